	.target	sm_80

	.elftype	@"ET_EXEC"


//--------------------- .note.nv.tkinfo           --------------------------
	.section	.note.nv.tkinfo,"",@"SHT_NOTE"
	.sectionflags	@"SHF_NOTE_NV_TKINFO"
	.tkinfo
        /*0018*/ 	.word	0x00000002
        /*0030*/ 	.string	""
        /*0030*/ 	.string	"ptxas"
        /*0030*/ 	.string	"Cuda compilation tools, release 13.0, V13.0.88"
        /*0030*/ 	.string	"Build cuda_13.0.r13.0/compiler.36424714_0"
        /*0030*/ 	.string	"-arch sm_80 -m 64 "



//--------------------- .note.nv.cuinfo           --------------------------
	.section	.note.nv.cuinfo,"",@"SHT_NOTE"
	.sectionflags	@"SHF_NOTE_NV_CUINFO"
        /*0018*/ 	.short	0x0002
        /*001a*/ 	.short	0x0050
        /*001c*/ 	.short	0x0082
	.zero		2


//--------------------- .nv.info                  --------------------------
	.section	.nv.info,"",@"SHT_CUDA_INFO"
	.align	4


	//----- nvinfo : EIATTR_REGCOUNT
	.align		4
        /*0000*/ 	.byte	0x04, 0x2f
        /*0002*/ 	.short	(.L_29 - .L_28)
	.align		4
.L_28:
        /*0004*/ 	.word	index@(_Z23gemm_half_q_half_kernelILi1ELi2ELb0ELb0ELi32EEvPK6__halfPKjS4_S2_PS0_iiiiPKtS7_iiiiiibS2_i)
        /*0008*/ 	.word	0x00000028


	//----- nvinfo : EIATTR_FRAME_SIZE
	.align		4
.L_29:
        /*000c*/ 	.byte	0x04, 0x11
        /*000e*/ 	.short	(.L_31 - .L_30)
	.align		4
.L_30:
        /*0010*/ 	.word	index@(_Z23gemm_half_q_half_kernelILi1ELi2ELb0ELb0ELi32EEvPK6__halfPKjS4_S2_PS0_iiiiPKtS7_iiiiiibS2_i)
        /*0014*/ 	.word	0x00000000


	//----- nvinfo : EIATTR_REGCOUNT
	.align		4
.L_31:
        /*0018*/ 	.byte	0x04, 0x2f
        /*001a*/ 	.short	(.L_33 - .L_32)
	.align		4
.L_32:
        /*001c*/ 	.word	index@(_Z23gemm_half_q_half_kernelILi1ELi6ELb0ELb0ELi32EEvPK6__halfPKjS4_S2_PS0_iiiiPKtS7_iiiiiibS2_i)
        /*0020*/ 	.word	0x00000030


	//----- nvinfo : EIATTR_FRAME_SIZE
	.align		4
.L_33:
        /*0024*/ 	.byte	0x04, 0x11
        /*0026*/ 	.short	(.L_35 - .L_34)
	.align		4
.L_34:
        /*0028*/ 	.word	index@(_Z23gemm_half_q_half_kernelILi1ELi6ELb0ELb0ELi32EEvPK6__halfPKjS4_S2_PS0_iiiiPKtS7_iiiiiibS2_i)
        /*002c*/ 	.word	0x00000000


	//----- nvinfo : EIATTR_REGCOUNT
	.align		4
.L_35:
        /*0030*/ 	.byte	0x04, 0x2f
        /*0032*/ 	.short	(.L_37 - .L_36)
	.align		4
.L_36:
        /*0034*/ 	.word	index@(_Z23gemm_half_q_half_kernelILi1ELi4ELb0ELb0ELi32EEvPK6__halfPKjS4_S2_PS0_iiiiPKtS7_iiiiiibS2_i)
        /*0038*/ 	.word	0x00000030


	//----- nvinfo : EIATTR_FRAME_SIZE
	.align		4
.L_37:
        /*003c*/ 	.byte	0x04, 0x11
        /*003e*/ 	.short	(.L_39 - .L_38)
	.align		4
.L_38:
        /*0040*/ 	.word	index@(_Z23gemm_half_q_half_kernelILi1ELi4ELb0ELb0ELi32EEvPK6__halfPKjS4_S2_PS0_iiiiPKtS7_iiiiiibS2_i)
        /*0044*/ 	.word	0x00000000


	//----- nvinfo : EIATTR_REGCOUNT
	.align		4
.L_39:
        /*0048*/ 	.byte	0x04, 0x2f
        /*004a*/ 	.short	(.L_41 - .L_40)
	.align		4
.L_40:
        /*004c*/ 	.word	index@(_Z23gemm_half_q_half_kernelILi1ELi14ELb0ELb0ELi32EEvPK6__halfPKjS4_S2_PS0_iiiiPKtS7_iiiiiibS2_i)
        /*0050*/ 	.word	0x00000035


	//----- nvinfo : EIATTR_FRAME_SIZE
	.align		4
.L_41:
        /*0054*/ 	.byte	0x04, 0x11
        /*0056*/ 	.short	(.L_43 - .L_42)
	.align		4
.L_42:
        /*0058*/ 	.word	index@(_Z23gemm_half_q_half_kernelILi1ELi14ELb0ELb0ELi32EEvPK6__halfPKjS4_S2_PS0_iiiiPKtS7_iiiiiibS2_i)
        /*005c*/ 	.word	0x00000000


	//----- nvinfo : EIATTR_REGCOUNT
	.align		4
.L_43:
        /*0060*/ 	.byte	0x04, 0x2f
        /*0062*/ 	.short	(.L_45 - .L_44)
	.align		4
.L_44:
        /*0064*/ 	.word	index@(_Z23gemm_half_q_half_kernelILi1ELi12ELb0ELb0ELi32EEvPK6__halfPKjS4_S2_PS0_iiiiPKtS7_iiiiiibS2_i)
        /*0068*/ 	.word	0x00000035


	//----- nvinfo : EIATTR_FRAME_SIZE
	.align		4
.L_45:
        /*006c*/ 	.byte	0x04, 0x11
        /*006e*/ 	.short	(.L_47 - .L_46)
	.align		4
.L_46:
        /*0070*/ 	.word	index@(_Z23gemm_half_q_half_kernelILi1ELi12ELb0ELb0ELi32EEvPK6__halfPKjS4_S2_PS0_iiiiPKtS7_iiiiiibS2_i)
        /*0074*/ 	.word	0x00000000


	//----- nvinfo : EIATTR_REGCOUNT
	.align		4
.L_47:
        /*0078*/ 	.byte	0x04, 0x2f
        /*007a*/ 	.short	(.L_49 - .L_48)
	.align		4
.L_48:
        /*007c*/ 	.word	index@(_Z23gemm_half_q_half_kernelILi1ELi8ELb0ELb0ELi32EEvPK6__halfPKjS4_S2_PS0_iiiiPKtS7_iiiiiibS2_i)
        /*0080*/ 	.word	0x0000002c


	//----- nvinfo : EIATTR_FRAME_SIZE
	.align		4
.L_49:
        /*0084*/ 	.byte	0x04, 0x11
        /*0086*/ 	.short	(.L_51 - .L_50)
	.align		4
.L_50:
        /*0088*/ 	.word	index@(_Z23gemm_half_q_half_kernelILi1ELi8ELb0ELb0ELi32EEvPK6__halfPKjS4_S2_PS0_iiiiPKtS7_iiiiiibS2_i)
        /*008c*/ 	.word	0x00000000


	//----- nvinfo : EIATTR_REGCOUNT
	.align		4
.L_51:
        /*0090*/ 	.byte	0x04, 0x2f
        /*0092*/ 	.short	(.L_53 - .L_52)
	.align		4
.L_52:
        /*0094*/ 	.word	index@(_Z23gemm_half_q_half_kernelILi1ELi24ELb0ELb0ELi32EEvPK6__halfPKjS4_S2_PS0_iiiiPKtS7_iiiiiibS2_i)
        /*0098*/ 	.word	0x00000038


	//----- nvinfo : EIATTR_FRAME_SIZE
	.align		4
.L_53:
        /*009c*/ 	.byte	0x04, 0x11
        /*009e*/ 	.short	(.L_55 - .L_54)
	.align		4
.L_54:
        /*00a0*/ 	.word	index@(_Z23gemm_half_q_half_kernelILi1ELi24ELb0ELb0ELi32EEvPK6__halfPKjS4_S2_PS0_iiiiPKtS7_iiiiiibS2_i)
        /*00a4*/ 	.word	0x00000000


	//----- nvinfo : EIATTR_REGCOUNT
	.align		4
.L_55:
        /*00a8*/ 	.byte	0x04, 0x2f
        /*00aa*/ 	.short	(.L_57 - .L_56)
	.align		4
.L_56:
        /*00ac*/ 	.word	index@(_Z23gemm_half_q_half_kernelILi1ELi16ELb0ELb0ELi32EEvPK6__halfPKjS4_S2_PS0_iiiiPKtS7_iiiiiibS2_i)
        /*00b0*/ 	.word	0x00000038


	//----- nvinfo : EIATTR_FRAME_SIZE
	.align		4
.L_57:
        /*00b4*/ 	.byte	0x04, 0x11
        /*00b6*/ 	.short	(.L_59 - .L_58)
	.align		4
.L_58:
        /*00b8*/ 	.word	index@(_Z23gemm_half_q_half_kernelILi1ELi16ELb0ELb0ELi32EEvPK6__halfPKjS4_S2_PS0_iiiiPKtS7_iiiiiibS2_i)
        /*00bc*/ 	.word	0x00000000


	//----- nvinfo : EIATTR_REGCOUNT
	.align		4
.L_59:
        /*00c0*/ 	.byte	0x04, 0x2f
        /*00c2*/ 	.short	(.L_61 - .L_60)
	.align		4
.L_60:
        /*00c4*/ 	.word	index@(_Z23gemm_half_q_half_kernelILi1ELi48ELb0ELb0ELi32EEvPK6__halfPKjS4_S2_PS0_iiiiPKtS7_iiiiiibS2_i)
        /*00c8*/ 	.word	0x00000038


	//----- nvinfo : EIATTR_FRAME_SIZE
	.align		4
.L_61:
        /*00cc*/ 	.byte	0x04, 0x11
        /*00ce*/ 	.short	(.L_63 - .L_62)
	.align		4
.L_62:
        /*00d0*/ 	.word	index@(_Z23gemm_half_q_half_kernelILi1ELi48ELb0ELb0ELi32EEvPK6__halfPKjS4_S2_PS0_iiiiPKtS7_iiiiiibS2_i)
        /*00d4*/ 	.word	0x00000000


	//----- nvinfo : EIATTR_REGCOUNT
	.align		4
.L_63:
        /*00d8*/ 	.byte	0x04, 0x2f
        /*00da*/ 	.short	(.L_65 - .L_64)
	.align		4
.L_64:
        /*00dc*/ 	.word	index@(_Z23gemm_half_q_half_kernelILi1ELi32ELb0ELb0ELi32EEvPK6__halfPKjS4_S2_PS0_iiiiPKtS7_iiiiiibS2_i)
        /*00e0*/ 	.word	0x00000027


	//----- nvinfo : EIATTR_FRAME_SIZE
	.align		4
.L_65:
        /*00e4*/ 	.byte	0x04, 0x11
        /*00e6*/ 	.short	(.L_67 - .L_66)
	.align		4
.L_66:
        /*00e8*/ 	.word	index@(_Z23gemm_half_q_half_kernelILi1ELi32ELb0ELb0ELi32EEvPK6__halfPKjS4_S2_PS0_iiiiPKtS7_iiiiiibS2_i)
        /*00ec*/ 	.word	0x00000000


	//----- nvinfo : EIATTR_REGCOUNT
	.align		4
.L_67:
        /*00f0*/ 	.byte	0x04, 0x2f
        /*00f2*/ 	.short	(.L_69 - .L_68)
	.align		4
.L_68:
        /*00f4*/ 	.word	index@(_Z23gemm_half_q_half_kernelILi1ELi2ELb0ELb0ELi64EEvPK6__halfPKjS4_S2_PS0_iiiiPKtS7_iiiiiibS2_i)
        /*00f8*/ 	.word	0x00000027


	//----- nvinfo : EIATTR_FRAME_SIZE
	.align		4
.L_69:
        /*00fc*/ 	.byte	0x04, 0x11
        /*00fe*/ 	.short	(.L_71 - .L_70)
	.align		4
.L_70:
        /*0100*/ 	.word	index@(_Z23gemm_half_q_half_kernelILi1ELi2ELb0ELb0ELi64EEvPK6__halfPKjS4_S2_PS0_iiiiPKtS7_iiiiiibS2_i)
        /*0104*/ 	.word	0x00000010


	//----- nvinfo : EIATTR_REGCOUNT
	.align		4
.L_71:
        /*0108*/ 	.byte	0x04, 0x2f
        /*010a*/ 	.short	(.L_73 - .L_72)
	.align		4
.L_72:
        /*010c*/ 	.word	index@(_Z23gemm_half_q_half_kernelILi1ELi6ELb0ELb0ELi64EEvPK6__halfPKjS4_S2_PS0_iiiiPKtS7_iiiiiibS2_i)
        /*0110*/ 	.word	0x0000002f


	//----- nvinfo : EIATTR_FRAME_SIZE
	.align		4
.L_73:
        /*0114*/ 	.byte	0x04, 0x11
        /*0116*/ 	.short	(.L_75 - .L_74)
	.align		4
.L_74:
        /*0118*/ 	.word	index@(_Z23gemm_half_q_half_kernelILi1ELi6ELb0ELb0ELi64EEvPK6__halfPKjS4_S2_PS0_iiiiPKtS7_iiiiiibS2_i)
        /*011c*/ 	.word	0x00000010


	//----- nvinfo : EIATTR_REGCOUNT
	.align		4
.L_75:
        /*0120*/ 	.byte	0x04, 0x2f
        /*0122*/ 	.short	(.L_77 - .L_76)
	.align		4
.L_76:
        /*0124*/ 	.word	index@(_Z23gemm_half_q_half_kernelILi1ELi4ELb0ELb0ELi64EEvPK6__halfPKjS4_S2_PS0_iiiiPKtS7_iiiiiibS2_i)
        /*0128*/ 	.word	0x00000037


	//----- nvinfo : EIATTR_FRAME_SIZE
	.align		4
.L_77:
        /*012c*/ 	.byte	0x04, 0x11
        /*012e*/ 	.short	(.L_79 - .L_78)
	.align		4
.L_78:
        /*0130*/ 	.word	index@(_Z23gemm_half_q_half_kernelILi1ELi4ELb0ELb0ELi64EEvPK6__halfPKjS4_S2_PS0_iiiiPKtS7_iiiiiibS2_i)
        /*0134*/ 	.word	0x00000010


	//----- nvinfo : EIATTR_REGCOUNT
	.align		4
.L_79:
        /*0138*/ 	.byte	0x04, 0x2f
        /*013a*/ 	.short	(.L_81 - .L_80)
	.align		4
.L_80:
        /*013c*/ 	.word	index@(_Z23gemm_half_q_half_kernelILi1ELi14ELb0ELb0ELi64EEvPK6__halfPKjS4_S2_PS0_iiiiPKtS7_iiiiiibS2_i)
        /*0140*/ 	.word	0x00000030


	//----- nvinfo : EIATTR_FRAME_SIZE
	.align		4
.L_81:
        /*0144*/ 	.byte	0x04, 0x11
        /*0146*/ 	.short	(.L_83 - .L_82)
	.align		4
.L_82:
        /*0148*/ 	.word	index@(_Z23gemm_half_q_half_kernelILi1ELi14ELb0ELb0ELi64EEvPK6__halfPKjS4_S2_PS0_iiiiPKtS7_iiiiiibS2_i)
        /*014c*/ 	.word	0x00000010


	//----- nvinfo : EIATTR_REGCOUNT
	.align		4
.L_83:
        /*0150*/ 	.byte	0x04, 0x2f
        /*0152*/ 	.short	(.L_85 - .L_84)
	.align		4
.L_84:
        /*0154*/ 	.word	index@(_Z23gemm_half_q_half_kernelILi1ELi12ELb0ELb0ELi64EEvPK6__halfPKjS4_S2_PS0_iiiiPKtS7_iiiiiibS2_i)
        /*0158*/ 	.word	0x00000030


	//----- nvinfo : EIATTR_FRAME_SIZE
	.align		4
.L_85:
        /*015c*/ 	.byte	0x04, 0x11
        /*015e*/ 	.short	(.L_87 - .L_86)
	.align		4
.L_86:
        /*0160*/ 	.word	index@(_Z23gemm_half_q_half_kernelILi1ELi12ELb0ELb0ELi64EEvPK6__halfPKjS4_S2_PS0_iiiiPKtS7_iiiiiibS2_i)
        /*0164*/ 	.word	0x00000010


	//----- nvinfo : EIATTR_REGCOUNT
	.align		4
.L_87:
        /*0168*/ 	.byte	0x04, 0x2f
        /*016a*/ 	.short	(.L_89 - .L_88)
	.align		4
.L_88:
        /*016c*/ 	.word	index@(_Z23gemm_half_q_half_kernelILi1ELi8ELb0ELb0ELi64EEvPK6__halfPKjS4_S2_PS0_iiiiPKtS7_iiiiiibS2_i)
        /*0170*/ 	.word	0x00000028


	//----- nvinfo : EIATTR_FRAME_SIZE
	.align		4
.L_89:
        /*0174*/ 	.byte	0x04, 0x11
        /*0176*/ 	.short	(.L_91 - .L_90)
	.align		4
.L_90:
        /*0178*/ 	.word	index@(_Z23gemm_half_q_half_kernelILi1ELi8ELb0ELb0ELi64EEvPK6__halfPKjS4_S2_PS0_iiiiPKtS7_iiiiiibS2_i)
        /*017c*/ 	.word	0x00000010


	//----- nvinfo : EIATTR_REGCOUNT
	.align		4
.L_91:
        /*0180*/ 	.byte	0x04, 0x2f
        /*0182*/ 	.short	(.L_93 - .L_92)
	.align		4
.L_92:
        /*0184*/ 	.word	index@(_Z23gemm_half_q_half_kernelILi1ELi24ELb0ELb0ELi64EEvPK6__halfPKjS4_S2_PS0_iiiiPKtS7_iiiiiibS2_i)
        /*0188*/ 	.word	0x00000037


	//----- nvinfo : EIATTR_FRAME_SIZE
	.align		4
.L_93:
        /*018c*/ 	.byte	0x04, 0x11
        /*018e*/ 	.short	(.L_95 - .L_94)
	.align		4
.L_94:
        /*0190*/ 	.word	index@(_Z23gemm_half_q_half_kernelILi1ELi24ELb0ELb0ELi64EEvPK6__halfPKjS4_S2_PS0_iiiiPKtS7_iiiiiibS2_i)
        /*0194*/ 	.word	0x00000010


	//----- nvinfo : EIATTR_REGCOUNT
	.align		4
.L_95:
        /*0198*/ 	.byte	0x04, 0x2f
        /*019a*/ 	.short	(.L_97 - .L_96)
	.align		4
.L_96:
        /*019c*/ 	.word	index@(_Z23gemm_half_q_half_kernelILi1ELi16ELb0ELb0ELi64EEvPK6__halfPKjS4_S2_PS0_iiiiPKtS7_iiiiiibS2_i)
        /*01a0*/ 	.word	0x00000037


	//----- nvinfo : EIATTR_FRAME_SIZE
	.align		4
.L_97:
        /*01a4*/ 	.byte	0x04, 0x11
        /*01a6*/ 	.short	(.L_99 - .L_98)
	.align		4
.L_98:
        /*01a8*/ 	.word	index@(_Z23gemm_half_q_half_kernelILi1ELi16ELb0ELb0ELi64EEvPK6__halfPKjS4_S2_PS0_iiiiPKtS7_iiiiiibS2_i)
        /*01ac*/ 	.word	0x00000010


	//----- nvinfo : EIATTR_REGCOUNT
	.align		4
.L_99:
        /*01b0*/ 	.byte	0x04, 0x2f
        /*01b2*/ 	.short	(.L_101 - .L_100)
	.align		4
.L_100:
        /*01b4*/ 	.word	index@(_Z23gemm_half_q_half_kernelILi1ELi48ELb0ELb0ELi64EEvPK6__halfPKjS4_S2_PS0_iiiiPKtS7_iiiiiibS2_i)
        /*01b8*/ 	.word	0x00000037


	//----- nvinfo : EIATTR_FRAME_SIZE
	.align		4
.L_101:
        /*01bc*/ 	.byte	0x04, 0x11
        /*01be*/ 	.short	(.L_103 - .L_102)
	.align		4
.L_102:
        /*01c0*/ 	.word	index@(_Z23gemm_half_q_half_kernelILi1ELi48ELb0ELb0ELi64EEvPK6__halfPKjS4_S2_PS0_iiiiPKtS7_iiiiiibS2_i)
        /*01c4*/ 	.word	0x00000010


	//----- nvinfo : EIATTR_REGCOUNT
	.align		4
.L_103:
        /*01c8*/ 	.byte	0x04, 0x2f
        /*01ca*/ 	.short	(.L_105 - .L_104)
	.align		4
.L_104:
        /*01cc*/ 	.word	index@(_Z23gemm_half_q_half_kernelILi1ELi32ELb0ELb0ELi64EEvPK6__halfPKjS4_S2_PS0_iiiiPKtS7_iiiiiibS2_i)
        /*01d0*/ 	.word	0x00000028


	//----- nvinfo : EIATTR_FRAME_SIZE
	.align		4
.L_105:
        /*01d4*/ 	.byte	0x04, 0x11
        /*01d6*/ 	.short	(.L_107 - .L_106)
	.align		4
.L_106:
        /*01d8*/ 	.word	index@(_Z23gemm_half_q_half_kernelILi1ELi32ELb0ELb0ELi64EEvPK6__halfPKjS4_S2_PS0_iiiiPKtS7_iiiiiibS2_i)
        /*01dc*/ 	.word	0x00000010


	//----- nvinfo : EIATTR_REGCOUNT
	.align		4
.L_107:
        /*01e0*/ 	.byte	0x04, 0x2f
        /*01e2*/ 	.short	(.L_109 - .L_108)
	.align		4
.L_108:
        /*01e4*/ 	.word	index@(_Z23gemm_half_q_half_kernelILi2ELi2ELb0ELb0ELi32EEvPK6__halfPKjS4_S2_PS0_iiiiPKtS7_iiiiiibS2_i)
        /*01e8*/ 	.word	0x00000040


	//----- nvinfo : EIATTR_FRAME_SIZE
	.align		4
.L_109:
        /*01ec*/ 	.byte	0x04, 0x11
        /*01ee*/ 	.short	(.L_111 - .L_110)
	.align		4
.L_110:
        /*01f0*/ 	.word	index@(_Z23gemm_half_q_half_kernelILi2ELi2ELb0ELb0ELi32EEvPK6__halfPKjS4_S2_PS0_iiiiPKtS7_iiiiiibS2_i)
        /*01f4*/ 	.word	0x00000000


	//----- nvinfo : EIATTR_REGCOUNT
	.align		4
.L_111:
        /*01f8*/ 	.byte	0x04, 0x2f
        /*01fa*/ 	.short	(.L_113 - .L_112)
	.align		4
.L_112:
        /*01fc*/ 	.word	index@(_Z23gemm_half_q_half_kernelILi2ELi6ELb0ELb0ELi32EEvPK6__halfPKjS4_S2_PS0_iiiiPKtS7_iiiiiibS2_i)
        /*0200*/ 	.word	0x0000005f


	//----- nvinfo : EIATTR_FRAME_SIZE
	.align		4
.L_113:
        /*0204*/ 	.byte	0x04, 0x11
        /*0206*/ 	.short	(.L_115 - .L_114)
	.align		4
.L_114:
        /*0208*/ 	.word	index@(_Z23gemm_half_q_half_kernelILi2ELi6ELb0ELb0ELi32EEvPK6__halfPKjS4_S2_PS0_iiiiPKtS7_iiiiiibS2_i)
        /*020c*/ 	.word	0x00000000


	//----- nvinfo : EIATTR_REGCOUNT
	.align		4
.L_115:
        /*0210*/ 	.byte	0x04, 0x2f
        /*0212*/ 	.short	(.L_117 - .L_116)
	.align		4
.L_116:
        /*0214*/ 	.word	index@(_Z23gemm_half_q_half_kernelILi2ELi4ELb0ELb0ELi32EEvPK6__halfPKjS4_S2_PS0_iiiiPKtS7_iiiiiibS2_i)
        /*0218*/ 	.word	0x0000005f


	//----- nvinfo : EIATTR_FRAME_SIZE
	.align		4
.L_117:
        /*021c*/ 	.byte	0x04, 0x11
        /*021e*/ 	.short	(.L_119 - .L_118)
	.align		4
.L_118:
        /*0220*/ 	.word	index@(_Z23gemm_half_q_half_kernelILi2ELi4ELb0ELb0ELi32EEvPK6__halfPKjS4_S2_PS0_iiiiPKtS7_iiiiiibS2_i)
        /*0224*/ 	.word	0x00000000


	//----- nvinfo : EIATTR_REGCOUNT
	.align		4
.L_119:
        /*0228*/ 	.byte	0x04, 0x2f
        /*022a*/ 	.short	(.L_121 - .L_120)
	.align		4
.L_120:
        /*022c*/ 	.word	index@(_Z23gemm_half_q_half_kernelILi2ELi14ELb0ELb0ELi32EEvPK6__halfPKjS4_S2_PS0_iiiiPKtS7_iiiiiibS2_i)
        /*0230*/ 	.word	0x0000006d


	//----- nvinfo : EIATTR_FRAME_SIZE
	.align		4
.L_121:
        /*0234*/ 	.byte	0x04, 0x11
        /*0236*/ 	.short	(.L_123 - .L_122)
	.align		4
.L_122:
        /*0238*/ 	.word	index@(_Z23gemm_half_q_half_kernelILi2ELi14ELb0ELb0ELi32EEvPK6__halfPKjS4_S2_PS0_iiiiPKtS7_iiiiiibS2_i)
        /*023c*/ 	.word	0x00000000


	//----- nvinfo : EIATTR_REGCOUNT
	.align		4
.L_123:
        /*0240*/ 	.byte	0x04, 0x2f
        /*0242*/ 	.short	(.L_125 - .L_124)
	.align		4
.L_124:
        /*0244*/ 	.word	index@(_Z23gemm_half_q_half_kernelILi2ELi12ELb0ELb0ELi32EEvPK6__halfPKjS4_S2_PS0_iiiiPKtS7_iiiiiibS2_i)
        /*0248*/ 	.word	0x0000006d


	//----- nvinfo : EIATTR_FRAME_SIZE
	.align		4
.L_125:
        /*024c*/ 	.byte	0x04, 0x11
        /*024e*/ 	.short	(.L_127 - .L_126)
	.align		4
.L_126:
        /*0250*/ 	.word	index@(_Z23gemm_half_q_half_kernelILi2ELi12ELb0ELb0ELi32EEvPK6__halfPKjS4_S2_PS0_iiiiPKtS7_iiiiiibS2_i)
        /*0254*/ 	.word	0x00000000


	//----- nvinfo : EIATTR_REGCOUNT
	.align		4
.L_127:
        /*0258*/ 	.byte	0x04, 0x2f
        /*025a*/ 	.short	(.L_129 - .L_128)
	.align		4
.L_128:
        /*025c*/ 	.word	index@(_Z23gemm_half_q_half_kernelILi2ELi8ELb0ELb0ELi32EEvPK6__halfPKjS4_S2_PS0_iiiiPKtS7_iiiiiibS2_i)
        /*0260*/ 	.word	0x00000040


	//----- nvinfo : EIATTR_FRAME_SIZE
	.align		4
.L_129:
        /*0264*/ 	.byte	0x04, 0x11
        /*0266*/ 	.short	(.L_131 - .L_130)
	.align		4
.L_130:
        /*0268*/ 	.word	index@(_Z23gemm_half_q_half_kernelILi2ELi8ELb0ELb0ELi32EEvPK6__halfPKjS4_S2_PS0_iiiiPKtS7_iiiiiibS2_i)
        /*026c*/ 	.word	0x00000000


	//----- nvinfo : EIATTR_REGCOUNT
	.align		4
.L_131:
        /*0270*/ 	.byte	0x04, 0x2f
        /*0272*/ 	.short	(.L_133 - .L_132)
	.align		4
.L_132:
        /*0274*/ 	.word	index@(_Z23gemm_half_q_half_kernelILi2ELi24ELb0ELb0ELi32EEvPK6__halfPKjS4_S2_PS0_iiiiPKtS7_iiiiiibS2_i)
        /*0278*/ 	.word	0x00000060


	//----- nvinfo : EIATTR_FRAME_SIZE
	.align		4
.L_133:
        /*027c*/ 	.byte	0x04, 0x11
        /*027e*/ 	.short	(.L_135 - .L_134)
	.align		4
.L_134:
        /*0280*/ 	.word	index@(_Z23gemm_half_q_half_kernelILi2ELi24ELb0ELb0ELi32EEvPK6__halfPKjS4_S2_PS0_iiiiPKtS7_iiiiiibS2_i)
        /*0284*/ 	.word	0x00000000


	//----- nvinfo : EIATTR_REGCOUNT
	.align		4
.L_135:
        /*0288*/ 	.byte	0x04, 0x2f
        /*028a*/ 	.short	(.L_137 - .L_136)
	.align		4
.L_136:
        /*028c*/ 	.word	index@(_Z23gemm_half_q_half_kernelILi2ELi16ELb0ELb0ELi32EEvPK6__halfPKjS4_S2_PS0_iiiiPKtS7_iiiiiibS2_i)
        /*0290*/ 	.word	0x00000060


	//----- nvinfo : EIATTR_FRAME_SIZE
	.align		4
.L_137:
        /*0294*/ 	.byte	0x04, 0x11
        /*0296*/ 	.short	(.L_139 - .L_138)
	.align		4
.L_138:
        /*0298*/ 	.word	index@(_Z23gemm_half_q_half_kernelILi2ELi16ELb0ELb0ELi32EEvPK6__halfPKjS4_S2_PS0_iiiiPKtS7_iiiiiibS2_i)
        /*029c*/ 	.word	0x00000000


	//----- nvinfo : EIATTR_REGCOUNT
	.align		4
.L_139:
        /*02a0*/ 	.byte	0x04, 0x2f
        /*02a2*/ 	.short	(.L_141 - .L_140)
	.align		4
.L_140:
        /*02a4*/ 	.word	index@(_Z23gemm_half_q_half_kernelILi2ELi48ELb0ELb0ELi32EEvPK6__halfPKjS4_S2_PS0_iiiiPKtS7_iiiiiibS2_i)
        /*02a8*/ 	.word	0x00000060


	//----- nvinfo : EIATTR_FRAME_SIZE
	.align		4
.L_141:
        /*02ac*/ 	.byte	0x04, 0x11
        /*02ae*/ 	.short	(.L_143 - .L_142)
	.align		4
.L_142:
        /*02b0*/ 	.word	index@(_Z23gemm_half_q_half_kernelILi2ELi48ELb0ELb0ELi32EEvPK6__halfPKjS4_S2_PS0_iiiiPKtS7_iiiiiibS2_i)
        /*02b4*/ 	.word	0x00000000


	//----- nvinfo : EIATTR_REGCOUNT
	.align		4
.L_143:
        /*02b8*/ 	.byte	0x04, 0x2f
        /*02ba*/ 	.short	(.L_145 - .L_144)
	.align		4
.L_144:
        /*02bc*/ 	.word	index@(_Z23gemm_half_q_half_kernelILi2ELi32ELb0ELb0ELi32EEvPK6__halfPKjS4_S2_PS0_iiiiPKtS7_iiiiiibS2_i)
        /*02c0*/ 	.word	0x0000003b


	//----- nvinfo : EIATTR_FRAME_SIZE
	.align		4
.L_145:
        /*02c4*/ 	.byte	0x04, 0x11
        /*02c6*/ 	.short	(.L_147 - .L_146)
	.align		4
.L_146:
        /*02c8*/ 	.word	index@(_Z23gemm_half_q_half_kernelILi2ELi32ELb0ELb0ELi32EEvPK6__halfPKjS4_S2_PS0_iiiiPKtS7_iiiiiibS2_i)
        /*02cc*/ 	.word	0x00000000


	//----- nvinfo : EIATTR_REGCOUNT
	.align		4
.L_147:
        /*02d0*/ 	.byte	0x04, 0x2f
        /*02d2*/ 	.short	(.L_149 - .L_148)
	.align		4
.L_148:
        /*02d4*/ 	.word	index@(_Z23gemm_half_q_half_kernelILi2ELi2ELb0ELb0ELi64EEvPK6__halfPKjS4_S2_PS0_iiiiPKtS7_iiiiiibS2_i)
        /*02d8*/ 	.word	0x0000003c


	//----- nvinfo : EIATTR_FRAME_SIZE
	.align		4
.L_149:
        /*02dc*/ 	.byte	0x04, 0x11
        /*02de*/ 	.short	(.L_151 - .L_150)
	.align		4
.L_150:
        /*02e0*/ 	.word	index@(_Z23gemm_half_q_half_kernelILi2ELi2ELb0ELb0ELi64EEvPK6__halfPKjS4_S2_PS0_iiiiPKtS7_iiiiiibS2_i)
        /*02e4*/ 	.word	0x00000010


	//----- nvinfo : EIATTR_REGCOUNT
	.align		4
.L_151:
        /*02e8*/ 	.byte	0x04, 0x2f
        /*02ea*/ 	.short	(.L_153 - .L_152)
	.align		4
.L_152:
        /*02ec*/ 	.word	index@(_Z23gemm_half_q_half_kernelILi2ELi6ELb0ELb0ELi64EEvPK6__halfPKjS4_S2_PS0_iiiiPKtS7_iiiiiibS2_i)
        /*02f0*/ 	.word	0x00000062


	//----- nvinfo : EIATTR_FRAME_SIZE
	.align		4
.L_153:
        /*02f4*/ 	.byte	0x04, 0x11
        /*02f6*/ 	.short	(.L_155 - .L_154)
	.align		4
.L_154:
        /*02f8*/ 	.word	index@(_Z23gemm_half_q_half_kernelILi2ELi6ELb0ELb0ELi64EEvPK6__halfPKjS4_S2_PS0_iiiiPKtS7_iiiiiibS2_i)
        /*02fc*/ 	.word	0x00000010


	//----- nvinfo : EIATTR_REGCOUNT
	.align		4
.L_155:
        /*0300*/ 	.byte	0x04, 0x2f
        /*0302*/ 	.short	(.L_157 - .L_156)
	.align		4
.L_156:
        /*0304*/ 	.word	index@(_Z23gemm_half_q_half_kernelILi2ELi4ELb0ELb0ELi64EEvPK6__halfPKjS4_S2_PS0_iiiiPKtS7_iiiiiibS2_i)
        /*0308*/ 	.word	0x00000062


	//----- nvinfo : EIATTR_FRAME_SIZE
	.align		4
.L_157:
        /*030c*/ 	.byte	0x04, 0x11
        /*030e*/ 	.short	(.L_159 - .L_158)
	.align		4
.L_158:
        /*0310*/ 	.word	index@(_Z23gemm_half_q_half_kernelILi2ELi4ELb0ELb0ELi64EEvPK6__halfPKjS4_S2_PS0_iiiiPKtS7_iiiiiibS2_i)
        /*0314*/ 	.word	0x00000010


	//----- nvinfo : EIATTR_REGCOUNT
	.align		4
.L_159:
        /*0318*/ 	.byte	0x04, 0x2f
        /*031a*/ 	.short	(.L_161 - .L_160)
	.align		4
.L_160:
        /*031c*/ 	.word	index@(_Z23gemm_half_q_half_kernelILi2ELi14ELb0ELb0ELi64EEvPK6__halfPKjS4_S2_PS0_iiiiPKtS7_iiiiiibS2_i)
        /*0320*/ 	.word	0x0000006b


	//----- nvinfo : EIATTR_FRAME_SIZE
	.align		4
.L_161:
        /*0324*/ 	.byte	0x04, 0x11
        /*0326*/ 	.short	(.L_163 - .L_162)
	.align		4
.L_162:
        /*0328*/ 	.word	index@(_Z23gemm_half_q_half_kernelILi2ELi14ELb0ELb0ELi64EEvPK6__halfPKjS4_S2_PS0_iiiiPKtS7_iiiiiibS2_i)
        /*032c*/ 	.word	0x00000010


	//----- nvinfo : EIATTR_REGCOUNT
	.align		4
.L_163:
        /*0330*/ 	.byte	0x04, 0x2f
        /*0332*/ 	.short	(.L_165 - .L_164)
	.align		4
.L_164:
        /*0334*/ 	.word	index@(_Z23gemm_half_q_half_kernelILi2ELi12ELb0ELb0ELi64EEvPK6__halfPKjS4_S2_PS0_iiiiPKtS7_iiiiiibS2_i)
        /*0338*/ 	.word	0x0000006b


	//----- nvinfo : EIATTR_FRAME_SIZE
	.align		4
.L_165:
        /*033c*/ 	.byte	0x04, 0x11
        /*033e*/ 	.short	(.L_167 - .L_166)
	.align		4
.L_166:
        /*0340*/ 	.word	index@(_Z23gemm_half_q_half_kernelILi2ELi12ELb0ELb0ELi64EEvPK6__halfPKjS4_S2_PS0_iiiiPKtS7_iiiiiibS2_i)
        /*0344*/ 	.word	0x00000010


	//----- nvinfo : EIATTR_REGCOUNT
	.align		4
.L_167:
        /*0348*/ 	.byte	0x04, 0x2f
        /*034a*/ 	.short	(.L_169 - .L_168)
	.align		4
.L_168:
        /*034c*/ 	.word	index@(_Z23gemm_half_q_half_kernelILi2ELi8ELb0ELb0ELi64EEvPK6__halfPKjS4_S2_PS0_iiiiPKtS7_iiiiiibS2_i)
        /*0350*/ 	.word	0x00000042


	//----- nvinfo : EIATTR_FRAME_SIZE
	.align		4
.L_169:
        /*0354*/ 	.byte	0x04, 0x11
        /*0356*/ 	.short	(.L_171 - .L_170)
	.align		4
.L_170:
        /*0358*/ 	.word	index@(_Z23gemm_half_q_half_kernelILi2ELi8ELb0ELb0ELi64EEvPK6__halfPKjS4_S2_PS0_iiiiPKtS7_iiiiiibS2_i)
        /*035c*/ 	.word	0x00000010


	//----- nvinfo : EIATTR_REGCOUNT
	.align		4
.L_171:
        /*0360*/ 	.byte	0x04, 0x2f
        /*0362*/ 	.short	(.L_173 - .L_172)
	.align		4
.L_172:
        /*0364*/ 	.word	index@(_Z23gemm_half_q_half_kernelILi2ELi24ELb0ELb0ELi64EEvPK6__halfPKjS4_S2_PS0_iiiiPKtS7_iiiiiibS2_i)
        /*0368*/ 	.word	0x00000062


	//----- nvinfo : EIATTR_FRAME_SIZE
	.align		4
.L_173:
        /*036c*/ 	.byte	0x04, 0x11
        /*036e*/ 	.short	(.L_175 - .L_174)
	.align		4
.L_174:
        /*0370*/ 	.word	index@(_Z23gemm_half_q_half_kernelILi2ELi24ELb0ELb0ELi64EEvPK6__halfPKjS4_S2_PS0_iiiiPKtS7_iiiiiibS2_i)
        /*0374*/ 	.word	0x00000010


	//----- nvinfo : EIATTR_REGCOUNT
	.align		4
.L_175:
        /*0378*/ 	.byte	0x04, 0x2f
        /*037a*/ 	.short	(.L_177 - .L_176)
	.align		4
.L_176:
        /*037c*/ 	.word	index@(_Z23gemm_half_q_half_kernelILi2ELi16ELb0ELb0ELi64EEvPK6__halfPKjS4_S2_PS0_iiiiPKtS7_iiiiiibS2_i)
        /*0380*/ 	.word	0x00000060


	//----- nvinfo : EIATTR_FRAME_SIZE
	.align		4
.L_177:
        /*0384*/ 	.byte	0x04, 0x11
        /*0386*/ 	.short	(.L_179 - .L_178)
	.align		4
.L_178:
        /*0388*/ 	.word	index@(_Z23gemm_half_q_half_kernelILi2ELi16ELb0ELb0ELi64EEvPK6__halfPKjS4_S2_PS0_iiiiPKtS7_iiiiiibS2_i)
        /*038c*/ 	.word	0x00000010


	//----- nvinfo : EIATTR_REGCOUNT
	.align		4
.L_179:
        /*0390*/ 	.byte	0x04, 0x2f
        /*0392*/ 	.short	(.L_181 - .L_180)
	.align		4
.L_180:
        /*0394*/ 	.word	index@(_Z23gemm_half_q_half_kernelILi2ELi48ELb0ELb0ELi64EEvPK6__halfPKjS4_S2_PS0_iiiiPKtS7_iiiiiibS2_i)
        /*0398*/ 	.word	0x00000060


	//----- nvinfo : EIATTR_FRAME_SIZE
	.align		4
.L_181:
        /*039c*/ 	.byte	0x04, 0x11
        /*039e*/ 	.short	(.L_183 - .L_182)
	.align		4
.L_182:
        /*03a0*/ 	.word	index@(_Z23gemm_half_q_half_kernelILi2ELi48ELb0ELb0ELi64EEvPK6__halfPKjS4_S2_PS0_iiiiPKtS7_iiiiiibS2_i)
        /*03a4*/ 	.word	0x00000010


	//----- nvinfo : EIATTR_REGCOUNT
	.align		4
.L_183:
        /*03a8*/ 	.byte	0x04, 0x2f
        /*03aa*/ 	.short	(.L_185 - .L_184)
	.align		4
.L_184:
        /*03ac*/ 	.word	index@(_Z23gemm_half_q_half_kernelILi2ELi32ELb0ELb0ELi64EEvPK6__halfPKjS4_S2_PS0_iiiiPKtS7_iiiiiibS2_i)
        /*03b0*/ 	.word	0x0000003e


	//----- nvinfo : EIATTR_FRAME_SIZE
	.align		4
.L_185:
        /*03b4*/ 	.byte	0x04, 0x11
        /*03b6*/ 	.short	(.L_187 - .L_186)
	.align		4
.L_186:
        /*03b8*/ 	.word	index@(_Z23gemm_half_q_half_kernelILi2ELi32ELb0ELb0ELi64EEvPK6__halfPKjS4_S2_PS0_iiiiPKtS7_iiiiiibS2_i)
        /*03bc*/ 	.word	0x00000010


	//----- nvinfo : EIATTR_REGCOUNT
	.align		4
.L_187:
        /*03c0*/ 	.byte	0x04, 0x2f
        /*03c2*/ 	.short	(.L_189 - .L_188)
	.align		4
.L_188:
        /*03c4*/ 	.word	index@(_Z23gemm_half_q_half_kernelILi3ELi2ELb0ELb0ELi32EEvPK6__halfPKjS4_S2_PS0_iiiiPKtS7_iiiiiibS2_i)
        /*03c8*/ 	.word	0x00000040


	//----- nvinfo : EIATTR_FRAME_SIZE
	.align		4
.L_189:
        /*03cc*/ 	.byte	0x04, 0x11
        /*03ce*/ 	.short	(.L_191 - .L_190)
	.align		4
.L_190:
        /*03d0*/ 	.word	index@(_Z23gemm_half_q_half_kernelILi3ELi2ELb0ELb0ELi32EEvPK6__halfPKjS4_S2_PS0_iiiiPKtS7_iiiiiibS2_i)
        /*03d4*/ 	.word	0x00000000


	//----- nvinfo : EIATTR_REGCOUNT
	.align		4
.L_191:
        /*03d8*/ 	.byte	0x04, 0x2f
        /*03da*/ 	.short	(.L_193 - .L_192)
	.align		4
.L_192:
        /*03dc*/ 	.word	index@(_Z23gemm_half_q_half_kernelILi3ELi6ELb0ELb0ELi32EEvPK6__halfPKjS4_S2_PS0_iiiiPKtS7_iiiiiibS2_i)
        /*03e0*/ 	.word	0x00000065


	//----- nvinfo : EIATTR_FRAME_SIZE
	.align		4
.L_193:
        /*03e4*/ 	.byte	0x04, 0x11
        /*03e6*/ 	.short	(.L_195 - .L_194)
	.align		4
.L_194:
        /*03e8*/ 	.word	index@(_Z23gemm_half_q_half_kernelILi3ELi6ELb0ELb0ELi32EEvPK6__halfPKjS4_S2_PS0_iiiiPKtS7_iiiiiibS2_i)
        /*03ec*/ 	.word	0x00000000


	//----- nvinfo : EIATTR_REGCOUNT
	.align		4
.L_195:
        /*03f0*/ 	.byte	0x04, 0x2f
        /*03f2*/ 	.short	(.L_197 - .L_196)
	.align		4
.L_196:
        /*03f4*/ 	.word	index@(_Z23gemm_half_q_half_kernelILi3ELi4ELb0ELb0ELi32EEvPK6__halfPKjS4_S2_PS0_iiiiPKtS7_iiiiiibS2_i)
        /*03f8*/ 	.word	0x00000065


	//----- nvinfo : EIATTR_FRAME_SIZE
	.align		4
.L_197:
        /*03fc*/ 	.byte	0x04, 0x11
        /*03fe*/ 	.short	(.L_199 - .L_198)
	.align		4
.L_198:
        /*0400*/ 	.word	index@(_Z23gemm_half_q_half_kernelILi3ELi4ELb0ELb0ELi32EEvPK6__halfPKjS4_S2_PS0_iiiiPKtS7_iiiiiibS2_i)
        /*0404*/ 	.word	0x00000000


	//----- nvinfo : EIATTR_REGCOUNT
	.align		4
.L_199:
        /*0408*/ 	.byte	0x04, 0x2f
        /*040a*/ 	.short	(.L_201 - .L_200)
	.align		4
.L_200:
        /*040c*/ 	.word	index@(_Z23gemm_half_q_half_kernelILi3ELi14ELb0ELb0ELi32EEvPK6__halfPKjS4_S2_PS0_iiiiPKtS7_iiiiiibS2_i)
        /*0410*/ 	.word	0x00000070


	//----- nvinfo : EIATTR_FRAME_SIZE
	.align		4
.L_201:
        /*0414*/ 	.byte	0x04, 0x11
        /*0416*/ 	.short	(.L_203 - .L_202)
	.align		4
.L_202:
        /*0418*/ 	.word	index@(_Z23gemm_half_q_half_kernelILi3ELi14ELb0ELb0ELi32EEvPK6__halfPKjS4_S2_PS0_iiiiPKtS7_iiiiiibS2_i)
        /*041c*/ 	.word	0x00000000


	//----- nvinfo : EIATTR_REGCOUNT
	.align		4
.L_203:
        /*0420*/ 	.byte	0x04, 0x2f
        /*0422*/ 	.short	(.L_205 - .L_204)
	.align		4
.L_204:
        /*0424*/ 	.word	index@(_Z23gemm_half_q_half_kernelILi3ELi12ELb0ELb0ELi32EEvPK6__halfPKjS4_S2_PS0_iiiiPKtS7_iiiiiibS2_i)
        /*0428*/ 	.word	0x00000070


	//----- nvinfo : EIATTR_FRAME_SIZE
	.align		4
.L_205:
        /*042c*/ 	.byte	0x04, 0x11
        /*042e*/ 	.short	(.L_207 - .L_206)
	.align		4
.L_206:
        /*0430*/ 	.word	index@(_Z23gemm_half_q_half_kernelILi3ELi12ELb0ELb0ELi32EEvPK6__halfPKjS4_S2_PS0_iiiiPKtS7_iiiiiibS2_i)
        /*0434*/ 	.word	0x00000000


	//----- nvinfo : EIATTR_REGCOUNT
	.align		4
.L_207:
        /*0438*/ 	.byte	0x04, 0x2f
        /*043a*/ 	.short	(.L_209 - .L_208)
	.align		4
.L_208:
        /*043c*/ 	.word	index@(_Z23gemm_half_q_half_kernelILi3ELi8ELb0ELb0ELi32EEvPK6__halfPKjS4_S2_PS0_iiiiPKtS7_iiiiiibS2_i)
        /*0440*/ 	.word	0x00000040


	//----- nvinfo : EIATTR_FRAME_SIZE
	.align		4
.L_209:
        /*0444*/ 	.byte	0x04, 0x11
        /*0446*/ 	.short	(.L_211 - .L_210)
	.align		4
.L_210:
        /*0448*/ 	.word	index@(_Z23gemm_half_q_half_kernelILi3ELi8ELb0ELb0ELi32EEvPK6__halfPKjS4_S2_PS0_iiiiPKtS7_iiiiiibS2_i)
        /*044c*/ 	.word	0x00000000


	//----- nvinfo : EIATTR_REGCOUNT
	.align		4
.L_211:
        /*0450*/ 	.byte	0x04, 0x2f
        /*0452*/ 	.short	(.L_213 - .L_212)
	.align		4
.L_212:
        /*0454*/ 	.word	index@(_Z23gemm_half_q_half_kernelILi3ELi24ELb0ELb0ELi32EEvPK6__halfPKjS4_S2_PS0_iiiiPKtS7_iiiiiibS2_i)
        /*0458*/ 	.word	0x00000066


	//----- nvinfo : EIATTR_FRAME_SIZE
	.align		4
.L_213:
        /*045c*/ 	.byte	0x04, 0x11
        /*045e*/ 	.short	(.L_215 - .L_214)
	.align		4
.L_214:
        /*0460*/ 	.word	index@(_Z23gemm_half_q_half_kernelILi3ELi24ELb0ELb0ELi32EEvPK6__halfPKjS4_S2_PS0_iiiiPKtS7_iiiiiibS2_i)
        /*0464*/ 	.word	0x00000000


	//----- nvinfo : EIATTR_REGCOUNT
	.align		4
.L_215:
        /*0468*/ 	.byte	0x04, 0x2f
        /*046a*/ 	.short	(.L_217 - .L_216)
	.align		4
.L_216:
        /*046c*/ 	.word	index@(_Z23gemm_half_q_half_kernelILi3ELi16ELb0ELb0ELi32EEvPK6__halfPKjS4_S2_PS0_iiiiPKtS7_iiiiiibS2_i)
        /*0470*/ 	.word	0x00000064


	//----- nvinfo : EIATTR_FRAME_SIZE
	.align		4
.L_217:
        /*0474*/ 	.byte	0x04, 0x11
        /*0476*/ 	.short	(.L_219 - .L_218)
	.align		4
.L_218:
        /*0478*/ 	.word	index@(_Z23gemm_half_q_half_kernelILi3ELi16ELb0ELb0ELi32EEvPK6__halfPKjS4_S2_PS0_iiiiPKtS7_iiiiiibS2_i)
        /*047c*/ 	.word	0x00000000


	//----- nvinfo : EIATTR_REGCOUNT
	.align		4
.L_219:
        /*0480*/ 	.byte	0x04, 0x2f
        /*0482*/ 	.short	(.L_221 - .L_220)
	.align		4
.L_220:
        /*0484*/ 	.word	index@(_Z23gemm_half_q_half_kernelILi3ELi48ELb0ELb0ELi32EEvPK6__halfPKjS4_S2_PS0_iiiiPKtS7_iiiiiibS2_i)
        /*0488*/ 	.word	0x00000064


	//----- nvinfo : EIATTR_FRAME_SIZE
	.align		4
.L_221:
        /*048c*/ 	.byte	0x04, 0x11
        /*048e*/ 	.short	(.L_223 - .L_222)
	.align		4
.L_222:
        /*0490*/ 	.word	index@(_Z23gemm_half_q_half_kernelILi3ELi48ELb0ELb0ELi32EEvPK6__halfPKjS4_S2_PS0_iiiiPKtS7_iiiiiibS2_i)
        /*0494*/ 	.word	0x00000000


	//----- nvinfo : EIATTR_REGCOUNT
	.align		4
.L_223:
        /*0498*/ 	.byte	0x04, 0x2f
        /*049a*/ 	.short	(.L_225 - .L_224)
	.align		4
.L_224:
        /*049c*/ 	.word	index@(_Z23gemm_half_q_half_kernelILi3ELi32ELb0ELb0ELi32EEvPK6__halfPKjS4_S2_PS0_iiiiPKtS7_iiiiiibS2_i)
        /*04a0*/ 	.word	0x0000003e


	//----- nvinfo : EIATTR_FRAME_SIZE
	.align		4
.L_225:
        /*04a4*/ 	.byte	0x04, 0x11
        /*04a6*/ 	.short	(.L_227 - .L_226)
	.align		4
.L_226:
        /*04a8*/ 	.word	index@(_Z23gemm_half_q_half_kernelILi3ELi32ELb0ELb0ELi32EEvPK6__halfPKjS4_S2_PS0_iiiiPKtS7_iiiiiibS2_i)
        /*04ac*/ 	.word	0x00000000


	//----- nvinfo : EIATTR_REGCOUNT
	.align		4
.L_227:
        /*04b0*/ 	.byte	0x04, 0x2f
        /*04b2*/ 	.short	(.L_229 - .L_228)
	.align		4
.L_228:
        /*04b4*/ 	.word	index@(_Z23gemm_half_q_half_kernelILi3ELi2ELb0ELb0ELi64EEvPK6__halfPKjS4_S2_PS0_iiiiPKtS7_iiiiiibS2_i)
        /*04b8*/ 	.word	0x00000044


	//----- nvinfo : EIATTR_FRAME_SIZE
	.align		4
.L_229:
        /*04bc*/ 	.byte	0x04, 0x11
        /*04be*/ 	.short	(.L_231 - .L_230)
	.align		4
.L_230:
        /*04c0*/ 	.word	index@(_Z23gemm_half_q_half_kernelILi3ELi2ELb0ELb0ELi64EEvPK6__halfPKjS4_S2_PS0_iiiiPKtS7_iiiiiibS2_i)
        /*04c4*/ 	.word	0x00000010


	//----- nvinfo : EIATTR_REGCOUNT
	.align		4
.L_231:
        /*04c8*/ 	.byte	0x04, 0x2f
        /*04ca*/ 	.short	(.L_233 - .L_232)
	.align		4
.L_232:
        /*04cc*/ 	.word	index@(_Z23gemm_half_q_half_kernelILi3ELi6ELb0ELb0ELi64EEvPK6__halfPKjS4_S2_PS0_iiiiPKtS7_iiiiiibS2_i)
        /*04d0*/ 	.word	0x00000065


	//----- nvinfo : EIATTR_FRAME_SIZE
	.align		4
.L_233:
        /*04d4*/ 	.byte	0x04, 0x11
        /*04d6*/ 	.short	(.L_235 - .L_234)
	.align		4
.L_234:
        /*04d8*/ 	.word	index@(_Z23gemm_half_q_half_kernelILi3ELi6ELb0ELb0ELi64EEvPK6__halfPKjS4_S2_PS0_iiiiPKtS7_iiiiiibS2_i)
        /*04dc*/ 	.word	0x00000010


	//----- nvinfo : EIATTR_REGCOUNT
	.align		4
.L_235:
        /*04e0*/ 	.byte	0x04, 0x2f
        /*04e2*/ 	.short	(.L_237 - .L_236)
	.align		4
.L_236:
        /*04e4*/ 	.word	index@(_Z23gemm_half_q_half_kernelILi3ELi4ELb0ELb0ELi64EEvPK6__halfPKjS4_S2_PS0_iiiiPKtS7_iiiiiibS2_i)
        /*04e8*/ 	.word	0x00000065


	//----- nvinfo : EIATTR_FRAME_SIZE
	.align		4
.L_237:
        /*04ec*/ 	.byte	0x04, 0x11
        /*04ee*/ 	.short	(.L_239 - .L_238)
	.align		4
.L_238:
        /*04f0*/ 	.word	index@(_Z23gemm_half_q_half_kernelILi3ELi4ELb0ELb0ELi64EEvPK6__halfPKjS4_S2_PS0_iiiiPKtS7_iiiiiibS2_i)
        /*04f4*/ 	.word	0x00000010


	//----- nvinfo : EIATTR_REGCOUNT
	.align		4
.L_239:
        /*04f8*/ 	.byte	0x04, 0x2f
        /*04fa*/ 	.short	(.L_241 - .L_240)
	.align		4
.L_240:
        /*04fc*/ 	.word	index@(_Z23gemm_half_q_half_kernelILi3ELi14ELb0ELb0ELi64EEvPK6__halfPKjS4_S2_PS0_iiiiPKtS7_iiiiiibS2_i)
        /*0500*/ 	.word	0x00000072


	//----- nvinfo : EIATTR_FRAME_SIZE
	.align		4
.L_241:
        /*0504*/ 	.byte	0x04, 0x11
        /*0506*/ 	.short	(.L_243 - .L_242)
	.align		4
.L_242:
        /*0508*/ 	.word	index@(_Z23gemm_half_q_half_kernelILi3ELi14ELb0ELb0ELi64EEvPK6__halfPKjS4_S2_PS0_iiiiPKtS7_iiiiiibS2_i)
        /*050c*/ 	.word	0x00000010


	//----- nvinfo : EIATTR_REGCOUNT
	.align		4
.L_243:
        /*0510*/ 	.byte	0x04, 0x2f
        /*0512*/ 	.short	(.L_245 - .L_244)
	.align		4
.L_244:
        /*0514*/ 	.word	index@(_Z23gemm_half_q_half_kernelILi3ELi12ELb0ELb0ELi64EEvPK6__halfPKjS4_S2_PS0_iiiiPKtS7_iiiiiibS2_i)
        /*0518*/ 	.word	0x00000072


	//----- nvinfo : EIATTR_FRAME_SIZE
	.align		4
.L_245:
        /*051c*/ 	.byte	0x04, 0x11
        /*051e*/ 	.short	(.L_247 - .L_246)
	.align		4
.L_246:
        /*0520*/ 	.word	index@(_Z23gemm_half_q_half_kernelILi3ELi12ELb0ELb0ELi64EEvPK6__halfPKjS4_S2_PS0_iiiiPKtS7_iiiiiibS2_i)
        /*0524*/ 	.word	0x00000010


	//----- nvinfo : EIATTR_REGCOUNT
	.align		4
.L_247:
        /*0528*/ 	.byte	0x04, 0x2f
        /*052a*/ 	.short	(.L_249 - .L_248)
	.align		4
.L_248:
        /*052c*/ 	.word	index@(_Z23gemm_half_q_half_kernelILi3ELi8ELb0ELb0ELi64EEvPK6__halfPKjS4_S2_PS0_iiiiPKtS7_iiiiiibS2_i)
        /*0530*/ 	.word	0x00000047


	//----- nvinfo : EIATTR_FRAME_SIZE
	.align		4
.L_249:
        /*0534*/ 	.byte	0x04, 0x11
        /*0536*/ 	.short	(.L_251 - .L_250)
	.align		4
.L_250:
        /*0538*/ 	.word	index@(_Z23gemm_half_q_half_kernelILi3ELi8ELb0ELb0ELi64EEvPK6__halfPKjS4_S2_PS0_iiiiPKtS7_iiiiiibS2_i)
        /*053c*/ 	.word	0x00000010


	//----- nvinfo : EIATTR_REGCOUNT
	.align		4
.L_251:
        /*0540*/ 	.byte	0x04, 0x2f
        /*0542*/ 	.short	(.L_253 - .L_252)
	.align		4
.L_252:
        /*0544*/ 	.word	index@(_Z23gemm_half_q_half_kernelILi3ELi24ELb0ELb0ELi64EEvPK6__halfPKjS4_S2_PS0_iiiiPKtS7_iiiiiibS2_i)
        /*0548*/ 	.word	0x00000064


	//----- nvinfo : EIATTR_FRAME_SIZE
	.align		4
.L_253:
        /*054c*/ 	.byte	0x04, 0x11
        /*054e*/ 	.short	(.L_255 - .L_254)
	.align		4
.L_254:
        /*0550*/ 	.word	index@(_Z23gemm_half_q_half_kernelILi3ELi24ELb0ELb0ELi64EEvPK6__halfPKjS4_S2_PS0_iiiiPKtS7_iiiiiibS2_i)
        /*0554*/ 	.word	0x00000010


	//----- nvinfo : EIATTR_REGCOUNT
	.align		4
.L_255:
        /*0558*/ 	.byte	0x04, 0x2f
        /*055a*/ 	.short	(.L_257 - .L_256)
	.align		4
.L_256:
        /*055c*/ 	.word	index@(_Z23gemm_half_q_half_kernelILi3ELi16ELb0ELb0ELi64EEvPK6__halfPKjS4_S2_PS0_iiiiPKtS7_iiiiiibS2_i)
        /*0560*/ 	.word	0x00000064


	//----- nvinfo : EIATTR_FRAME_SIZE
	.align		4
.L_257:
        /*0564*/ 	.byte	0x04, 0x11
        /*0566*/ 	.short	(.L_259 - .L_258)
	.align		4
.L_258:
        /*0568*/ 	.word	index@(_Z23gemm_half_q_half_kernelILi3ELi16ELb0ELb0ELi64EEvPK6__halfPKjS4_S2_PS0_iiiiPKtS7_iiiiiibS2_i)
        /*056c*/ 	.word	0x00000010


	//----- nvinfo : EIATTR_REGCOUNT
	.align		4
.L_259:
        /*0570*/ 	.byte	0x04, 0x2f
        /*0572*/ 	.short	(.L_261 - .L_260)
	.align		4
.L_260:
        /*0574*/ 	.word	index@(_Z23gemm_half_q_half_kernelILi3ELi48ELb0ELb0ELi64EEvPK6__halfPKjS4_S2_PS0_iiiiPKtS7_iiiiiibS2_i)
        /*0578*/ 	.word	0x00000064


	//----- nvinfo : EIATTR_FRAME_SIZE
	.align		4
.L_261:
        /*057c*/ 	.byte	0x04, 0x11
        /*057e*/ 	.short	(.L_263 - .L_262)
	.align		4
.L_262:
        /*0580*/ 	.word	index@(_Z23gemm_half_q_half_kernelILi3ELi48ELb0ELb0ELi64EEvPK6__halfPKjS4_S2_PS0_iiiiPKtS7_iiiiiibS2_i)
        /*0584*/ 	.word	0x00000010


	//----- nvinfo : EIATTR_REGCOUNT
	.align		4
.L_263:
        /*0588*/ 	.byte	0x04, 0x2f
        /*058a*/ 	.short	(.L_265 - .L_264)
	.align		4
.L_264:
        /*058c*/ 	.word	index@(_Z23gemm_half_q_half_kernelILi3ELi32ELb0ELb0ELi64EEvPK6__halfPKjS4_S2_PS0_iiiiPKtS7_iiiiiibS2_i)
        /*0590*/ 	.word	0x0000003f


	//----- nvinfo : EIATTR_FRAME_SIZE
	.align		4
.L_265:
        /*0594*/ 	.byte	0x04, 0x11
        /*0596*/ 	.short	(.L_267 - .L_266)
	.align		4
.L_266:
        /*0598*/ 	.word	index@(_Z23gemm_half_q_half_kernelILi3ELi32ELb0ELb0ELi64EEvPK6__halfPKjS4_S2_PS0_iiiiPKtS7_iiiiiibS2_i)
        /*059c*/ 	.word	0x00000010


	//----- nvinfo : EIATTR_REGCOUNT
	.align		4
.L_267:
        /*05a0*/ 	.byte	0x04, 0x2f
        /*05a2*/ 	.short	(.L_269 - .L_268)
	.align		4
.L_268:
        /*05a4*/ 	.word	index@(_Z23gemm_half_q_half_kernelILi4ELi2ELb0ELb0ELi32EEvPK6__halfPKjS4_S2_PS0_iiiiPKtS7_iiiiiibS2_i)
        /*05a8*/ 	.word	0x00000046


	//----- nvinfo : EIATTR_FRAME_SIZE
	.align		4
.L_269:
        /*05ac*/ 	.byte	0x04, 0x11
        /*05ae*/ 	.short	(.L_271 - .L_270)
	.align		4
.L_270:
        /*05b0*/ 	.word	index@(_Z23gemm_half_q_half_kernelILi4ELi2ELb0ELb0ELi32EEvPK6__halfPKjS4_S2_PS0_iiiiPKtS7_iiiiiibS2_i)
        /*05b4*/ 	.word	0x00000000


	//----- nvinfo : EIATTR_REGCOUNT
	.align		4
.L_271:
        /*05b8*/ 	.byte	0x04, 0x2f
        /*05ba*/ 	.short	(.L_273 - .L_272)
	.align		4
.L_272:
        /*05bc*/ 	.word	index@(_Z23gemm_half_q_half_kernelILi4ELi6ELb0ELb0ELi32EEvPK6__halfPKjS4_S2_PS0_iiiiPKtS7_iiiiiibS2_i)
        /*05c0*/ 	.word	0x00000068


	//----- nvinfo : EIATTR_FRAME_SIZE
	.align		4
.L_273:
        /*05c4*/ 	.byte	0x04, 0x11
        /*05c6*/ 	.short	(.L_275 - .L_274)
	.align		4
.L_274:
        /*05c8*/ 	.word	index@(_Z23gemm_half_q_half_kernelILi4ELi6ELb0ELb0ELi32EEvPK6__halfPKjS4_S2_PS0_iiiiPKtS7_iiiiiibS2_i)
        /*05cc*/ 	.word	0x00000000


	//----- nvinfo : EIATTR_REGCOUNT
	.align		4
.L_275:
        /*05d0*/ 	.byte	0x04, 0x2f
        /*05d2*/ 	.short	(.L_277 - .L_276)
	.align		4
.L_276:
        /*05d4*/ 	.word	index@(_Z23gemm_half_q_half_kernelILi4ELi4ELb0ELb0ELi32EEvPK6__halfPKjS4_S2_PS0_iiiiPKtS7_iiiiiibS2_i)
        /*05d8*/ 	.word	0x00000067


	//----- nvinfo : EIATTR_FRAME_SIZE
	.align		4
.L_277:
        /*05dc*/ 	.byte	0x04, 0x11
        /*05de*/ 	.short	(.L_279 - .L_278)
	.align		4
.L_278:
        /*05e0*/ 	.word	index@(_Z23gemm_half_q_half_kernelILi4ELi4ELb0ELb0ELi32EEvPK6__halfPKjS4_S2_PS0_iiiiPKtS7_iiiiiibS2_i)
        /*05e4*/ 	.word	0x00000000


	//----- nvinfo : EIATTR_REGCOUNT
	.align		4
.L_279:
        /*05e8*/ 	.byte	0x04, 0x2f
        /*05ea*/ 	.short	(.L_281 - .L_280)
	.align		4
.L_280:
        /*05ec*/ 	.word	index@(_Z23gemm_half_q_half_kernelILi4ELi14ELb0ELb0ELi32EEvPK6__halfPKjS4_S2_PS0_iiiiPKtS7_iiiiiibS2_i)
        /*05f0*/ 	.word	0x00000068


	//----- nvinfo : EIATTR_FRAME_SIZE
	.align		4
.L_281:
        /*05f4*/ 	.byte	0x04, 0x11
        /*05f6*/ 	.short	(.L_283 - .L_282)
	.align		4
.L_282:
        /*05f8*/ 	.word	index@(_Z23gemm_half_q_half_kernelILi4ELi14ELb0ELb0ELi32EEvPK6__halfPKjS4_S2_PS0_iiiiPKtS7_iiiiiibS2_i)
        /*05fc*/ 	.word	0x00000000


	//----- nvinfo : EIATTR_REGCOUNT
	.align		4
.L_283:
        /*0600*/ 	.byte	0x04, 0x2f
        /*0602*/ 	.short	(.L_285 - .L_284)
	.align		4
.L_284:
        /*0604*/ 	.word	index@(_Z23gemm_half_q_half_kernelILi4ELi12ELb0ELb0ELi32EEvPK6__halfPKjS4_S2_PS0_iiiiPKtS7_iiiiiibS2_i)
        /*0608*/ 	.word	0x00000067


	//----- nvinfo : EIATTR_FRAME_SIZE
	.align		4
.L_285:
        /*060c*/ 	.byte	0x04, 0x11
        /*060e*/ 	.short	(.L_287 - .L_286)
	.align		4
.L_286:
        /*0610*/ 	.word	index@(_Z23gemm_half_q_half_kernelILi4ELi12ELb0ELb0ELi32EEvPK6__halfPKjS4_S2_PS0_iiiiPKtS7_iiiiiibS2_i)
        /*0614*/ 	.word	0x00000000


	//----- nvinfo : EIATTR_REGCOUNT
	.align		4
.L_287:
        /*0618*/ 	.byte	0x04, 0x2f
        /*061a*/ 	.short	(.L_289 - .L_288)
	.align		4
.L_288:
        /*061c*/ 	.word	index@(_Z23gemm_half_q_half_kernelILi4ELi8ELb0ELb0ELi32EEvPK6__halfPKjS4_S2_PS0_iiiiPKtS7_iiiiiibS2_i)
        /*0620*/ 	.word	0x00000044


	//----- nvinfo : EIATTR_FRAME_SIZE
	.align		4
.L_289:
        /*0624*/ 	.byte	0x04, 0x11
        /*0626*/ 	.short	(.L_291 - .L_290)
	.align		4
.L_290:
        /*0628*/ 	.word	index@(_Z23gemm_half_q_half_kernelILi4ELi8ELb0ELb0ELi32EEvPK6__halfPKjS4_S2_PS0_iiiiPKtS7_iiiiiibS2_i)
        /*062c*/ 	.word	0x00000000


	//----- nvinfo : EIATTR_REGCOUNT
	.align		4
.L_291:
        /*0630*/ 	.byte	0x04, 0x2f
        /*0632*/ 	.short	(.L_293 - .L_292)
	.align		4
.L_292:
        /*0634*/ 	.word	index@(_Z23gemm_half_q_half_kernelILi4ELi24ELb0ELb0ELi32EEvPK6__halfPKjS4_S2_PS0_iiiiPKtS7_iiiiiibS2_i)
        /*0638*/ 	.word	0x0000006a


	//----- nvinfo : EIATTR_FRAME_SIZE
	.align		4
.L_293:
        /*063c*/ 	.byte	0x04, 0x11
        /*063e*/ 	.short	(.L_295 - .L_294)
	.align		4
.L_294:
        /*0640*/ 	.word	index@(_Z23gemm_half_q_half_kernelILi4ELi24ELb0ELb0ELi32EEvPK6__halfPKjS4_S2_PS0_iiiiPKtS7_iiiiiibS2_i)
        /*0644*/ 	.word	0x00000000


	//----- nvinfo : EIATTR_REGCOUNT
	.align		4
.L_295:
        /*0648*/ 	.byte	0x04, 0x2f
        /*064a*/ 	.short	(.L_297 - .L_296)
	.align		4
.L_296:
        /*064c*/ 	.word	index@(_Z23gemm_half_q_half_kernelILi4ELi16ELb0ELb0ELi32EEvPK6__halfPKjS4_S2_PS0_iiiiPKtS7_iiiiiibS2_i)
        /*0650*/ 	.word	0x00000068


	//----- nvinfo : EIATTR_FRAME_SIZE
	.align		4
.L_297:
        /*0654*/ 	.byte	0x04, 0x11
        /*0656*/ 	.short	(.L_299 - .L_298)
	.align		4
.L_298:
        /*0658*/ 	.word	index@(_Z23gemm_half_q_half_kernelILi4ELi16ELb0ELb0ELi32EEvPK6__halfPKjS4_S2_PS0_iiiiPKtS7_iiiiiibS2_i)
        /*065c*/ 	.word	0x00000000


	//----- nvinfo : EIATTR_REGCOUNT
	.align		4
.L_299:
        /*0660*/ 	.byte	0x04, 0x2f
        /*0662*/ 	.short	(.L_301 - .L_300)
	.align		4
.L_300:
        /*0664*/ 	.word	index@(_Z23gemm_half_q_half_kernelILi4ELi48ELb0ELb0ELi32EEvPK6__halfPKjS4_S2_PS0_iiiiPKtS7_iiiiiibS2_i)
        /*0668*/ 	.word	0x00000068


	//----- nvinfo : EIATTR_FRAME_SIZE
	.align		4
.L_301:
        /*066c*/ 	.byte	0x04, 0x11
        /*066e*/ 	.short	(.L_303 - .L_302)
	.align		4
.L_302:
        /*0670*/ 	.word	index@(_Z23gemm_half_q_half_kernelILi4ELi48ELb0ELb0ELi32EEvPK6__halfPKjS4_S2_PS0_iiiiPKtS7_iiiiiibS2_i)
        /*0674*/ 	.word	0x00000000


	//----- nvinfo : EIATTR_REGCOUNT
	.align		4
.L_303:
        /*0678*/ 	.byte	0x04, 0x2f
        /*067a*/ 	.short	(.L_305 - .L_304)
	.align		4
.L_304:
        /*067c*/ 	.word	index@(_Z23gemm_half_q_half_kernelILi4ELi32ELb0ELb0ELi32EEvPK6__halfPKjS4_S2_PS0_iiiiPKtS7_iiiiiibS2_i)
        /*0680*/ 	.word	0x00000041


	//----- nvinfo : EIATTR_FRAME_SIZE
	.align		4
.L_305:
        /*0684*/ 	.byte	0x04, 0x11
        /*0686*/ 	.short	(.L_307 - .L_306)
	.align		4
.L_306:
        /*0688*/ 	.word	index@(_Z23gemm_half_q_half_kernelILi4ELi32ELb0ELb0ELi32EEvPK6__halfPKjS4_S2_PS0_iiiiPKtS7_iiiiiibS2_i)
        /*068c*/ 	.word	0x00000000


	//----- nvinfo : EIATTR_REGCOUNT
	.align		4
.L_307:
        /*0690*/ 	.byte	0x04, 0x2f
        /*0692*/ 	.short	(.L_309 - .L_308)
	.align		4
.L_308:
        /*0694*/ 	.word	index@(_Z23gemm_half_q_half_kernelILi4ELi2ELb0ELb0ELi64EEvPK6__halfPKjS4_S2_PS0_iiiiPKtS7_iiiiiibS2_i)
        /*0698*/ 	.word	0x00000048


	//----- nvinfo : EIATTR_FRAME_SIZE
	.align		4
.L_309:
        /*069c*/ 	.byte	0x04, 0x11
        /*069e*/ 	.short	(.L_311 - .L_310)
	.align		4
.L_310:
        /*06a0*/ 	.word	index@(_Z23gemm_half_q_half_kernelILi4ELi2ELb0ELb0ELi64EEvPK6__halfPKjS4_S2_PS0_iiiiPKtS7_iiiiiibS2_i)
        /*06a4*/ 	.word	0x00000010


	//----- nvinfo : EIATTR_REGCOUNT
	.align		4
.L_311:
        /*06a8*/ 	.byte	0x04, 0x2f
        /*06aa*/ 	.short	(.L_313 - .L_312)
	.align		4
.L_312:
        /*06ac*/ 	.word	index@(_Z23gemm_half_q_half_kernelILi4ELi6ELb0ELb0ELi64EEvPK6__halfPKjS4_S2_PS0_iiiiPKtS7_iiiiiibS2_i)
        /*06b0*/ 	.word	0x00000068


	//----- nvinfo : EIATTR_FRAME_SIZE
	.align		4
.L_313:
        /*06b4*/ 	.byte	0x04, 0x11
        /*06b6*/ 	.short	(.L_315 - .L_314)
	.align		4
.L_314:
        /*06b8*/ 	.word	index@(_Z23gemm_half_q_half_kernelILi4ELi6ELb0ELb0ELi64EEvPK6__halfPKjS4_S2_PS0_iiiiPKtS7_iiiiiibS2_i)
        /*06bc*/ 	.word	0x00000010


	//----- nvinfo : EIATTR_REGCOUNT
	.align		4
.L_315:
        /*06c0*/ 	.byte	0x04, 0x2f
        /*06c2*/ 	.short	(.L_317 - .L_316)
	.align		4
.L_316:
        /*06c4*/ 	.word	index@(_Z23gemm_half_q_half_kernelILi4ELi4ELb0ELb0ELi64EEvPK6__halfPKjS4_S2_PS0_iiiiPKtS7_iiiiiibS2_i)
        /*06c8*/ 	.word	0x00000067


	//----- nvinfo : EIATTR_FRAME_SIZE
	.align		4
.L_317:
        /*06cc*/ 	.byte	0x04, 0x11
        /*06ce*/ 	.short	(.L_319 - .L_318)
	.align		4
.L_318:
        /*06d0*/ 	.word	index@(_Z23gemm_half_q_half_kernelILi4ELi4ELb0ELb0ELi64EEvPK6__halfPKjS4_S2_PS0_iiiiPKtS7_iiiiiibS2_i)
        /*06d4*/ 	.word	0x00000010


	//----- nvinfo : EIATTR_REGCOUNT
	.align		4
.L_319:
        /*06d8*/ 	.byte	0x04, 0x2f
        /*06da*/ 	.short	(.L_321 - .L_320)
	.align		4
.L_320:
        /*06dc*/ 	.word	index@(_Z23gemm_half_q_half_kernelILi4ELi14ELb0ELb0ELi64EEvPK6__halfPKjS4_S2_PS0_iiiiPKtS7_iiiiiibS2_i)
        /*06e0*/ 	.word	0x00000067


	//----- nvinfo : EIATTR_FRAME_SIZE
	.align		4
.L_321:
        /*06e4*/ 	.byte	0x04, 0x11
        /*06e6*/ 	.short	(.L_323 - .L_322)
	.align		4
.L_322:
        /*06e8*/ 	.word	index@(_Z23gemm_half_q_half_kernelILi4ELi14ELb0ELb0ELi64EEvPK6__halfPKjS4_S2_PS0_iiiiPKtS7_iiiiiibS2_i)
        /*06ec*/ 	.word	0x00000010


	//----- nvinfo : EIATTR_REGCOUNT
	.align		4
.L_323:
        /*06f0*/ 	.byte	0x04, 0x2f
        /*06f2*/ 	.short	(.L_325 - .L_324)
	.align		4
.L_324:
        /*06f4*/ 	.word	index@(_Z23gemm_half_q_half_kernelILi4ELi12ELb0ELb0ELi64EEvPK6__halfPKjS4_S2_PS0_iiiiPKtS7_iiiiiibS2_i)
        /*06f8*/ 	.word	0x00000067


	//----- nvinfo : EIATTR_FRAME_SIZE
	.align		4
.L_325:
        /*06fc*/ 	.byte	0x04, 0x11
        /*06fe*/ 	.short	(.L_327 - .L_326)
	.align		4
.L_326:
        /*0700*/ 	.word	index@(_Z23gemm_half_q_half_kernelILi4ELi12ELb0ELb0ELi64EEvPK6__halfPKjS4_S2_PS0_iiiiPKtS7_iiiiiibS2_i)
        /*0704*/ 	.word	0x00000010


	//----- nvinfo : EIATTR_REGCOUNT
	.align		4
.L_327:
        /*0708*/ 	.byte	0x04, 0x2f
        /*070a*/ 	.short	(.L_329 - .L_328)
	.align		4
.L_328:
        /*070c*/ 	.word	index@(_Z23gemm_half_q_half_kernelILi4ELi8ELb0ELb0ELi64EEvPK6__halfPKjS4_S2_PS0_iiiiPKtS7_iiiiiibS2_i)
        /*0710*/ 	.word	0x00000048


	//----- nvinfo : EIATTR_FRAME_SIZE
	.align		4
.L_329:
        /*0714*/ 	.byte	0x04, 0x11
        /*0716*/ 	.short	(.L_331 - .L_330)
	.align		4
.L_330:
        /*0718*/ 	.word	index@(_Z23gemm_half_q_half_kernelILi4ELi8ELb0ELb0ELi64EEvPK6__halfPKjS4_S2_PS0_iiiiPKtS7_iiiiiibS2_i)
        /*071c*/ 	.word	0x00000010


	//----- nvinfo : EIATTR_REGCOUNT
	.align		4
.L_331:
        /*0720*/ 	.byte	0x04, 0x2f
        /*0722*/ 	.short	(.L_333 - .L_332)
	.align		4
.L_332:
        /*0724*/ 	.word	index@(_Z23gemm_half_q_half_kernelILi4ELi24ELb0ELb0ELi64EEvPK6__halfPKjS4_S2_PS0_iiiiPKtS7_iiiiiibS2_i)
        /*0728*/ 	.word	0x0000007a


	//----- nvinfo : EIATTR_FRAME_SIZE
	.align		4
.L_333:
        /*072c*/ 	.byte	0x04, 0x11
        /*072e*/ 	.short	(.L_335 - .L_334)
	.align		4
.L_334:
        /*0730*/ 	.word	index@(_Z23gemm_half_q_half_kernelILi4ELi24ELb0ELb0ELi64EEvPK6__halfPKjS4_S2_PS0_iiiiPKtS7_iiiiiibS2_i)
        /*0734*/ 	.word	0x00000010


	//----- nvinfo : EIATTR_REGCOUNT
	.align		4
.L_335:
        /*0738*/ 	.byte	0x04, 0x2f
        /*073a*/ 	.short	(.L_337 - .L_336)
	.align		4
.L_336:
        /*073c*/ 	.word	index@(_Z23gemm_half_q_half_kernelILi4ELi16ELb0ELb0ELi64EEvPK6__halfPKjS4_S2_PS0_iiiiPKtS7_iiiiiibS2_i)
        /*0740*/ 	.word	0x00000078


	//----- nvinfo : EIATTR_FRAME_SIZE
	.align		4
.L_337:
        /*0744*/ 	.byte	0x04, 0x11
        /*0746*/ 	.short	(.L_339 - .L_338)
	.align		4
.L_338:
        /*0748*/ 	.word	index@(_Z23gemm_half_q_half_kernelILi4ELi16ELb0ELb0ELi64EEvPK6__halfPKjS4_S2_PS0_iiiiPKtS7_iiiiiibS2_i)
        /*074c*/ 	.word	0x00000010


	//----- nvinfo : EIATTR_REGCOUNT
	.align		4
.L_339:
        /*0750*/ 	.byte	0x04, 0x2f
        /*0752*/ 	.short	(.L_341 - .L_340)
	.align		4
.L_340:
        /*0754*/ 	.word	index@(_Z23gemm_half_q_half_kernelILi4ELi48ELb0ELb0ELi64EEvPK6__halfPKjS4_S2_PS0_iiiiPKtS7_iiiiiibS2_i)
        /*0758*/ 	.word	0x00000066


	//----- nvinfo : EIATTR_FRAME_SIZE
	.align		4
.L_341:
        /*075c*/ 	.byte	0x04, 0x11
        /*075e*/ 	.short	(.L_343 - .L_342)
	.align		4
.L_342:
        /*0760*/ 	.word	index@(_Z23gemm_half_q_half_kernelILi4ELi48ELb0ELb0ELi64EEvPK6__halfPKjS4_S2_PS0_iiiiPKtS7_iiiiiibS2_i)
        /*0764*/ 	.word	0x00000010


	//----- nvinfo : EIATTR_REGCOUNT
	.align		4
.L_343:
        /*0768*/ 	.byte	0x04, 0x2f
        /*076a*/ 	.short	(.L_345 - .L_344)
	.align		4
.L_344:
        /*076c*/ 	.word	index@(_Z23gemm_half_q_half_kernelILi4ELi32ELb0ELb0ELi64EEvPK6__halfPKjS4_S2_PS0_iiiiPKtS7_iiiiiibS2_i)
        /*0770*/ 	.word	0x00000040


	//----- nvinfo : EIATTR_FRAME_SIZE
	.align		4
.L_345:
        /*0774*/ 	.byte	0x04, 0x11
        /*0776*/ 	.short	(.L_347 - .L_346)
	.align		4
.L_346:
        /*0778*/ 	.word	index@(_Z23gemm_half_q_half_kernelILi4ELi32ELb0ELb0ELi64EEvPK6__halfPKjS4_S2_PS0_iiiiPKtS7_iiiiiibS2_i)
        /*077c*/ 	.word	0x00000010


	//----- nvinfo : EIATTR_MIN_STACK_SIZE
	.align		4
.L_347:
        /*0780*/ 	.byte	0x04, 0x12
        /*0782*/ 	.short	(.L_349 - .L_348)
	.align		4
.L_348:
        /*0784*/ 	.word	index@(_Z23gemm_half_q_half_kernelILi4ELi32ELb0ELb0ELi64EEvPK6__halfPKjS4_S2_PS0_iiiiPKtS7_iiiiiibS2_i)
        /*0788*/ 	.word	0x00000010


	//----- nvinfo : EIATTR_MIN_STACK_SIZE
	.align		4
.L_349:
        /*078c*/ 	.byte	0x04, 0x12
        /*078e*/ 	.short	(.L_351 - .L_350)
	.align		4
.L_350:
        /*0790*/ 	.word	index@(_Z23gemm_half_q_half_kernelILi4ELi48ELb0ELb0ELi64EEvPK6__halfPKjS4_S2_PS0_iiiiPKtS7_iiiiiibS2_i)
        /*0794*/ 	.word	0x00000010


	//----- nvinfo : EIATTR_MIN_STACK_SIZE
	.align		4
.L_351:
        /*0798*/ 	.byte	0x04, 0x12
        /*079a*/ 	.short	(.L_353 - .L_352)
	.align		4
.L_352:
        /*079c*/ 	.word	index@(_Z23gemm_half_q_half_kernelILi4ELi16ELb0ELb0ELi64EEvPK6__halfPKjS4_S2_PS0_iiiiPKtS7_iiiiiibS2_i)
        /*07a0*/ 	.word	0x00000010


	//----- nvinfo : EIATTR_MIN_STACK_SIZE
	.align		4
.L_353:
        /*07a4*/ 	.byte	0x04, 0x12
        /*07a6*/ 	.short	(.L_355 - .L_354)
	.align		4
.L_354:
        /*07a8*/ 	.word	index@(_Z23gemm_half_q_half_kernelILi4ELi24ELb0ELb0ELi64EEvPK6__halfPKjS4_S2_PS0_iiiiPKtS7_iiiiiibS2_i)
        /*07ac*/ 	.word	0x00000010


	//----- nvinfo : EIATTR_MIN_STACK_SIZE
	.align		4
.L_355:
        /*07b0*/ 	.byte	0x04, 0x12
        /*07b2*/ 	.short	(.L_357 - .L_356)
	.align		4
.L_356:
        /*07b4*/ 	.word	index@(_Z23gemm_half_q_half_kernelILi4ELi8ELb0ELb0ELi64EEvPK6__halfPKjS4_S2_PS0_iiiiPKtS7_iiiiiibS2_i)
        /*07b8*/ 	.word	0x00000010


	//----- nvinfo : EIATTR_MIN_STACK_SIZE
	.align		4
.L_357:
        /*07bc*/ 	.byte	0x04, 0x12
        /*07be*/ 	.short	(.L_359 - .L_358)
	.align		4
.L_358:
        /*07c0*/ 	.word	index@(_Z23gemm_half_q_half_kernelILi4ELi12ELb0ELb0ELi64EEvPK6__halfPKjS4_S2_PS0_iiiiPKtS7_iiiiiibS2_i)
        /*07c4*/ 	.word	0x00000010


	//----- nvinfo : EIATTR_MIN_STACK_SIZE
	.align		4
.L_359:
        /*07c8*/ 	.byte	0x04, 0x12
        /*07ca*/ 	.short	(.L_361 - .L_360)
	.align		4
.L_360:
        /*07cc*/ 	.word	index@(_Z23gemm_half_q_half_kernelILi4ELi14ELb0ELb0ELi64EEvPK6__halfPKjS4_S2_PS0_iiiiPKtS7_iiiiiibS2_i)
        /*07d0*/ 	.word	0x00000010


	//----- nvinfo : EIATTR_MIN_STACK_SIZE
	.align		4
.L_361:
        /*07d4*/ 	.byte	0x04, 0x12
        /*07d6*/ 	.short	(.L_363 - .L_362)
	.align		4
.L_362:
        /*07d8*/ 	.word	index@(_Z23gemm_half_q_half_kernelILi4ELi4ELb0ELb0ELi64EEvPK6__halfPKjS4_S2_PS0_iiiiPKtS7_iiiiiibS2_i)
        /*07dc*/ 	.word	0x00000010


	//----- nvinfo : EIATTR_MIN_STACK_SIZE
	.align		4
.L_363:
        /*07e0*/ 	.byte	0x04, 0x12
        /*07e2*/ 	.short	(.L_365 - .L_364)
	.align		4
.L_364:
        /*07e4*/ 	.word	index@(_Z23gemm_half_q_half_kernelILi4ELi6ELb0ELb0ELi64EEvPK6__halfPKjS4_S2_PS0_iiiiPKtS7_iiiiiibS2_i)
        /*07e8*/ 	.word	0x00000010


	//----- nvinfo : EIATTR_MIN_STACK_SIZE
	.align		4
.L_365:
        /*07ec*/ 	.byte	0x04, 0x12
        /*07ee*/ 	.short	(.L_367 - .L_366)
	.align		4
.L_366:
        /*07f0*/ 	.word	index@(_Z23gemm_half_q_half_kernelILi4ELi2ELb0ELb0ELi64EEvPK6__halfPKjS4_S2_PS0_iiiiPKtS7_iiiiiibS2_i)
        /*07f4*/ 	.word	0x00000010


	//----- nvinfo : EIATTR_MIN_STACK_SIZE
	.align		4
.L_367:
        /*07f8*/ 	.byte	0x04, 0x12
        /*07fa*/ 	.short	(.L_369 - .L_368)
	.align		4
.L_368:
        /*07fc*/ 	.word	index@(_Z23gemm_half_q_half_kernelILi4ELi32ELb0ELb0ELi32EEvPK6__halfPKjS4_S2_PS0_iiiiPKtS7_iiiiiibS2_i)
        /*0800*/ 	.word	0x00000000


	//----- nvinfo : EIATTR_MIN_STACK_SIZE
	.align		4
.L_369:
        /*0804*/ 	.byte	0x04, 0x12
        /*0806*/ 	.short	(.L_371 - .L_370)
	.align		4
.L_370:
        /*0808*/ 	.word	index@(_Z23gemm_half_q_half_kernelILi4ELi48ELb0ELb0ELi32EEvPK6__halfPKjS4_S2_PS0_iiiiPKtS7_iiiiiibS2_i)
        /*080c*/ 	.word	0x00000000


	//----- nvinfo : EIATTR_MIN_STACK_SIZE
	.align		4
.L_371:
        /*0810*/ 	.byte	0x04, 0x12
        /*0812*/ 	.short	(.L_373 - .L_372)
	.align		4
.L_372:
        /*0814*/ 	.word	index@(_Z23gemm_half_q_half_kernelILi4ELi16ELb0ELb0ELi32EEvPK6__halfPKjS4_S2_PS0_iiiiPKtS7_iiiiiibS2_i)
        /*0818*/ 	.word	0x00000000


	//----- nvinfo : EIATTR_MIN_STACK_SIZE
	.align		4
.L_373:
        /*081c*/ 	.byte	0x04, 0x12
        /*081e*/ 	.short	(.L_375 - .L_374)
	.align		4
.L_374:
        /*0820*/ 	.word	index@(_Z23gemm_half_q_half_kernelILi4ELi24ELb0ELb0ELi32EEvPK6__halfPKjS4_S2_PS0_iiiiPKtS7_iiiiiibS2_i)
        /*0824*/ 	.word	0x00000000


	//----- nvinfo : EIATTR_MIN_STACK_SIZE
	.align		4
.L_375:
        /*0828*/ 	.byte	0x04, 0x12
        /*082a*/ 	.short	(.L_377 - .L_376)
	.align		4
.L_376:
        /*082c*/ 	.word	index@(_Z23gemm_half_q_half_kernelILi4ELi8ELb0ELb0ELi32EEvPK6__halfPKjS4_S2_PS0_iiiiPKtS7_iiiiiibS2_i)
        /*0830*/ 	.word	0x00000000


	//----- nvinfo : EIATTR_MIN_STACK_SIZE
	.align		4
.L_377:
        /*0834*/ 	.byte	0x04, 0x12
        /*0836*/ 	.short	(.L_379 - .L_378)
	.align		4
.L_378:
        /*0838*/ 	.word	index@(_Z23gemm_half_q_half_kernelILi4ELi12ELb0ELb0ELi32EEvPK6__halfPKjS4_S2_PS0_iiiiPKtS7_iiiiiibS2_i)
        /*083c*/ 	.word	0x00000000


	//----- nvinfo : EIATTR_MIN_STACK_SIZE
	.align		4
.L_379:
        /*0840*/ 	.byte	0x04, 0x12
        /*0842*/ 	.short	(.L_381 - .L_380)
	.align		4
.L_380:
        /*0844*/ 	.word	index@(_Z23gemm_half_q_half_kernelILi4ELi14ELb0ELb0ELi32EEvPK6__halfPKjS4_S2_PS0_iiiiPKtS7_iiiiiibS2_i)
        /*0848*/ 	.word	0x00000000


	//----- nvinfo : EIATTR_MIN_STACK_SIZE
	.align		4
.L_381:
        /*084c*/ 	.byte	0x04, 0x12
        /*084e*/ 	.short	(.L_383 - .L_382)
	.align		4
.L_382:
        /*0850*/ 	.word	index@(_Z23gemm_half_q_half_kernelILi4ELi4ELb0ELb0ELi32EEvPK6__halfPKjS4_S2_PS0_iiiiPKtS7_iiiiiibS2_i)
        /*0854*/ 	.word	0x00000000


	//----- nvinfo : EIATTR_MIN_STACK_SIZE
	.align		4
.L_383:
        /*0858*/ 	.byte	0x04, 0x12
        /*085a*/ 	.short	(.L_385 - .L_384)
	.align		4
.L_384:
        /*085c*/ 	.word	index@(_Z23gemm_half_q_half_kernelILi4ELi6ELb0ELb0ELi32EEvPK6__halfPKjS4_S2_PS0_iiiiPKtS7_iiiiiibS2_i)
        /*0860*/ 	.word	0x00000000


	//----- nvinfo : EIATTR_MIN_STACK_SIZE
	.align		4
.L_385:
        /*0864*/ 	.byte	0x04, 0x12
        /*0866*/ 	.short	(.L_387 - .L_386)
	.align		4
.L_386:
        /*0868*/ 	.word	index@(_Z23gemm_half_q_half_kernelILi4ELi2ELb0ELb0ELi32EEvPK6__halfPKjS4_S2_PS0_iiiiPKtS7_iiiiiibS2_i)
        /*086c*/ 	.word	0x00000000


	//----- nvinfo : EIATTR_MIN_STACK_SIZE
	.align		4
.L_387:
        /*0870*/ 	.byte	0x04, 0x12
        /*0872*/ 	.short	(.L_389 - .L_388)
	.align		4
.L_388:
        /*0874*/ 	.word	index@(_Z23gemm_half_q_half_kernelILi3ELi32ELb0ELb0ELi64EEvPK6__halfPKjS4_S2_PS0_iiiiPKtS7_iiiiiibS2_i)
        /*0878*/ 	.word	0x00000010


	//----- nvinfo : EIATTR_MIN_STACK_SIZE
	.align		4
.L_389:
        /*087c*/ 	.byte	0x04, 0x12
        /*087e*/ 	.short	(.L_391 - .L_390)
	.align		4
.L_390:
        /*0880*/ 	.word	index@(_Z23gemm_half_q_half_kernelILi3ELi48ELb0ELb0ELi64EEvPK6__halfPKjS4_S2_PS0_iiiiPKtS7_iiiiiibS2_i)
        /*0884*/ 	.word	0x00000010


	//----- nvinfo : EIATTR_MIN_STACK_SIZE
	.align		4
.L_391:
        /*0888*/ 	.byte	0x04, 0x12
        /*088a*/ 	.short	(.L_393 - .L_392)
	.align		4
.L_392:
        /*088c*/ 	.word	index@(_Z23gemm_half_q_half_kernelILi3ELi16ELb0ELb0ELi64EEvPK6__halfPKjS4_S2_PS0_iiiiPKtS7_iiiiiibS2_i)
        /*0890*/ 	.word	0x00000010


	//----- nvinfo : EIATTR_MIN_STACK_SIZE
	.align		4
.L_393:
        /*0894*/ 	.byte	0x04, 0x12
        /*0896*/ 	.short	(.L_395 - .L_394)
	.align		4
.L_394:
        /*0898*/ 	.word	index@(_Z23gemm_half_q_half_kernelILi3ELi24ELb0ELb0ELi64EEvPK6__halfPKjS4_S2_PS0_iiiiPKtS7_iiiiiibS2_i)
        /*089c*/ 	.word	0x00000010


	//----- nvinfo : EIATTR_MIN_STACK_SIZE
	.align		4
.L_395:
        /*08a0*/ 	.byte	0x04, 0x12
        /*08a2*/ 	.short	(.L_397 - .L_396)
	.align		4
.L_396:
        /*08a4*/ 	.word	index@(_Z23gemm_half_q_half_kernelILi3ELi8ELb0ELb0ELi64EEvPK6__halfPKjS4_S2_PS0_iiiiPKtS7_iiiiiibS2_i)
        /*08a8*/ 	.word	0x00000010


	//----- nvinfo : EIATTR_MIN_STACK_SIZE
	.align		4
.L_397:
        /*08ac*/ 	.byte	0x04, 0x12
        /*08ae*/ 	.short	(.L_399 - .L_398)
	.align		4
.L_398:
        /*08b0*/ 	.word	index@(_Z23gemm_half_q_half_kernelILi3ELi12ELb0ELb0ELi64EEvPK6__halfPKjS4_S2_PS0_iiiiPKtS7_iiiiiibS2_i)
        /*08b4*/ 	.word	0x00000010


	//----- nvinfo : EIATTR_MIN_STACK_SIZE
	.align		4
.L_399:
        /*08b8*/ 	.byte	0x04, 0x12
        /*08ba*/ 	.short	(.L_401 - .L_400)
	.align		4
.L_400:
        /*08bc*/ 	.word	index@(_Z23gemm_half_q_half_kernelILi3ELi14ELb0ELb0ELi64EEvPK6__halfPKjS4_S2_PS0_iiiiPKtS7_iiiiiibS2_i)
        /*08c0*/ 	.word	0x00000010


	//----- nvinfo : EIATTR_MIN_STACK_SIZE
	.align		4
.L_401:
        /*08c4*/ 	.byte	0x04, 0x12
        /*08c6*/ 	.short	(.L_403 - .L_402)
	.align		4
.L_402:
        /*08c8*/ 	.word	index@(_Z23gemm_half_q_half_kernelILi3ELi4ELb0ELb0ELi64EEvPK6__halfPKjS4_S2_PS0_iiiiPKtS7_iiiiiibS2_i)
        /*08cc*/ 	.word	0x00000010


	//----- nvinfo : EIATTR_MIN_STACK_SIZE
	.align		4
.L_403:
        /*08d0*/ 	.byte	0x04, 0x12
        /*08d2*/ 	.short	(.L_405 - .L_404)
	.align		4
.L_404:
        /*08d4*/ 	.word	index@(_Z23gemm_half_q_half_kernelILi3ELi6ELb0ELb0ELi64EEvPK6__halfPKjS4_S2_PS0_iiiiPKtS7_iiiiiibS2_i)
        /*08d8*/ 	.word	0x00000010


	//----- nvinfo : EIATTR_MIN_STACK_SIZE
	.align		4
.L_405:
        /*08dc*/ 	.byte	0x04, 0x12
        /*08de*/ 	.short	(.L_407 - .L_406)
	.align		4
.L_406:
        /*08e0*/ 	.word	index@(_Z23gemm_half_q_half_kernelILi3ELi2ELb0ELb0ELi64EEvPK6__halfPKjS4_S2_PS0_iiiiPKtS7_iiiiiibS2_i)
        /*08e4*/ 	.word	0x00000010


	//----- nvinfo : EIATTR_MIN_STACK_SIZE
	.align		4
.L_407:
        /*08e8*/ 	.byte	0x04, 0x12
        /*08ea*/ 	.short	(.L_409 - .L_408)
	.align		4
.L_408:
        /*08ec*/ 	.word	index@(_Z23gemm_half_q_half_kernelILi3ELi32ELb0ELb0ELi32EEvPK6__halfPKjS4_S2_PS0_iiiiPKtS7_iiiiiibS2_i)
        /*08f0*/ 	.word	0x00000000


	//----- nvinfo : EIATTR_MIN_STACK_SIZE
	.align		4
.L_409:
        /*08f4*/ 	.byte	0x04, 0x12
        /*08f6*/ 	.short	(.L_411 - .L_410)
	.align		4
.L_410:
        /*08f8*/ 	.word	index@(_Z23gemm_half_q_half_kernelILi3ELi48ELb0ELb0ELi32EEvPK6__halfPKjS4_S2_PS0_iiiiPKtS7_iiiiiibS2_i)
        /*08fc*/ 	.word	0x00000000


	//----- nvinfo : EIATTR_MIN_STACK_SIZE
	.align		4
.L_411:
        /*0900*/ 	.byte	0x04, 0x12
        /*0902*/ 	.short	(.L_413 - .L_412)
	.align		4
.L_412:
        /*0904*/ 	.word	index@(_Z23gemm_half_q_half_kernelILi3ELi16ELb0ELb0ELi32EEvPK6__halfPKjS4_S2_PS0_iiiiPKtS7_iiiiiibS2_i)
        /*0908*/ 	.word	0x00000000


	//----- nvinfo : EIATTR_MIN_STACK_SIZE
	.align		4
.L_413:
        /*090c*/ 	.byte	0x04, 0x12
        /*090e*/ 	.short	(.L_415 - .L_414)
	.align		4
.L_414:
        /*0910*/ 	.word	index@(_Z23gemm_half_q_half_kernelILi3ELi24ELb0ELb0ELi32EEvPK6__halfPKjS4_S2_PS0_iiiiPKtS7_iiiiiibS2_i)
        /*0914*/ 	.word	0x00000000


	//----- nvinfo : EIATTR_MIN_STACK_SIZE
	.align		4
.L_415:
        /*0918*/ 	.byte	0x04, 0x12
        /*091a*/ 	.short	(.L_417 - .L_416)
	.align		4
.L_416:
        /*091c*/ 	.word	index@(_Z23gemm_half_q_half_kernelILi3ELi8ELb0ELb0ELi32EEvPK6__halfPKjS4_S2_PS0_iiiiPKtS7_iiiiiibS2_i)
        /*0920*/ 	.word	0x00000000


	//----- nvinfo : EIATTR_MIN_STACK_SIZE
	.align		4
.L_417:
        /*0924*/ 	.byte	0x04, 0x12
        /*0926*/ 	.short	(.L_419 - .L_418)
	.align		4
.L_418:
        /*0928*/ 	.word	index@(_Z23gemm_half_q_half_kernelILi3ELi12ELb0ELb0ELi32EEvPK6__halfPKjS4_S2_PS0_iiiiPKtS7_iiiiiibS2_i)
        /*092c*/ 	.word	0x00000000


	//----- nvinfo : EIATTR_MIN_STACK_SIZE
	.align		4
.L_419:
        /*0930*/ 	.byte	0x04, 0x12
        /*0932*/ 	.short	(.L_421 - .L_420)
	.align		4
.L_420:
        /*0934*/ 	.word	index@(_Z23gemm_half_q_half_kernelILi3ELi14ELb0ELb0ELi32EEvPK6__halfPKjS4_S2_PS0_iiiiPKtS7_iiiiiibS2_i)
        /*0938*/ 	.word	0x00000000


	//----- nvinfo : EIATTR_MIN_STACK_SIZE
	.align		4
.L_421:
        /*093c*/ 	.byte	0x04, 0x12
        /*093e*/ 	.short	(.L_423 - .L_422)
	.align		4
.L_422:
        /*0940*/ 	.word	index@(_Z23gemm_half_q_half_kernelILi3ELi4ELb0ELb0ELi32EEvPK6__halfPKjS4_S2_PS0_iiiiPKtS7_iiiiiibS2_i)
        /*0944*/ 	.word	0x00000000


	//----- nvinfo : EIATTR_MIN_STACK_SIZE
	.align		4
.L_423:
        /*0948*/ 	.byte	0x04, 0x12
        /*094a*/ 	.short	(.L_425 - .L_424)
	.align		4
.L_424:
        /*094c*/ 	.word	index@(_Z23gemm_half_q_half_kernelILi3ELi6ELb0ELb0ELi32EEvPK6__halfPKjS4_S2_PS0_iiiiPKtS7_iiiiiibS2_i)
        /*0950*/ 	.word	0x00000000


	//----- nvinfo : EIATTR_MIN_STACK_SIZE
	.align		4
.L_425:
        /*0954*/ 	.byte	0x04, 0x12
        /*0956*/ 	.short	(.L_427 - .L_426)
	.align		4
.L_426:
        /*0958*/ 	.word	index@(_Z23gemm_half_q_half_kernelILi3ELi2ELb0ELb0ELi32EEvPK6__halfPKjS4_S2_PS0_iiiiPKtS7_iiiiiibS2_i)
        /*095c*/ 	.word	0x00000000


	//----- nvinfo : EIATTR_MIN_STACK_SIZE
	.align		4
.L_427:
        /*0960*/ 	.byte	0x04, 0x12
        /*0962*/ 	.short	(.L_429 - .L_428)
	.align		4
.L_428:
        /*0964*/ 	.word	index@(_Z23gemm_half_q_half_kernelILi2ELi32ELb0ELb0ELi64EEvPK6__halfPKjS4_S2_PS0_iiiiPKtS7_iiiiiibS2_i)
        /*0968*/ 	.word	0x00000010


	//----- nvinfo : EIATTR_MIN_STACK_SIZE
	.align		4
.L_429:
        /*096c*/ 	.byte	0x04, 0x12
        /*096e*/ 	.short	(.L_431 - .L_430)
	.align		4
.L_430:
        /*0970*/ 	.word	index@(_Z23gemm_half_q_half_kernelILi2ELi48ELb0ELb0ELi64EEvPK6__halfPKjS4_S2_PS0_iiiiPKtS7_iiiiiibS2_i)
        /*0974*/ 	.word	0x00000010


	//----- nvinfo : EIATTR_MIN_STACK_SIZE
	.align		4
.L_431:
        /*0978*/ 	.byte	0x04, 0x12
        /*097a*/ 	.short	(.L_433 - .L_432)
	.align		4
.L_432:
        /*097c*/ 	.word	index@(_Z23gemm_half_q_half_kernelILi2ELi16ELb0ELb0ELi64EEvPK6__halfPKjS4_S2_PS0_iiiiPKtS7_iiiiiibS2_i)
        /*0980*/ 	.word	0x00000010


	//----- nvinfo : EIATTR_MIN_STACK_SIZE
	.align		4
.L_433:
        /*0984*/ 	.byte	0x04, 0x12
        /*0986*/ 	.short	(.L_435 - .L_434)
	.align		4
.L_434:
        /*0988*/ 	.word	index@(_Z23gemm_half_q_half_kernelILi2ELi24ELb0ELb0ELi64EEvPK6__halfPKjS4_S2_PS0_iiiiPKtS7_iiiiiibS2_i)
        /*098c*/ 	.word	0x00000010


	//----- nvinfo : EIATTR_MIN_STACK_SIZE
	.align		4
.L_435:
        /*0990*/ 	.byte	0x04, 0x12
        /*0992*/ 	.short	(.L_437 - .L_436)
	.align		4
.L_436:
        /*0994*/ 	.word	index@(_Z23gemm_half_q_half_kernelILi2ELi8ELb0ELb0ELi64EEvPK6__halfPKjS4_S2_PS0_iiiiPKtS7_iiiiiibS2_i)
        /*0998*/ 	.word	0x00000010


	//----- nvinfo : EIATTR_MIN_STACK_SIZE
	.align		4
.L_437:
        /*099c*/ 	.byte	0x04, 0x12
        /*099e*/ 	.short	(.L_439 - .L_438)
	.align		4
.L_438:
        /*09a0*/ 	.word	index@(_Z23gemm_half_q_half_kernelILi2ELi12ELb0ELb0ELi64EEvPK6__halfPKjS4_S2_PS0_iiiiPKtS7_iiiiiibS2_i)
        /*09a4*/ 	.word	0x00000010


	//----- nvinfo : EIATTR_MIN_STACK_SIZE
	.align		4
.L_439:
        /*09a8*/ 	.byte	0x04, 0x12
        /*09aa*/ 	.short	(.L_441 - .L_440)
	.align		4
.L_440:
        /*09ac*/ 	.word	index@(_Z23gemm_half_q_half_kernelILi2ELi14ELb0ELb0ELi64EEvPK6__halfPKjS4_S2_PS0_iiiiPKtS7_iiiiiibS2_i)
        /*09b0*/ 	.word	0x00000010


	//----- nvinfo : EIATTR_MIN_STACK_SIZE
	.align		4
.L_441:
        /*09b4*/ 	.byte	0x04, 0x12
        /*09b6*/ 	.short	(.L_443 - .L_442)
	.align		4
.L_442:
        /*09b8*/ 	.word	index@(_Z23gemm_half_q_half_kernelILi2ELi4ELb0ELb0ELi64EEvPK6__halfPKjS4_S2_PS0_iiiiPKtS7_iiiiiibS2_i)
        /*09bc*/ 	.word	0x00000010


	//----- nvinfo : EIATTR_MIN_STACK_SIZE
	.align		4
.L_443:
        /*09c0*/ 	.byte	0x04, 0x12
        /*09c2*/ 	.short	(.L_445 - .L_444)
	.align		4
.L_444:
        /*09c4*/ 	.word	index@(_Z23gemm_half_q_half_kernelILi2ELi6ELb0ELb0ELi64EEvPK6__halfPKjS4_S2_PS0_iiiiPKtS7_iiiiiibS2_i)
        /*09c8*/ 	.word	0x00000010


	//----- nvinfo : EIATTR_MIN_STACK_SIZE
	.align		4
.L_445:
        /*09cc*/ 	.byte	0x04, 0x12
        /*09ce*/ 	.short	(.L_447 - .L_446)
	.align		4
.L_446:
        /*09d0*/ 	.word	index@(_Z23gemm_half_q_half_kernelILi2ELi2ELb0ELb0ELi64EEvPK6__halfPKjS4_S2_PS0_iiiiPKtS7_iiiiiibS2_i)
        /*09d4*/ 	.word	0x00000010


	//----- nvinfo : EIATTR_MIN_STACK_SIZE
	.align		4
.L_447:
        /*09d8*/ 	.byte	0x04, 0x12
        /*09da*/ 	.short	(.L_449 - .L_448)
	.align		4
.L_448:
        /*09dc*/ 	.word	index@(_Z23gemm_half_q_half_kernelILi2ELi32ELb0ELb0ELi32EEvPK6__halfPKjS4_S2_PS0_iiiiPKtS7_iiiiiibS2_i)
        /*09e0*/ 	.word	0x00000000


	//----- nvinfo : EIATTR_MIN_STACK_SIZE
	.align		4
.L_449:
        /*09e4*/ 	.byte	0x04, 0x12
        /*09e6*/ 	.short	(.L_451 - .L_450)
	.align		4
.L_450:
        /*09e8*/ 	.word	index@(_Z23gemm_half_q_half_kernelILi2ELi48ELb0ELb0ELi32EEvPK6__halfPKjS4_S2_PS0_iiiiPKtS7_iiiiiibS2_i)
        /*09ec*/ 	.word	0x00000000


	//----- nvinfo : EIATTR_MIN_STACK_SIZE
	.align		4
.L_451:
        /*09f0*/ 	.byte	0x04, 0x12
        /*09f2*/ 	.short	(.L_453 - .L_452)
	.align		4
.L_452:
        /*09f4*/ 	.word	index@(_Z23gemm_half_q_half_kernelILi2ELi16ELb0ELb0ELi32EEvPK6__halfPKjS4_S2_PS0_iiiiPKtS7_iiiiiibS2_i)
        /*09f8*/ 	.word	0x00000000


	//----- nvinfo : EIATTR_MIN_STACK_SIZE
	.align		4
.L_453:
        /*09fc*/ 	.byte	0x04, 0x12
        /*09fe*/ 	.short	(.L_455 - .L_454)
	.align		4
.L_454:
        /*0a00*/ 	.word	index@(_Z23gemm_half_q_half_kernelILi2ELi24ELb0ELb0ELi32EEvPK6__halfPKjS4_S2_PS0_iiiiPKtS7_iiiiiibS2_i)
        /*0a04*/ 	.word	0x00000000


	//----- nvinfo : EIATTR_MIN_STACK_SIZE
	.align		4
.L_455:
        /*0a08*/ 	.byte	0x04, 0x12
        /*0a0a*/ 	.short	(.L_457 - .L_456)
	.align		4
.L_456:
        /*0a0c*/ 	.word	index@(_Z23gemm_half_q_half_kernelILi2ELi8ELb0ELb0ELi32EEvPK6__halfPKjS4_S2_PS0_iiiiPKtS7_iiiiiibS2_i)
        /*0a10*/ 	.word	0x00000000


	//----- nvinfo : EIATTR_MIN_STACK_SIZE
	.align		4
.L_457:
        /*0a14*/ 	.byte	0x04, 0x12
        /*0a16*/ 	.short	(.L_459 - .L_458)
	.align		4
.L_458:
        /*0a18*/ 	.word	index@(_Z23gemm_half_q_half_kernelILi2ELi12ELb0ELb0ELi32EEvPK6__halfPKjS4_S2_PS0_iiiiPKtS7_iiiiiibS2_i)
        /*0a1c*/ 	.word	0x00000000


	//----- nvinfo : EIATTR_MIN_STACK_SIZE
	.align		4
.L_459:
        /*0a20*/ 	.byte	0x04, 0x12
        /*0a22*/ 	.short	(.L_461 - .L_460)
	.align		4
.L_460:
        /*0a24*/ 	.word	index@(_Z23gemm_half_q_half_kernelILi2ELi14ELb0ELb0ELi32EEvPK6__halfPKjS4_S2_PS0_iiiiPKtS7_iiiiiibS2_i)
        /*0a28*/ 	.word	0x00000000


	//----- nvinfo : EIATTR_MIN_STACK_SIZE
	.align		4
.L_461:
        /*0a2c*/ 	.byte	0x04, 0x12
        /*0a2e*/ 	.short	(.L_463 - .L_462)
	.align		4
.L_462:
        /*0a30*/ 	.word	index@(_Z23gemm_half_q_half_kernelILi2ELi4ELb0ELb0ELi32EEvPK6__halfPKjS4_S2_PS0_iiiiPKtS7_iiiiiibS2_i)
        /*0a34*/ 	.word	0x00000000


	//----- nvinfo : EIATTR_MIN_STACK_SIZE
	.align		4
.L_463:
        /*0a38*/ 	.byte	0x04, 0x12
        /*0a3a*/ 	.short	(.L_465 - .L_464)
	.align		4
.L_464:
        /*0a3c*/ 	.word	index@(_Z23gemm_half_q_half_kernelILi2ELi6ELb0ELb0ELi32EEvPK6__halfPKjS4_S2_PS0_iiiiPKtS7_iiiiiibS2_i)
        /*0a40*/ 	.word	0x00000000


	//----- nvinfo : EIATTR_MIN_STACK_SIZE
	.align		4
.L_465:
        /*0a44*/ 	.byte	0x04, 0x12
        /*0a46*/ 	.short	(.L_467 - .L_466)
	.align		4
.L_466:
        /*0a48*/ 	.word	index@(_Z23gemm_half_q_half_kernelILi2ELi2ELb0ELb0ELi32EEvPK6__halfPKjS4_S2_PS0_iiiiPKtS7_iiiiiibS2_i)
        /*0a4c*/ 	.word	0x00000000


	//----- nvinfo : EIATTR_MIN_STACK_SIZE
	.align		4
.L_467:
        /*0a50*/ 	.byte	0x04, 0x12
        /*0a52*/ 	.short	(.L_469 - .L_468)
	.align		4
.L_468:
        /*0a54*/ 	.word	index@(_Z23gemm_half_q_half_kernelILi1ELi32ELb0ELb0ELi64EEvPK6__halfPKjS4_S2_PS0_iiiiPKtS7_iiiiiibS2_i)
        /*0a58*/ 	.word	0x00000010


	//----- nvinfo : EIATTR_MIN_STACK_SIZE
	.align		4
.L_469:
        /*0a5c*/ 	.byte	0x04, 0x12
        /*0a5e*/ 	.short	(.L_471 - .L_470)
	.align		4
.L_470:
        /*0a60*/ 	.word	index@(_Z23gemm_half_q_half_kernelILi1ELi48ELb0ELb0ELi64EEvPK6__halfPKjS4_S2_PS0_iiiiPKtS7_iiiiiibS2_i)
        /*0a64*/ 	.word	0x00000010


	//----- nvinfo : EIATTR_MIN_STACK_SIZE
	.align		4
.L_471:
        /*0a68*/ 	.byte	0x04, 0x12
        /*0a6a*/ 	.short	(.L_473 - .L_472)
	.align		4
.L_472:
        /*0a6c*/ 	.word	index@(_Z23gemm_half_q_half_kernelILi1ELi16ELb0ELb0ELi64EEvPK6__halfPKjS4_S2_PS0_iiiiPKtS7_iiiiiibS2_i)
        /*0a70*/ 	.word	0x00000010


	//----- nvinfo : EIATTR_MIN_STACK_SIZE
	.align		4
.L_473:
        /*0a74*/ 	.byte	0x04, 0x12
        /*0a76*/ 	.short	(.L_475 - .L_474)
	.align		4
.L_474:
        /*0a78*/ 	.word	index@(_Z23gemm_half_q_half_kernelILi1ELi24ELb0ELb0ELi64EEvPK6__halfPKjS4_S2_PS0_iiiiPKtS7_iiiiiibS2_i)
        /*0a7c*/ 	.word	0x00000010


	//----- nvinfo : EIATTR_MIN_STACK_SIZE
	.align		4
.L_475:
        /*0a80*/ 	.byte	0x04, 0x12
        /*0a82*/ 	.short	(.L_477 - .L_476)
	.align		4
.L_476:
        /*0a84*/ 	.word	index@(_Z23gemm_half_q_half_kernelILi1ELi8ELb0ELb0ELi64EEvPK6__halfPKjS4_S2_PS0_iiiiPKtS7_iiiiiibS2_i)
        /*0a88*/ 	.word	0x00000010


	//----- nvinfo : EIATTR_MIN_STACK_SIZE
	.align		4
.L_477:
        /*0a8c*/ 	.byte	0x04, 0x12
        /*0a8e*/ 	.short	(.L_479 - .L_478)
	.align		4
.L_478:
        /*0a90*/ 	.word	index@(_Z23gemm_half_q_half_kernelILi1ELi12ELb0ELb0ELi64EEvPK6__halfPKjS4_S2_PS0_iiiiPKtS7_iiiiiibS2_i)
        /*0a94*/ 	.word	0x00000010


	//----- nvinfo : EIATTR_MIN_STACK_SIZE
	.align		4
.L_479:
        /*0a98*/ 	.byte	0x04, 0x12
        /*0a9a*/ 	.short	(.L_481 - .L_480)
	.align		4
.L_480:
        /*0a9c*/ 	.word	index@(_Z23gemm_half_q_half_kernelILi1ELi14ELb0ELb0ELi64EEvPK6__halfPKjS4_S2_PS0_iiiiPKtS7_iiiiiibS2_i)
        /*0aa0*/ 	.word	0x00000010


	//----- nvinfo : EIATTR_MIN_STACK_SIZE
	.align		4
.L_481:
        /*0aa4*/ 	.byte	0x04, 0x12
        /*0aa6*/ 	.short	(.L_483 - .L_482)
	.align		4
.L_482:
        /*0aa8*/ 	.word	index@(_Z23gemm_half_q_half_kernelILi1ELi4ELb0ELb0ELi64EEvPK6__halfPKjS4_S2_PS0_iiiiPKtS7_iiiiiibS2_i)
        /*0aac*/ 	.word	0x00000010


	//----- nvinfo : EIATTR_MIN_STACK_SIZE
	.align		4
.L_483:
        /*0ab0*/ 	.byte	0x04, 0x12
        /*0ab2*/ 	.short	(.L_485 - .L_484)
	.align		4
.L_484:
        /*0ab4*/ 	.word	index@(_Z23gemm_half_q_half_kernelILi1ELi6ELb0ELb0ELi64EEvPK6__halfPKjS4_S2_PS0_iiiiPKtS7_iiiiiibS2_i)
        /*0ab8*/ 	.word	0x00000010


	//----- nvinfo : EIATTR_MIN_STACK_SIZE
	.align		4
.L_485:
        /*0abc*/ 	.byte	0x04, 0x12
        /*0abe*/ 	.short	(.L_487 - .L_486)
	.align		4
.L_486:
        /*0ac0*/ 	.word	index@(_Z23gemm_half_q_half_kernelILi1ELi2ELb0ELb0ELi64EEvPK6__halfPKjS4_S2_PS0_iiiiPKtS7_iiiiiibS2_i)
        /*0ac4*/ 	.word	0x00000010


	//----- nvinfo : EIATTR_MIN_STACK_SIZE
	.align		4
.L_487:
        /*0ac8*/ 	.byte	0x04, 0x12
        /*0aca*/ 	.short	(.L_489 - .L_488)
	.align		4
.L_488:
        /*0acc*/ 	.word	index@(_Z23gemm_half_q_half_kernelILi1ELi32ELb0ELb0ELi32EEvPK6__halfPKjS4_S2_PS0_iiiiPKtS7_iiiiiibS2_i)
        /*0ad0*/ 	.word	0x00000000


	//----- nvinfo : EIATTR_MIN_STACK_SIZE
	.align		4
.L_489:
        /*0ad4*/ 	.byte	0x04, 0x12
        /*0ad6*/ 	.short	(.L_491 - .L_490)
	.align		4
.L_490:
        /*0ad8*/ 	.word	index@(_Z23gemm_half_q_half_kernelILi1ELi48ELb0ELb0ELi32EEvPK6__halfPKjS4_S2_PS0_iiiiPKtS7_iiiiiibS2_i)
        /*0adc*/ 	.word	0x00000000


	//----- nvinfo : EIATTR_MIN_STACK_SIZE
	.align		4
.L_491:
        /*0ae0*/ 	.byte	0x04, 0x12
        /*0ae2*/ 	.short	(.L_493 - .L_492)
	.align		4
.L_492:
        /*0ae4*/ 	.word	index@(_Z23gemm_half_q_half_kernelILi1ELi16ELb0ELb0ELi32EEvPK6__halfPKjS4_S2_PS0_iiiiPKtS7_iiiiiibS2_i)
        /*0ae8*/ 	.word	0x00000000


	//----- nvinfo : EIATTR_MIN_STACK_SIZE
	.align		4
.L_493:
        /*0aec*/ 	.byte	0x04, 0x12
        /*0aee*/ 	.short	(.L_495 - .L_494)
	.align		4
.L_494:
        /*0af0*/ 	.word	index@(_Z23gemm_half_q_half_kernelILi1ELi24ELb0ELb0ELi32EEvPK6__halfPKjS4_S2_PS0_iiiiPKtS7_iiiiiibS2_i)
        /*0af4*/ 	.word	0x00000000


	//----- nvinfo : EIATTR_MIN_STACK_SIZE
	.align		4
.L_495:
        /*0af8*/ 	.byte	0x04, 0x12
        /*0afa*/ 	.short	(.L_497 - .L_496)
	.align		4
.L_496:
        /*0afc*/ 	.word	index@(_Z23gemm_half_q_half_kernelILi1ELi8ELb0ELb0ELi32EEvPK6__halfPKjS4_S2_PS0_iiiiPKtS7_iiiiiibS2_i)
        /*0b00*/ 	.word	0x00000000


	//----- nvinfo : EIATTR_MIN_STACK_SIZE
	.align		4
.L_497:
        /*0b04*/ 	.byte	0x04, 0x12
        /*0b06*/ 	.short	(.L_499 - .L_498)
	.align		4
.L_498:
        /*0b08*/ 	.word	index@(_Z23gemm_half_q_half_kernelILi1ELi12ELb0ELb0ELi32EEvPK6__halfPKjS4_S2_PS0_iiiiPKtS7_iiiiiibS2_i)
        /*0b0c*/ 	.word	0x00000000


	//----- nvinfo : EIATTR_MIN_STACK_SIZE
	.align		4
.L_499:
        /*0b10*/ 	.byte	0x04, 0x12
        /*0b12*/ 	.short	(.L_501 - .L_500)
	.align		4
.L_500:
        /*0b14*/ 	.word	index@(_Z23gemm_half_q_half_kernelILi1ELi14ELb0ELb0ELi32EEvPK6__halfPKjS4_S2_PS0_iiiiPKtS7_iiiiiibS2_i)
        /*0b18*/ 	.word	0x00000000


	//----- nvinfo : EIATTR_MIN_STACK_SIZE
	.align		4
.L_501:
        /*0b1c*/ 	.byte	0x04, 0x12
        /*0b1e*/ 	.short	(.L_503 - .L_502)
	.align		4
.L_502:
        /*0b20*/ 	.word	index@(_Z23gemm_half_q_half_kernelILi1ELi4ELb0ELb0ELi32EEvPK6__halfPKjS4_S2_PS0_iiiiPKtS7_iiiiiibS2_i)
        /*0b24*/ 	.word	0x00000000


	//----- nvinfo : EIATTR_MIN_STACK_SIZE
	.align		4
.L_503:
        /*0b28*/ 	.byte	0x04, 0x12
        /*0b2a*/ 	.short	(.L_505 - .L_504)
	.align		4
.L_504:
        /*0b2c*/ 	.word	index@(_Z23gemm_half_q_half_kernelILi1ELi6ELb0ELb0ELi32EEvPK6__halfPKjS4_S2_PS0_iiiiPKtS7_iiiiiibS2_i)
        /*0b30*/ 	.word	0x00000000


	//----- nvinfo : EIATTR_MIN_STACK_SIZE
	.align		4
.L_505:
        /*0b34*/ 	.byte	0x04, 0x12
        /*0b36*/ 	.short	(.L_507 - .L_506)
	.align		4
.L_506:
        /*0b38*/ 	.word	index@(_Z23gemm_half_q_half_kernelILi1ELi2ELb0ELb0ELi32EEvPK6__halfPKjS4_S2_PS0_iiiiPKtS7_iiiiiibS2_i)
        /*0b3c*/ 	.word	0x00000000
.L_507:


//--------------------- .nv.info._Z23gemm_half_q_half_kernelILi4ELi32ELb0ELb0ELi64EEvPK6__halfPKjS4_S2_PS0_iiiiPKtS7_iiiiiibS2_i --------------------------
	.section	.nv.info._Z23gemm_half_q_half_kernelILi4ELi32ELb0ELb0ELi64EEvPK6__halfPKjS4_S2_PS0_iiiiPKtS7_iiiiiibS2_i,"",@"SHT_CUDA_INFO"
	.sectionflags	@""
	.align	4


	//----- nvinfo : EIATTR_CUDA_API_VERSION
	.align		4
        /*0000*/ 	.byte	0x04, 0x37
        /*0002*/ 	.short	(.L_509 - .L_508)
.L_508:
        /*0004*/ 	.word	0x00000082


	//----- nvinfo : EIATTR_SW2861232_WAR
	.align		4
.L_509:
        /*0008*/ 	.byte	0x01, 0x35
	.zero		2


	//----- nvinfo : EIATTR_PARAM_CBANK
	.align		4
        /*000c*/ 	.byte	0x04, 0x0a
        /*000e*/ 	.short	(.L_511 - .L_510)
	.align		4
.L_510:
        /*0010*/ 	.word	index@(.nv.constant0._Z23gemm_half_q_half_kernelILi4ELi32ELb0ELb0ELi64EEvPK6__halfPKjS4_S2_PS0_iiiiPKtS7_iiiiiibS2_i)
        /*0014*/ 	.short	0x0160
        /*0016*/ 	.short	0x0074


	//----- nvinfo : EIATTR_CBANK_PARAM_SIZE
	.align		4
.L_511:
        /*0018*/ 	.byte	0x03, 0x19
        /*001a*/ 	.short	0x0074


	//----- nvinfo : EIATTR_KPARAM_INFO
	.align		4
        /*001c*/ 	.byte	0x04, 0x17
        /*001e*/ 	.short	(.L_513 - .L_512)
.L_512:
        /*0020*/ 	.word	0x00000000
        /*0024*/ 	.short	0x0013
        /*0026*/ 	.short	0x0070
        /*0028*/ 	.byte	0x00, 0xf0, 0x11, 0x00


	//----- nvinfo : EIATTR_KPARAM_INFO
	.align		4
.L_513:
        /*002c*/ 	.byte	0x04, 0x17
        /*002e*/ 	.short	(.L_515 - .L_514)
.L_514:
        /*0030*/ 	.word	0x00000000
        /*0034*/ 	.short	0x0012
        /*0036*/ 	.short	0x0068
        /*0038*/ 	.byte	0x00, 0xf0, 0x21, 0x00


	//----- nvinfo : EIATTR_KPARAM_INFO
	.align		4
.L_515:
        /*003c*/ 	.byte	0x04, 0x17
        /*003e*/ 	.short	(.L_517 - .L_516)
.L_516:
        /*0040*/ 	.word	0x00000000
        /*0044*/ 	.short	0x0011
        /*0046*/ 	.short	0x0060
        /*0048*/ 	.byte	0x00, 0xf0, 0x05, 0x00


	//----- nvinfo : EIATTR_KPARAM_INFO
	.align		4
.L_517:
        /*004c*/ 	.byte	0x04, 0x17
        /*004e*/ 	.short	(.L_519 - .L_518)
.L_518:
        /*0050*/ 	.word	0x00000000
        /*0054*/ 	.short	0x0010
        /*0056*/ 	.short	0x005c
        /*0058*/ 	.byte	0x00, 0xf0, 0x11, 0x00


	//----- nvinfo : EIATTR_KPARAM_INFO
	.align		4
.L_519:
        /*005c*/ 	.byte	0x04, 0x17
        /*005e*/ 	.short	(.L_521 - .L_520)
.L_520:
        /*0060*/ 	.word	0x00000000
        /*0064*/ 	.short	0x000f
        /*0066*/ 	.short	0x0058
        /*0068*/ 	.byte	0x00, 0xf0, 0x11, 0x00


	//----- nvinfo : EIATTR_KPARAM_INFO
	.align		4
.L_521:
        /*006c*/ 	.byte	0x04, 0x17
        /*006e*/ 	.short	(.L_523 - .L_522)
.L_522:
        /*0070*/ 	.word	0x00000000
        /*0074*/ 	.short	0x000e
        /*0076*/ 	.short	0x0054
        /*0078*/ 	.byte	0x00, 0xf0, 0x11, 0x00


	//----- nvinfo : EIATTR_KPARAM_INFO
	.align		4
.L_523:
        /*007c*/ 	.byte	0x04, 0x17
        /*007e*/ 	.short	(.L_525 - .L_524)
.L_524:
        /*0080*/ 	.word	0x00000000
        /*0084*/ 	.short	0x000d
        /*0086*/ 	.short	0x0050
        /*0088*/ 	.byte	0x00, 0xf0, 0x11, 0x00


	//----- nvinfo : EIATTR_KPARAM_INFO
	.align		4
.L_525:
        /*008c*/ 	.byte	0x04, 0x17
        /*008e*/ 	.short	(.L_527 - .L_526)
.L_526:
        /*0090*/ 	.word	0x00000000
        /*0094*/ 	.short	0x000c
        /*0096*/ 	.short	0x004c
        /*0098*/ 	.byte	0x00, 0xf0, 0x11, 0x00


	//----- nvinfo : EIATTR_KPARAM_INFO
	.align		4
.L_527:
        /*009c*/ 	.byte	0x04, 0x17
        /*009e*/ 	.short	(.L_529 - .L_528)
.L_528:
        /*00a0*/ 	.word	0x00000000
        /*00a4*/ 	.short	0x000b
        /*00a6*/ 	.short	0x0048
        /*00a8*/ 	.byte	0x00, 0xf0, 0x11, 0x00


	//----- nvinfo : EIATTR_KPARAM_INFO
	.align		4
.L_529:
        /*00ac*/ 	.byte	0x04, 0x17
        /*00ae*/ 	.short	(.L_531 - .L_530)
.L_530:
        /*00b0*/ 	.word	0x00000000
        /*00b4*/ 	.short	0x000a
        /*00b6*/ 	.short	0x0040
        /*00b8*/ 	.byte	0x00, 0xf0, 0x21, 0x00


	//----- nvinfo : EIATTR_KPARAM_INFO
	.align		4
.L_531:
        /*00bc*/ 	.byte	0x04, 0x17
        /*00be*/ 	.short	(.L_533 - .L_532)
.L_532:
        /*00c0*/ 	.word	0x00000000
        /*00c4*/ 	.short	0x0009
        /*00c6*/ 	.short	0x0038
        /*00c8*/ 	.byte	0x00, 0xf0, 0x21, 0x00


	//----- nvinfo : EIATTR_KPARAM_INFO
	.align		4
.L_533:
        /*00cc*/ 	.byte	0x04, 0x17
        /*00ce*/ 	.short	(.L_535 - .L_534)
.L_534:
        /*00d0*/ 	.word	0x00000000
        /*00d4*/ 	.short	0x0008
        /*00d6*/ 	.short	0x0034
        /*00d8*/ 	.byte	0x00, 0xf0, 0x11, 0x00


	//----- nvinfo : EIATTR_KPARAM_INFO
	.align		4
.L_535:
        /*00dc*/ 	.byte	0x04, 0x17
        /*00de*/ 	.short	(.L_537 - .L_536)
.L_536:
        /*00e0*/ 	.word	0x00000000
        /*00e4*/ 	.short	0x0007
        /*00e6*/ 	.short	0x0030
        /*00e8*/ 	.byte	0x00, 0xf0, 0x11, 0x00


	//----- nvinfo : EIATTR_KPARAM_INFO
	.align		4
.L_537:
        /*00ec*/ 	.byte	0x04, 0x17
        /*00ee*/ 	.short	(.L_539 - .L_538)
.L_538:
        /*00f0*/ 	.word	0x00000000
        /*00f4*/ 	.short	0x0006
        /*00f6*/ 	.short	0x002c
        /*00f8*/ 	.byte	0x00, 0xf0, 0x11, 0x00


	//----- nvinfo : EIATTR_KPARAM_INFO
	.align		4
.L_539:
        /*00fc*/ 	.byte	0x04, 0x17
        /*00fe*/ 	.short	(.L_541 - .L_540)
.L_540:
        /*0100*/ 	.word	0x00000000
        /*0104*/ 	.short	0x0005
        /*0106*/ 	.short	0x0028
        /*0108*/ 	.byte	0x00, 0xf0, 0x11, 0x00


	//----- nvinfo : EIATTR_KPARAM_INFO
	.align		4
.L_541:
        /*010c*/ 	.byte	0x04, 0x17
        /*010e*/ 	.short	(.L_543 - .L_542)
.L_542:
        /*0110*/ 	.word	0x00000000
        /*0114*/ 	.short	0x0004
        /*0116*/ 	.short	0x0020
        /*0118*/ 	.byte	0x00, 0xf0, 0x21, 0x00


	//----- nvinfo : EIATTR_KPARAM_INFO
	.align		4
.L_543:
        /*011c*/ 	.byte	0x04, 0x17
        /*011e*/ 	.short	(.L_545 - .L_544)
.L_544:
        /*0120*/ 	.word	0x00000000
        /*0124*/ 	.short	0x0003
        /*0126*/ 	.short	0x0018
        /*0128*/ 	.byte	0x00, 0xf0, 0x21, 0x00


	//----- nvinfo : EIATTR_KPARAM_INFO
	.align		4
.L_545:
        /*012c*/ 	.byte	0x04, 0x17
        /*012e*/ 	.short	(.L_547 - .L_546)
.L_546:
        /*0130*/ 	.word	0x00000000
        /*0134*/ 	.short	0x0002
        /*0136*/ 	.short	0x0010
        /*0138*/ 	.byte	0x00, 0xf0, 0x21, 0x00


	//----- nvinfo : EIATTR_KPARAM_INFO
	.align		4
.L_547:
        /*013c*/ 	.byte	0x04, 0x17
        /*013e*/ 	.short	(.L_549 - .L_548)
.L_548:
        /*0140*/ 	.word	0x00000000
        /*0144*/ 	.short	0x0001
        /*0146*/ 	.short	0x0008
        /*0148*/ 	.byte	0x00, 0xf0, 0x21, 0x00


	//----- nvinfo : EIATTR_KPARAM_INFO
	.align		4
.L_549:
        /*014c*/ 	.byte	0x04, 0x17
        /*014e*/ 	.short	(.L_551 - .L_550)
.L_550:
        /*0150*/ 	.word	0x00000000
        /*0154*/ 	.short	0x0000
        /*0156*/ 	.short	0x0000
        /*0158*/ 	.byte	0x00, 0xf0, 0x21, 0x00


	//----- nvinfo : EIATTR_MAXREG_COUNT
	.align		4
.L_551:
        /*015c*/ 	.byte	0x03, 0x1b
        /*015e*/ 	.short	0x00ff


	//----- nvinfo : EIATTR_NUM_BARRIERS
	.align		4
        /*0160*/ 	.byte	0x02, 0x4c
        /*0162*/ 	.byte	0x01
	.zero		1


	//----- nvinfo : EIATTR_MERCURY_ISA_VERSION
	.align		4
        /*0164*/ 	.byte	0x03, 0x5f
        /*0166*/ 	.short	0x0000


	//----- nvinfo : EIATTR_EXIT_INSTR_OFFSETS
	.align		4
        /*0168*/ 	.byte	0x04, 0x1c
        /*016a*/ 	.short	(.L_553 - .L_552)


	//   ....[0]....
.L_552:
        /*016c*/ 	.word	0x00000790


	//   ....[1]....
        /*0170*/ 	.word	0x00003a90


	//   ....[2]....
        /*0174*/ 	.word	0x00003d60


	//   ....[3]....
        /*0178*/ 	.word	0x00003fc0


	//   ....[4]....
        /*017c*/ 	.word	0x00004200


	//   ....[5]....
        /*0180*/ 	.word	0x00004330


	//   ....[6]....
        /*0184*/ 	.word	0x000043d0


	//   ....[7]....
        /*0188*/ 	.word	0x00004410


	//----- nvinfo : EIATTR_CTAIDZ_USED
	.align		4
.L_553:
        /*018c*/ 	.byte	0x01, 0x04
	.zero		2


	//----- nvinfo : EIATTR_CRS_STACK_SIZE
	.align		4
        /*0190*/ 	.byte	0x04, 0x1e
        /*0192*/ 	.short	(.L_555 - .L_554)
.L_554:
        /*0194*/ 	.word	0x00000000
.L_555:


//--------------------- .nv.info._Z23gemm_half_q_half_kernelILi4ELi48ELb0ELb0ELi64EEvPK6__halfPKjS4_S2_PS0_iiiiPKtS7_iiiiiibS2_i --------------------------
	.section	.nv.info._Z23gemm_half_q_half_kernelILi4ELi48ELb0ELb0ELi64EEvPK6__halfPKjS4_S2_PS0_iiiiPKtS7_iiiiiibS2_i,"",@"SHT_CUDA_INFO"
	.sectionflags	@""
	.align	4


	//----- nvinfo : EIATTR_CUDA_API_VERSION
	.align		4
        /*0000*/ 	.byte	0x04, 0x37
        /*0002*/ 	.short	(.L_557 - .L_556)
.L_556:
        /*0004*/ 	.word	0x00000082


	//----- nvinfo : EIATTR_SW2861232_WAR
	.align		4
.L_557:
        /*0008*/ 	.byte	0x01, 0x35
	.zero		2


	//----- nvinfo : EIATTR_PARAM_CBANK
	.align		4
        /*000c*/ 	.byte	0x04, 0x0a
        /*000e*/ 	.short	(.L_559 - .L_558)
	.align		4
.L_558:
        /*0010*/ 	.word	index@(.nv.constant0._Z23gemm_half_q_half_kernelILi4ELi48ELb0ELb0ELi64EEvPK6__halfPKjS4_S2_PS0_iiiiPKtS7_iiiiiibS2_i)
        /*0014*/ 	.short	0x0160
        /*0016*/ 	.short	0x0074


	//----- nvinfo : EIATTR_CBANK_PARAM_SIZE
	.align		4
.L_559:
        /*0018*/ 	.byte	0x03, 0x19
        /*001a*/ 	.short	0x0074


	//----- nvinfo : EIATTR_KPARAM_INFO
	.align		4
        /*001c*/ 	.byte	0x04, 0x17
        /*001e*/ 	.short	(.L_561 - .L_560)
.L_560:
        /*0020*/ 	.word	0x00000000
        /*0024*/ 	.short	0x0013
        /*0026*/ 	.short	0x0070
        /*0028*/ 	.byte	0x00, 0xf0, 0x11, 0x00


	//----- nvinfo : EIATTR_KPARAM_INFO
	.align		4
.L_561:
        /*002c*/ 	.byte	0x04, 0x17
        /*002e*/ 	.short	(.L_563 - .L_562)
.L_562:
        /*0030*/ 	.word	0x00000000
        /*0034*/ 	.short	0x0012
        /*0036*/ 	.short	0x0068
        /*0038*/ 	.byte	0x00, 0xf0, 0x21, 0x00


	//----- nvinfo : EIATTR_KPARAM_INFO
	.align		4
.L_563:
        /*003c*/ 	.byte	0x04, 0x17
        /*003e*/ 	.short	(.L_565 - .L_564)
.L_564:
        /*0040*/ 	.word	0x00000000
        /*0044*/ 	.short	0x0011
        /*0046*/ 	.short	0x0060
        /*0048*/ 	.byte	0x00, 0xf0, 0x05, 0x00


	//----- nvinfo : EIATTR_KPARAM_INFO
	.align		4
.L_565:
        /*004c*/ 	.byte	0x04, 0x17
        /*004e*/ 	.short	(.L_567 - .L_566)
.L_566:
        /*0050*/ 	.word	0x00000000
        /*0054*/ 	.short	0x0010
        /*0056*/ 	.short	0x005c
        /*0058*/ 	.byte	0x00, 0xf0, 0x11, 0x00


	//----- nvinfo : EIATTR_KPARAM_INFO
	.align		4
.L_567:
        /*005c*/ 	.byte	0x04, 0x17
        /*005e*/ 	.short	(.L_569 - .L_568)
.L_568:
        /*0060*/ 	.word	0x00000000
        /*0064*/ 	.short	0x000f
        /*0066*/ 	.short	0x0058
        /*0068*/ 	.byte	0x00, 0xf0, 0x11, 0x00


	//----- nvinfo : EIATTR_KPARAM_INFO
	.align		4
.L_569:
        /*006c*/ 	.byte	0x04, 0x17
        /*006e*/ 	.short	(.L_571 - .L_570)
.L_570:
        /*0070*/ 	.word	0x00000000
        /*0074*/ 	.short	0x000e
        /*0076*/ 	.short	0x0054
        /*0078*/ 	.byte	0x00, 0xf0, 0x11, 0x00


	//----- nvinfo : EIATTR_KPARAM_INFO
	.align		4
.L_571:
        /*007c*/ 	.byte	0x04, 0x17
        /*007e*/ 	.short	(.L_573 - .L_572)
.L_572:
        /*0080*/ 	.word	0x00000000
        /*0084*/ 	.short	0x000d
        /*0086*/ 	.short	0x0050
        /*0088*/ 	.byte	0x00, 0xf0, 0x11, 0x00


	//----- nvinfo : EIATTR_KPARAM_INFO
	.align		4
.L_573:
        /*008c*/ 	.byte	0x04, 0x17
        /*008e*/ 	.short	(.L_575 - .L_574)
.L_574:
        /*0090*/ 	.word	0x00000000
        /*0094*/ 	.short	0x000c
        /*0096*/ 	.short	0x004c
        /*0098*/ 	.byte	0x00, 0xf0, 0x11, 0x00


	//----- nvinfo : EIATTR_KPARAM_INFO
	.align		4
.L_575:
        /*009c*/ 	.byte	0x04, 0x17
        /*009e*/ 	.short	(.L_577 - .L_576)
.L_576:
        /*00a0*/ 	.word	0x00000000
        /*00a4*/ 	.short	0x000b
        /*00a6*/ 	.short	0x0048
        /*00a8*/ 	.byte	0x00, 0xf0, 0x11, 0x00


	//----- nvinfo : EIATTR_KPARAM_INFO
	.align		4
.L_577:
        /*00ac*/ 	.byte	0x04, 0x17
        /*00ae*/ 	.short	(.L_579 - .L_578)
.L_578:
        /*00b0*/ 	.word	0x00000000
        /*00b4*/ 	.short	0x000a
        /*00b6*/ 	.short	0x0040
        /*00b8*/ 	.byte	0x00, 0xf0, 0x21, 0x00


	//----- nvinfo : EIATTR_KPARAM_INFO
	.align		4
.L_579:
        /*00bc*/ 	.byte	0x04, 0x17
        /*00be*/ 	.short	(.L_581 - .L_580)
.L_580:
        /*00c0*/ 	.word	0x00000000
        /*00c4*/ 	.short	0x0009
        /*00c6*/ 	.short	0x0038
        /*00c8*/ 	.byte	0x00, 0xf0, 0x21, 0x00


	//----- nvinfo : EIATTR_KPARAM_INFO
	.align		4
.L_581:
        /*00cc*/ 	.byte	0x04, 0x17
        /*00ce*/ 	.short	(.L_583 - .L_582)
.L_582:
        /*00d0*/ 	.word	0x00000000
        /*00d4*/ 	.short	0x0008
        /*00d6*/ 	.short	0x0034
        /*00d8*/ 	.byte	0x00, 0xf0, 0x11, 0x00


	//----- nvinfo : EIATTR_KPARAM_INFO
	.align		4
.L_583:
        /*00dc*/ 	.byte	0x04, 0x17
        /*00de*/ 	.short	(.L_585 - .L_584)
.L_584:
        /*00e0*/ 	.word	0x00000000
        /*00e4*/ 	.short	0x0007
        /*00e6*/ 	.short	0x0030
        /*00e8*/ 	.byte	0x00, 0xf0, 0x11, 0x00


	//----- nvinfo : EIATTR_KPARAM_INFO
	.align		4
.L_585:
        /*00ec*/ 	.byte	0x04, 0x17
        /*00ee*/ 	.short	(.L_587 - .L_586)
.L_586:
        /*00f0*/ 	.word	0x00000000
        /*00f4*/ 	.short	0x0006
        /*00f6*/ 	.short	0x002c
        /*00f8*/ 	.byte	0x00, 0xf0, 0x11, 0x00


	//----- nvinfo : EIATTR_KPARAM_INFO
	.align		4
.L_587:
        /*00fc*/ 	.byte	0x04, 0x17
        /*00fe*/ 	.short	(.L_589 - .L_588)
.L_588:
        /*0100*/ 	.word	0x00000000
        /*0104*/ 	.short	0x0005
        /*0106*/ 	.short	0x0028
        /*0108*/ 	.byte	0x00, 0xf0, 0x11, 0x00


	//----- nvinfo : EIATTR_KPARAM_INFO
	.align		4
.L_589:
        /*010c*/ 	.byte	0x04, 0x17
        /*010e*/ 	.short	(.L_591 - .L_590)
.L_590:
        /*0110*/ 	.word	0x00000000
        /*0114*/ 	.short	0x0004
        /*0116*/ 	.short	0x0020
        /*0118*/ 	.byte	0x00, 0xf0, 0x21, 0x00


	//----- nvinfo : EIATTR_KPARAM_INFO
	.align		4
.L_591:
        /*011c*/ 	.byte	0x04, 0x17
        /*011e*/ 	.short	(.L_593 - .L_592)
.L_592:
        /*0120*/ 	.word	0x00000000
        /*0124*/ 	.short	0x0003
        /*0126*/ 	.short	0x0018
        /*0128*/ 	.byte	0x00, 0xf0, 0x21, 0x00


	//----- nvinfo : EIATTR_KPARAM_INFO
	.align		4
.L_593:
        /*012c*/ 	.byte	0x04, 0x17
        /*012e*/ 	.short	(.L_595 - .L_594)
.L_594:
        /*0130*/ 	.word	0x00000000
        /*0134*/ 	.short	0x0002
        /*0136*/ 	.short	0x0010
        /*0138*/ 	.byte	0x00, 0xf0, 0x21, 0x00


	//----- nvinfo : EIATTR_KPARAM_INFO
	.align		4
.L_595:
        /*013c*/ 	.byte	0x04, 0x17
        /*013e*/ 	.short	(.L_597 - .L_596)
.L_596:
        /*0140*/ 	.word	0x00000000
        /*0144*/ 	.short	0x0001
        /*0146*/ 	.short	0x0008
        /*0148*/ 	.byte	0x00, 0xf0, 0x21, 0x00


	//----- nvinfo : EIATTR_KPARAM_INFO
	.align		4
.L_597:
        /*014c*/ 	.byte	0x04, 0x17
        /*014e*/ 	.short	(.L_599 - .L_598)
.L_598:
        /*0150*/ 	.word	0x00000000
        /*0154*/ 	.short	0x0000
        /*0156*/ 	.short	0x0000
        /*0158*/ 	.byte	0x00, 0xf0, 0x21, 0x00


	//----- nvinfo : EIATTR_MAXREG_COUNT
	.align		4
.L_599:
        /*015c*/ 	.byte	0x03, 0x1b
        /*015e*/ 	.short	0x00ff


	//----- nvinfo : EIATTR_NUM_BARRIERS
	.align		4
        /*0160*/ 	.byte	0x02, 0x4c
        /*0162*/ 	.byte	0x01
	.zero		1


	//----- nvinfo : EIATTR_MERCURY_ISA_VERSION
	.align		4
        /*0164*/ 	.byte	0x03, 0x5f
        /*0166*/ 	.short	0x0000


	//----- nvinfo : EIATTR_EXIT_INSTR_OFFSETS
	.align		4
        /*0168*/ 	.byte	0x04, 0x1c
        /*016a*/ 	.short	(.L_601 - .L_600)


	//   ....[0]....
.L_600:
        /*016c*/ 	.word	0x00000790


	//   ....[1]....
        /*0170*/ 	.word	0x00005ff0


	//   ....[2]....
        /*0174*/ 	.word	0x000062c0


	//   ....[3]....
        /*0178*/ 	.word	0x00006520


	//   ....[4]....
        /*017c*/ 	.word	0x00006770


	//   ....[5]....
        /*0180*/ 	.word	0x000068a0


	//   ....[6]....
        /*0184*/ 	.word	0x00006940


	//   ....[7]....
        /*0188*/ 	.word	0x00006980


	//----- nvinfo : EIATTR_CTAIDZ_USED
	.align		4
.L_601:
        /*018c*/ 	.byte	0x01, 0x04
	.zero		2


	//----- nvinfo : EIATTR_CRS_STACK_SIZE
	.align		4
        /*0190*/ 	.byte	0x04, 0x1e
        /*0192*/ 	.short	(.L_603 - .L_602)
.L_602:
        /*0194*/ 	.word	0x00000000
.L_603:


//--------------------- .nv.info._Z23gemm_half_q_half_kernelILi4ELi16ELb0ELb0ELi64EEvPK6__halfPKjS4_S2_PS0_iiiiPKtS7_iiiiiibS2_i --------------------------
	.section	.nv.info._Z23gemm_half_q_half_kernelILi4ELi16ELb0ELb0ELi64EEvPK6__halfPKjS4_S2_PS0_iiiiPKtS7_iiiiiibS2_i,"",@"SHT_CUDA_INFO"
	.sectionflags	@""
	.align	4


	//----- nvinfo : EIATTR_CUDA_API_VERSION
	.align		4
        /*0000*/ 	.byte	0x04, 0x37
        /*0002*/ 	.short	(.L_605 - .L_604)
.L_604:
        /*0004*/ 	.word	0x00000082


	//----- nvinfo : EIATTR_SW2861232_WAR
	.align		4
.L_605:
        /*0008*/ 	.byte	0x01, 0x35
	.zero		2


	//----- nvinfo : EIATTR_PARAM_CBANK
	.align		4
        /*000c*/ 	.byte	0x04, 0x0a
        /*000e*/ 	.short	(.L_607 - .L_606)
	.align		4
.L_606:
        /*0010*/ 	.word	index@(.nv.constant0._Z23gemm_half_q_half_kernelILi4ELi16ELb0ELb0ELi64EEvPK6__halfPKjS4_S2_PS0_iiiiPKtS7_iiiiiibS2_i)
        /*0014*/ 	.short	0x0160
        /*0016*/ 	.short	0x0074


	//----- nvinfo : EIATTR_CBANK_PARAM_SIZE
	.align		4
.L_607:
        /*0018*/ 	.byte	0x03, 0x19
        /*001a*/ 	.short	0x0074


	//----- nvinfo : EIATTR_KPARAM_INFO
	.align		4
        /*001c*/ 	.byte	0x04, 0x17
        /*001e*/ 	.short	(.L_609 - .L_608)
.L_608:
        /*0020*/ 	.word	0x00000000
        /*0024*/ 	.short	0x0013
        /*0026*/ 	.short	0x0070
        /*0028*/ 	.byte	0x00, 0xf0, 0x11, 0x00


	//----- nvinfo : EIATTR_KPARAM_INFO
	.align		4
.L_609:
        /*002c*/ 	.byte	0x04, 0x17
        /*002e*/ 	.short	(.L_611 - .L_610)
.L_610:
        /*0030*/ 	.word	0x00000000
        /*0034*/ 	.short	0x0012
        /*0036*/ 	.short	0x0068
        /*0038*/ 	.byte	0x00, 0xf0, 0x21, 0x00


	//----- nvinfo : EIATTR_KPARAM_INFO
	.align		4
.L_611:
        /*003c*/ 	.byte	0x04, 0x17
        /*003e*/ 	.short	(.L_613 - .L_612)
.L_612:
        /*0040*/ 	.word	0x00000000
        /*0044*/ 	.short	0x0011
        /*0046*/ 	.short	0x0060
        /*0048*/ 	.byte	0x00, 0xf0, 0x05, 0x00


	//----- nvinfo : EIATTR_KPARAM_INFO
	.align		4
.L_613:
        /*004c*/ 	.byte	0x04, 0x17
        /*004e*/ 	.short	(.L_615 - .L_614)
.L_614:
        /*0050*/ 	.word	0x00000000
        /*0054*/ 	.short	0x0010
        /*0056*/ 	.short	0x005c
        /*0058*/ 	.byte	0x00, 0xf0, 0x11, 0x00


	//----- nvinfo : EIATTR_KPARAM_INFO
	.align		4
.L_615:
        /*005c*/ 	.byte	0x04, 0x17
        /*005e*/ 	.short	(.L_617 - .L_616)
.L_616:
        /*0060*/ 	.word	0x00000000
        /*0064*/ 	.short	0x000f
        /*0066*/ 	.short	0x0058
        /*0068*/ 	.byte	0x00, 0xf0, 0x11, 0x00


	//----- nvinfo : EIATTR_KPARAM_INFO
	.align		4
.L_617:
        /*006c*/ 	.byte	0x04, 0x17
        /*006e*/ 	.short	(.L_619 - .L_618)
.L_618:
        /*0070*/ 	.word	0x00000000
        /*0074*/ 	.short	0x000e
        /*0076*/ 	.short	0x0054
        /*0078*/ 	.byte	0x00, 0xf0, 0x11, 0x00


	//----- nvinfo : EIATTR_KPARAM_INFO
	.align		4
.L_619:
        /*007c*/ 	.byte	0x04, 0x17
        /*007e*/ 	.short	(.L_621 - .L_620)
.L_620:
        /*0080*/ 	.word	0x00000000
        /*0084*/ 	.short	0x000d
        /*0086*/ 	.short	0x0050
        /*0088*/ 	.byte	0x00, 0xf0, 0x11, 0x00


	//----- nvinfo : EIATTR_KPARAM_INFO
	.align		4
.L_621:
        /*008c*/ 	.byte	0x04, 0x17
        /*008e*/ 	.short	(.L_623 - .L_622)
.L_622:
        /*0090*/ 	.word	0x00000000
        /*0094*/ 	.short	0x000c
        /*0096*/ 	.short	0x004c
        /*0098*/ 	.byte	0x00, 0xf0, 0x11, 0x00


	//----- nvinfo : EIATTR_KPARAM_INFO
	.align		4
.L_623:
        /*009c*/ 	.byte	0x04, 0x17
        /*009e*/ 	.short	(.L_625 - .L_624)
.L_624:
        /*00a0*/ 	.word	0x00000000
        /*00a4*/ 	.short	0x000b
        /*00a6*/ 	.short	0x0048
        /*00a8*/ 	.byte	0x00, 0xf0, 0x11, 0x00


	//----- nvinfo : EIATTR_KPARAM_INFO
	.align		4
.L_625:
        /*00ac*/ 	.byte	0x04, 0x17
        /*00ae*/ 	.short	(.L_627 - .L_626)
.L_626:
        /*00b0*/ 	.word	0x00000000
        /*00b4*/ 	.short	0x000a
        /*00b6*/ 	.short	0x0040
        /*00b8*/ 	.byte	0x00, 0xf0, 0x21, 0x00


	//----- nvinfo : EIATTR_KPARAM_INFO
	.align		4
.L_627:
        /*00bc*/ 	.byte	0x04, 0x17
        /*00be*/ 	.short	(.L_629 - .L_628)
.L_628:
        /*00c0*/ 	.word	0x00000000
        /*00c4*/ 	.short	0x0009
        /*00c6*/ 	.short	0x0038
        /*00c8*/ 	.byte	0x00, 0xf0, 0x21, 0x00


	//----- nvinfo : EIATTR_KPARAM_INFO
	.align		4
.L_629:
        /*00cc*/ 	.byte	0x04, 0x17
        /*00ce*/ 	.short	(.L_631 - .L_630)
.L_630:
        /*00d0*/ 	.word	0x00000000
        /*00d4*/ 	.short	0x0008
        /*00d6*/ 	.short	0x0034
        /*00d8*/ 	.byte	0x00, 0xf0, 0x11, 0x00


	//----- nvinfo : EIATTR_KPARAM_INFO
	.align		4
.L_631:
        /*00dc*/ 	.byte	0x04, 0x17
        /*00de*/ 	.short	(.L_633 - .L_632)
.L_632:
        /*00e0*/ 	.word	0x00000000
        /*00e4*/ 	.short	0x0007
        /*00e6*/ 	.short	0x0030
        /*00e8*/ 	.byte	0x00, 0xf0, 0x11, 0x00


	//----- nvinfo : EIATTR_KPARAM_INFO
	.align		4
.L_633:
        /*00ec*/ 	.byte	0x04, 0x17
        /*00ee*/ 	.short	(.L_635 - .L_634)
.L_634:
        /*00f0*/ 	.word	0x00000000
        /*00f4*/ 	.short	0x0006
        /*00f6*/ 	.short	0x002c
        /*00f8*/ 	.byte	0x00, 0xf0, 0x11, 0x00


	//----- nvinfo : EIATTR_KPARAM_INFO
	.align		4
.L_635:
        /*00fc*/ 	.byte	0x04, 0x17
        /*00fe*/ 	.short	(.L_637 - .L_636)
.L_636:
        /*0100*/ 	.word	0x00000000
        /*0104*/ 	.short	0x0005
        /*0106*/ 	.short	0x0028
        /*0108*/ 	.byte	0x00, 0xf0, 0x11, 0x00


	//----- nvinfo : EIATTR_KPARAM_INFO
	.align		4
.L_637:
        /*010c*/ 	.byte	0x04, 0x17
        /*010e*/ 	.short	(.L_639 - .L_638)
.L_638:
        /*0110*/ 	.word	0x00000000
        /*0114*/ 	.short	0x0004
        /*0116*/ 	.short	0x0020
        /*0118*/ 	.byte	0x00, 0xf0, 0x21, 0x00


	//----- nvinfo : EIATTR_KPARAM_INFO
	.align		4
.L_639:
        /*011c*/ 	.byte	0x04, 0x17
        /*011e*/ 	.short	(.L_641 - .L_640)
.L_640:
        /*0120*/ 	.word	0x00000000
        /*0124*/ 	.short	0x0003
        /*0126*/ 	.short	0x0018
        /*0128*/ 	.byte	0x00, 0xf0, 0x21, 0x00


	//----- nvinfo : EIATTR_KPARAM_INFO
	.align		4
.L_641:
        /*012c*/ 	.byte	0x04, 0x17
        /*012e*/ 	.short	(.L_643 - .L_642)
.L_642:
        /*0130*/ 	.word	0x00000000
        /*0134*/ 	.short	0x0002
        /*0136*/ 	.short	0x0010
        /*0138*/ 	.byte	0x00, 0xf0, 0x21, 0x00


	//----- nvinfo : EIATTR_KPARAM_INFO
	.align		4
.L_643:
        /*013c*/ 	.byte	0x04, 0x17
        /*013e*/ 	.short	(.L_645 - .L_644)
.L_644:
        /*0140*/ 	.word	0x00000000
        /*0144*/ 	.short	0x0001
        /*0146*/ 	.short	0x0008
        /*0148*/ 	.byte	0x00, 0xf0, 0x21, 0x00


	//----- nvinfo : EIATTR_KPARAM_INFO
	.align		4
.L_645:
        /*014c*/ 	.byte	0x04, 0x17
        /*014e*/ 	.short	(.L_647 - .L_646)
.L_646:
        /*0150*/ 	.word	0x00000000
        /*0154*/ 	.short	0x0000
        /*0156*/ 	.short	0x0000
        /*0158*/ 	.byte	0x00, 0xf0, 0x21, 0x00


	//----- nvinfo : EIATTR_MAXREG_COUNT
	.align		4
.L_647:
        /*015c*/ 	.byte	0x03, 0x1b
        /*015e*/ 	.short	0x00ff


	//----- nvinfo : EIATTR_NUM_BARRIERS
	.align		4
        /*0160*/ 	.byte	0x02, 0x4c
        /*0162*/ 	.byte	0x01
	.zero		1


	//----- nvinfo : EIATTR_MERCURY_ISA_VERSION
	.align		4
        /*0164*/ 	.byte	0x03, 0x5f
        /*0166*/ 	.short	0x0000


	//----- nvinfo : EIATTR_EXIT_INSTR_OFFSETS
	.align		4
        /*0168*/ 	.byte	0x04, 0x1c
        /*016a*/ 	.short	(.L_649 - .L_648)


	//   ....[0]....
.L_648:
        /*016c*/ 	.word	0x00000790


	//   ....[1]....
        /*0170*/ 	.word	0x000036d0


	//   ....[2]....
        /*0174*/ 	.word	0x00003990


	//   ....[3]....
        /*0178*/ 	.word	0x00003bd0


	//   ....[4]....
        /*017c*/ 	.word	0x00003e10


	//   ....[5]....
        /*0180*/ 	.word	0x00003f40


	//   ....[6]....
        /*0184*/ 	.word	0x00003fe0


	//   ....[7]....
        /*0188*/ 	.word	0x00004020


	//----- nvinfo : EIATTR_CTAIDZ_USED
	.align		4
.L_649:
        /*018c*/ 	.byte	0x01, 0x04
	.zero		2


	//----- nvinfo : EIATTR_CRS_STACK_SIZE
	.align		4
        /*0190*/ 	.byte	0x04, 0x1e
        /*0192*/ 	.short	(.L_651 - .L_650)
.L_650:
        /*0194*/ 	.word	0x00000000
.L_651:


//--------------------- .nv.info._Z23gemm_half_q_half_kernelILi4ELi24ELb0ELb0ELi64EEvPK6__halfPKjS4_S2_PS0_iiiiPKtS7_iiiiiibS2_i --------------------------
	.section	.nv.info._Z23gemm_half_q_half_kernelILi4ELi24ELb0ELb0ELi64EEvPK6__halfPKjS4_S2_PS0_iiiiPKtS7_iiiiiibS2_i,"",@"SHT_CUDA_INFO"
	.sectionflags	@""
	.align	4


	//----- nvinfo : EIATTR_CUDA_API_VERSION
	.align		4
        /*0000*/ 	.byte	0x04, 0x37
        /*0002*/ 	.short	(.L_653 - .L_652)
.L_652:
        /*0004*/ 	.word	0x00000082


	//----- nvinfo : EIATTR_SW2861232_WAR
	.align		4
.L_653:
        /*0008*/ 	.byte	0x01, 0x35
	.zero		2


	//----- nvinfo : EIATTR_PARAM_CBANK
	.align		4
        /*000c*/ 	.byte	0x04, 0x0a
        /*000e*/ 	.short	(.L_655 - .L_654)
	.align		4
.L_654:
        /*0010*/ 	.word	index@(.nv.constant0._Z23gemm_half_q_half_kernelILi4ELi24ELb0ELb0ELi64EEvPK6__halfPKjS4_S2_PS0_iiiiPKtS7_iiiiiibS2_i)
        /*0014*/ 	.short	0x0160
        /*0016*/ 	.short	0x0074


	//----- nvinfo : EIATTR_CBANK_PARAM_SIZE
	.align		4
.L_655:
        /*0018*/ 	.byte	0x03, 0x19
        /*001a*/ 	.short	0x0074


	//----- nvinfo : EIATTR_KPARAM_INFO
	.align		4
        /*001c*/ 	.byte	0x04, 0x17
        /*001e*/ 	.short	(.L_657 - .L_656)
.L_656:
        /*0020*/ 	.word	0x00000000
        /*0024*/ 	.short	0x0013
        /*0026*/ 	.short	0x0070
        /*0028*/ 	.byte	0x00, 0xf0, 0x11, 0x00


	//----- nvinfo : EIATTR_KPARAM_INFO
	.align		4
.L_657:
        /*002c*/ 	.byte	0x04, 0x17
        /*002e*/ 	.short	(.L_659 - .L_658)
.L_658:
        /*0030*/ 	.word	0x00000000
        /*0034*/ 	.short	0x0012
        /*0036*/ 	.short	0x0068
        /*0038*/ 	.byte	0x00, 0xf0, 0x21, 0x00


	//----- nvinfo : EIATTR_KPARAM_INFO
	.align		4
.L_659:
        /*003c*/ 	.byte	0x04, 0x17
        /*003e*/ 	.short	(.L_661 - .L_660)
.L_660:
        /*0040*/ 	.word	0x00000000
        /*0044*/ 	.short	0x0011
        /*0046*/ 	.short	0x0060
        /*0048*/ 	.byte	0x00, 0xf0, 0x05, 0x00


	//----- nvinfo : EIATTR_KPARAM_INFO
	.align		4
.L_661:
        /*004c*/ 	.byte	0x04, 0x17
        /*004e*/ 	.short	(.L_663 - .L_662)
.L_662:
        /*0050*/ 	.word	0x00000000
        /*0054*/ 	.short	0x0010
        /*0056*/ 	.short	0x005c
        /*0058*/ 	.byte	0x00, 0xf0, 0x11, 0x00


	//----- nvinfo : EIATTR_KPARAM_INFO
	.align		4
.L_663:
        /*005c*/ 	.byte	0x04, 0x17
        /*005e*/ 	.short	(.L_665 - .L_664)
.L_664:
        /*0060*/ 	.word	0x00000000
        /*0064*/ 	.short	0x000f
        /*0066*/ 	.short	0x0058
        /*0068*/ 	.byte	0x00, 0xf0, 0x11, 0x00


	//----- nvinfo : EIATTR_KPARAM_INFO
	.align		4
.L_665:
        /*006c*/ 	.byte	0x04, 0x17
        /*006e*/ 	.short	(.L_667 - .L_666)
.L_666:
        /*0070*/ 	.word	0x00000000
        /*0074*/ 	.short	0x000e
        /*0076*/ 	.short	0x0054
        /*0078*/ 	.byte	0x00, 0xf0, 0x11, 0x00


	//----- nvinfo : EIATTR_KPARAM_INFO
	.align		4
.L_667:
        /*007c*/ 	.byte	0x04, 0x17
        /*007e*/ 	.short	(.L_669 - .L_668)
.L_668:
        /*0080*/ 	.word	0x00000000
        /*0084*/ 	.short	0x000d
        /*0086*/ 	.short	0x0050
        /*0088*/ 	.byte	0x00, 0xf0, 0x11, 0x00


	//----- nvinfo : EIATTR_KPARAM_INFO
	.align		4
.L_669:
        /*008c*/ 	.byte	0x04, 0x17
        /*008e*/ 	.short	(.L_671 - .L_670)
.L_670:
        /*0090*/ 	.word	0x00000000
        /*0094*/ 	.short	0x000c
        /*0096*/ 	.short	0x004c
        /*0098*/ 	.byte	0x00, 0xf0, 0x11, 0x00


	//----- nvinfo : EIATTR_KPARAM_INFO
	.align		4
.L_671:
        /*009c*/ 	.byte	0x04, 0x17
        /*009e*/ 	.short	(.L_673 - .L_672)
.L_672:
        /*00a0*/ 	.word	0x00000000
        /*00a4*/ 	.short	0x000b
        /*00a6*/ 	.short	0x0048
        /*00a8*/ 	.byte	0x00, 0xf0, 0x11, 0x00


	//----- nvinfo : EIATTR_KPARAM_INFO
	.align		4
.L_673:
        /*00ac*/ 	.byte	0x04, 0x17
        /*00ae*/ 	.short	(.L_675 - .L_674)
.L_674:
        /*00b0*/ 	.word	0x00000000
        /*00b4*/ 	.short	0x000a
        /*00b6*/ 	.short	0x0040
        /*00b8*/ 	.byte	0x00, 0xf0, 0x21, 0x00


	//----- nvinfo : EIATTR_KPARAM_INFO
	.align		4
.L_675:
        /*00bc*/ 	.byte	0x04, 0x17
        /*00be*/ 	.short	(.L_677 - .L_676)
.L_676:
        /*00c0*/ 	.word	0x00000000
        /*00c4*/ 	.short	0x0009
        /*00c6*/ 	.short	0x0038
        /*00c8*/ 	.byte	0x00, 0xf0, 0x21, 0x00


	//----- nvinfo : EIATTR_KPARAM_INFO
	.align		4
.L_677:
        /*00cc*/ 	.byte	0x04, 0x17
        /*00ce*/ 	.short	(.L_679 - .L_678)
.L_678:
        /*00d0*/ 	.word	0x00000000
        /*00d4*/ 	.short	0x0008
        /*00d6*/ 	.short	0x0034
        /*00d8*/ 	.byte	0x00, 0xf0, 0x11, 0x00


	//----- nvinfo : EIATTR_KPARAM_INFO
	.align		4
.L_679:
        /*00dc*/ 	.byte	0x04, 0x17
        /*00de*/ 	.short	(.L_681 - .L_680)
.L_680:
        /*00e0*/ 	.word	0x00000000
        /*00e4*/ 	.short	0x0007
        /*00e6*/ 	.short	0x0030
        /*00e8*/ 	.byte	0x00, 0xf0, 0x11, 0x00


	//----- nvinfo : EIATTR_KPARAM_INFO
	.align		4
.L_681:
        /*00ec*/ 	.byte	0x04, 0x17
        /*00ee*/ 	.short	(.L_683 - .L_682)
.L_682:
        /*00f0*/ 	.word	0x00000000
        /*00f4*/ 	.short	0x0006
        /*00f6*/ 	.short	0x002c
        /*00f8*/ 	.byte	0x00, 0xf0, 0x11, 0x00


	//----- nvinfo : EIATTR_KPARAM_INFO
	.align		4
.L_683:
        /*00fc*/ 	.byte	0x04, 0x17
        /*00fe*/ 	.short	(.L_685 - .L_684)
.L_684:
        /*0100*/ 	.word	0x00000000
        /*0104*/ 	.short	0x0005
        /*0106*/ 	.short	0x0028
        /*0108*/ 	.byte	0x00, 0xf0, 0x11, 0x00


	//----- nvinfo : EIATTR_KPARAM_INFO
	.align		4
.L_685:
        /*010c*/ 	.byte	0x04, 0x17
        /*010e*/ 	.short	(.L_687 - .L_686)
.L_686:
        /*0110*/ 	.word	0x00000000
        /*0114*/ 	.short	0x0004
        /*0116*/ 	.short	0x0020
        /*0118*/ 	.byte	0x00, 0xf0, 0x21, 0x00


	//----- nvinfo : EIATTR_KPARAM_INFO
	.align		4
.L_687:
        /*011c*/ 	.byte	0x04, 0x17
        /*011e*/ 	.short	(.L_689 - .L_688)
.L_688:
        /*0120*/ 	.word	0x00000000
        /*0124*/ 	.short	0x0003
        /*0126*/ 	.short	0x0018
        /*0128*/ 	.byte	0x00, 0xf0, 0x21, 0x00


	//----- nvinfo : EIATTR_KPARAM_INFO
	.align		4
.L_689:
        /*012c*/ 	.byte	0x04, 0x17
        /*012e*/ 	.short	(.L_691 - .L_690)
.L_690:
        /*0130*/ 	.word	0x00000000
        /*0134*/ 	.short	0x0002
        /*0136*/ 	.short	0x0010
        /*0138*/ 	.byte	0x00, 0xf0, 0x21, 0x00


	//----- nvinfo : EIATTR_KPARAM_INFO
	.align		4
.L_691:
        /*013c*/ 	.byte	0x04, 0x17
        /*013e*/ 	.short	(.L_693 - .L_692)
.L_692:
        /*0140*/ 	.word	0x00000000
        /*0144*/ 	.short	0x0001
        /*0146*/ 	.short	0x0008
        /*0148*/ 	.byte	0x00, 0xf0, 0x21, 0x00


	//----- nvinfo : EIATTR_KPARAM_INFO
	.align		4
.L_693:
        /*014c*/ 	.byte	0x04, 0x17
        /*014e*/ 	.short	(.L_695 - .L_694)
.L_694:
        /*0150*/ 	.word	0x00000000
        /*0154*/ 	.short	0x0000
        /*0156*/ 	.short	0x0000
        /*0158*/ 	.byte	0x00, 0xf0, 0x21, 0x00


	//----- nvinfo : EIATTR_MAXREG_COUNT
	.align		4
.L_695:
        /*015c*/ 	.byte	0x03, 0x1b
        /*015e*/ 	.short	0x00ff


	//----- nvinfo : EIATTR_NUM_BARRIERS
	.align		4
        /*0160*/ 	.byte	0x02, 0x4c
        /*0162*/ 	.byte	0x01
	.zero		1


	//----- nvinfo : EIATTR_MERCURY_ISA_VERSION
	.align		4
        /*0164*/ 	.byte	0x03, 0x5f
        /*0166*/ 	.short	0x0000


	//----- nvinfo : EIATTR_EXIT_INSTR_OFFSETS
	.align		4
        /*0168*/ 	.byte	0x04, 0x1c
        /*016a*/ 	.short	(.L_697 - .L_696)


	//   ....[0]....
.L_696:
        /*016c*/ 	.word	0x00000790


	//   ....[1]....
        /*0170*/ 	.word	0x000085c0


	//   ....[2]....
        /*0174*/ 	.word	0x00008880


	//   ....[3]....
        /*0178*/ 	.word	0x00008ad0


	//   ....[4]....
        /*017c*/ 	.word	0x00008d10


	//   ....[5]....
        /*0180*/ 	.word	0x00008e40


	//   ....[6]....
        /*0184*/ 	.word	0x00008ee0


	//   ....[7]....
        /*0188*/ 	.word	0x00008f20


	//----- nvinfo : EIATTR_CTAIDZ_USED
	.align		4
.L_697:
        /*018c*/ 	.byte	0x01, 0x04
	.zero		2


	//----- nvinfo : EIATTR_CRS_STACK_SIZE
	.align		4
        /*0190*/ 	.byte	0x04, 0x1e
        /*0192*/ 	.short	(.L_699 - .L_698)
.L_698:
        /*0194*/ 	.word	0x00000000
.L_699:


//--------------------- .nv.info._Z23gemm_half_q_half_kernelILi4ELi8ELb0ELb0ELi64EEvPK6__halfPKjS4_S2_PS0_iiiiPKtS7_iiiiiibS2_i --------------------------
	.section	.nv.info._Z23gemm_half_q_half_kernelILi4ELi8ELb0ELb0ELi64EEvPK6__halfPKjS4_S2_PS0_iiiiPKtS7_iiiiiibS2_i,"",@"SHT_CUDA_INFO"
	.sectionflags	@""
	.align	4


	//----- nvinfo : EIATTR_CUDA_API_VERSION
	.align		4
        /*0000*/ 	.byte	0x04, 0x37
        /*0002*/ 	.short	(.L_701 - .L_700)
.L_700:
        /*0004*/ 	.word	0x00000082


	//----- nvinfo : EIATTR_SW2861232_WAR
	.align		4
.L_701:
        /*0008*/ 	.byte	0x01, 0x35
	.zero		2


	//----- nvinfo : EIATTR_PARAM_CBANK
	.align		4
        /*000c*/ 	.byte	0x04, 0x0a
        /*000e*/ 	.short	(.L_703 - .L_702)
	.align		4
.L_702:
        /*0010*/ 	.word	index@(.nv.constant0._Z23gemm_half_q_half_kernelILi4ELi8ELb0ELb0ELi64EEvPK6__halfPKjS4_S2_PS0_iiiiPKtS7_iiiiiibS2_i)
        /*0014*/ 	.short	0x0160
        /*0016*/ 	.short	0x0074


	//----- nvinfo : EIATTR_CBANK_PARAM_SIZE
	.align		4
.L_703:
        /*0018*/ 	.byte	0x03, 0x19
        /*001a*/ 	.short	0x0074


	//----- nvinfo : EIATTR_KPARAM_INFO
	.align		4
        /*001c*/ 	.byte	0x04, 0x17
        /*001e*/ 	.short	(.L_705 - .L_704)
.L_704:
        /*0020*/ 	.word	0x00000000
        /*0024*/ 	.short	0x0013
        /*0026*/ 	.short	0x0070
        /*0028*/ 	.byte	0x00, 0xf0, 0x11, 0x00


	//----- nvinfo : EIATTR_KPARAM_INFO
	.align		4
.L_705:
        /*002c*/ 	.byte	0x04, 0x17
        /*002e*/ 	.short	(.L_707 - .L_706)
.L_706:
        /*0030*/ 	.word	0x00000000
        /*0034*/ 	.short	0x0012
        /*0036*/ 	.short	0x0068
        /*0038*/ 	.byte	0x00, 0xf0, 0x21, 0x00


	//----- nvinfo : EIATTR_KPARAM_INFO
	.align		4
.L_707:
        /*003c*/ 	.byte	0x04, 0x17
        /*003e*/ 	.short	(.L_709 - .L_708)
.L_708:
        /*0040*/ 	.word	0x00000000
        /*0044*/ 	.short	0x0011
        /*0046*/ 	.short	0x0060
        /*0048*/ 	.byte	0x00, 0xf0, 0x05, 0x00


	//----- nvinfo : EIATTR_KPARAM_INFO
	.align		4
.L_709:
        /*004c*/ 	.byte	0x04, 0x17
        /*004e*/ 	.short	(.L_711 - .L_710)
.L_710:
        /*0050*/ 	.word	0x00000000
        /*0054*/ 	.short	0x0010
        /*0056*/ 	.short	0x005c
        /*0058*/ 	.byte	0x00, 0xf0, 0x11, 0x00


	//----- nvinfo : EIATTR_KPARAM_INFO
	.align		4
.L_711:
        /*005c*/ 	.byte	0x04, 0x17
        /*005e*/ 	.short	(.L_713 - .L_712)
.L_712:
        /*0060*/ 	.word	0x00000000
        /*0064*/ 	.short	0x000f
        /*0066*/ 	.short	0x0058
        /*0068*/ 	.byte	0x00, 0xf0, 0x11, 0x00


	//----- nvinfo : EIATTR_KPARAM_INFO
	.align		4
.L_713:
        /*006c*/ 	.byte	0x04, 0x17
        /*006e*/ 	.short	(.L_715 - .L_714)
.L_714:
        /*0070*/ 	.word	0x00000000
        /*0074*/ 	.short	0x000e
        /*0076*/ 	.short	0x0054
        /*0078*/ 	.byte	0x00, 0xf0, 0x11, 0x00


	//----- nvinfo : EIATTR_KPARAM_INFO
	.align		4
.L_715:
        /*007c*/ 	.byte	0x04, 0x17
        /*007e*/ 	.short	(.L_717 - .L_716)
.L_716:
        /*0080*/ 	.word	0x00000000
        /*0084*/ 	.short	0x000d
        /*0086*/ 	.short	0x0050
        /*0088*/ 	.byte	0x00, 0xf0, 0x11, 0x00


	//----- nvinfo : EIATTR_KPARAM_INFO
	.align		4
.L_717:
        /*008c*/ 	.byte	0x04, 0x17
        /*008e*/ 	.short	(.L_719 - .L_718)
.L_718:
        /*0090*/ 	.word	0x00000000
        /*0094*/ 	.short	0x000c
        /*0096*/ 	.short	0x004c
        /*0098*/ 	.byte	0x00, 0xf0, 0x11, 0x00


	//----- nvinfo : EIATTR_KPARAM_INFO
	.align		4
.L_719:
        /*009c*/ 	.byte	0x04, 0x17
        /*009e*/ 	.short	(.L_721 - .L_720)
.L_720:
        /*00a0*/ 	.word	0x00000000
        /*00a4*/ 	.short	0x000b
        /*00a6*/ 	.short	0x0048
        /*00a8*/ 	.byte	0x00, 0xf0, 0x11, 0x00


	//----- nvinfo : EIATTR_KPARAM_INFO
	.align		4
.L_721:
        /*00ac*/ 	.byte	0x04, 0x17
        /*00ae*/ 	.short	(.L_723 - .L_722)
.L_722:
        /*00b0*/ 	.word	0x00000000
        /*00b4*/ 	.short	0x000a
        /*00b6*/ 	.short	0x0040
        /*00b8*/ 	.byte	0x00, 0xf0, 0x21, 0x00


	//----- nvinfo : EIATTR_KPARAM_INFO
	.align		4
.L_723:
        /*00bc*/ 	.byte	0x04, 0x17
        /*00be*/ 	.short	(.L_725 - .L_724)
.L_724:
        /*00c0*/ 	.word	0x00000000
        /*00c4*/ 	.short	0x0009
        /*00c6*/ 	.short	0x0038
        /*00c8*/ 	.byte	0x00, 0xf0, 0x21, 0x00


	//----- nvinfo : EIATTR_KPARAM_INFO
	.align		4
.L_725:
        /*00cc*/ 	.byte	0x04, 0x17
        /*00ce*/ 	.short	(.L_727 - .L_726)
.L_726:
        /*00d0*/ 	.word	0x00000000
        /*00d4*/ 	.short	0x0008
        /*00d6*/ 	.short	0x0034
        /*00d8*/ 	.byte	0x00, 0xf0, 0x11, 0x00


	//----- nvinfo : EIATTR_KPARAM_INFO
	.align		4
.L_727:
        /*00dc*/ 	.byte	0x04, 0x17
        /*00de*/ 	.short	(.L_729 - .L_728)
.L_728:
        /*00e0*/ 	.word	0x00000000
        /*00e4*/ 	.short	0x0007
        /*00e6*/ 	.short	0x0030
        /*00e8*/ 	.byte	0x00, 0xf0, 0x11, 0x00


	//----- nvinfo : EIATTR_KPARAM_INFO
	.align		4
.L_729:
        /*00ec*/ 	.byte	0x04, 0x17
        /*00ee*/ 	.short	(.L_731 - .L_730)
.L_730:
        /*00f0*/ 	.word	0x00000000
        /*00f4*/ 	.short	0x0006
        /*00f6*/ 	.short	0x002c
        /*00f8*/ 	.byte	0x00, 0xf0, 0x11, 0x00


	//----- nvinfo : EIATTR_KPARAM_INFO
	.align		4
.L_731:
        /*00fc*/ 	.byte	0x04, 0x17
        /*00fe*/ 	.short	(.L_733 - .L_732)
.L_732:
        /*0100*/ 	.word	0x00000000
        /*0104*/ 	.short	0x0005
        /*0106*/ 	.short	0x0028
        /*0108*/ 	.byte	0x00, 0xf0, 0x11, 0x00


	//----- nvinfo : EIATTR_KPARAM_INFO
	.align		4
.L_733:
        /*010c*/ 	.byte	0x04, 0x17
        /*010e*/ 	.short	(.L_735 - .L_734)
.L_734:
        /*0110*/ 	.word	0x00000000
        /*0114*/ 	.short	0x0004
        /*0116*/ 	.short	0x0020
        /*0118*/ 	.byte	0x00, 0xf0, 0x21, 0x00


	//----- nvinfo : EIATTR_KPARAM_INFO
	.align		4
.L_735:
        /*011c*/ 	.byte	0x04, 0x17
        /*011e*/ 	.short	(.L_737 - .L_736)
.L_736:
        /*0120*/ 	.word	0x00000000
        /*0124*/ 	.short	0x0003
        /*0126*/ 	.short	0x0018
        /*0128*/ 	.byte	0x00, 0xf0, 0x21, 0x00


	//----- nvinfo : EIATTR_KPARAM_INFO
	.align		4
.L_737:
        /*012c*/ 	.byte	0x04, 0x17
        /*012e*/ 	.short	(.L_739 - .L_738)
.L_738:
        /*0130*/ 	.word	0x00000000
        /*0134*/ 	.short	0x0002
        /*0136*/ 	.short	0x0010
        /*0138*/ 	.byte	0x00, 0xf0, 0x21, 0x00


	//----- nvinfo : EIATTR_KPARAM_INFO
	.align		4
.L_739:
        /*013c*/ 	.byte	0x04, 0x17
        /*013e*/ 	.short	(.L_741 - .L_740)
.L_740:
        /*0140*/ 	.word	0x00000000
        /*0144*/ 	.short	0x0001
        /*0146*/ 	.short	0x0008
        /*0148*/ 	.byte	0x00, 0xf0, 0x21, 0x00


	//----- nvinfo : EIATTR_KPARAM_INFO
	.align		4
.L_741:
        /*014c*/ 	.byte	0x04, 0x17
        /*014e*/ 	.short	(.L_743 - .L_742)
.L_742:
        /*0150*/ 	.word	0x00000000
        /*0154*/ 	.short	0x0000
        /*0156*/ 	.short	0x0000
        /*0158*/ 	.byte	0x00, 0xf0, 0x21, 0x00


	//----- nvinfo : EIATTR_MAXREG_COUNT
	.align		4
.L_743:
        /*015c*/ 	.byte	0x03, 0x1b
        /*015e*/ 	.short	0x00ff


	//----- nvinfo : EIATTR_NUM_BARRIERS
	.align		4
        /*0160*/ 	.byte	0x02, 0x4c
        /*0162*/ 	.byte	0x01
	.zero		1


	//----- nvinfo : EIATTR_MERCURY_ISA_VERSION
	.align		4
        /*0164*/ 	.byte	0x03, 0x5f
        /*0166*/ 	.short	0x0000


	//----- nvinfo : EIATTR_EXIT_INSTR_OFFSETS
	.align		4
        /*0168*/ 	.byte	0x04, 0x1c
        /*016a*/ 	.short	(.L_745 - .L_744)


	//   ....[0]....
.L_744:
        /*016c*/ 	.word	0x00000790


	//   ....[1]....
        /*0170*/ 	.word	0x00006080


	//   ....[2]....
        /*0174*/ 	.word	0x00006340


	//   ....[3]....
        /*0178*/ 	.word	0x00006590


	//   ....[4]....
        /*017c*/ 	.word	0x000067d0


	//   ....[5]....
        /*0180*/ 	.word	0x00006900


	//   ....[6]....
        /*0184*/ 	.word	0x000069a0


	//   ....[7]....
        /*0188*/ 	.word	0x000069e0


	//----- nvinfo : EIATTR_CTAIDZ_USED
	.align		4
.L_745:
        /*018c*/ 	.byte	0x01, 0x04
	.zero		2


	//----- nvinfo : EIATTR_CRS_STACK_SIZE
	.align		4
        /*0190*/ 	.byte	0x04, 0x1e
        /*0192*/ 	.short	(.L_747 - .L_746)
.L_746:
        /*0194*/ 	.word	0x00000000
.L_747:


//--------------------- .nv.info._Z23gemm_half_q_half_kernelILi4ELi12ELb0ELb0ELi64EEvPK6__halfPKjS4_S2_PS0_iiiiPKtS7_iiiiiibS2_i --------------------------
	.section	.nv.info._Z23gemm_half_q_half_kernelILi4ELi12ELb0ELb0ELi64EEvPK6__halfPKjS4_S2_PS0_iiiiPKtS7_iiiiiibS2_i,"",@"SHT_CUDA_INFO"
	.sectionflags	@""
	.align	4


	//----- nvinfo : EIATTR_CUDA_API_VERSION
	.align		4
        /*0000*/ 	.byte	0x04, 0x37
        /*0002*/ 	.short	(.L_749 - .L_748)
.L_748:
        /*0004*/ 	.word	0x00000082


	//----- nvinfo : EIATTR_SW2861232_WAR
	.align		4
.L_749:
        /*0008*/ 	.byte	0x01, 0x35
	.zero		2


	//----- nvinfo : EIATTR_PARAM_CBANK
	.align		4
        /*000c*/ 	.byte	0x04, 0x0a
        /*000e*/ 	.short	(.L_751 - .L_750)
	.align		4
.L_750:
        /*0010*/ 	.word	index@(.nv.constant0._Z23gemm_half_q_half_kernelILi4ELi12ELb0ELb0ELi64EEvPK6__halfPKjS4_S2_PS0_iiiiPKtS7_iiiiiibS2_i)
        /*0014*/ 	.short	0x0160
        /*0016*/ 	.short	0x0074


	//----- nvinfo : EIATTR_CBANK_PARAM_SIZE
	.align		4
.L_751:
        /*0018*/ 	.byte	0x03, 0x19
        /*001a*/ 	.short	0x0074


	//----- nvinfo : EIATTR_KPARAM_INFO
	.align		4
        /*001c*/ 	.byte	0x04, 0x17
        /*001e*/ 	.short	(.L_753 - .L_752)
.L_752:
        /*0020*/ 	.word	0x00000000
        /*0024*/ 	.short	0x0013
        /*0026*/ 	.short	0x0070
        /*0028*/ 	.byte	0x00, 0xf0, 0x11, 0x00


	//----- nvinfo : EIATTR_KPARAM_INFO
	.align		4
.L_753:
        /*002c*/ 	.byte	0x04, 0x17
        /*002e*/ 	.short	(.L_755 - .L_754)
.L_754:
        /*0030*/ 	.word	0x00000000
        /*0034*/ 	.short	0x0012
        /*0036*/ 	.short	0x0068
        /*0038*/ 	.byte	0x00, 0xf0, 0x21, 0x00


	//----- nvinfo : EIATTR_KPARAM_INFO
	.align		4
.L_755:
        /*003c*/ 	.byte	0x04, 0x17
        /*003e*/ 	.short	(.L_757 - .L_756)
.L_756:
        /*0040*/ 	.word	0x00000000
        /*0044*/ 	.short	0x0011
        /*0046*/ 	.short	0x0060
        /*0048*/ 	.byte	0x00, 0xf0, 0x05, 0x00


	//----- nvinfo : EIATTR_KPARAM_INFO
	.align		4
.L_757:
        /*004c*/ 	.byte	0x04, 0x17
        /*004e*/ 	.short	(.L_759 - .L_758)
.L_758:
        /*0050*/ 	.word	0x00000000
        /*0054*/ 	.short	0x0010
        /*0056*/ 	.short	0x005c
        /*0058*/ 	.byte	0x00, 0xf0, 0x11, 0x00


	//----- nvinfo : EIATTR_KPARAM_INFO
	.align		4
.L_759:
        /*005c*/ 	.byte	0x04, 0x17
        /*005e*/ 	.short	(.L_761 - .L_760)
.L_760:
        /*0060*/ 	.word	0x00000000
        /*0064*/ 	.short	0x000f
        /*0066*/ 	.short	0x0058
        /*0068*/ 	.byte	0x00, 0xf0, 0x11, 0x00


	//----- nvinfo : EIATTR_KPARAM_INFO
	.align		4
.L_761:
        /*006c*/ 	.byte	0x04, 0x17
        /*006e*/ 	.short	(.L_763 - .L_762)
.L_762:
        /*0070*/ 	.word	0x00000000
        /*0074*/ 	.short	0x000e
        /*0076*/ 	.short	0x0054
        /*0078*/ 	.byte	0x00, 0xf0, 0x11, 0x00


	//----- nvinfo : EIATTR_KPARAM_INFO
	.align		4
.L_763:
        /*007c*/ 	.byte	0x04, 0x17
        /*007e*/ 	.short	(.L_765 - .L_764)
.L_764:
        /*0080*/ 	.word	0x00000000
        /*0084*/ 	.short	0x000d
        /*0086*/ 	.short	0x0050
        /*0088*/ 	.byte	0x00, 0xf0, 0x11, 0x00


	//----- nvinfo : EIATTR_KPARAM_INFO
	.align		4
.L_765:
        /*008c*/ 	.byte	0x04, 0x17
        /*008e*/ 	.short	(.L_767 - .L_766)
.L_766:
        /*0090*/ 	.word	0x00000000
        /*0094*/ 	.short	0x000c
        /*0096*/ 	.short	0x004c
        /*0098*/ 	.byte	0x00, 0xf0, 0x11, 0x00


	//----- nvinfo : EIATTR_KPARAM_INFO
	.align		4
.L_767:
        /*009c*/ 	.byte	0x04, 0x17
        /*009e*/ 	.short	(.L_769 - .L_768)
.L_768:
        /*00a0*/ 	.word	0x00000000
        /*00a4*/ 	.short	0x000b
        /*00a6*/ 	.short	0x0048
        /*00a8*/ 	.byte	0x00, 0xf0, 0x11, 0x00


	//----- nvinfo : EIATTR_KPARAM_INFO
	.align		4
.L_769:
        /*00ac*/ 	.byte	0x04, 0x17
        /*00ae*/ 	.short	(.L_771 - .L_770)
.L_770:
        /*00b0*/ 	.word	0x00000000
        /*00b4*/ 	.short	0x000a
        /*00b6*/ 	.short	0x0040
        /*00b8*/ 	.byte	0x00, 0xf0, 0x21, 0x00


	//----- nvinfo : EIATTR_KPARAM_INFO
	.align		4
.L_771:
        /*00bc*/ 	.byte	0x04, 0x17
        /*00be*/ 	.short	(.L_773 - .L_772)
.L_772:
        /*00c0*/ 	.word	0x00000000
        /*00c4*/ 	.short	0x0009
        /*00c6*/ 	.short	0x0038
        /*00c8*/ 	.byte	0x00, 0xf0, 0x21, 0x00


	//----- nvinfo : EIATTR_KPARAM_INFO
	.align		4
.L_773:
        /*00cc*/ 	.byte	0x04, 0x17
        /*00ce*/ 	.short	(.L_775 - .L_774)
.L_774:
        /*00d0*/ 	.word	0x00000000
        /*00d4*/ 	.short	0x0008
        /*00d6*/ 	.short	0x0034
        /*00d8*/ 	.byte	0x00, 0xf0, 0x11, 0x00


	//----- nvinfo : EIATTR_KPARAM_INFO
	.align		4
.L_775:
        /*00dc*/ 	.byte	0x04, 0x17
        /*00de*/ 	.short	(.L_777 - .L_776)
.L_776:
        /*00e0*/ 	.word	0x00000000
        /*00e4*/ 	.short	0x0007
        /*00e6*/ 	.short	0x0030
        /*00e8*/ 	.byte	0x00, 0xf0, 0x11, 0x00


	//----- nvinfo : EIATTR_KPARAM_INFO
	.align		4
.L_777:
        /*00ec*/ 	.byte	0x04, 0x17
        /*00ee*/ 	.short	(.L_779 - .L_778)
.L_778:
        /*00f0*/ 	.word	0x00000000
        /*00f4*/ 	.short	0x0006
        /*00f6*/ 	.short	0x002c
        /*00f8*/ 	.byte	0x00, 0xf0, 0x11, 0x00


	//----- nvinfo : EIATTR_KPARAM_INFO
	.align		4
.L_779:
        /*00fc*/ 	.byte	0x04, 0x17
        /*00fe*/ 	.short	(.L_781 - .L_780)
.L_780:
        /*0100*/ 	.word	0x00000000
        /*0104*/ 	.short	0x0005
        /*0106*/ 	.short	0x0028
        /*0108*/ 	.byte	0x00, 0xf0, 0x11, 0x00


	//----- nvinfo : EIATTR_KPARAM_INFO
	.align		4
.L_781:
        /*010c*/ 	.byte	0x04, 0x17
        /*010e*/ 	.short	(.L_783 - .L_782)
.L_782:
        /*0110*/ 	.word	0x00000000
        /*0114*/ 	.short	0x0004
        /*0116*/ 	.short	0x0020
        /*0118*/ 	.byte	0x00, 0xf0, 0x21, 0x00


	//----- nvinfo : EIATTR_KPARAM_INFO
	.align		4
.L_783:
        /*011c*/ 	.byte	0x04, 0x17
        /*011e*/ 	.short	(.L_785 - .L_784)
.L_784:
        /*0120*/ 	.word	0x00000000
        /*0124*/ 	.short	0x0003
        /*0126*/ 	.short	0x0018
        /*0128*/ 	.byte	0x00, 0xf0, 0x21, 0x00


	//----- nvinfo : EIATTR_KPARAM_INFO
	.align		4
.L_785:
        /*012c*/ 	.byte	0x04, 0x17
        /*012e*/ 	.short	(.L_787 - .L_786)
.L_786:
        /*0130*/ 	.word	0x00000000
        /*0134*/ 	.short	0x0002
        /*0136*/ 	.short	0x0010
        /*0138*/ 	.byte	0x00, 0xf0, 0x21, 0x00


	//----- nvinfo : EIATTR_KPARAM_INFO
	.align		4
.L_787:
        /*013c*/ 	.byte	0x04, 0x17
        /*013e*/ 	.short	(.L_789 - .L_788)
.L_788:
        /*0140*/ 	.word	0x00000000
        /*0144*/ 	.short	0x0001
        /*0146*/ 	.short	0x0008
        /*0148*/ 	.byte	0x00, 0xf0, 0x21, 0x00


	//----- nvinfo : EIATTR_KPARAM_INFO
	.align		4
.L_789:
        /*014c*/ 	.byte	0x04, 0x17
        /*014e*/ 	.short	(.L_791 - .L_790)
.L_790:
        /*0150*/ 	.word	0x00000000
        /*0154*/ 	.short	0x0000
        /*0156*/ 	.short	0x0000
        /*0158*/ 	.byte	0x00, 0xf0, 0x21, 0x00


	//----- nvinfo : EIATTR_MAXREG_COUNT
	.align		4
.L_791:
        /*015c*/ 	.byte	0x03, 0x1b
        /*015e*/ 	.short	0x00ff


	//----- nvinfo : EIATTR_NUM_BARRIERS
	.align		4
        /*0160*/ 	.byte	0x02, 0x4c
        /*0162*/ 	.byte	0x01
	.zero		1


	//----- nvinfo : EIATTR_MERCURY_ISA_VERSION
	.align		4
        /*0164*/ 	.byte	0x03, 0x5f
        /*0166*/ 	.short	0x0000


	//----- nvinfo : EIATTR_EXIT_INSTR_OFFSETS
	.align		4
        /*0168*/ 	.byte	0x04, 0x1c
        /*016a*/ 	.short	(.L_793 - .L_792)


	//   ....[0]....
.L_792:
        /*016c*/ 	.word	0x00000790


	//   ....[1]....
        /*0170*/ 	.word	0x000083e0


	//   ....[2]....
        /*0174*/ 	.word	0x000086a0


	//   ....[3]....
        /*0178*/ 	.word	0x000088f0


	//   ....[4]....
        /*017c*/ 	.word	0x00008b30


	//   ....[5]....
        /*0180*/ 	.word	0x00008c60


	//   ....[6]....
        /*0184*/ 	.word	0x00008d00


	//   ....[7]....
        /*0188*/ 	.word	0x00008d40


	//----- nvinfo : EIATTR_CTAIDZ_USED
	.align		4
.L_793:
        /*018c*/ 	.byte	0x01, 0x04
	.zero		2


	//----- nvinfo : EIATTR_CRS_STACK_SIZE
	.align		4
        /*0190*/ 	.byte	0x04, 0x1e
        /*0192*/ 	.short	(.L_795 - .L_794)
.L_794:
        /*0194*/ 	.word	0x00000000
.L_795:


//--------------------- .nv.info._Z23gemm_half_q_half_kernelILi4ELi14ELb0ELb0ELi64EEvPK6__halfPKjS4_S2_PS0_iiiiPKtS7_iiiiiibS2_i --------------------------
	.section	.nv.info._Z23gemm_half_q_half_kernelILi4ELi14ELb0ELb0ELi64EEvPK6__halfPKjS4_S2_PS0_iiiiPKtS7_iiiiiibS2_i,"",@"SHT_CUDA_INFO"
	.sectionflags	@""
	.align	4


	//----- nvinfo : EIATTR_CUDA_API_VERSION
	.align		4
        /*0000*/ 	.byte	0x04, 0x37
        /*0002*/ 	.short	(.L_797 - .L_796)
.L_796:
        /*0004*/ 	.word	0x00000082


	//----- nvinfo : EIATTR_SW2861232_WAR
	.align		4
.L_797:
        /*0008*/ 	.byte	0x01, 0x35
	.zero		2


	//----- nvinfo : EIATTR_PARAM_CBANK
	.align		4
        /*000c*/ 	.byte	0x04, 0x0a
        /*000e*/ 	.short	(.L_799 - .L_798)
	.align		4
.L_798:
        /*0010*/ 	.word	index@(.nv.constant0._Z23gemm_half_q_half_kernelILi4ELi14ELb0ELb0ELi64EEvPK6__halfPKjS4_S2_PS0_iiiiPKtS7_iiiiiibS2_i)
        /*0014*/ 	.short	0x0160
        /*0016*/ 	.short	0x0074


	//----- nvinfo : EIATTR_CBANK_PARAM_SIZE
	.align		4
.L_799:
        /*0018*/ 	.byte	0x03, 0x19
        /*001a*/ 	.short	0x0074


	//----- nvinfo : EIATTR_KPARAM_INFO
	.align		4
        /*001c*/ 	.byte	0x04, 0x17
        /*001e*/ 	.short	(.L_801 - .L_800)
.L_800:
        /*0020*/ 	.word	0x00000000
        /*0024*/ 	.short	0x0013
        /*0026*/ 	.short	0x0070
        /*0028*/ 	.byte	0x00, 0xf0, 0x11, 0x00


	//----- nvinfo : EIATTR_KPARAM_INFO
	.align		4
.L_801:
        /*002c*/ 	.byte	0x04, 0x17
        /*002e*/ 	.short	(.L_803 - .L_802)
.L_802:
        /*0030*/ 	.word	0x00000000
        /*0034*/ 	.short	0x0012
        /*0036*/ 	.short	0x0068
        /*0038*/ 	.byte	0x00, 0xf0, 0x21, 0x00


	//----- nvinfo : EIATTR_KPARAM_INFO
	.align		4
.L_803:
        /*003c*/ 	.byte	0x04, 0x17
        /*003e*/ 	.short	(.L_805 - .L_804)
.L_804:
        /*0040*/ 	.word	0x00000000
        /*0044*/ 	.short	0x0011
        /*0046*/ 	.short	0x0060
        /*0048*/ 	.byte	0x00, 0xf0, 0x05, 0x00


	//----- nvinfo : EIATTR_KPARAM_INFO
	.align		4
.L_805:
        /*004c*/ 	.byte	0x04, 0x17
        /*004e*/ 	.short	(.L_807 - .L_806)
.L_806:
        /*0050*/ 	.word	0x00000000
        /*0054*/ 	.short	0x0010
        /*0056*/ 	.short	0x005c
        /*0058*/ 	.byte	0x00, 0xf0, 0x11, 0x00


	//----- nvinfo : EIATTR_KPARAM_INFO
	.align		4
.L_807:
        /*005c*/ 	.byte	0x04, 0x17
        /*005e*/ 	.short	(.L_809 - .L_808)
.L_808:
        /*0060*/ 	.word	0x00000000
        /*0064*/ 	.short	0x000f
        /*0066*/ 	.short	0x0058
        /*0068*/ 	.byte	0x00, 0xf0, 0x11, 0x00


	//----- nvinfo : EIATTR_KPARAM_INFO
	.align		4
.L_809:
        /*006c*/ 	.byte	0x04, 0x17
        /*006e*/ 	.short	(.L_811 - .L_810)
.L_810:
        /*0070*/ 	.word	0x00000000
        /*0074*/ 	.short	0x000e
        /*0076*/ 	.short	0x0054
        /*0078*/ 	.byte	0x00, 0xf0, 0x11, 0x00


	//----- nvinfo : EIATTR_KPARAM_INFO
	.align		4
.L_811:
        /*007c*/ 	.byte	0x04, 0x17
        /*007e*/ 	.short	(.L_813 - .L_812)
.L_812:
        /*0080*/ 	.word	0x00000000
        /*0084*/ 	.short	0x000d
        /*0086*/ 	.short	0x0050
        /*0088*/ 	.byte	0x00, 0xf0, 0x11, 0x00


	//----- nvinfo : EIATTR_KPARAM_INFO
	.align		4
.L_813:
        /*008c*/ 	.byte	0x04, 0x17
        /*008e*/ 	.short	(.L_815 - .L_814)
.L_814:
        /*0090*/ 	.word	0x00000000
        /*0094*/ 	.short	0x000c
        /*0096*/ 	.short	0x004c
        /*0098*/ 	.byte	0x00, 0xf0, 0x11, 0x00


	//----- nvinfo : EIATTR_KPARAM_INFO
	.align		4
.L_815:
        /*009c*/ 	.byte	0x04, 0x17
        /*009e*/ 	.short	(.L_817 - .L_816)
.L_816:
        /*00a0*/ 	.word	0x00000000
        /*00a4*/ 	.short	0x000b
        /*00a6*/ 	.short	0x0048
        /*00a8*/ 	.byte	0x00, 0xf0, 0x11, 0x00


	//----- nvinfo : EIATTR_KPARAM_INFO
	.align		4
.L_817:
        /*00ac*/ 	.byte	0x04, 0x17
        /*00ae*/ 	.short	(.L_819 - .L_818)
.L_818:
        /*00b0*/ 	.word	0x00000000
        /*00b4*/ 	.short	0x000a
        /*00b6*/ 	.short	0x0040
        /*00b8*/ 	.byte	0x00, 0xf0, 0x21, 0x00


	//----- nvinfo : EIATTR_KPARAM_INFO
	.align		4
.L_819:
        /*00bc*/ 	.byte	0x04, 0x17
        /*00be*/ 	.short	(.L_821 - .L_820)
.L_820:
        /*00c0*/ 	.word	0x00000000
        /*00c4*/ 	.short	0x0009
        /*00c6*/ 	.short	0x0038
        /*00c8*/ 	.byte	0x00, 0xf0, 0x21, 0x00


	//----- nvinfo : EIATTR_KPARAM_INFO
	.align		4
.L_821:
        /*00cc*/ 	.byte	0x04, 0x17
        /*00ce*/ 	.short	(.L_823 - .L_822)
.L_822:
        /*00d0*/ 	.word	0x00000000
        /*00d4*/ 	.short	0x0008
        /*00d6*/ 	.short	0x0034
        /*00d8*/ 	.byte	0x00, 0xf0, 0x11, 0x00


	//----- nvinfo : EIATTR_KPARAM_INFO
	.align		4
.L_823:
        /*00dc*/ 	.byte	0x04, 0x17
        /*00de*/ 	.short	(.L_825 - .L_824)
.L_824:
        /*00e0*/ 	.word	0x00000000
        /*00e4*/ 	.short	0x0007
        /*00e6*/ 	.short	0x0030
        /*00e8*/ 	.byte	0x00, 0xf0, 0x11, 0x00


	//----- nvinfo : EIATTR_KPARAM_INFO
	.align		4
.L_825:
        /*00ec*/ 	.byte	0x04, 0x17
        /*00ee*/ 	.short	(.L_827 - .L_826)
.L_826:
        /*00f0*/ 	.word	0x00000000
        /*00f4*/ 	.short	0x0006
        /*00f6*/ 	.short	0x002c
        /*00f8*/ 	.byte	0x00, 0xf0, 0x11, 0x00


	//----- nvinfo : EIATTR_KPARAM_INFO
	.align		4
.L_827:
        /*00fc*/ 	.byte	0x04, 0x17
        /*00fe*/ 	.short	(.L_829 - .L_828)
.L_828:
        /*0100*/ 	.word	0x00000000
        /*0104*/ 	.short	0x0005
        /*0106*/ 	.short	0x0028
        /*0108*/ 	.byte	0x00, 0xf0, 0x11, 0x00


	//----- nvinfo : EIATTR_KPARAM_INFO
	.align		4
.L_829:
        /*010c*/ 	.byte	0x04, 0x17
        /*010e*/ 	.short	(.L_831 - .L_830)
.L_830:
        /*0110*/ 	.word	0x00000000
        /*0114*/ 	.short	0x0004
        /*0116*/ 	.short	0x0020
        /*0118*/ 	.byte	0x00, 0xf0, 0x21, 0x00


	//----- nvinfo : EIATTR_KPARAM_INFO
	.align		4
.L_831:
        /*011c*/ 	.byte	0x04, 0x17
        /*011e*/ 	.short	(.L_833 - .L_832)
.L_832:
        /*0120*/ 	.word	0x00000000
        /*0124*/ 	.short	0x0003
        /*0126*/ 	.short	0x0018
        /*0128*/ 	.byte	0x00, 0xf0, 0x21, 0x00


	//----- nvinfo : EIATTR_KPARAM_INFO
	.align		4
.L_833:
        /*012c*/ 	.byte	0x04, 0x17
        /*012e*/ 	.short	(.L_835 - .L_834)
.L_834:
        /*0130*/ 	.word	0x00000000
        /*0134*/ 	.short	0x0002
        /*0136*/ 	.short	0x0010
        /*0138*/ 	.byte	0x00, 0xf0, 0x21, 0x00


	//----- nvinfo : EIATTR_KPARAM_INFO
	.align		4
.L_835:
        /*013c*/ 	.byte	0x04, 0x17
        /*013e*/ 	.short	(.L_837 - .L_836)
.L_836:
        /*0140*/ 	.word	0x00000000
        /*0144*/ 	.short	0x0001
        /*0146*/ 	.short	0x0008
        /*0148*/ 	.byte	0x00, 0xf0, 0x21, 0x00


	//----- nvinfo : EIATTR_KPARAM_INFO
	.align		4
.L_837:
        /*014c*/ 	.byte	0x04, 0x17
        /*014e*/ 	.short	(.L_839 - .L_838)
.L_838:
        /*0150*/ 	.word	0x00000000
        /*0154*/ 	.short	0x0000
        /*0156*/ 	.short	0x0000
        /*0158*/ 	.byte	0x00, 0xf0, 0x21, 0x00


	//----- nvinfo : EIATTR_MAXREG_COUNT
	.align		4
.L_839:
        /*015c*/ 	.byte	0x03, 0x1b
        /*015e*/ 	.short	0x00ff


	//----- nvinfo : EIATTR_NUM_BARRIERS
	.align		4
        /*0160*/ 	.byte	0x02, 0x4c
        /*0162*/ 	.byte	0x01
	.zero		1


	//----- nvinfo : EIATTR_MERCURY_ISA_VERSION
	.align		4
        /*0164*/ 	.byte	0x03, 0x5f
        /*0166*/ 	.short	0x0000


	//----- nvinfo : EIATTR_EXIT_INSTR_OFFSETS
	.align		4
        /*0168*/ 	.byte	0x04, 0x1c
        /*016a*/ 	.short	(.L_841 - .L_840)


	//   ....[0]....
.L_840:
        /*016c*/ 	.word	0x00000b60


	//   ....[1]....
        /*0170*/ 	.word	0x00009c50


	//   ....[2]....
        /*0174*/ 	.word	0x00009f10


	//   ....[3]....
        /*0178*/ 	.word	0x0000a150


	//   ....[4]....
        /*017c*/ 	.word	0x0000a390


	//   ....[5]....
        /*0180*/ 	.word	0x0000a4c0


	//   ....[6]....
        /*0184*/ 	.word	0x0000a560


	//   ....[7]....
        /*0188*/ 	.word	0x0000a5a0


	//----- nvinfo : EIATTR_CTAIDZ_USED
	.align		4
.L_841:
        /*018c*/ 	.byte	0x01, 0x04
	.zero		2


	//----- nvinfo : EIATTR_CRS_STACK_SIZE
	.align		4
        /*0190*/ 	.byte	0x04, 0x1e
        /*0192*/ 	.short	(.L_843 - .L_842)
.L_842:
        /*0194*/ 	.word	0x00000000
.L_843:


//--------------------- .nv.info._Z23gemm_half_q_half_kernelILi4ELi4ELb0ELb0ELi64EEvPK6__halfPKjS4_S2_PS0_iiiiPKtS7_iiiiiibS2_i --------------------------
	.section	.nv.info._Z23gemm_half_q_half_kernelILi4ELi4ELb0ELb0ELi64EEvPK6__halfPKjS4_S2_PS0_iiiiPKtS7_iiiiiibS2_i,"",@"SHT_CUDA_INFO"
	.sectionflags	@""
	.align	4


	//----- nvinfo : EIATTR_CUDA_API_VERSION
	.align		4
        /*0000*/ 	.byte	0x04, 0x37
        /*0002*/ 	.short	(.L_845 - .L_844)
.L_844:
        /*0004*/ 	.word	0x00000082


	//----- nvinfo : EIATTR_SW2861232_WAR
	.align		4
.L_845:
        /*0008*/ 	.byte	0x01, 0x35
	.zero		2


	//----- nvinfo : EIATTR_PARAM_CBANK
	.align		4
        /*000c*/ 	.byte	0x04, 0x0a
        /*000e*/ 	.short	(.L_847 - .L_846)
	.align		4
.L_846:
        /*0010*/ 	.word	index@(.nv.constant0._Z23gemm_half_q_half_kernelILi4ELi4ELb0ELb0ELi64EEvPK6__halfPKjS4_S2_PS0_iiiiPKtS7_iiiiiibS2_i)
        /*0014*/ 	.short	0x0160
        /*0016*/ 	.short	0x0074


	//----- nvinfo : EIATTR_CBANK_PARAM_SIZE
	.align		4
.L_847:
        /*0018*/ 	.byte	0x03, 0x19
        /*001a*/ 	.short	0x0074


	//----- nvinfo : EIATTR_KPARAM_INFO
	.align		4
        /*001c*/ 	.byte	0x04, 0x17
        /*001e*/ 	.short	(.L_849 - .L_848)
.L_848:
        /*0020*/ 	.word	0x00000000
        /*0024*/ 	.short	0x0013
        /*0026*/ 	.short	0x0070
        /*0028*/ 	.byte	0x00, 0xf0, 0x11, 0x00


	//----- nvinfo : EIATTR_KPARAM_INFO
	.align		4
.L_849:
        /*002c*/ 	.byte	0x04, 0x17
        /*002e*/ 	.short	(.L_851 - .L_850)
.L_850:
        /*0030*/ 	.word	0x00000000
        /*0034*/ 	.short	0x0012
        /*0036*/ 	.short	0x0068
        /*0038*/ 	.byte	0x00, 0xf0, 0x21, 0x00


	//----- nvinfo : EIATTR_KPARAM_INFO
	.align		4
.L_851:
        /*003c*/ 	.byte	0x04, 0x17
        /*003e*/ 	.short	(.L_853 - .L_852)
.L_852:
        /*0040*/ 	.word	0x00000000
        /*0044*/ 	.short	0x0011
        /*0046*/ 	.short	0x0060
        /*0048*/ 	.byte	0x00, 0xf0, 0x05, 0x00


	//----- nvinfo : EIATTR_KPARAM_INFO
	.align		4
.L_853:
        /*004c*/ 	.byte	0x04, 0x17
        /*004e*/ 	.short	(.L_855 - .L_854)
.L_854:
        /*0050*/ 	.word	0x00000000
        /*0054*/ 	.short	0x0010
        /*0056*/ 	.short	0x005c
        /*0058*/ 	.byte	0x00, 0xf0, 0x11, 0x00


	//----- nvinfo : EIATTR_KPARAM_INFO
	.align		4
.L_855:
        /*005c*/ 	.byte	0x04, 0x17
        /*005e*/ 	.short	(.L_857 - .L_856)
.L_856:
        /*0060*/ 	.word	0x00000000
        /*0064*/ 	.short	0x000f
        /*0066*/ 	.short	0x0058
        /*0068*/ 	.byte	0x00, 0xf0, 0x11, 0x00


	//----- nvinfo : EIATTR_KPARAM_INFO
	.align		4
.L_857:
        /*006c*/ 	.byte	0x04, 0x17
        /*006e*/ 	.short	(.L_859 - .L_858)
.L_858:
        /*0070*/ 	.word	0x00000000
        /*0074*/ 	.short	0x000e
        /*0076*/ 	.short	0x0054
        /*0078*/ 	.byte	0x00, 0xf0, 0x11, 0x00


	//----- nvinfo : EIATTR_KPARAM_INFO
	.align		4
.L_859:
        /*007c*/ 	.byte	0x04, 0x17
        /*007e*/ 	.short	(.L_861 - .L_860)
.L_860:
        /*0080*/ 	.word	0x00000000
        /*0084*/ 	.short	0x000d
        /*0086*/ 	.short	0x0050
        /*0088*/ 	.byte	0x00, 0xf0, 0x11, 0x00


	//----- nvinfo : EIATTR_KPARAM_INFO
	.align		4
.L_861:
        /*008c*/ 	.byte	0x04, 0x17
        /*008e*/ 	.short	(.L_863 - .L_862)
.L_862:
        /*0090*/ 	.word	0x00000000
        /*0094*/ 	.short	0x000c
        /*0096*/ 	.short	0x004c
        /*0098*/ 	.byte	0x00, 0xf0, 0x11, 0x00


	//----- nvinfo : EIATTR_KPARAM_INFO
	.align		4
.L_863:
        /*009c*/ 	.byte	0x04, 0x17
        /*009e*/ 	.short	(.L_865 - .L_864)
.L_864:
        /*00a0*/ 	.word	0x00000000
        /*00a4*/ 	.short	0x000b
        /*00a6*/ 	.short	0x0048
        /*00a8*/ 	.byte	0x00, 0xf0, 0x11, 0x00


	//----- nvinfo : EIATTR_KPARAM_INFO
	.align		4
.L_865:
        /*00ac*/ 	.byte	0x04, 0x17
        /*00ae*/ 	.short	(.L_867 - .L_866)
.L_866:
        /*00b0*/ 	.word	0x00000000
        /*00b4*/ 	.short	0x000a
        /*00b6*/ 	.short	0x0040
        /*00b8*/ 	.byte	0x00, 0xf0, 0x21, 0x00


	//----- nvinfo : EIATTR_KPARAM_INFO
	.align		4
.L_867:
        /*00bc*/ 	.byte	0x04, 0x17
        /*00be*/ 	.short	(.L_869 - .L_868)
.L_868:
        /*00c0*/ 	.word	0x00000000
        /*00c4*/ 	.short	0x0009
        /*00c6*/ 	.short	0x0038
        /*00c8*/ 	.byte	0x00, 0xf0, 0x21, 0x00


	//----- nvinfo : EIATTR_KPARAM_INFO
	.align		4
.L_869:
        /*00cc*/ 	.byte	0x04, 0x17
        /*00ce*/ 	.short	(.L_871 - .L_870)
.L_870:
        /*00d0*/ 	.word	0x00000000
        /*00d4*/ 	.short	0x0008
        /*00d6*/ 	.short	0x0034
        /*00d8*/ 	.byte	0x00, 0xf0, 0x11, 0x00


	//----- nvinfo : EIATTR_KPARAM_INFO
	.align		4
.L_871:
        /*00dc*/ 	.byte	0x04, 0x17
        /*00de*/ 	.short	(.L_873 - .L_872)
.L_872:
        /*00e0*/ 	.word	0x00000000
        /*00e4*/ 	.short	0x0007
        /*00e6*/ 	.short	0x0030
        /*00e8*/ 	.byte	0x00, 0xf0, 0x11, 0x00


	//----- nvinfo : EIATTR_KPARAM_INFO
	.align		4
.L_873:
        /*00ec*/ 	.byte	0x04, 0x17
        /*00ee*/ 	.short	(.L_875 - .L_874)
.L_874:
        /*00f0*/ 	.word	0x00000000
        /*00f4*/ 	.short	0x0006
        /*00f6*/ 	.short	0x002c
        /*00f8*/ 	.byte	0x00, 0xf0, 0x11, 0x00


	//----- nvinfo : EIATTR_KPARAM_INFO
	.align		4
.L_875:
        /*00fc*/ 	.byte	0x04, 0x17
        /*00fe*/ 	.short	(.L_877 - .L_876)
.L_876:
        /*0100*/ 	.word	0x00000000
        /*0104*/ 	.short	0x0005
        /*0106*/ 	.short	0x0028
        /*0108*/ 	.byte	0x00, 0xf0, 0x11, 0x00


	//----- nvinfo : EIATTR_KPARAM_INFO
	.align		4
.L_877:
        /*010c*/ 	.byte	0x04, 0x17
        /*010e*/ 	.short	(.L_879 - .L_878)
.L_878:
        /*0110*/ 	.word	0x00000000
        /*0114*/ 	.short	0x0004
        /*0116*/ 	.short	0x0020
        /*0118*/ 	.byte	0x00, 0xf0, 0x21, 0x00


	//----- nvinfo : EIATTR_KPARAM_INFO
	.align		4
.L_879:
        /*011c*/ 	.byte	0x04, 0x17
        /*011e*/ 	.short	(.L_881 - .L_880)
.L_880:
        /*0120*/ 	.word	0x00000000
        /*0124*/ 	.short	0x0003
        /*0126*/ 	.short	0x0018
        /*0128*/ 	.byte	0x00, 0xf0, 0x21, 0x00


	//----- nvinfo : EIATTR_KPARAM_INFO
	.align		4
.L_881:
        /*012c*/ 	.byte	0x04, 0x17
        /*012e*/ 	.short	(.L_883 - .L_882)
.L_882:
        /*0130*/ 	.word	0x00000000
        /*0134*/ 	.short	0x0002
        /*0136*/ 	.short	0x0010
        /*0138*/ 	.byte	0x00, 0xf0, 0x21, 0x00


	//----- nvinfo : EIATTR_KPARAM_INFO
	.align		4
.L_883:
        /*013c*/ 	.byte	0x04, 0x17
        /*013e*/ 	.short	(.L_885 - .L_884)
.L_884:
        /*0140*/ 	.word	0x00000000
        /*0144*/ 	.short	0x0001
        /*0146*/ 	.short	0x0008
        /*0148*/ 	.byte	0x00, 0xf0, 0x21, 0x00


	//----- nvinfo : EIATTR_KPARAM_INFO
	.align		4
.L_885:
        /*014c*/ 	.byte	0x04, 0x17
        /*014e*/ 	.short	(.L_887 - .L_886)
.L_886:
        /*0150*/ 	.word	0x00000000
        /*0154*/ 	.short	0x0000
        /*0156*/ 	.short	0x0000
        /*0158*/ 	.byte	0x00, 0xf0, 0x21, 0x00


	//----- nvinfo : EIATTR_MAXREG_COUNT
	.align		4
.L_887:
        /*015c*/ 	.byte	0x03, 0x1b
        /*015e*/ 	.short	0x00ff


	//----- nvinfo : EIATTR_NUM_BARRIERS
	.align		4
        /*0160*/ 	.byte	0x02, 0x4c
        /*0162*/ 	.byte	0x01
	.zero		1


	//----- nvinfo : EIATTR_MERCURY_ISA_VERSION
	.align		4
        /*0164*/ 	.byte	0x03, 0x5f
        /*0166*/ 	.short	0x0000


	//----- nvinfo : EIATTR_EXIT_INSTR_OFFSETS
	.align		4
        /*0168*/ 	.byte	0x04, 0x1c
        /*016a*/ 	.short	(.L_889 - .L_888)


	//   ....[0]....
.L_888:
        /*016c*/ 	.word	0x00000790


	//   ....[1]....
        /*0170*/ 	.word	0x00003520


	//   ....[2]....
        /*0174*/ 	.word	0x000037e0


	//   ....[3]....
        /*0178*/ 	.word	0x00003a20


	//   ....[4]....
        /*017c*/ 	.word	0x00003c60


	//   ....[5]....
        /*0180*/ 	.word	0x00003d90


	//   ....[6]....
        /*0184*/ 	.word	0x00003e30


	//   ....[7]....
        /*0188*/ 	.word	0x00003e70


	//----- nvinfo : EIATTR_CTAIDZ_USED
	.align		4
.L_889:
        /*018c*/ 	.byte	0x01, 0x04
	.zero		2


	//----- nvinfo : EIATTR_CRS_STACK_SIZE
	.align		4
        /*0190*/ 	.byte	0x04, 0x1e
        /*0192*/ 	.short	(.L_891 - .L_890)
.L_890:
        /*0194*/ 	.word	0x00000000
.L_891:


//--------------------- .nv.info._Z23gemm_half_q_half_kernelILi4ELi6ELb0ELb0ELi64EEvPK6__halfPKjS4_S2_PS0_iiiiPKtS7_iiiiiibS2_i --------------------------
	.section	.nv.info._Z23gemm_half_q_half_kernelILi4ELi6ELb0ELb0ELi64EEvPK6__halfPKjS4_S2_PS0_iiiiPKtS7_iiiiiibS2_i,"",@"SHT_CUDA_INFO"
	.sectionflags	@""
	.align	4


	//----- nvinfo : EIATTR_CUDA_API_VERSION
	.align		4
        /*0000*/ 	.byte	0x04, 0x37
        /*0002*/ 	.short	(.L_893 - .L_892)
.L_892:
        /*0004*/ 	.word	0x00000082


	//----- nvinfo : EIATTR_SW2861232_WAR
	.align		4
.L_893:
        /*0008*/ 	.byte	0x01, 0x35
	.zero		2


	//----- nvinfo : EIATTR_PARAM_CBANK
	.align		4
        /*000c*/ 	.byte	0x04, 0x0a
        /*000e*/ 	.short	(.L_895 - .L_894)
	.align		4
.L_894:
        /*0010*/ 	.word	index@(.nv.constant0._Z23gemm_half_q_half_kernelILi4ELi6ELb0ELb0ELi64EEvPK6__halfPKjS4_S2_PS0_iiiiPKtS7_iiiiiibS2_i)
        /*0014*/ 	.short	0x0160
        /*0016*/ 	.short	0x0074


	//----- nvinfo : EIATTR_CBANK_PARAM_SIZE
	.align		4
.L_895:
        /*0018*/ 	.byte	0x03, 0x19
        /*001a*/ 	.short	0x0074


	//----- nvinfo : EIATTR_KPARAM_INFO
	.align		4
        /*001c*/ 	.byte	0x04, 0x17
        /*001e*/ 	.short	(.L_897 - .L_896)
.L_896:
        /*0020*/ 	.word	0x00000000
        /*0024*/ 	.short	0x0013
        /*0026*/ 	.short	0x0070
        /*0028*/ 	.byte	0x00, 0xf0, 0x11, 0x00


	//----- nvinfo : EIATTR_KPARAM_INFO
	.align		4
.L_897:
        /*002c*/ 	.byte	0x04, 0x17
        /*002e*/ 	.short	(.L_899 - .L_898)
.L_898:
        /*0030*/ 	.word	0x00000000
        /*0034*/ 	.short	0x0012
        /*0036*/ 	.short	0x0068
        /*0038*/ 	.byte	0x00, 0xf0, 0x21, 0x00


	//----- nvinfo : EIATTR_KPARAM_INFO
	.align		4
.L_899:
        /*003c*/ 	.byte	0x04, 0x17
        /*003e*/ 	.short	(.L_901 - .L_900)
.L_900:
        /*0040*/ 	.word	0x00000000
        /*0044*/ 	.short	0x0011
        /*0046*/ 	.short	0x0060
        /*0048*/ 	.byte	0x00, 0xf0, 0x05, 0x00


	//----- nvinfo : EIATTR_KPARAM_INFO
	.align		4
.L_901:
        /*004c*/ 	.byte	0x04, 0x17
        /*004e*/ 	.short	(.L_903 - .L_902)
.L_902:
        /*0050*/ 	.word	0x00000000
        /*0054*/ 	.short	0x0010
        /*0056*/ 	.short	0x005c
        /*0058*/ 	.byte	0x00, 0xf0, 0x11, 0x00


	//----- nvinfo : EIATTR_KPARAM_INFO
	.align		4
.L_903:
        /*005c*/ 	.byte	0x04, 0x17
        /*005e*/ 	.short	(.L_905 - .L_904)
.L_904:
        /*0060*/ 	.word	0x00000000
        /*0064*/ 	.short	0x000f
        /*0066*/ 	.short	0x0058
        /*0068*/ 	.byte	0x00, 0xf0, 0x11, 0x00


	//----- nvinfo : EIATTR_KPARAM_INFO
	.align		4
.L_905:
        /*006c*/ 	.byte	0x04, 0x17
        /*006e*/ 	.short	(.L_907 - .L_906)
.L_906:
        /*0070*/ 	.word	0x00000000
        /*0074*/ 	.short	0x000e
        /*0076*/ 	.short	0x0054
        /*0078*/ 	.byte	0x00, 0xf0, 0x11, 0x00


	//----- nvinfo : EIATTR_KPARAM_INFO
	.align		4
.L_907:
        /*007c*/ 	.byte	0x04, 0x17
        /*007e*/ 	.short	(.L_909 - .L_908)
.L_908:
        /*0080*/ 	.word	0x00000000
        /*0084*/ 	.short	0x000d
        /*0086*/ 	.short	0x0050
        /*0088*/ 	.byte	0x00, 0xf0, 0x11, 0x00


	//----- nvinfo : EIATTR_KPARAM_INFO
	.align		4
.L_909:
        /*008c*/ 	.byte	0x04, 0x17
        /*008e*/ 	.short	(.L_911 - .L_910)
.L_910:
        /*0090*/ 	.word	0x00000000
        /*0094*/ 	.short	0x000c
        /*0096*/ 	.short	0x004c
        /*0098*/ 	.byte	0x00, 0xf0, 0x11, 0x00


	//----- nvinfo : EIATTR_KPARAM_INFO
	.align		4
.L_911:
        /*009c*/ 	.byte	0x04, 0x17
        /*009e*/ 	.short	(.L_913 - .L_912)
.L_912:
        /*00a0*/ 	.word	0x00000000
        /*00a4*/ 	.short	0x000b
        /*00a6*/ 	.short	0x0048
        /*00a8*/ 	.byte	0x00, 0xf0, 0x11, 0x00


	//----- nvinfo : EIATTR_KPARAM_INFO
	.align		4
.L_913:
        /*00ac*/ 	.byte	0x04, 0x17
        /*00ae*/ 	.short	(.L_915 - .L_914)
.L_914:
        /*00b0*/ 	.word	0x00000000
        /*00b4*/ 	.short	0x000a
        /*00b6*/ 	.short	0x0040
        /*00b8*/ 	.byte	0x00, 0xf0, 0x21, 0x00


	//----- nvinfo : EIATTR_KPARAM_INFO
	.align		4
.L_915:
        /*00bc*/ 	.byte	0x04, 0x17
        /*00be*/ 	.short	(.L_917 - .L_916)
.L_916:
        /*00c0*/ 	.word	0x00000000
        /*00c4*/ 	.short	0x0009
        /*00c6*/ 	.short	0x0038
        /*00c8*/ 	.byte	0x00, 0xf0, 0x21, 0x00


	//----- nvinfo : EIATTR_KPARAM_INFO
	.align		4
.L_917:
        /*00cc*/ 	.byte	0x04, 0x17
        /*00ce*/ 	.short	(.L_919 - .L_918)
.L_918:
        /*00d0*/ 	.word	0x00000000
        /*00d4*/ 	.short	0x0008
        /*00d6*/ 	.short	0x0034
        /*00d8*/ 	.byte	0x00, 0xf0, 0x11, 0x00


	//----- nvinfo : EIATTR_KPARAM_INFO
	.align		4
.L_919:
        /*00dc*/ 	.byte	0x04, 0x17
        /*00de*/ 	.short	(.L_921 - .L_920)
.L_920:
        /*00e0*/ 	.word	0x00000000
        /*00e4*/ 	.short	0x0007
        /*00e6*/ 	.short	0x0030
        /*00e8*/ 	.byte	0x00, 0xf0, 0x11, 0x00


	//----- nvinfo : EIATTR_KPARAM_INFO
	.align		4
.L_921:
        /*00ec*/ 	.byte	0x04, 0x17
        /*00ee*/ 	.short	(.L_923 - .L_922)
.L_922:
        /*00f0*/ 	.word	0x00000000
        /*00f4*/ 	.short	0x0006
        /*00f6*/ 	.short	0x002c
        /*00f8*/ 	.byte	0x00, 0xf0, 0x11, 0x00


	//----- nvinfo : EIATTR_KPARAM_INFO
	.align		4
.L_923:
        /*00fc*/ 	.byte	0x04, 0x17
        /*00fe*/ 	.short	(.L_925 - .L_924)
.L_924:
        /*0100*/ 	.word	0x00000000
        /*0104*/ 	.short	0x0005
        /*0106*/ 	.short	0x0028
        /*0108*/ 	.byte	0x00, 0xf0, 0x11, 0x00


	//----- nvinfo : EIATTR_KPARAM_INFO
	.align		4
.L_925:
        /*010c*/ 	.byte	0x04, 0x17
        /*010e*/ 	.short	(.L_927 - .L_926)
.L_926:
        /*0110*/ 	.word	0x00000000
        /*0114*/ 	.short	0x0004
        /*0116*/ 	.short	0x0020
        /*0118*/ 	.byte	0x00, 0xf0, 0x21, 0x00


	//----- nvinfo : EIATTR_KPARAM_INFO
	.align		4
.L_927:
        /*011c*/ 	.byte	0x04, 0x17
        /*011e*/ 	.short	(.L_929 - .L_928)
.L_928:
        /*0120*/ 	.word	0x00000000
        /*0124*/ 	.short	0x0003
        /*0126*/ 	.short	0x0018
        /*0128*/ 	.byte	0x00, 0xf0, 0x21, 0x00


	//----- nvinfo : EIATTR_KPARAM_INFO
	.align		4
.L_929:
        /*012c*/ 	.byte	0x04, 0x17
        /*012e*/ 	.short	(.L_931 - .L_930)
.L_930:
        /*0130*/ 	.word	0x00000000
        /*0134*/ 	.short	0x0002
        /*0136*/ 	.short	0x0010
        /*0138*/ 	.byte	0x00, 0xf0, 0x21, 0x00


	//----- nvinfo : EIATTR_KPARAM_INFO
	.align		4
.L_931:
        /*013c*/ 	.byte	0x04, 0x17
        /*013e*/ 	.short	(.L_933 - .L_932)
.L_932:
        /*0140*/ 	.word	0x00000000
        /*0144*/ 	.short	0x0001
        /*0146*/ 	.short	0x0008
        /*0148*/ 	.byte	0x00, 0xf0, 0x21, 0x00


	//----- nvinfo : EIATTR_KPARAM_INFO
	.align		4
.L_933:
        /*014c*/ 	.byte	0x04, 0x17
        /*014e*/ 	.short	(.L_935 - .L_934)
.L_934:
        /*0150*/ 	.word	0x00000000
        /*0154*/ 	.short	0x0000
        /*0156*/ 	.short	0x0000
        /*0158*/ 	.byte	0x00, 0xf0, 0x21, 0x00


	//----- nvinfo : EIATTR_MAXREG_COUNT
	.align		4
.L_935:
        /*015c*/ 	.byte	0x03, 0x1b
        /*015e*/ 	.short	0x00ff


	//----- nvinfo : EIATTR_NUM_BARRIERS
	.align		4
        /*0160*/ 	.byte	0x02, 0x4c
        /*0162*/ 	.byte	0x01
	.zero		1


	//----- nvinfo : EIATTR_MERCURY_ISA_VERSION
	.align		4
        /*0164*/ 	.byte	0x03, 0x5f
        /*0166*/ 	.short	0x0000


	//----- nvinfo : EIATTR_EXIT_INSTR_OFFSETS
	.align		4
        /*0168*/ 	.byte	0x04, 0x1c
        /*016a*/ 	.short	(.L_937 - .L_936)


	//   ....[0]....
.L_936:
        /*016c*/ 	.word	0x00000790


	//   ....[1]....
        /*0170*/ 	.word	0x000048c0


	//   ....[2]....
        /*0174*/ 	.word	0x00004b80


	//   ....[3]....
        /*0178*/ 	.word	0x00004dc0


	//   ....[4]....
        /*017c*/ 	.word	0x00005000


	//   ....[5]....
        /*0180*/ 	.word	0x00005130


	//   ....[6]....
        /*0184*/ 	.word	0x000051d0


	//   ....[7]....
        /*0188*/ 	.word	0x00005210


	//----- nvinfo : EIATTR_CTAIDZ_USED
	.align		4
.L_937:
        /*018c*/ 	.byte	0x01, 0x04
	.zero		2


	//----- nvinfo : EIATTR_CRS_STACK_SIZE
	.align		4
        /*0190*/ 	.byte	0x04, 0x1e
        /*0192*/ 	.short	(.L_939 - .L_938)
.L_938:
        /*0194*/ 	.word	0x00000000
.L_939:


//--------------------- .nv.info._Z23gemm_half_q_half_kernelILi4ELi2ELb0ELb0ELi64EEvPK6__halfPKjS4_S2_PS0_iiiiPKtS7_iiiiiibS2_i --------------------------
	.section	.nv.info._Z23gemm_half_q_half_kernelILi4ELi2ELb0ELb0ELi64EEvPK6__halfPKjS4_S2_PS0_iiiiPKtS7_iiiiiibS2_i,"",@"SHT_CUDA_INFO"
	.sectionflags	@""
	.align	4


	//----- nvinfo : EIATTR_CUDA_API_VERSION
	.align		4
        /*0000*/ 	.byte	0x04, 0x37
        /*0002*/ 	.short	(.L_941 - .L_940)
.L_940:
        /*0004*/ 	.word	0x00000082


	//----- nvinfo : EIATTR_SW2861232_WAR
	.align		4
.L_941:
        /*0008*/ 	.byte	0x01, 0x35
	.zero		2


	//----- nvinfo : EIATTR_PARAM_CBANK
	.align		4
        /*000c*/ 	.byte	0x04, 0x0a
        /*000e*/ 	.short	(.L_943 - .L_942)
	.align		4
.L_942:
        /*0010*/ 	.word	index@(.nv.constant0._Z23gemm_half_q_half_kernelILi4ELi2ELb0ELb0ELi64EEvPK6__halfPKjS4_S2_PS0_iiiiPKtS7_iiiiiibS2_i)
        /*0014*/ 	.short	0x0160
        /*0016*/ 	.short	0x0074


	//----- nvinfo : EIATTR_CBANK_PARAM_SIZE
	.align		4
.L_943:
        /*0018*/ 	.byte	0x03, 0x19
        /*001a*/ 	.short	0x0074


	//----- nvinfo : EIATTR_KPARAM_INFO
	.align		4
        /*001c*/ 	.byte	0x04, 0x17
        /*001e*/ 	.short	(.L_945 - .L_944)
.L_944:
        /*0020*/ 	.word	0x00000000
        /*0024*/ 	.short	0x0013
        /*0026*/ 	.short	0x0070
        /*0028*/ 	.byte	0x00, 0xf0, 0x11, 0x00


	//----- nvinfo : EIATTR_KPARAM_INFO
	.align		4
.L_945:
        /*002c*/ 	.byte	0x04, 0x17
        /*002e*/ 	.short	(.L_947 - .L_946)
.L_946:
        /*0030*/ 	.word	0x00000000
        /*0034*/ 	.short	0x0012
        /*0036*/ 	.short	0x0068
        /*0038*/ 	.byte	0x00, 0xf0, 0x21, 0x00


	//----- nvinfo : EIATTR_KPARAM_INFO
	.align		4
.L_947:
        /*003c*/ 	.byte	0x04, 0x17
        /*003e*/ 	.short	(.L_949 - .L_948)
.L_948:
        /*0040*/ 	.word	0x00000000
        /*0044*/ 	.short	0x0011
        /*0046*/ 	.short	0x0060
        /*0048*/ 	.byte	0x00, 0xf0, 0x05, 0x00


	//----- nvinfo : EIATTR_KPARAM_INFO
	.align		4
.L_949:
        /*004c*/ 	.byte	0x04, 0x17
        /*004e*/ 	.short	(.L_951 - .L_950)
.L_950:
        /*0050*/ 	.word	0x00000000
        /*0054*/ 	.short	0x0010
        /*0056*/ 	.short	0x005c
        /*0058*/ 	.byte	0x00, 0xf0, 0x11, 0x00


	//----- nvinfo : EIATTR_KPARAM_INFO
	.align		4
.L_951:
        /*005c*/ 	.byte	0x04, 0x17
        /*005e*/ 	.short	(.L_953 - .L_952)
.L_952:
        /*0060*/ 	.word	0x00000000
        /*0064*/ 	.short	0x000f
        /*0066*/ 	.short	0x0058
        /*0068*/ 	.byte	0x00, 0xf0, 0x11, 0x00


	//----- nvinfo : EIATTR_KPARAM_INFO
	.align		4
.L_953:
        /*006c*/ 	.byte	0x04, 0x17
        /*006e*/ 	.short	(.L_955 - .L_954)
.L_954:
        /*0070*/ 	.word	0x00000000
        /*0074*/ 	.short	0x000e
        /*0076*/ 	.short	0x0054
        /*0078*/ 	.byte	0x00, 0xf0, 0x11, 0x00


	//----- nvinfo : EIATTR_KPARAM_INFO
	.align		4
.L_955:
        /*007c*/ 	.byte	0x04, 0x17
        /*007e*/ 	.short	(.L_957 - .L_956)
.L_956:
        /*0080*/ 	.word	0x00000000
        /*0084*/ 	.short	0x000d
        /*0086*/ 	.short	0x0050
        /*0088*/ 	.byte	0x00, 0xf0, 0x11, 0x00


	//----- nvinfo : EIATTR_KPARAM_INFO
	.align		4
.L_957:
        /*008c*/ 	.byte	0x04, 0x17
        /*008e*/ 	.short	(.L_959 - .L_958)
.L_958:
        /*0090*/ 	.word	0x00000000
        /*0094*/ 	.short	0x000c
        /*0096*/ 	.short	0x004c
        /*0098*/ 	.byte	0x00, 0xf0, 0x11, 0x00


	//----- nvinfo : EIATTR_KPARAM_INFO
	.align		4
.L_959:
        /*009c*/ 	.byte	0x04, 0x17
        /*009e*/ 	.short	(.L_961 - .L_960)
.L_960:
        /*00a0*/ 	.word	0x00000000
        /*00a4*/ 	.short	0x000b
        /*00a6*/ 	.short	0x0048
        /*00a8*/ 	.byte	0x00, 0xf0, 0x11, 0x00


	//----- nvinfo : EIATTR_KPARAM_INFO
	.align		4
.L_961:
        /*00ac*/ 	.byte	0x04, 0x17
        /*00ae*/ 	.short	(.L_963 - .L_962)
.L_962:
        /*00b0*/ 	.word	0x00000000
        /*00b4*/ 	.short	0x000a
        /*00b6*/ 	.short	0x0040
        /*00b8*/ 	.byte	0x00, 0xf0, 0x21, 0x00


	//----- nvinfo : EIATTR_KPARAM_INFO
	.align		4
.L_963:
        /*00bc*/ 	.byte	0x04, 0x17
        /*00be*/ 	.short	(.L_965 - .L_964)
.L_964:
        /*00c0*/ 	.word	0x00000000
        /*00c4*/ 	.short	0x0009
        /*00c6*/ 	.short	0x0038
        /*00c8*/ 	.byte	0x00, 0xf0, 0x21, 0x00


	//----- nvinfo : EIATTR_KPARAM_INFO
	.align		4
.L_965:
        /*00cc*/ 	.byte	0x04, 0x17
        /*00ce*/ 	.short	(.L_967 - .L_966)
.L_966:
        /*00d0*/ 	.word	0x00000000
        /*00d4*/ 	.short	0x0008
        /*00d6*/ 	.short	0x0034
        /*00d8*/ 	.byte	0x00, 0xf0, 0x11, 0x00


	//----- nvinfo : EIATTR_KPARAM_INFO
	.align		4
.L_967:
        /*00dc*/ 	.byte	0x04, 0x17
        /*00de*/ 	.short	(.L_969 - .L_968)
.L_968:
        /*00e0*/ 	.word	0x00000000
        /*00e4*/ 	.short	0x0007
        /*00e6*/ 	.short	0x0030
        /*00e8*/ 	.byte	0x00, 0xf0, 0x11, 0x00


	//----- nvinfo : EIATTR_KPARAM_INFO
	.align		4
.L_969:
        /*00ec*/ 	.byte	0x04, 0x17
        /*00ee*/ 	.short	(.L_971 - .L_970)
.L_970:
        /*00f0*/ 	.word	0x00000000
        /*00f4*/ 	.short	0x0006
        /*00f6*/ 	.short	0x002c
        /*00f8*/ 	.byte	0x00, 0xf0, 0x11, 0x00


	//----- nvinfo : EIATTR_KPARAM_INFO
	.align		4
.L_971:
        /*00fc*/ 	.byte	0x04, 0x17
        /*00fe*/ 	.short	(.L_973 - .L_972)
.L_972:
        /*0100*/ 	.word	0x00000000
        /*0104*/ 	.short	0x0005
        /*0106*/ 	.short	0x0028
        /*0108*/ 	.byte	0x00, 0xf0, 0x11, 0x00


	//----- nvinfo : EIATTR_KPARAM_INFO
	.align		4
.L_973:
        /*010c*/ 	.byte	0x04, 0x17
        /*010e*/ 	.short	(.L_975 - .L_974)
.L_974:
        /*0110*/ 	.word	0x00000000
        /*0114*/ 	.short	0x0004
        /*0116*/ 	.short	0x0020
        /*0118*/ 	.byte	0x00, 0xf0, 0x21, 0x00


	//----- nvinfo : EIATTR_KPARAM_INFO
	.align		4
.L_975:
        /*011c*/ 	.byte	0x04, 0x17
        /*011e*/ 	.short	(.L_977 - .L_976)
.L_976:
        /*0120*/ 	.word	0x00000000
        /*0124*/ 	.short	0x0003
        /*0126*/ 	.short	0x0018
        /*0128*/ 	.byte	0x00, 0xf0, 0x21, 0x00


	//----- nvinfo : EIATTR_KPARAM_INFO
	.align		4
.L_977:
        /*012c*/ 	.byte	0x04, 0x17
        /*012e*/ 	.short	(.L_979 - .L_978)
.L_978:
        /*0130*/ 	.word	0x00000000
        /*0134*/ 	.short	0x0002
        /*0136*/ 	.short	0x0010
        /*0138*/ 	.byte	0x00, 0xf0, 0x21, 0x00


	//----- nvinfo : EIATTR_KPARAM_INFO
	.align		4
.L_979:
        /*013c*/ 	.byte	0x04, 0x17
        /*013e*/ 	.short	(.L_981 - .L_980)
.L_980:
        /*0140*/ 	.word	0x00000000
        /*0144*/ 	.short	0x0001
        /*0146*/ 	.short	0x0008
        /*0148*/ 	.byte	0x00, 0xf0, 0x21, 0x00


	//----- nvinfo : EIATTR_KPARAM_INFO
	.align		4
.L_981:
        /*014c*/ 	.byte	0x04, 0x17
        /*014e*/ 	.short	(.L_983 - .L_982)
.L_982:
        /*0150*/ 	.word	0x00000000
        /*0154*/ 	.short	0x0000
        /*0156*/ 	.short	0x0000
        /*0158*/ 	.byte	0x00, 0xf0, 0x21, 0x00


	//----- nvinfo : EIATTR_MAXREG_COUNT
	.align		4
.L_983:
        /*015c*/ 	.byte	0x03, 0x1b
        /*015e*/ 	.short	0x00ff


	//----- nvinfo : EIATTR_NUM_BARRIERS
	.align		4
        /*0160*/ 	.byte	0x02, 0x4c
        /*0162*/ 	.byte	0x01
	.zero		1


	//----- nvinfo : EIATTR_MERCURY_ISA_VERSION
	.align		4
        /*0164*/ 	.byte	0x03, 0x5f
        /*0166*/ 	.short	0x0000


	//----- nvinfo : EIATTR_EXIT_INSTR_OFFSETS
	.align		4
        /*0168*/ 	.byte	0x04, 0x1c
        /*016a*/ 	.short	(.L_985 - .L_984)


	//   ....[0]....
.L_984:
        /*016c*/ 	.word	0x00000790


	//   ....[1]....
        /*0170*/ 	.word	0x000024f0


	//   ....[2]....
        /*0174*/ 	.word	0x000027d0


	//   ....[3]....
        /*0178*/ 	.word	0x00002a30


	//   ....[4]....
        /*017c*/ 	.word	0x00002c90


	//   ....[5]....
        /*0180*/ 	.word	0x00002dc0


	//   ....[6]....
        /*0184*/ 	.word	0x00002e70


	//   ....[7]....
        /*0188*/ 	.word	0x00002eb0


	//----- nvinfo : EIATTR_CTAIDZ_USED
	.align		4
.L_985:
        /*018c*/ 	.byte	0x01, 0x04
	.zero		2


	//----- nvinfo : EIATTR_CRS_STACK_SIZE
	.align		4
        /*0190*/ 	.byte	0x04, 0x1e
        /*0192*/ 	.short	(.L_987 - .L_986)
.L_986:
        /*0194*/ 	.word	0x00000000
.L_987:


//--------------------- .nv.info._Z23gemm_half_q_half_kernelILi4ELi32ELb0ELb0ELi32EEvPK6__halfPKjS4_S2_PS0_iiiiPKtS7_iiiiiibS2_i --------------------------
	.section	.nv.info._Z23gemm_half_q_half_kernelILi4ELi32ELb0ELb0ELi32EEvPK6__halfPKjS4_S2_PS0_iiiiPKtS7_iiiiiibS2_i,"",@"SHT_CUDA_INFO"
	.sectionflags	@""
	.align	4


	//----- nvinfo : EIATTR_CUDA_API_VERSION
	.align		4
        /*0000*/ 	.byte	0x04, 0x37
        /*0002*/ 	.short	(.L_989 - .L_988)
.L_988:
        /*0004*/ 	.word	0x00000082


	//----- nvinfo : EIATTR_SW2861232_WAR
	.align		4
.L_989:
        /*0008*/ 	.byte	0x01, 0x35
	.zero		2


	//----- nvinfo : EIATTR_PARAM_CBANK
	.align		4
        /*000c*/ 	.byte	0x04, 0x0a
        /*000e*/ 	.short	(.L_991 - .L_990)
	.align		4
.L_990:
        /*0010*/ 	.word	index@(.nv.constant0._Z23gemm_half_q_half_kernelILi4ELi32ELb0ELb0ELi32EEvPK6__halfPKjS4_S2_PS0_iiiiPKtS7_iiiiiibS2_i)
        /*0014*/ 	.short	0x0160
        /*0016*/ 	.short	0x0074


	//----- nvinfo : EIATTR_CBANK_PARAM_SIZE
	.align		4
.L_991:
        /*0018*/ 	.byte	0x03, 0x19
        /*001a*/ 	.short	0x0074


	//----- nvinfo : EIATTR_KPARAM_INFO
	.align		4
        /*001c*/ 	.byte	0x04, 0x17
        /*001e*/ 	.short	(.L_993 - .L_992)
.L_992:
        /*0020*/ 	.word	0x00000000
        /*0024*/ 	.short	0x0013
        /*0026*/ 	.short	0x0070
        /*0028*/ 	.byte	0x00, 0xf0, 0x11, 0x00


	//----- nvinfo : EIATTR_KPARAM_INFO
	.align		4
.L_993:
        /*002c*/ 	.byte	0x04, 0x17
        /*002e*/ 	.short	(.L_995 - .L_994)
.L_994:
        /*0030*/ 	.word	0x00000000
        /*0034*/ 	.short	0x0012
        /*0036*/ 	.short	0x0068
        /*0038*/ 	.byte	0x00, 0xf0, 0x21, 0x00


	//----- nvinfo : EIATTR_KPARAM_INFO
	.align		4
.L_995:
        /*003c*/ 	.byte	0x04, 0x17
        /*003e*/ 	.short	(.L_997 - .L_996)
.L_996:
        /*0040*/ 	.word	0x00000000
        /*0044*/ 	.short	0x0011
        /*0046*/ 	.short	0x0060
        /*0048*/ 	.byte	0x00, 0xf0, 0x05, 0x00


	//----- nvinfo : EIATTR_KPARAM_INFO
	.align		4
.L_997:
        /*004c*/ 	.byte	0x04, 0x17
        /*004e*/ 	.short	(.L_999 - .L_998)
.L_998:
        /*0050*/ 	.word	0x00000000
        /*0054*/ 	.short	0x0010
        /*0056*/ 	.short	0x005c
        /*0058*/ 	.byte	0x00, 0xf0, 0x11, 0x00


	//----- nvinfo : EIATTR_KPARAM_INFO
	.align		4
.L_999:
        /*005c*/ 	.byte	0x04, 0x17
        /*005e*/ 	.short	(.L_1001 - .L_1000)
.L_1000:
        /*0060*/ 	.word	0x00000000
        /*0064*/ 	.short	0x000f
        /*0066*/ 	.short	0x0058
        /*0068*/ 	.byte	0x00, 0xf0, 0x11, 0x00


	//----- nvinfo : EIATTR_KPARAM_INFO
	.align		4
.L_1001:
        /*006c*/ 	.byte	0x04, 0x17
        /*006e*/ 	.short	(.L_1003 - .L_1002)
.L_1002:
        /*0070*/ 	.word	0x00000000
        /*0074*/ 	.short	0x000e
        /*0076*/ 	.short	0x0054
        /*0078*/ 	.byte	0x00, 0xf0, 0x11, 0x00


	//----- nvinfo : EIATTR_KPARAM_INFO
	.align		4
.L_1003:
        /*007c*/ 	.byte	0x04, 0x17
        /*007e*/ 	.short	(.L_1005 - .L_1004)
.L_1004:
        /*0080*/ 	.word	0x00000000
        /*0084*/ 	.short	0x000d
        /*0086*/ 	.short	0x0050
        /*0088*/ 	.byte	0x00, 0xf0, 0x11, 0x00


	//----- nvinfo : EIATTR_KPARAM_INFO
	.align		4
.L_1005:
        /*008c*/ 	.byte	0x04, 0x17
        /*008e*/ 	.short	(.L_1007 - .L_1006)
.L_1006:
        /*0090*/ 	.word	0x00000000
        /*0094*/ 	.short	0x000c
        /*0096*/ 	.short	0x004c
        /*0098*/ 	.byte	0x00, 0xf0, 0x11, 0x00


	//----- nvinfo : EIATTR_KPARAM_INFO
	.align		4
.L_1007:
        /*009c*/ 	.byte	0x04, 0x17
        /*009e*/ 	.short	(.L_1009 - .L_1008)
.L_1008:
        /*00a0*/ 	.word	0x00000000
        /*00a4*/ 	.short	0x000b
        /*00a6*/ 	.short	0x0048
        /*00a8*/ 	.byte	0x00, 0xf0, 0x11, 0x00


	//----- nvinfo : EIATTR_KPARAM_INFO
	.align		4
.L_1009:
        /*00ac*/ 	.byte	0x04, 0x17
        /*00ae*/ 	.short	(.L_1011 - .L_1010)
.L_1010:
        /*00b0*/ 	.word	0x00000000
        /*00b4*/ 	.short	0x000a
        /*00b6*/ 	.short	0x0040
        /*00b8*/ 	.byte	0x00, 0xf0, 0x21, 0x00


	//----- nvinfo : EIATTR_KPARAM_INFO
	.align		4
.L_1011:
        /*00bc*/ 	.byte	0x04, 0x17
        /*00be*/ 	.short	(.L_1013 - .L_1012)
.L_1012:
        /*00c0*/ 	.word	0x00000000
        /*00c4*/ 	.short	0x0009
        /*00c6*/ 	.short	0x0038
        /*00c8*/ 	.byte	0x00, 0xf0, 0x21, 0x00


	//----- nvinfo : EIATTR_KPARAM_INFO
	.align		4
.L_1013:
        /*00cc*/ 	.byte	0x04, 0x17
        /*00ce*/ 	.short	(.L_1015 - .L_1014)
.L_1014:
        /*00d0*/ 	.word	0x00000000
        /*00d4*/ 	.short	0x0008
        /*00d6*/ 	.short	0x0034
        /*00d8*/ 	.byte	0x00, 0xf0, 0x11, 0x00


	//----- nvinfo : EIATTR_KPARAM_INFO
	.align		4
.L_1015:
        /*00dc*/ 	.byte	0x04, 0x17
        /*00de*/ 	.short	(.L_1017 - .L_1016)
.L_1016:
        /*00e0*/ 	.word	0x00000000
        /*00e4*/ 	.short	0x0007
        /*00e6*/ 	.short	0x0030
        /*00e8*/ 	.byte	0x00, 0xf0, 0x11, 0x00


	//----- nvinfo : EIATTR_KPARAM_INFO
	.align		4
.L_1017:
        /*00ec*/ 	.byte	0x04, 0x17
        /*00ee*/ 	.short	(.L_1019 - .L_1018)
.L_1018:
        /*00f0*/ 	.word	0x00000000
        /*00f4*/ 	.short	0x0006
        /*00f6*/ 	.short	0x002c
        /*00f8*/ 	.byte	0x00, 0xf0, 0x11, 0x00


	//----- nvinfo : EIATTR_KPARAM_INFO
	.align		4
.L_1019:
        /*00fc*/ 	.byte	0x04, 0x17
        /*00fe*/ 	.short	(.L_1021 - .L_1020)
.L_1020:
        /*0100*/ 	.word	0x00000000
        /*0104*/ 	.short	0x0005
        /*0106*/ 	.short	0x0028
        /*0108*/ 	.byte	0x00, 0xf0, 0x11, 0x00


	//----- nvinfo : EIATTR_KPARAM_INFO
	.align		4
.L_1021:
        /*010c*/ 	.byte	0x04, 0x17
        /*010e*/ 	.short	(.L_1023 - .L_1022)
.L_1022:
        /*0110*/ 	.word	0x00000000
        /*0114*/ 	.short	0x0004
        /*0116*/ 	.short	0x0020
        /*0118*/ 	.byte	0x00, 0xf0, 0x21, 0x00


	//----- nvinfo : EIATTR_KPARAM_INFO
	.align		4
.L_1023:
        /*011c*/ 	.byte	0x04, 0x17
        /*011e*/ 	.short	(.L_1025 - .L_1024)
.L_1024:
        /*0120*/ 	.word	0x00000000
        /*0124*/ 	.short	0x0003
        /*0126*/ 	.short	0x0018
        /*0128*/ 	.byte	0x00, 0xf0, 0x21, 0x00


	//----- nvinfo : EIATTR_KPARAM_INFO
	.align		4
.L_1025:
        /*012c*/ 	.byte	0x04, 0x17
        /*012e*/ 	.short	(.L_1027 - .L_1026)
.L_1026:
        /*0130*/ 	.word	0x00000000
        /*0134*/ 	.short	0x0002
        /*0136*/ 	.short	0x0010
        /*0138*/ 	.byte	0x00, 0xf0, 0x21, 0x00


	//----- nvinfo : EIATTR_KPARAM_INFO
	.align		4
.L_1027:
        /*013c*/ 	.byte	0x04, 0x17
        /*013e*/ 	.short	(.L_1029 - .L_1028)
.L_1028:
        /*0140*/ 	.word	0x00000000
        /*0144*/ 	.short	0x0001
        /*0146*/ 	.short	0x0008
        /*0148*/ 	.byte	0x00, 0xf0, 0x21, 0x00


	//----- nvinfo : EIATTR_KPARAM_INFO
	.align		4
.L_1029:
        /*014c*/ 	.byte	0x04, 0x17
        /*014e*/ 	.short	(.L_1031 - .L_1030)
.L_1030:
        /*0150*/ 	.word	0x00000000
        /*0154*/ 	.short	0x0000
        /*0156*/ 	.short	0x0000
        /*0158*/ 	.byte	0x00, 0xf0, 0x21, 0x00


	//----- nvinfo : EIATTR_MAXREG_COUNT
	.align		4
.L_1031:
        /*015c*/ 	.byte	0x03, 0x1b
        /*015e*/ 	.short	0x00ff


	//----- nvinfo : EIATTR_NUM_BARRIERS
	.align		4
        /*0160*/ 	.byte	0x02, 0x4c
        /*0162*/ 	.byte	0x01
	.zero		1


	//----- nvinfo : EIATTR_MERCURY_ISA_VERSION
	.align		4
        /*0164*/ 	.byte	0x03, 0x5f
        /*0166*/ 	.short	0x0000


	//----- nvinfo : EIATTR_EXIT_INSTR_OFFSETS
	.align		4
        /*0168*/ 	.byte	0x04, 0x1c
        /*016a*/ 	.short	(.L_1033 - .L_1032)


	//   ....[0]....
.L_1032:
        /*016c*/ 	.word	0x00000780


	//   ....[1]....
        /*0170*/ 	.word	0x00003960


	//   ....[2]....
        /*0174*/ 	.word	0x00003c20


	//   ....[3]....
        /*0178*/ 	.word	0x00003e80


	//   ....[4]....
        /*017c*/ 	.word	0x000040c0


	//   ....[5]....
        /*0180*/ 	.word	0x00004200


	//   ....[6]....
        /*0184*/ 	.word	0x000042b0


	//   ....[7]....
        /*0188*/ 	.word	0x000042f0


	//----- nvinfo : EIATTR_CTAIDZ_USED
	.align		4
.L_1033:
        /*018c*/ 	.byte	0x01, 0x04
	.zero		2


	//----- nvinfo : EIATTR_CRS_STACK_SIZE
	.align		4
        /*0190*/ 	.byte	0x04, 0x1e
        /*0192*/ 	.short	(.L_1035 - .L_1034)
.L_1034:
        /*0194*/ 	.word	0x00000000
.L_1035:


//--------------------- .nv.info._Z23gemm_half_q_half_kernelILi4ELi48ELb0ELb0ELi32EEvPK6__halfPKjS4_S2_PS0_iiiiPKtS7_iiiiiibS2_i --------------------------
	.section	.nv.info._Z23gemm_half_q_half_kernelILi4ELi48ELb0ELb0ELi32EEvPK6__halfPKjS4_S2_PS0_iiiiPKtS7_iiiiiibS2_i,"",@"SHT_CUDA_INFO"
	.sectionflags	@""
	.align	4


	//----- nvinfo : EIATTR_CUDA_API_VERSION
	.align		4
        /*0000*/ 	.byte	0x04, 0x37
        /*0002*/ 	.short	(.L_1037 - .L_1036)
.L_1036:
        /*0004*/ 	.word	0x00000082


	//----- nvinfo : EIATTR_SW2861232_WAR
	.align		4
.L_1037:
        /*0008*/ 	.byte	0x01, 0x35
	.zero		2


	//----- nvinfo : EIATTR_PARAM_CBANK
	.align		4
        /*000c*/ 	.byte	0x04, 0x0a
        /*000e*/ 	.short	(.L_1039 - .L_1038)
	.align		4
.L_1038:
        /*0010*/ 	.word	index@(.nv.constant0._Z23gemm_half_q_half_kernelILi4ELi48ELb0ELb0ELi32EEvPK6__halfPKjS4_S2_PS0_iiiiPKtS7_iiiiiibS2_i)
        /*0014*/ 	.short	0x0160
        /*0016*/ 	.short	0x0074


	//----- nvinfo : EIATTR_CBANK_PARAM_SIZE
	.align		4
.L_1039:
        /*0018*/ 	.byte	0x03, 0x19
        /*001a*/ 	.short	0x0074


	//----- nvinfo : EIATTR_KPARAM_INFO
	.align		4
        /*001c*/ 	.byte	0x04, 0x17
        /*001e*/ 	.short	(.L_1041 - .L_1040)
.L_1040:
        /*0020*/ 	.word	0x00000000
        /*0024*/ 	.short	0x0013
        /*0026*/ 	.short	0x0070
        /*0028*/ 	.byte	0x00, 0xf0, 0x11, 0x00


	//----- nvinfo : EIATTR_KPARAM_INFO
	.align		4
.L_1041:
        /*002c*/ 	.byte	0x04, 0x17
        /*002e*/ 	.short	(.L_1043 - .L_1042)
.L_1042:
        /*0030*/ 	.word	0x00000000
        /*0034*/ 	.short	0x0012
        /*0036*/ 	.short	0x0068
        /*0038*/ 	.byte	0x00, 0xf0, 0x21, 0x00


	//----- nvinfo : EIATTR_KPARAM_INFO
	.align		4
.L_1043:
        /*003c*/ 	.byte	0x04, 0x17
        /*003e*/ 	.short	(.L_1045 - .L_1044)
.L_1044:
        /*0040*/ 	.word	0x00000000
        /*0044*/ 	.short	0x0011
        /*0046*/ 	.short	0x0060
        /*0048*/ 	.byte	0x00, 0xf0, 0x05, 0x00


	//----- nvinfo : EIATTR_KPARAM_INFO
	.align		4
.L_1045:
        /*004c*/ 	.byte	0x04, 0x17
        /*004e*/ 	.short	(.L_1047 - .L_1046)
.L_1046:
        /*0050*/ 	.word	0x00000000
        /*0054*/ 	.short	0x0010
        /*0056*/ 	.short	0x005c
        /*0058*/ 	.byte	0x00, 0xf0, 0x11, 0x00


	//----- nvinfo : EIATTR_KPARAM_INFO
	.align		4
.L_1047:
        /*005c*/ 	.byte	0x04, 0x17
        /*005e*/ 	.short	(.L_1049 - .L_1048)
.L_1048:
        /*0060*/ 	.word	0x00000000
        /*0064*/ 	.short	0x000f
        /*0066*/ 	.short	0x0058
        /*0068*/ 	.byte	0x00, 0xf0, 0x11, 0x00


	//----- nvinfo : EIATTR_KPARAM_INFO
	.align		4
.L_1049:
        /*006c*/ 	.byte	0x04, 0x17
        /*006e*/ 	.short	(.L_1051 - .L_1050)
.L_1050:
        /*0070*/ 	.word	0x00000000
        /*0074*/ 	.short	0x000e
        /*0076*/ 	.short	0x0054
        /*0078*/ 	.byte	0x00, 0xf0, 0x11, 0x00


	//----- nvinfo : EIATTR_KPARAM_INFO
	.align		4
.L_1051:
        /*007c*/ 	.byte	0x04, 0x17
        /*007e*/ 	.short	(.L_1053 - .L_1052)
.L_1052:
        /*0080*/ 	.word	0x00000000
        /*0084*/ 	.short	0x000d
        /*0086*/ 	.short	0x0050
        /*0088*/ 	.byte	0x00, 0xf0, 0x11, 0x00


	//----- nvinfo : EIATTR_KPARAM_INFO
	.align		4
.L_1053:
        /*008c*/ 	.byte	0x04, 0x17
        /*008e*/ 	.short	(.L_1055 - .L_1054)
.L_1054:
        /*0090*/ 	.word	0x00000000
        /*0094*/ 	.short	0x000c
        /*0096*/ 	.short	0x004c
        /*0098*/ 	.byte	0x00, 0xf0, 0x11, 0x00


	//----- nvinfo : EIATTR_KPARAM_INFO
	.align		4
.L_1055:
        /*009c*/ 	.byte	0x04, 0x17
        /*009e*/ 	.short	(.L_1057 - .L_1056)
.L_1056:
        /*00a0*/ 	.word	0x00000000
        /*00a4*/ 	.short	0x000b
        /*00a6*/ 	.short	0x0048
        /*00a8*/ 	.byte	0x00, 0xf0, 0x11, 0x00


	//----- nvinfo : EIATTR_KPARAM_INFO
	.align		4
.L_1057:
        /*00ac*/ 	.byte	0x04, 0x17
        /*00ae*/ 	.short	(.L_1059 - .L_1058)
.L_1058:
        /*00b0*/ 	.word	0x00000000
        /*00b4*/ 	.short	0x000a
        /*00b6*/ 	.short	0x0040
        /*00b8*/ 	.byte	0x00, 0xf0, 0x21, 0x00


	//----- nvinfo : EIATTR_KPARAM_INFO
	.align		4
.L_1059:
        /*00bc*/ 	.byte	0x04, 0x17
        /*00be*/ 	.short	(.L_1061 - .L_1060)
.L_1060:
        /*00c0*/ 	.word	0x00000000
        /*00c4*/ 	.short	0x0009
        /*00c6*/ 	.short	0x0038
        /*00c8*/ 	.byte	0x00, 0xf0, 0x21, 0x00


	//----- nvinfo : EIATTR_KPARAM_INFO
	.align		4
.L_1061:
        /*00cc*/ 	.byte	0x04, 0x17
        /*00ce*/ 	.short	(.L_1063 - .L_1062)
.L_1062:
        /*00d0*/ 	.word	0x00000000
        /*00d4*/ 	.short	0x0008
        /*00d6*/ 	.short	0x0034
        /*00d8*/ 	.byte	0x00, 0xf0, 0x11, 0x00


	//----- nvinfo : EIATTR_KPARAM_INFO
	.align		4
.L_1063:
        /*00dc*/ 	.byte	0x04, 0x17
        /*00de*/ 	.short	(.L_1065 - .L_1064)
.L_1064:
        /*00e0*/ 	.word	0x00000000
        /*00e4*/ 	.short	0x0007
        /*00e6*/ 	.short	0x0030
        /*00e8*/ 	.byte	0x00, 0xf0, 0x11, 0x00


	//----- nvinfo : EIATTR_KPARAM_INFO
	.align		4
.L_1065:
        /*00ec*/ 	.byte	0x04, 0x17
        /*00ee*/ 	.short	(.L_1067 - .L_1066)
.L_1066:
        /*00f0*/ 	.word	0x00000000
        /*00f4*/ 	.short	0x0006
        /*00f6*/ 	.short	0x002c
        /*00f8*/ 	.byte	0x00, 0xf0, 0x11, 0x00


	//----- nvinfo : EIATTR_KPARAM_INFO
	.align		4
.L_1067:
        /*00fc*/ 	.byte	0x04, 0x17
        /*00fe*/ 	.short	(.L_1069 - .L_1068)
.L_1068:
        /*0100*/ 	.word	0x00000000
        /*0104*/ 	.short	0x0005
        /*0106*/ 	.short	0x0028
        /*0108*/ 	.byte	0x00, 0xf0, 0x11, 0x00


	//----- nvinfo : EIATTR_KPARAM_INFO
	.align		4
.L_1069:
        /*010c*/ 	.byte	0x04, 0x17
        /*010e*/ 	.short	(.L_1071 - .L_1070)
.L_1070:
        /*0110*/ 	.word	0x00000000
        /*0114*/ 	.short	0x0004
        /*0116*/ 	.short	0x0020
        /*0118*/ 	.byte	0x00, 0xf0, 0x21, 0x00


	//----- nvinfo : EIATTR_KPARAM_INFO
	.align		4
.L_1071:
        /*011c*/ 	.byte	0x04, 0x17
        /*011e*/ 	.short	(.L_1073 - .L_1072)
.L_1072:
        /*0120*/ 	.word	0x00000000
        /*0124*/ 	.short	0x0003
        /*0126*/ 	.short	0x0018
        /*0128*/ 	.byte	0x00, 0xf0, 0x21, 0x00


	//----- nvinfo : EIATTR_KPARAM_INFO
	.align		4
.L_1073:
        /*012c*/ 	.byte	0x04, 0x17
        /*012e*/ 	.short	(.L_1075 - .L_1074)
.L_1074:
        /*0130*/ 	.word	0x00000000
        /*0134*/ 	.short	0x0002
        /*0136*/ 	.short	0x0010
        /*0138*/ 	.byte	0x00, 0xf0, 0x21, 0x00


	//----- nvinfo : EIATTR_KPARAM_INFO
	.align		4
.L_1075:
        /*013c*/ 	.byte	0x04, 0x17
        /*013e*/ 	.short	(.L_1077 - .L_1076)
.L_1076:
        /*0140*/ 	.word	0x00000000
        /*0144*/ 	.short	0x0001
        /*0146*/ 	.short	0x0008
        /*0148*/ 	.byte	0x00, 0xf0, 0x21, 0x00


	//----- nvinfo : EIATTR_KPARAM_INFO
	.align		4
.L_1077:
        /*014c*/ 	.byte	0x04, 0x17
        /*014e*/ 	.short	(.L_1079 - .L_1078)
.L_1078:
        /*0150*/ 	.word	0x00000000
        /*0154*/ 	.short	0x0000
        /*0156*/ 	.short	0x0000
        /*0158*/ 	.byte	0x00, 0xf0, 0x21, 0x00


	//----- nvinfo : EIATTR_MAXREG_COUNT
	.align		4
.L_1079:
        /*015c*/ 	.byte	0x03, 0x1b
        /*015e*/ 	.short	0x00ff


	//----- nvinfo : EIATTR_NUM_BARRIERS
	.align		4
        /*0160*/ 	.byte	0x02, 0x4c
        /*0162*/ 	.byte	0x01
	.zero		1


	//----- nvinfo : EIATTR_MERCURY_ISA_VERSION
	.align		4
        /*0164*/ 	.byte	0x03, 0x5f
        /*0166*/ 	.short	0x0000


	//----- nvinfo : EIATTR_EXIT_INSTR_OFFSETS
	.align		4
        /*0168*/ 	.byte	0x04, 0x1c
        /*016a*/ 	.short	(.L_1081 - .L_1080)


	//   ....[0]....
.L_1080:
        /*016c*/ 	.word	0x00000780


	//   ....[1]....
        /*0170*/ 	.word	0x00005e30


	//   ....[2]....
        /*0174*/ 	.word	0x000060f0


	//   ....[3]....
        /*0178*/ 	.word	0x00006340


	//   ....[4]....
        /*017c*/ 	.word	0x00006580


	//   ....[5]....
        /*0180*/ 	.word	0x000066b0


	//   ....[6]....
        /*0184*/ 	.word	0x00006750


	//   ....[7]....
        /*0188*/ 	.word	0x00006790


	//----- nvinfo : EIATTR_CTAIDZ_USED
	.align		4
.L_1081:
        /*018c*/ 	.byte	0x01, 0x04
	.zero		2


	//----- nvinfo : EIATTR_CRS_STACK_SIZE
	.align		4
        /*0190*/ 	.byte	0x04, 0x1e
        /*0192*/ 	.short	(.L_1083 - .L_1082)
.L_1082:
        /*0194*/ 	.word	0x00000000
.L_1083:


//--------------------- .nv.info._Z23gemm_half_q_half_kernelILi4ELi16ELb0ELb0ELi32EEvPK6__halfPKjS4_S2_PS0_iiiiPKtS7_iiiiiibS2_i --------------------------
	.section	.nv.info._Z23gemm_half_q_half_kernelILi4ELi16ELb0ELb0ELi32EEvPK6__halfPKjS4_S2_PS0_iiiiPKtS7_iiiiiibS2_i,"",@"SHT_CUDA_INFO"
	.sectionflags	@""
	.align	4


	//----- nvinfo : EIATTR_CUDA_API_VERSION
	.align		4
        /*0000*/ 	.byte	0x04, 0x37
        /*0002*/ 	.short	(.L_1085 - .L_1084)
.L_1084:
        /*0004*/ 	.word	0x00000082


	//----- nvinfo : EIATTR_SW2861232_WAR
	.align		4
.L_1085:
        /*0008*/ 	.byte	0x01, 0x35
	.zero		2


	//----- nvinfo : EIATTR_PARAM_CBANK
	.align		4
        /*000c*/ 	.byte	0x04, 0x0a
        /*000e*/ 	.short	(.L_1087 - .L_1086)
	.align		4
.L_1086:
        /*0010*/ 	.word	index@(.nv.constant0._Z23gemm_half_q_half_kernelILi4ELi16ELb0ELb0ELi32EEvPK6__halfPKjS4_S2_PS0_iiiiPKtS7_iiiiiibS2_i)
        /*0014*/ 	.short	0x0160
        /*0016*/ 	.short	0x0074


	//----- nvinfo : EIATTR_CBANK_PARAM_SIZE
	.align		4
.L_1087:
        /*0018*/ 	.byte	0x03, 0x19
        /*001a*/ 	.short	0x0074


	//----- nvinfo : EIATTR_KPARAM_INFO
	.align		4
        /*001c*/ 	.byte	0x04, 0x17
        /*001e*/ 	.short	(.L_1089 - .L_1088)
.L_1088:
        /*0020*/ 	.word	0x00000000
        /*0024*/ 	.short	0x0013
        /*0026*/ 	.short	0x0070
        /*0028*/ 	.byte	0x00, 0xf0, 0x11, 0x00


	//----- nvinfo : EIATTR_KPARAM_INFO
	.align		4
.L_1089:
        /*002c*/ 	.byte	0x04, 0x17
        /*002e*/ 	.short	(.L_1091 - .L_1090)
.L_1090:
        /*0030*/ 	.word	0x00000000
        /*0034*/ 	.short	0x0012
        /*0036*/ 	.short	0x0068
        /*0038*/ 	.byte	0x00, 0xf0, 0x21, 0x00


	//----- nvinfo : EIATTR_KPARAM_INFO
	.align		4
.L_1091:
        /*003c*/ 	.byte	0x04, 0x17
        /*003e*/ 	.short	(.L_1093 - .L_1092)
.L_1092:
        /*0040*/ 	.word	0x00000000
        /*0044*/ 	.short	0x0011
        /*0046*/ 	.short	0x0060
        /*0048*/ 	.byte	0x00, 0xf0, 0x05, 0x00


	//----- nvinfo : EIATTR_KPARAM_INFO
	.align		4
.L_1093:
        /*004c*/ 	.byte	0x04, 0x17
        /*004e*/ 	.short	(.L_1095 - .L_1094)
.L_1094:
        /*0050*/ 	.word	0x00000000
        /*0054*/ 	.short	0x0010
        /*0056*/ 	.short	0x005c
        /*0058*/ 	.byte	0x00, 0xf0, 0x11, 0x00


	//----- nvinfo : EIATTR_KPARAM_INFO
	.align		4
.L_1095:
        /*005c*/ 	.byte	0x04, 0x17
        /*005e*/ 	.short	(.L_1097 - .L_1096)
.L_1096:
        /*0060*/ 	.word	0x00000000
        /*0064*/ 	.short	0x000f
        /*0066*/ 	.short	0x0058
        /*0068*/ 	.byte	0x00, 0xf0, 0x11, 0x00


	//----- nvinfo : EIATTR_KPARAM_INFO
	.align		4
.L_1097:
        /*006c*/ 	.byte	0x04, 0x17
        /*006e*/ 	.short	(.L_1099 - .L_1098)
.L_1098:
        /*0070*/ 	.word	0x00000000
        /*0074*/ 	.short	0x000e
        /*0076*/ 	.short	0x0054
        /*0078*/ 	.byte	0x00, 0xf0, 0x11, 0x00


	//----- nvinfo : EIATTR_KPARAM_INFO
	.align		4
.L_1099:
        /*007c*/ 	.byte	0x04, 0x17
        /*007e*/ 	.short	(.L_1101 - .L_1100)
.L_1100:
        /*0080*/ 	.word	0x00000000
        /*0084*/ 	.short	0x000d
        /*0086*/ 	.short	0x0050
        /*0088*/ 	.byte	0x00, 0xf0, 0x11, 0x00


	//----- nvinfo : EIATTR_KPARAM_INFO
	.align		4
.L_1101:
        /*008c*/ 	.byte	0x04, 0x17
        /*008e*/ 	.short	(.L_1103 - .L_1102)
.L_1102:
        /*0090*/ 	.word	0x00000000
        /*0094*/ 	.short	0x000c
        /*0096*/ 	.short	0x004c
        /*0098*/ 	.byte	0x00, 0xf0, 0x11, 0x00


	//----- nvinfo : EIATTR_KPARAM_INFO
	.align		4
.L_1103:
        /*009c*/ 	.byte	0x04, 0x17
        /*009e*/ 	.short	(.L_1105 - .L_1104)
.L_1104:
        /*00a0*/ 	.word	0x00000000
        /*00a4*/ 	.short	0x000b
        /*00a6*/ 	.short	0x0048
        /*00a8*/ 	.byte	0x00, 0xf0, 0x11, 0x00


	//----- nvinfo : EIATTR_KPARAM_INFO
	.align		4
.L_1105:
        /*00ac*/ 	.byte	0x04, 0x17
        /*00ae*/ 	.short	(.L_1107 - .L_1106)
.L_1106:
        /*00b0*/ 	.word	0x00000000
        /*00b4*/ 	.short	0x000a
        /*00b6*/ 	.short	0x0040
        /*00b8*/ 	.byte	0x00, 0xf0, 0x21, 0x00


	//----- nvinfo : EIATTR_KPARAM_INFO
	.align		4
.L_1107:
        /*00bc*/ 	.byte	0x04, 0x17
        /*00be*/ 	.short	(.L_1109 - .L_1108)
.L_1108:
        /*00c0*/ 	.word	0x00000000
        /*00c4*/ 	.short	0x0009
        /*00c6*/ 	.short	0x0038
        /*00c8*/ 	.byte	0x00, 0xf0, 0x21, 0x00


	//----- nvinfo : EIATTR_KPARAM_INFO
	.align		4
.L_1109:
        /*00cc*/ 	.byte	0x04, 0x17
        /*00ce*/ 	.short	(.L_1111 - .L_1110)
.L_1110:
        /*00d0*/ 	.word	0x00000000
        /*00d4*/ 	.short	0x0008
        /*00d6*/ 	.short	0x0034
        /*00d8*/ 	.byte	0x00, 0xf0, 0x11, 0x00


	//----- nvinfo : EIATTR_KPARAM_INFO
	.align		4
.L_1111:
        /*00dc*/ 	.byte	0x04, 0x17
        /*00de*/ 	.short	(.L_1113 - .L_1112)
.L_1112:
        /*00e0*/ 	.word	0x00000000
        /*00e4*/ 	.short	0x0007
        /*00e6*/ 	.short	0x0030
        /*00e8*/ 	.byte	0x00, 0xf0, 0x11, 0x00


	//----- nvinfo : EIATTR_KPARAM_INFO
	.align		4
.L_1113:
        /*00ec*/ 	.byte	0x04, 0x17
        /*00ee*/ 	.short	(.L_1115 - .L_1114)
.L_1114:
        /*00f0*/ 	.word	0x00000000
        /*00f4*/ 	.short	0x0006
        /*00f6*/ 	.short	0x002c
        /*00f8*/ 	.byte	0x00, 0xf0, 0x11, 0x00


	//----- nvinfo : EIATTR_KPARAM_INFO
	.align		4
.L_1115:
        /*00fc*/ 	.byte	0x04, 0x17
        /*00fe*/ 	.short	(.L_1117 - .L_1116)
.L_1116:
        /*0100*/ 	.word	0x00000000
        /*0104*/ 	.short	0x0005
        /*0106*/ 	.short	0x0028
        /*0108*/ 	.byte	0x00, 0xf0, 0x11, 0x00


	//----- nvinfo : EIATTR_KPARAM_INFO
	.align		4
.L_1117:
        /*010c*/ 	.byte	0x04, 0x17
        /*010e*/ 	.short	(.L_1119 - .L_1118)
.L_1118:
        /*0110*/ 	.word	0x00000000
        /*0114*/ 	.short	0x0004
        /*0116*/ 	.short	0x0020
        /*0118*/ 	.byte	0x00, 0xf0, 0x21, 0x00


	//----- nvinfo : EIATTR_KPARAM_INFO
	.align		4
.L_1119:
        /*011c*/ 	.byte	0x04, 0x17
        /*011e*/ 	.short	(.L_1121 - .L_1120)
.L_1120:
        /*0120*/ 	.word	0x00000000
        /*0124*/ 	.short	0x0003
        /*0126*/ 	.short	0x0018
        /*0128*/ 	.byte	0x00, 0xf0, 0x21, 0x00


	//----- nvinfo : EIATTR_KPARAM_INFO
	.align		4
.L_1121:
        /*012c*/ 	.byte	0x04, 0x17
        /*012e*/ 	.short	(.L_1123 - .L_1122)
.L_1122:
        /*0130*/ 	.word	0x00000000
        /*0134*/ 	.short	0x0002
        /*0136*/ 	.short	0x0010
        /*0138*/ 	.byte	0x00, 0xf0, 0x21, 0x00


	//----- nvinfo : EIATTR_KPARAM_INFO
	.align		4
.L_1123:
        /*013c*/ 	.byte	0x04, 0x17
        /*013e*/ 	.short	(.L_1125 - .L_1124)
.L_1124:
        /*0140*/ 	.word	0x00000000
        /*0144*/ 	.short	0x0001
        /*0146*/ 	.short	0x0008
        /*0148*/ 	.byte	0x00, 0xf0, 0x21, 0x00


	//----- nvinfo : EIATTR_KPARAM_INFO
	.align		4
.L_1125:
        /*014c*/ 	.byte	0x04, 0x17
        /*014e*/ 	.short	(.L_1127 - .L_1126)
.L_1126:
        /*0150*/ 	.word	0x00000000
        /*0154*/ 	.short	0x0000
        /*0156*/ 	.short	0x0000
        /*0158*/ 	.byte	0x00, 0xf0, 0x21, 0x00


	//----- nvinfo : EIATTR_MAXREG_COUNT
	.align		4
.L_1127:
        /*015c*/ 	.byte	0x03, 0x1b
        /*015e*/ 	.short	0x00ff


	//----- nvinfo : EIATTR_NUM_BARRIERS
	.align		4
        /*0160*/ 	.byte	0x02, 0x4c
        /*0162*/ 	.byte	0x01
	.zero		1


	//----- nvinfo : EIATTR_MERCURY_ISA_VERSION
	.align		4
        /*0164*/ 	.byte	0x03, 0x5f
        /*0166*/ 	.short	0x0000


	//----- nvinfo : EIATTR_EXIT_INSTR_OFFSETS
	.align		4
        /*0168*/ 	.byte	0x04, 0x1c
        /*016a*/ 	.short	(.L_1129 - .L_1128)


	//   ....[0]....
.L_1128:
        /*016c*/ 	.word	0x00000780


	//   ....[1]....
        /*0170*/ 	.word	0x00003590


	//   ....[2]....
        /*0174*/ 	.word	0x00003850


	//   ....[3]....
        /*0178*/ 	.word	0x00003a90


	//   ....[4]....
        /*017c*/ 	.word	0x00003cd0


	//   ....[5]....
        /*0180*/ 	.word	0x00003e00


	//   ....[6]....
        /*0184*/ 	.word	0x00003ea0


	//   ....[7]....
        /*0188*/ 	.word	0x00003ee0


	//----- nvinfo : EIATTR_CTAIDZ_USED
	.align		4
.L_1129:
        /*018c*/ 	.byte	0x01, 0x04
	.zero		2


	//----- nvinfo : EIATTR_CRS_STACK_SIZE
	.align		4
        /*0190*/ 	.byte	0x04, 0x1e
        /*0192*/ 	.short	(.L_1131 - .L_1130)
.L_1130:
        /*0194*/ 	.word	0x00000000
.L_1131:


//--------------------- .nv.info._Z23gemm_half_q_half_kernelILi4ELi24ELb0ELb0ELi32EEvPK6__halfPKjS4_S2_PS0_iiiiPKtS7_iiiiiibS2_i --------------------------
	.section	.nv.info._Z23gemm_half_q_half_kernelILi4ELi24ELb0ELb0ELi32EEvPK6__halfPKjS4_S2_PS0_iiiiPKtS7_iiiiiibS2_i,"",@"SHT_CUDA_INFO"
	.sectionflags	@""
	.align	4


	//----- nvinfo : EIATTR_CUDA_API_VERSION
	.align		4
        /*0000*/ 	.byte	0x04, 0x37
        /*0002*/ 	.short	(.L_1133 - .L_1132)
.L_1132:
        /*0004*/ 	.word	0x00000082


	//----- nvinfo : EIATTR_SW2861232_WAR
	.align		4
.L_1133:
        /*0008*/ 	.byte	0x01, 0x35
	.zero		2


	//----- nvinfo : EIATTR_PARAM_CBANK
	.align		4
        /*000c*/ 	.byte	0x04, 0x0a
        /*000e*/ 	.short	(.L_1135 - .L_1134)
	.align		4
.L_1134:
        /*0010*/ 	.word	index@(.nv.constant0._Z23gemm_half_q_half_kernelILi4ELi24ELb0ELb0ELi32EEvPK6__halfPKjS4_S2_PS0_iiiiPKtS7_iiiiiibS2_i)
        /*0014*/ 	.short	0x0160
        /*0016*/ 	.short	0x0074


	//----- nvinfo : EIATTR_CBANK_PARAM_SIZE
	.align		4
.L_1135:
        /*0018*/ 	.byte	0x03, 0x19
        /*001a*/ 	.short	0x0074


	//----- nvinfo : EIATTR_KPARAM_INFO
	.align		4
        /*001c*/ 	.byte	0x04, 0x17
        /*001e*/ 	.short	(.L_1137 - .L_1136)
.L_1136:
        /*0020*/ 	.word	0x00000000
        /*0024*/ 	.short	0x0013
        /*0026*/ 	.short	0x0070
        /*0028*/ 	.byte	0x00, 0xf0, 0x11, 0x00


	//----- nvinfo : EIATTR_KPARAM_INFO
	.align		4
.L_1137:
        /*002c*/ 	.byte	0x04, 0x17
        /*002e*/ 	.short	(.L_1139 - .L_1138)
.L_1138:
        /*0030*/ 	.word	0x00000000
        /*0034*/ 	.short	0x0012
        /*0036*/ 	.short	0x0068
        /*0038*/ 	.byte	0x00, 0xf0, 0x21, 0x00


	//----- nvinfo : EIATTR_KPARAM_INFO
	.align		4
.L_1139:
        /*003c*/ 	.byte	0x04, 0x17
        /*003e*/ 	.short	(.L_1141 - .L_1140)
.L_1140:
        /*0040*/ 	.word	0x00000000
        /*0044*/ 	.short	0x0011
        /*0046*/ 	.short	0x0060
        /*0048*/ 	.byte	0x00, 0xf0, 0x05, 0x00


	//----- nvinfo : EIATTR_KPARAM_INFO
	.align		4
.L_1141:
        /*004c*/ 	.byte	0x04, 0x17
        /*004e*/ 	.short	(.L_1143 - .L_1142)
.L_1142:
        /*0050*/ 	.word	0x00000000
        /*0054*/ 	.short	0x0010
        /*0056*/ 	.short	0x005c
        /*0058*/ 	.byte	0x00, 0xf0, 0x11, 0x00


	//----- nvinfo : EIATTR_KPARAM_INFO
	.align		4
.L_1143:
        /*005c*/ 	.byte	0x04, 0x17
        /*005e*/ 	.short	(.L_1145 - .L_1144)
.L_1144:
        /*0060*/ 	.word	0x00000000
        /*0064*/ 	.short	0x000f
        /*0066*/ 	.short	0x0058
        /*0068*/ 	.byte	0x00, 0xf0, 0x11, 0x00


	//----- nvinfo : EIATTR_KPARAM_INFO
	.align		4
.L_1145:
        /*006c*/ 	.byte	0x04, 0x17
        /*006e*/ 	.short	(.L_1147 - .L_1146)
.L_1146:
        /*0070*/ 	.word	0x00000000
        /*0074*/ 	.short	0x000e
        /*0076*/ 	.short	0x0054
        /*0078*/ 	.byte	0x00, 0xf0, 0x11, 0x00


	//----- nvinfo : EIATTR_KPARAM_INFO
	.align		4
.L_1147:
        /*007c*/ 	.byte	0x04, 0x17
        /*007e*/ 	.short	(.L_1149 - .L_1148)
.L_1148:
        /*0080*/ 	.word	0x00000000
        /*0084*/ 	.short	0x000d
        /*0086*/ 	.short	0x0050
        /*0088*/ 	.byte	0x00, 0xf0, 0x11, 0x00


	//----- nvinfo : EIATTR_KPARAM_INFO
	.align		4
.L_1149:
        /*008c*/ 	.byte	0x04, 0x17
        /*008e*/ 	.short	(.L_1151 - .L_1150)
.L_1150:
        /*0090*/ 	.word	0x00000000
        /*0094*/ 	.short	0x000c
        /*0096*/ 	.short	0x004c
        /*0098*/ 	.byte	0x00, 0xf0, 0x11, 0x00


	//----- nvinfo : EIATTR_KPARAM_INFO
	.align		4
.L_1151:
        /*009c*/ 	.byte	0x04, 0x17
        /*009e*/ 	.short	(.L_1153 - .L_1152)
.L_1152:
        /*00a0*/ 	.word	0x00000000
        /*00a4*/ 	.short	0x000b
        /*00a6*/ 	.short	0x0048
        /*00a8*/ 	.byte	0x00, 0xf0, 0x11, 0x00


	//----- nvinfo : EIATTR_KPARAM_INFO
	.align		4
.L_1153:
        /*00ac*/ 	.byte	0x04, 0x17
        /*00ae*/ 	.short	(.L_1155 - .L_1154)
.L_1154:
        /*00b0*/ 	.word	0x00000000
        /*00b4*/ 	.short	0x000a
        /*00b6*/ 	.short	0x0040
        /*00b8*/ 	.byte	0x00, 0xf0, 0x21, 0x00


	//----- nvinfo : EIATTR_KPARAM_INFO
	.align		4
.L_1155:
        /*00bc*/ 	.byte	0x04, 0x17
        /*00be*/ 	.short	(.L_1157 - .L_1156)
.L_1156:
        /*00c0*/ 	.word	0x00000000
        /*00c4*/ 	.short	0x0009
        /*00c6*/ 	.short	0x0038
        /*00c8*/ 	.byte	0x00, 0xf0, 0x21, 0x00


	//----- nvinfo : EIATTR_KPARAM_INFO
	.align		4
.L_1157:
        /*00cc*/ 	.byte	0x04, 0x17
        /*00ce*/ 	.short	(.L_1159 - .L_1158)
.L_1158:
        /*00d0*/ 	.word	0x00000000
        /*00d4*/ 	.short	0x0008
        /*00d6*/ 	.short	0x0034
        /*00d8*/ 	.byte	0x00, 0xf0, 0x11, 0x00


	//----- nvinfo : EIATTR_KPARAM_INFO
	.align		4
.L_1159:
        /*00dc*/ 	.byte	0x04, 0x17
        /*00de*/ 	.short	(.L_1161 - .L_1160)
.L_1160:
        /*00e0*/ 	.word	0x00000000
        /*00e4*/ 	.short	0x0007
        /*00e6*/ 	.short	0x0030
        /*00e8*/ 	.byte	0x00, 0xf0, 0x11, 0x00


	//----- nvinfo : EIATTR_KPARAM_INFO
	.align		4
.L_1161:
        /*00ec*/ 	.byte	0x04, 0x17
        /*00ee*/ 	.short	(.L_1163 - .L_1162)
.L_1162:
        /*00f0*/ 	.word	0x00000000
        /*00f4*/ 	.short	0x0006
        /*00f6*/ 	.short	0x002c
        /*00f8*/ 	.byte	0x00, 0xf0, 0x11, 0x00


	//----- nvinfo : EIATTR_KPARAM_INFO
	.align		4
.L_1163:
        /*00fc*/ 	.byte	0x04, 0x17
        /*00fe*/ 	.short	(.L_1165 - .L_1164)
.L_1164:
        /*0100*/ 	.word	0x00000000
        /*0104*/ 	.short	0x0005
        /*0106*/ 	.short	0x0028
        /*0108*/ 	.byte	0x00, 0xf0, 0x11, 0x00


	//----- nvinfo : EIATTR_KPARAM_INFO
	.align		4
.L_1165:
        /*010c*/ 	.byte	0x04, 0x17
        /*010e*/ 	.short	(.L_1167 - .L_1166)
.L_1166:
        /*0110*/ 	.word	0x00000000
        /*0114*/ 	.short	0x0004
        /*0116*/ 	.short	0x0020
        /*0118*/ 	.byte	0x00, 0xf0, 0x21, 0x00


	//----- nvinfo : EIATTR_KPARAM_INFO
	.align		4
.L_1167:
        /*011c*/ 	.byte	0x04, 0x17
        /*011e*/ 	.short	(.L_1169 - .L_1168)
.L_1168:
        /*0120*/ 	.word	0x00000000
        /*0124*/ 	.short	0x0003
        /*0126*/ 	.short	0x0018
        /*0128*/ 	.byte	0x00, 0xf0, 0x21, 0x00


	//----- nvinfo : EIATTR_KPARAM_INFO
	.align		4
.L_1169:
        /*012c*/ 	.byte	0x04, 0x17
        /*012e*/ 	.short	(.L_1171 - .L_1170)
.L_1170:
        /*0130*/ 	.word	0x00000000
        /*0134*/ 	.short	0x0002
        /*0136*/ 	.short	0x0010
        /*0138*/ 	.byte	0x00, 0xf0, 0x21, 0x00


	//----- nvinfo : EIATTR_KPARAM_INFO
	.align		4
.L_1171:
        /*013c*/ 	.byte	0x04, 0x17
        /*013e*/ 	.short	(.L_1173 - .L_1172)
.L_1172:
        /*0140*/ 	.word	0x00000000
        /*0144*/ 	.short	0x0001
        /*0146*/ 	.short	0x0008
        /*0148*/ 	.byte	0x00, 0xf0, 0x21, 0x00


	//----- nvinfo : EIATTR_KPARAM_INFO
	.align		4
.L_1173:
        /*014c*/ 	.byte	0x04, 0x17
        /*014e*/ 	.short	(.L_1175 - .L_1174)
.L_1174:
        /*0150*/ 	.word	0x00000000
        /*0154*/ 	.short	0x0000
        /*0156*/ 	.short	0x0000
        /*0158*/ 	.byte	0x00, 0xf0, 0x21, 0x00


	//----- nvinfo : EIATTR_MAXREG_COUNT
	.align		4
.L_1175:
        /*015c*/ 	.byte	0x03, 0x1b
        /*015e*/ 	.short	0x00ff


	//----- nvinfo : EIATTR_NUM_BARRIERS
	.align		4
        /*0160*/ 	.byte	0x02, 0x4c
        /*0162*/ 	.byte	0x01
	.zero		1


	//----- nvinfo : EIATTR_MERCURY_ISA_VERSION
	.align		4
        /*0164*/ 	.byte	0x03, 0x5f
        /*0166*/ 	.short	0x0000


	//----- nvinfo : EIATTR_EXIT_INSTR_OFFSETS
	.align		4
        /*0168*/ 	.byte	0x04, 0x1c
        /*016a*/ 	.short	(.L_1177 - .L_1176)


	//   ....[0]....
.L_1176:
        /*016c*/ 	.word	0x00000b50


	//   ....[1]....
        /*0170*/ 	.word	0x00008830


	//   ....[2]....
        /*0174*/ 	.word	0x00008b00


	//   ....[3]....
        /*0178*/ 	.word	0x00008d50


	//   ....[4]....
        /*017c*/ 	.word	0x00008fa0


	//   ....[5]....
        /*0180*/ 	.word	0x000090d0


	//   ....[6]....
        /*0184*/ 	.word	0x00009170


	//   ....[7]....
        /*0188*/ 	.word	0x000091b0


	//----- nvinfo : EIATTR_CTAIDZ_USED
	.align		4
.L_1177:
        /*018c*/ 	.byte	0x01, 0x04
	.zero		2


	//----- nvinfo : EIATTR_CRS_STACK_SIZE
	.align		4
        /*0190*/ 	.byte	0x04, 0x1e
        /*0192*/ 	.short	(.L_1179 - .L_1178)
.L_1178:
        /*0194*/ 	.word	0x00000000
.L_1179:


//--------------------- .nv.info._Z23gemm_half_q_half_kernelILi4ELi8ELb0ELb0ELi32EEvPK6__halfPKjS4_S2_PS0_iiiiPKtS7_iiiiiibS2_i --------------------------
	.section	.nv.info._Z23gemm_half_q_half_kernelILi4ELi8ELb0ELb0ELi32EEvPK6__halfPKjS4_S2_PS0_iiiiPKtS7_iiiiiibS2_i,"",@"SHT_CUDA_INFO"
	.sectionflags	@""
	.align	4


	//----- nvinfo : EIATTR_CUDA_API_VERSION
	.align		4
        /*0000*/ 	.byte	0x04, 0x37
        /*0002*/ 	.short	(.L_1181 - .L_1180)
.L_1180:
        /*0004*/ 	.word	0x00000082


	//----- nvinfo : EIATTR_SW2861232_WAR
	.align		4
.L_1181:
        /*0008*/ 	.byte	0x01, 0x35
	.zero		2


	//----- nvinfo : EIATTR_PARAM_CBANK
	.align		4
        /*000c*/ 	.byte	0x04, 0x0a
        /*000e*/ 	.short	(.L_1183 - .L_1182)
	.align		4
.L_1182:
        /*0010*/ 	.word	index@(.nv.constant0._Z23gemm_half_q_half_kernelILi4ELi8ELb0ELb0ELi32EEvPK6__halfPKjS4_S2_PS0_iiiiPKtS7_iiiiiibS2_i)
        /*0014*/ 	.short	0x0160
        /*0016*/ 	.short	0x0074


	//----- nvinfo : EIATTR_CBANK_PARAM_SIZE
	.align		4
.L_1183:
        /*0018*/ 	.byte	0x03, 0x19
        /*001a*/ 	.short	0x0074


	//----- nvinfo : EIATTR_KPARAM_INFO
	.align		4
        /*001c*/ 	.byte	0x04, 0x17
        /*001e*/ 	.short	(.L_1185 - .L_1184)
.L_1184:
        /*0020*/ 	.word	0x00000000
        /*0024*/ 	.short	0x0013
        /*0026*/ 	.short	0x0070
        /*0028*/ 	.byte	0x00, 0xf0, 0x11, 0x00


	//----- nvinfo : EIATTR_KPARAM_INFO
	.align		4
.L_1185:
        /*002c*/ 	.byte	0x04, 0x17
        /*002e*/ 	.short	(.L_1187 - .L_1186)
.L_1186:
        /*0030*/ 	.word	0x00000000
        /*0034*/ 	.short	0x0012
        /*0036*/ 	.short	0x0068
        /*0038*/ 	.byte	0x00, 0xf0, 0x21, 0x00


	//----- nvinfo : EIATTR_KPARAM_INFO
	.align		4
.L_1187:
        /*003c*/ 	.byte	0x04, 0x17
        /*003e*/ 	.short	(.L_1189 - .L_1188)
.L_1188:
        /*0040*/ 	.word	0x00000000
        /*0044*/ 	.short	0x0011
        /*0046*/ 	.short	0x0060
        /*0048*/ 	.byte	0x00, 0xf0, 0x05, 0x00


	//----- nvinfo : EIATTR_KPARAM_INFO
	.align		4
.L_1189:
        /*004c*/ 	.byte	0x04, 0x17
        /*004e*/ 	.short	(.L_1191 - .L_1190)
.L_1190:
        /*0050*/ 	.word	0x00000000
        /*0054*/ 	.short	0x0010
        /*0056*/ 	.short	0x005c
        /*0058*/ 	.byte	0x00, 0xf0, 0x11, 0x00


	//----- nvinfo : EIATTR_KPARAM_INFO
	.align		4
.L_1191:
        /*005c*/ 	.byte	0x04, 0x17
        /*005e*/ 	.short	(.L_1193 - .L_1192)
.L_1192:
        /*0060*/ 	.word	0x00000000
        /*0064*/ 	.short	0x000f
        /*0066*/ 	.short	0x0058
        /*0068*/ 	.byte	0x00, 0xf0, 0x11, 0x00


	//----- nvinfo : EIATTR_KPARAM_INFO
	.align		4
.L_1193:
        /*006c*/ 	.byte	0x04, 0x17
        /*006e*/ 	.short	(.L_1195 - .L_1194)
.L_1194:
        /*0070*/ 	.word	0x00000000
        /*0074*/ 	.short	0x000e
        /*0076*/ 	.short	0x0054
        /*0078*/ 	.byte	0x00, 0xf0, 0x11, 0x00


	//----- nvinfo : EIATTR_KPARAM_INFO
	.align		4
.L_1195:
        /*007c*/ 	.byte	0x04, 0x17
        /*007e*/ 	.short	(.L_1197 - .L_1196)
.L_1196:
        /*0080*/ 	.word	0x00000000
        /*0084*/ 	.short	0x000d
        /*0086*/ 	.short	0x0050
        /*0088*/ 	.byte	0x00, 0xf0, 0x11, 0x00


	//----- nvinfo : EIATTR_KPARAM_INFO
	.align		4
.L_1197:
        /*008c*/ 	.byte	0x04, 0x17
        /*008e*/ 	.short	(.L_1199 - .L_1198)
.L_1198:
        /*0090*/ 	.word	0x00000000
        /*0094*/ 	.short	0x000c
        /*0096*/ 	.short	0x004c
        /*0098*/ 	.byte	0x00, 0xf0, 0x11, 0x00


	//----- nvinfo : EIATTR_KPARAM_INFO
	.align		4
.L_1199:
        /*009c*/ 	.byte	0x04, 0x17
        /*009e*/ 	.short	(.L_1201 - .L_1200)
.L_1200:
        /*00a0*/ 	.word	0x00000000
        /*00a4*/ 	.short	0x000b
        /*00a6*/ 	.short	0x0048
        /*00a8*/ 	.byte	0x00, 0xf0, 0x11, 0x00


	//----- nvinfo : EIATTR_KPARAM_INFO
	.align		4
.L_1201:
        /*00ac*/ 	.byte	0x04, 0x17
        /*00ae*/ 	.short	(.L_1203 - .L_1202)
.L_1202:
        /*00b0*/ 	.word	0x00000000
        /*00b4*/ 	.short	0x000a
        /*00b6*/ 	.short	0x0040
        /*00b8*/ 	.byte	0x00, 0xf0, 0x21, 0x00


	//----- nvinfo : EIATTR_KPARAM_INFO
	.align		4
.L_1203:
        /*00bc*/ 	.byte	0x04, 0x17
        /*00be*/ 	.short	(.L_1205 - .L_1204)
.L_1204:
        /*00c0*/ 	.word	0x00000000
        /*00c4*/ 	.short	0x0009
        /*00c6*/ 	.short	0x0038
        /*00c8*/ 	.byte	0x00, 0xf0, 0x21, 0x00


	//----- nvinfo : EIATTR_KPARAM_INFO
	.align		4
.L_1205:
        /*00cc*/ 	.byte	0x04, 0x17
        /*00ce*/ 	.short	(.L_1207 - .L_1206)
.L_1206:
        /*00d0*/ 	.word	0x00000000
        /*00d4*/ 	.short	0x0008
        /*00d6*/ 	.short	0x0034
        /*00d8*/ 	.byte	0x00, 0xf0, 0x11, 0x00


	//----- nvinfo : EIATTR_KPARAM_INFO
	.align		4
.L_1207:
        /*00dc*/ 	.byte	0x04, 0x17
        /*00de*/ 	.short	(.L_1209 - .L_1208)
.L_1208:
        /*00e0*/ 	.word	0x00000000
        /*00e4*/ 	.short	0x0007
        /*00e6*/ 	.short	0x0030
        /*00e8*/ 	.byte	0x00, 0xf0, 0x11, 0x00


	//----- nvinfo : EIATTR_KPARAM_INFO
	.align		4
.L_1209:
        /*00ec*/ 	.byte	0x04, 0x17
        /*00ee*/ 	.short	(.L_1211 - .L_1210)
.L_1210:
        /*00f0*/ 	.word	0x00000000
        /*00f4*/ 	.short	0x0006
        /*00f6*/ 	.short	0x002c
        /*00f8*/ 	.byte	0x00, 0xf0, 0x11, 0x00


	//----- nvinfo : EIATTR_KPARAM_INFO
	.align		4
.L_1211:
        /*00fc*/ 	.byte	0x04, 0x17
        /*00fe*/ 	.short	(.L_1213 - .L_1212)
.L_1212:
        /*0100*/ 	.word	0x00000000
        /*0104*/ 	.short	0x0005
        /*0106*/ 	.short	0x0028
        /*0108*/ 	.byte	0x00, 0xf0, 0x11, 0x00


	//----- nvinfo : EIATTR_KPARAM_INFO
	.align		4
.L_1213:
        /*010c*/ 	.byte	0x04, 0x17
        /*010e*/ 	.short	(.L_1215 - .L_1214)
.L_1214:
        /*0110*/ 	.word	0x00000000
        /*0114*/ 	.short	0x0004
        /*0116*/ 	.short	0x0020
        /*0118*/ 	.byte	0x00, 0xf0, 0x21, 0x00


	//----- nvinfo : EIATTR_KPARAM_INFO
	.align		4
.L_1215:
        /*011c*/ 	.byte	0x04, 0x17
        /*011e*/ 	.short	(.L_1217 - .L_1216)
.L_1216:
        /*0120*/ 	.word	0x00000000
        /*0124*/ 	.short	0x0003
        /*0126*/ 	.short	0x0018
        /*0128*/ 	.byte	0x00, 0xf0, 0x21, 0x00


	//----- nvinfo : EIATTR_KPARAM_INFO
	.align		4
.L_1217:
        /*012c*/ 	.byte	0x04, 0x17
        /*012e*/ 	.short	(.L_1219 - .L_1218)
.L_1218:
        /*0130*/ 	.word	0x00000000
        /*0134*/ 	.short	0x0002
        /*0136*/ 	.short	0x0010
        /*0138*/ 	.byte	0x00, 0xf0, 0x21, 0x00


	//----- nvinfo : EIATTR_KPARAM_INFO
	.align		4
.L_1219:
        /*013c*/ 	.byte	0x04, 0x17
        /*013e*/ 	.short	(.L_1221 - .L_1220)
.L_1220:
        /*0140*/ 	.word	0x00000000
        /*0144*/ 	.short	0x0001
        /*0146*/ 	.short	0x0008
        /*0148*/ 	.byte	0x00, 0xf0, 0x21, 0x00


	//----- nvinfo : EIATTR_KPARAM_INFO
	.align		4
.L_1221:
        /*014c*/ 	.byte	0x04, 0x17
        /*014e*/ 	.short	(.L_1223 - .L_1222)
.L_1222:
        /*0150*/ 	.word	0x00000000
        /*0154*/ 	.short	0x0000
        /*0156*/ 	.short	0x0000
        /*0158*/ 	.byte	0x00, 0xf0, 0x21, 0x00


	//----- nvinfo : EIATTR_MAXREG_COUNT
	.align		4
.L_1223:
        /*015c*/ 	.byte	0x03, 0x1b
        /*015e*/ 	.short	0x00ff


	//----- nvinfo : EIATTR_NUM_BARRIERS
	.align		4
        /*0160*/ 	.byte	0x02, 0x4c
        /*0162*/ 	.byte	0x01
	.zero		1


	//----- nvinfo : EIATTR_MERCURY_ISA_VERSION
	.align		4
        /*0164*/ 	.byte	0x03, 0x5f
        /*0166*/ 	.short	0x0000


	//----- nvinfo : EIATTR_EXIT_INSTR_OFFSETS
	.align		4
        /*0168*/ 	.byte	0x04, 0x1c
        /*016a*/ 	.short	(.L_1225 - .L_1224)


	//   ....[0]....
.L_1224:
        /*016c*/ 	.word	0x00000780


	//   ....[1]....
        /*0170*/ 	.word	0x00005f30


	//   ....[2]....
        /*0174*/ 	.word	0x000061f0


	//   ....[3]....
        /*0178*/ 	.word	0x00006450


	//   ....[4]....
        /*017c*/ 	.word	0x000066a0


	//   ....[5]....
        /*0180*/ 	.word	0x000067d0


	//   ....[6]....
        /*0184*/ 	.word	0x00006870


	//   ....[7]....
        /*0188*/ 	.word	0x000068b0


	//----- nvinfo : EIATTR_CTAIDZ_USED
	.align		4
.L_1225:
        /*018c*/ 	.byte	0x01, 0x04
	.zero		2


	//----- nvinfo : EIATTR_CRS_STACK_SIZE
	.align		4
        /*0190*/ 	.byte	0x04, 0x1e
        /*0192*/ 	.short	(.L_1227 - .L_1226)
.L_1226:
        /*0194*/ 	.word	0x00000000
.L_1227:


//--------------------- .nv.info._Z23gemm_half_q_half_kernelILi4ELi12ELb0ELb0ELi32EEvPK6__halfPKjS4_S2_PS0_iiiiPKtS7_iiiiiibS2_i --------------------------
	.section	.nv.info._Z23gemm_half_q_half_kernelILi4ELi12ELb0ELb0ELi32EEvPK6__halfPKjS4_S2_PS0_iiiiPKtS7_iiiiiibS2_i,"",@"SHT_CUDA_INFO"
	.sectionflags	@""
	.align	4


	//----- nvinfo : EIATTR_CUDA_API_VERSION
	.align		4
        /*0000*/ 	.byte	0x04, 0x37
        /*0002*/ 	.short	(.L_1229 - .L_1228)
.L_1228:
        /*0004*/ 	.word	0x00000082


	//----- nvinfo : EIATTR_SW2861232_WAR
	.align		4
.L_1229:
        /*0008*/ 	.byte	0x01, 0x35
	.zero		2


	//----- nvinfo : EIATTR_PARAM_CBANK
	.align		4
        /*000c*/ 	.byte	0x04, 0x0a
        /*000e*/ 	.short	(.L_1231 - .L_1230)
	.align		4
.L_1230:
        /*0010*/ 	.word	index@(.nv.constant0._Z23gemm_half_q_half_kernelILi4ELi12ELb0ELb0ELi32EEvPK6__halfPKjS4_S2_PS0_iiiiPKtS7_iiiiiibS2_i)
        /*0014*/ 	.short	0x0160
        /*0016*/ 	.short	0x0074


	//----- nvinfo : EIATTR_CBANK_PARAM_SIZE
	.align		4
.L_1231:
        /*0018*/ 	.byte	0x03, 0x19
        /*001a*/ 	.short	0x0074


	//----- nvinfo : EIATTR_KPARAM_INFO
	.align		4
        /*001c*/ 	.byte	0x04, 0x17
        /*001e*/ 	.short	(.L_1233 - .L_1232)
.L_1232:
        /*0020*/ 	.word	0x00000000
        /*0024*/ 	.short	0x0013
        /*0026*/ 	.short	0x0070
        /*0028*/ 	.byte	0x00, 0xf0, 0x11, 0x00


	//----- nvinfo : EIATTR_KPARAM_INFO
	.align		4
.L_1233:
        /*002c*/ 	.byte	0x04, 0x17
        /*002e*/ 	.short	(.L_1235 - .L_1234)
.L_1234:
        /*0030*/ 	.word	0x00000000
        /*0034*/ 	.short	0x0012
        /*0036*/ 	.short	0x0068
        /*0038*/ 	.byte	0x00, 0xf0, 0x21, 0x00


	//----- nvinfo : EIATTR_KPARAM_INFO
	.align		4
.L_1235:
        /*003c*/ 	.byte	0x04, 0x17
        /*003e*/ 	.short	(.L_1237 - .L_1236)
.L_1236:
        /*0040*/ 	.word	0x00000000
        /*0044*/ 	.short	0x0011
        /*0046*/ 	.short	0x0060
        /*0048*/ 	.byte	0x00, 0xf0, 0x05, 0x00


	//----- nvinfo : EIATTR_KPARAM_INFO
	.align		4
.L_1237:
        /*004c*/ 	.byte	0x04, 0x17
        /*004e*/ 	.short	(.L_1239 - .L_1238)
.L_1238:
        /*0050*/ 	.word	0x00000000
        /*0054*/ 	.short	0x0010
        /*0056*/ 	.short	0x005c
        /*0058*/ 	.byte	0x00, 0xf0, 0x11, 0x00


	//----- nvinfo : EIATTR_KPARAM_INFO
	.align		4
.L_1239:
        /*005c*/ 	.byte	0x04, 0x17
        /*005e*/ 	.short	(.L_1241 - .L_1240)
.L_1240:
        /*0060*/ 	.word	0x00000000
        /*0064*/ 	.short	0x000f
        /*0066*/ 	.short	0x0058
        /*0068*/ 	.byte	0x00, 0xf0, 0x11, 0x00


	//----- nvinfo : EIATTR_KPARAM_INFO
	.align		4
.L_1241:
        /*006c*/ 	.byte	0x04, 0x17
        /*006e*/ 	.short	(.L_1243 - .L_1242)
.L_1242:
        /*0070*/ 	.word	0x00000000
        /*0074*/ 	.short	0x000e
        /*0076*/ 	.short	0x0054
        /*0078*/ 	.byte	0x00, 0xf0, 0x11, 0x00


	//----- nvinfo : EIATTR_KPARAM_INFO
	.align		4
.L_1243:
        /*007c*/ 	.byte	0x04, 0x17
        /*007e*/ 	.short	(.L_1245 - .L_1244)
.L_1244:
        /*0080*/ 	.word	0x00000000
        /*0084*/ 	.short	0x000d
        /*0086*/ 	.short	0x0050
        /*0088*/ 	.byte	0x00, 0xf0, 0x11, 0x00


	//----- nvinfo : EIATTR_KPARAM_INFO
	.align		4
.L_1245:
        /*008c*/ 	.byte	0x04, 0x17
        /*008e*/ 	.short	(.L_1247 - .L_1246)
.L_1246:
        /*0090*/ 	.word	0x00000000
        /*0094*/ 	.short	0x000c
        /*0096*/ 	.short	0x004c
        /*0098*/ 	.byte	0x00, 0xf0, 0x11, 0x00


	//----- nvinfo : EIATTR_KPARAM_INFO
	.align		4
.L_1247:
        /*009c*/ 	.byte	0x04, 0x17
        /*009e*/ 	.short	(.L_1249 - .L_1248)
.L_1248:
        /*00a0*/ 	.word	0x00000000
        /*00a4*/ 	.short	0x000b
        /*00a6*/ 	.short	0x0048
        /*00a8*/ 	.byte	0x00, 0xf0, 0x11, 0x00


	//----- nvinfo : EIATTR_KPARAM_INFO
	.align		4
.L_1249:
        /*00ac*/ 	.byte	0x04, 0x17
        /*00ae*/ 	.short	(.L_1251 - .L_1250)
.L_1250:
        /*00b0*/ 	.word	0x00000000
        /*00b4*/ 	.short	0x000a
        /*00b6*/ 	.short	0x0040
        /*00b8*/ 	.byte	0x00, 0xf0, 0x21, 0x00


	//----- nvinfo : EIATTR_KPARAM_INFO
	.align		4
.L_1251:
        /*00bc*/ 	.byte	0x04, 0x17
        /*00be*/ 	.short	(.L_1253 - .L_1252)
.L_1252:
        /*00c0*/ 	.word	0x00000000
        /*00c4*/ 	.short	0x0009
        /*00c6*/ 	.short	0x0038
        /*00c8*/ 	.byte	0x00, 0xf0, 0x21, 0x00


	//----- nvinfo : EIATTR_KPARAM_INFO
	.align		4
.L_1253:
        /*00cc*/ 	.byte	0x04, 0x17
        /*00ce*/ 	.short	(.L_1255 - .L_1254)
.L_1254:
        /*00d0*/ 	.word	0x00000000
        /*00d4*/ 	.short	0x0008
        /*00d6*/ 	.short	0x0034
        /*00d8*/ 	.byte	0x00, 0xf0, 0x11, 0x00


	//----- nvinfo : EIATTR_KPARAM_INFO
	.align		4
.L_1255:
        /*00dc*/ 	.byte	0x04, 0x17
        /*00de*/ 	.short	(.L_1257 - .L_1256)
.L_1256:
        /*00e0*/ 	.word	0x00000000
        /*00e4*/ 	.short	0x0007
        /*00e6*/ 	.short	0x0030
        /*00e8*/ 	.byte	0x00, 0xf0, 0x11, 0x00


	//----- nvinfo : EIATTR_KPARAM_INFO
	.align		4
.L_1257:
        /*00ec*/ 	.byte	0x04, 0x17
        /*00ee*/ 	.short	(.L_1259 - .L_1258)
.L_1258:
        /*00f0*/ 	.word	0x00000000
        /*00f4*/ 	.short	0x0006
        /*00f6*/ 	.short	0x002c
        /*00f8*/ 	.byte	0x00, 0xf0, 0x11, 0x00


	//----- nvinfo : EIATTR_KPARAM_INFO
	.align		4
.L_1259:
        /*00fc*/ 	.byte	0x04, 0x17
        /*00fe*/ 	.short	(.L_1261 - .L_1260)
.L_1260:
        /*0100*/ 	.word	0x00000000
        /*0104*/ 	.short	0x0005
        /*0106*/ 	.short	0x0028
        /*0108*/ 	.byte	0x00, 0xf0, 0x11, 0x00


	//----- nvinfo : EIATTR_KPARAM_INFO
	.align		4
.L_1261:
        /*010c*/ 	.byte	0x04, 0x17
        /*010e*/ 	.short	(.L_1263 - .L_1262)
.L_1262:
        /*0110*/ 	.word	0x00000000
        /*0114*/ 	.short	0x0004
        /*0116*/ 	.short	0x0020
        /*0118*/ 	.byte	0x00, 0xf0, 0x21, 0x00


	//----- nvinfo : EIATTR_KPARAM_INFO
	.align		4
.L_1263:
        /*011c*/ 	.byte	0x04, 0x17
        /*011e*/ 	.short	(.L_1265 - .L_1264)
.L_1264:
        /*0120*/ 	.word	0x00000000
        /*0124*/ 	.short	0x0003
        /*0126*/ 	.short	0x0018
        /*0128*/ 	.byte	0x00, 0xf0, 0x21, 0x00


	//----- nvinfo : EIATTR_KPARAM_INFO
	.align		4
.L_1265:
        /*012c*/ 	.byte	0x04, 0x17
        /*012e*/ 	.short	(.L_1267 - .L_1266)
.L_1266:
        /*0130*/ 	.word	0x00000000
        /*0134*/ 	.short	0x0002
        /*0136*/ 	.short	0x0010
        /*0138*/ 	.byte	0x00, 0xf0, 0x21, 0x00


	//----- nvinfo : EIATTR_KPARAM_INFO
	.align		4
.L_1267:
        /*013c*/ 	.byte	0x04, 0x17
        /*013e*/ 	.short	(.L_1269 - .L_1268)
.L_1268:
        /*0140*/ 	.word	0x00000000
        /*0144*/ 	.short	0x0001
        /*0146*/ 	.short	0x0008
        /*0148*/ 	.byte	0x00, 0xf0, 0x21, 0x00


	//----- nvinfo : EIATTR_KPARAM_INFO
	.align		4
.L_1269:
        /*014c*/ 	.byte	0x04, 0x17
        /*014e*/ 	.short	(.L_1271 - .L_1270)
.L_1270:
        /*0150*/ 	.word	0x00000000
        /*0154*/ 	.short	0x0000
        /*0156*/ 	.short	0x0000
        /*0158*/ 	.byte	0x00, 0xf0, 0x21, 0x00


	//----- nvinfo : EIATTR_MAXREG_COUNT
	.align		4
.L_1271:
        /*015c*/ 	.byte	0x03, 0x1b
        /*015e*/ 	.short	0x00ff


	//----- nvinfo : EIATTR_NUM_BARRIERS
	.align		4
        /*0160*/ 	.byte	0x02, 0x4c
        /*0162*/ 	.byte	0x01
	.zero		1


	//----- nvinfo : EIATTR_MERCURY_ISA_VERSION
	.align		4
        /*0164*/ 	.byte	0x03, 0x5f
        /*0166*/ 	.short	0x0000


	//----- nvinfo : EIATTR_EXIT_INSTR_OFFSETS
	.align		4
        /*0168*/ 	.byte	0x04, 0x1c
        /*016a*/ 	.short	(.L_1273 - .L_1272)


	//   ....[0]....
.L_1272:
        /*016c*/ 	.word	0x00000b50


	//   ....[1]....
        /*0170*/ 	.word	0x00008690


	//   ....[2]....
        /*0174*/ 	.word	0x00008950


	//   ....[3]....
        /*0178*/ 	.word	0x00008ba0


	//   ....[4]....
        /*017c*/ 	.word	0x00008de0


	//   ....[5]....
        /*0180*/ 	.word	0x00008f10


	//   ....[6]....
        /*0184*/ 	.word	0x00008fb0


	//   ....[7]....
        /*0188*/ 	.word	0x00008ff0


	//----- nvinfo : EIATTR_CTAIDZ_USED
	.align		4
.L_1273:
        /*018c*/ 	.byte	0x01, 0x04
	.zero		2


	//----- nvinfo : EIATTR_CRS_STACK_SIZE
	.align		4
        /*0190*/ 	.byte	0x04, 0x1e
        /*0192*/ 	.short	(.L_1275 - .L_1274)
.L_1274:
        /*0194*/ 	.word	0x00000000
.L_1275:


//--------------------- .nv.info._Z23gemm_half_q_half_kernelILi4ELi14ELb0ELb0ELi32EEvPK6__halfPKjS4_S2_PS0_iiiiPKtS7_iiiiiibS2_i --------------------------
	.section	.nv.info._Z23gemm_half_q_half_kernelILi4ELi14ELb0ELb0ELi32EEvPK6__halfPKjS4_S2_PS0_iiiiPKtS7_iiiiiibS2_i,"",@"SHT_CUDA_INFO"
	.sectionflags	@""
	.align	4


	//----- nvinfo : EIATTR_CUDA_API_VERSION
	.align		4
        /*0000*/ 	.byte	0x04, 0x37
        /*0002*/ 	.short	(.L_1277 - .L_1276)
.L_1276:
        /*0004*/ 	.word	0x00000082


	//----- nvinfo : EIATTR_SW2861232_WAR
	.align		4
.L_1277:
        /*0008*/ 	.byte	0x01, 0x35
	.zero		2


	//----- nvinfo : EIATTR_PARAM_CBANK
	.align		4
        /*000c*/ 	.byte	0x04, 0x0a
        /*000e*/ 	.short	(.L_1279 - .L_1278)
	.align		4
.L_1278:
        /*0010*/ 	.word	index@(.nv.constant0._Z23gemm_half_q_half_kernelILi4ELi14ELb0ELb0ELi32EEvPK6__halfPKjS4_S2_PS0_iiiiPKtS7_iiiiiibS2_i)
        /*0014*/ 	.short	0x0160
        /*0016*/ 	.short	0x0074


	//----- nvinfo : EIATTR_CBANK_PARAM_SIZE
	.align		4
.L_1279:
        /*0018*/ 	.byte	0x03, 0x19
        /*001a*/ 	.short	0x0074


	//----- nvinfo : EIATTR_KPARAM_INFO
	.align		4
        /*001c*/ 	.byte	0x04, 0x17
        /*001e*/ 	.short	(.L_1281 - .L_1280)
.L_1280:
        /*0020*/ 	.word	0x00000000
        /*0024*/ 	.short	0x0013
        /*0026*/ 	.short	0x0070
        /*0028*/ 	.byte	0x00, 0xf0, 0x11, 0x00


	//----- nvinfo : EIATTR_KPARAM_INFO
	.align		4
.L_1281:
        /*002c*/ 	.byte	0x04, 0x17
        /*002e*/ 	.short	(.L_1283 - .L_1282)
.L_1282:
        /*0030*/ 	.word	0x00000000
        /*0034*/ 	.short	0x0012
        /*0036*/ 	.short	0x0068
        /*0038*/ 	.byte	0x00, 0xf0, 0x21, 0x00


	//----- nvinfo : EIATTR_KPARAM_INFO
	.align		4
.L_1283:
        /*003c*/ 	.byte	0x04, 0x17
        /*003e*/ 	.short	(.L_1285 - .L_1284)
.L_1284:
        /*0040*/ 	.word	0x00000000
        /*0044*/ 	.short	0x0011
        /*0046*/ 	.short	0x0060
        /*0048*/ 	.byte	0x00, 0xf0, 0x05, 0x00


	//----- nvinfo : EIATTR_KPARAM_INFO
	.align		4
.L_1285:
        /*004c*/ 	.byte	0x04, 0x17
        /*004e*/ 	.short	(.L_1287 - .L_1286)
.L_1286:
        /*0050*/ 	.word	0x00000000
        /*0054*/ 	.short	0x0010
        /*0056*/ 	.short	0x005c
        /*0058*/ 	.byte	0x00, 0xf0, 0x11, 0x00


	//----- nvinfo : EIATTR_KPARAM_INFO
	.align		4
.L_1287:
        /*005c*/ 	.byte	0x04, 0x17
        /*005e*/ 	.short	(.L_1289 - .L_1288)
.L_1288:
        /*0060*/ 	.word	0x00000000
        /*0064*/ 	.short	0x000f
        /*0066*/ 	.short	0x0058
        /*0068*/ 	.byte	0x00, 0xf0, 0x11, 0x00


	//----- nvinfo : EIATTR_KPARAM_INFO
	.align		4
.L_1289:
        /*006c*/ 	.byte	0x04, 0x17
        /*006e*/ 	.short	(.L_1291 - .L_1290)
.L_1290:
        /*0070*/ 	.word	0x00000000
        /*0074*/ 	.short	0x000e
        /*0076*/ 	.short	0x0054
        /*0078*/ 	.byte	0x00, 0xf0, 0x11, 0x00


	//----- nvinfo : EIATTR_KPARAM_INFO
	.align		4
.L_1291:
        /*007c*/ 	.byte	0x04, 0x17
        /*007e*/ 	.short	(.L_1293 - .L_1292)
.L_1292:
        /*0080*/ 	.word	0x00000000
        /*0084*/ 	.short	0x000d
        /*0086*/ 	.short	0x0050
        /*0088*/ 	.byte	0x00, 0xf0, 0x11, 0x00


	//----- nvinfo : EIATTR_KPARAM_INFO
	.align		4
.L_1293:
        /*008c*/ 	.byte	0x04, 0x17
        /*008e*/ 	.short	(.L_1295 - .L_1294)
.L_1294:
        /*0090*/ 	.word	0x00000000
        /*0094*/ 	.short	0x000c
        /*0096*/ 	.short	0x004c
        /*0098*/ 	.byte	0x00, 0xf0, 0x11, 0x00


	//----- nvinfo : EIATTR_KPARAM_INFO
	.align		4
.L_1295:
        /*009c*/ 	.byte	0x04, 0x17
        /*009e*/ 	.short	(.L_1297 - .L_1296)
.L_1296:
        /*00a0*/ 	.word	0x00000000
        /*00a4*/ 	.short	0x000b
        /*00a6*/ 	.short	0x0048
        /*00a8*/ 	.byte	0x00, 0xf0, 0x11, 0x00


	//----- nvinfo : EIATTR_KPARAM_INFO
	.align		4
.L_1297:
        /*00ac*/ 	.byte	0x04, 0x17
        /*00ae*/ 	.short	(.L_1299 - .L_1298)
.L_1298:
        /*00b0*/ 	.word	0x00000000
        /*00b4*/ 	.short	0x000a
        /*00b6*/ 	.short	0x0040
        /*00b8*/ 	.byte	0x00, 0xf0, 0x21, 0x00


	//----- nvinfo : EIATTR_KPARAM_INFO
	.align		4
.L_1299:
        /*00bc*/ 	.byte	0x04, 0x17
        /*00be*/ 	.short	(.L_1301 - .L_1300)
.L_1300:
        /*00c0*/ 	.word	0x00000000
        /*00c4*/ 	.short	0x0009
        /*00c6*/ 	.short	0x0038
        /*00c8*/ 	.byte	0x00, 0xf0, 0x21, 0x00


	//----- nvinfo : EIATTR_KPARAM_INFO
	.align		4
.L_1301:
        /*00cc*/ 	.byte	0x04, 0x17
        /*00ce*/ 	.short	(.L_1303 - .L_1302)
.L_1302:
        /*00d0*/ 	.word	0x00000000
        /*00d4*/ 	.short	0x0008
        /*00d6*/ 	.short	0x0034
        /*00d8*/ 	.byte	0x00, 0xf0, 0x11, 0x00


	//----- nvinfo : EIATTR_KPARAM_INFO
	.align		4
.L_1303:
        /*00dc*/ 	.byte	0x04, 0x17
        /*00de*/ 	.short	(.L_1305 - .L_1304)
.L_1304:
        /*00e0*/ 	.word	0x00000000
        /*00e4*/ 	.short	0x0007
        /*00e6*/ 	.short	0x0030
        /*00e8*/ 	.byte	0x00, 0xf0, 0x11, 0x00


	//----- nvinfo : EIATTR_KPARAM_INFO
	.align		4
.L_1305:
        /*00ec*/ 	.byte	0x04, 0x17
        /*00ee*/ 	.short	(.L_1307 - .L_1306)
.L_1306:
        /*00f0*/ 	.word	0x00000000
        /*00f4*/ 	.short	0x0006
        /*00f6*/ 	.short	0x002c
        /*00f8*/ 	.byte	0x00, 0xf0, 0x11, 0x00


	//----- nvinfo : EIATTR_KPARAM_INFO
	.align		4
.L_1307:
        /*00fc*/ 	.byte	0x04, 0x17
        /*00fe*/ 	.short	(.L_1309 - .L_1308)
.L_1308:
        /*0100*/ 	.word	0x00000000
        /*0104*/ 	.short	0x0005
        /*0106*/ 	.short	0x0028
        /*0108*/ 	.byte	0x00, 0xf0, 0x11, 0x00


	//----- nvinfo : EIATTR_KPARAM_INFO
	.align		4
.L_1309:
        /*010c*/ 	.byte	0x04, 0x17
        /*010e*/ 	.short	(.L_1311 - .L_1310)
.L_1310:
        /*0110*/ 	.word	0x00000000
        /*0114*/ 	.short	0x0004
        /*0116*/ 	.short	0x0020
        /*0118*/ 	.byte	0x00, 0xf0, 0x21, 0x00


	//----- nvinfo : EIATTR_KPARAM_INFO
	.align		4
.L_1311:
        /*011c*/ 	.byte	0x04, 0x17
        /*011e*/ 	.short	(.L_1313 - .L_1312)
.L_1312:
        /*0120*/ 	.word	0x00000000
        /*0124*/ 	.short	0x0003
        /*0126*/ 	.short	0x0018
        /*0128*/ 	.byte	0x00, 0xf0, 0x21, 0x00


	//----- nvinfo : EIATTR_KPARAM_INFO
	.align		4
.L_1313:
        /*012c*/ 	.byte	0x04, 0x17
        /*012e*/ 	.short	(.L_1315 - .L_1314)
.L_1314:
        /*0130*/ 	.word	0x00000000
        /*0134*/ 	.short	0x0002
        /*0136*/ 	.short	0x0010
        /*0138*/ 	.byte	0x00, 0xf0, 0x21, 0x00


	//----- nvinfo : EIATTR_KPARAM_INFO
	.align		4
.L_1315:
        /*013c*/ 	.byte	0x04, 0x17
        /*013e*/ 	.short	(.L_1317 - .L_1316)
.L_1316:
        /*0140*/ 	.word	0x00000000
        /*0144*/ 	.short	0x0001
        /*0146*/ 	.short	0x0008
        /*0148*/ 	.byte	0x00, 0xf0, 0x21, 0x00


	//----- nvinfo : EIATTR_KPARAM_INFO
	.align		4
.L_1317:
        /*014c*/ 	.byte	0x04, 0x17
        /*014e*/ 	.short	(.L_1319 - .L_1318)
.L_1318:
        /*0150*/ 	.word	0x00000000
        /*0154*/ 	.short	0x0000
        /*0156*/ 	.short	0x0000
        /*0158*/ 	.byte	0x00, 0xf0, 0x21, 0x00


	//----- nvinfo : EIATTR_MAXREG_COUNT
	.align		4
.L_1319:
        /*015c*/ 	.byte	0x03, 0x1b
        /*015e*/ 	.short	0x00ff


	//----- nvinfo : EIATTR_NUM_BARRIERS
	.align		4
        /*0160*/ 	.byte	0x02, 0x4c
        /*0162*/ 	.byte	0x01
	.zero		1


	//----- nvinfo : EIATTR_MERCURY_ISA_VERSION
	.align		4
        /*0164*/ 	.byte	0x03, 0x5f
        /*0166*/ 	.short	0x0000


	//----- nvinfo : EIATTR_EXIT_INSTR_OFFSETS
	.align		4
        /*0168*/ 	.byte	0x04, 0x1c
        /*016a*/ 	.short	(.L_1321 - .L_1320)


	//   ....[0]....
.L_1320:
        /*016c*/ 	.word	0x00000b50


	//   ....[1]....
        /*0170*/ 	.word	0x00009940


	//   ....[2]....
        /*0174*/ 	.word	0x00009c00


	//   ....[3]....
        /*0178*/ 	.word	0x00009e40


	//   ....[4]....
        /*017c*/ 	.word	0x0000a080


	//   ....[5]....
        /*0180*/ 	.word	0x0000a1b0


	//   ....[6]....
        /*0184*/ 	.word	0x0000a250


	//   ....[7]....
        /*0188*/ 	.word	0x0000a290


	//----- nvinfo : EIATTR_CTAIDZ_USED
	.align		4
.L_1321:
        /*018c*/ 	.byte	0x01, 0x04
	.zero		2


	//----- nvinfo : EIATTR_CRS_STACK_SIZE
	.align		4
        /*0190*/ 	.byte	0x04, 0x1e
        /*0192*/ 	.short	(.L_1323 - .L_1322)
.L_1322:
        /*0194*/ 	.word	0x00000000
.L_1323:


//--------------------- .nv.info._Z23gemm_half_q_half_kernelILi4ELi4ELb0ELb0ELi32EEvPK6__halfPKjS4_S2_PS0_iiiiPKtS7_iiiiiibS2_i --------------------------
	.section	.nv.info._Z23gemm_half_q_half_kernelILi4ELi4ELb0ELb0ELi32EEvPK6__halfPKjS4_S2_PS0_iiiiPKtS7_iiiiiibS2_i,"",@"SHT_CUDA_INFO"
	.sectionflags	@""
	.align	4


	//----- nvinfo : EIATTR_CUDA_API_VERSION
	.align		4
        /*0000*/ 	.byte	0x04, 0x37
        /*0002*/ 	.short	(.L_1325 - .L_1324)
.L_1324:
        /*0004*/ 	.word	0x00000082


	//----- nvinfo : EIATTR_SW2861232_WAR
	.align		4
.L_1325:
        /*0008*/ 	.byte	0x01, 0x35
	.zero		2


	//----- nvinfo : EIATTR_PARAM_CBANK
	.align		4
        /*000c*/ 	.byte	0x04, 0x0a
        /*000e*/ 	.short	(.L_1327 - .L_1326)
	.align		4
.L_1326:
        /*0010*/ 	.word	index@(.nv.constant0._Z23gemm_half_q_half_kernelILi4ELi4ELb0ELb0ELi32EEvPK6__halfPKjS4_S2_PS0_iiiiPKtS7_iiiiiibS2_i)
        /*0014*/ 	.short	0x0160
        /*0016*/ 	.short	0x0074


	//----- nvinfo : EIATTR_CBANK_PARAM_SIZE
	.align		4
.L_1327:
        /*0018*/ 	.byte	0x03, 0x19
        /*001a*/ 	.short	0x0074


	//----- nvinfo : EIATTR_KPARAM_INFO
	.align		4
        /*001c*/ 	.byte	0x04, 0x17
        /*001e*/ 	.short	(.L_1329 - .L_1328)
.L_1328:
        /*0020*/ 	.word	0x00000000
        /*0024*/ 	.short	0x0013
        /*0026*/ 	.short	0x0070
        /*0028*/ 	.byte	0x00, 0xf0, 0x11, 0x00


	//----- nvinfo : EIATTR_KPARAM_INFO
	.align		4
.L_1329:
        /*002c*/ 	.byte	0x04, 0x17
        /*002e*/ 	.short	(.L_1331 - .L_1330)
.L_1330:
        /*0030*/ 	.word	0x00000000
        /*0034*/ 	.short	0x0012
        /*0036*/ 	.short	0x0068
        /*0038*/ 	.byte	0x00, 0xf0, 0x21, 0x00


	//----- nvinfo : EIATTR_KPARAM_INFO
	.align		4
.L_1331:
        /*003c*/ 	.byte	0x04, 0x17
        /*003e*/ 	.short	(.L_1333 - .L_1332)
.L_1332:
        /*0040*/ 	.word	0x00000000
        /*0044*/ 	.short	0x0011
        /*0046*/ 	.short	0x0060
        /*0048*/ 	.byte	0x00, 0xf0, 0x05, 0x00


	//----- nvinfo : EIATTR_KPARAM_INFO
	.align		4
.L_1333:
        /*004c*/ 	.byte	0x04, 0x17
        /*004e*/ 	.short	(.L_1335 - .L_1334)
.L_1334:
        /*0050*/ 	.word	0x00000000
        /*0054*/ 	.short	0x0010
        /*0056*/ 	.short	0x005c
        /*0058*/ 	.byte	0x00, 0xf0, 0x11, 0x00


	//----- nvinfo : EIATTR_KPARAM_INFO
	.align		4
.L_1335:
        /*005c*/ 	.byte	0x04, 0x17
        /*005e*/ 	.short	(.L_1337 - .L_1336)
.L_1336:
        /*0060*/ 	.word	0x00000000
        /*0064*/ 	.short	0x000f
        /*0066*/ 	.short	0x0058
        /*0068*/ 	.byte	0x00, 0xf0, 0x11, 0x00


	//----- nvinfo : EIATTR_KPARAM_INFO
	.align		4
.L_1337:
        /*006c*/ 	.byte	0x04, 0x17
        /*006e*/ 	.short	(.L_1339 - .L_1338)
.L_1338:
        /*0070*/ 	.word	0x00000000
        /*0074*/ 	.short	0x000e
        /*0076*/ 	.short	0x0054
        /*0078*/ 	.byte	0x00, 0xf0, 0x11, 0x00


	//----- nvinfo : EIATTR_KPARAM_INFO
	.align		4
.L_1339:
        /*007c*/ 	.byte	0x04, 0x17
        /*007e*/ 	.short	(.L_1341 - .L_1340)
.L_1340:
        /*0080*/ 	.word	0x00000000
        /*0084*/ 	.short	0x000d
        /*0086*/ 	.short	0x0050
        /*0088*/ 	.byte	0x00, 0xf0, 0x11, 0x00


	//----- nvinfo : EIATTR_KPARAM_INFO
	.align		4
.L_1341:
        /*008c*/ 	.byte	0x04, 0x17
        /*008e*/ 	.short	(.L_1343 - .L_1342)
.L_1342:
        /*0090*/ 	.word	0x00000000
        /*0094*/ 	.short	0x000c
        /*0096*/ 	.short	0x004c
        /*0098*/ 	.byte	0x00, 0xf0, 0x11, 0x00


	//----- nvinfo : EIATTR_KPARAM_INFO
	.align		4
.L_1343:
        /*009c*/ 	.byte	0x04, 0x17
        /*009e*/ 	.short	(.L_1345 - .L_1344)
.L_1344:
        /*00a0*/ 	.word	0x00000000
        /*00a4*/ 	.short	0x000b
        /*00a6*/ 	.short	0x0048
        /*00a8*/ 	.byte	0x00, 0xf0, 0x11, 0x00


	//----- nvinfo : EIATTR_KPARAM_INFO
	.align		4
.L_1345:
        /*00ac*/ 	.byte	0x04, 0x17
        /*00ae*/ 	.short	(.L_1347 - .L_1346)
.L_1346:
        /*00b0*/ 	.word	0x00000000
        /*00b4*/ 	.short	0x000a
        /*00b6*/ 	.short	0x0040
        /*00b8*/ 	.byte	0x00, 0xf0, 0x21, 0x00


	//----- nvinfo : EIATTR_KPARAM_INFO
	.align		4
.L_1347:
        /*00bc*/ 	.byte	0x04, 0x17
        /*00be*/ 	.short	(.L_1349 - .L_1348)
.L_1348:
        /*00c0*/ 	.word	0x00000000
        /*00c4*/ 	.short	0x0009
        /*00c6*/ 	.short	0x0038
        /*00c8*/ 	.byte	0x00, 0xf0, 0x21, 0x00


	//----- nvinfo : EIATTR_KPARAM_INFO
	.align		4
.L_1349:
        /*00cc*/ 	.byte	0x04, 0x17
        /*00ce*/ 	.short	(.L_1351 - .L_1350)
.L_1350:
        /*00d0*/ 	.word	0x00000000
        /*00d4*/ 	.short	0x0008
        /*00d6*/ 	.short	0x0034
        /*00d8*/ 	.byte	0x00, 0xf0, 0x11, 0x00


	//----- nvinfo : EIATTR_KPARAM_INFO
	.align		4
.L_1351:
        /*00dc*/ 	.byte	0x04, 0x17
        /*00de*/ 	.short	(.L_1353 - .L_1352)
.L_1352:
        /*00e0*/ 	.word	0x00000000
        /*00e4*/ 	.short	0x0007
        /*00e6*/ 	.short	0x0030
        /*00e8*/ 	.byte	0x00, 0xf0, 0x11, 0x00


	//----- nvinfo : EIATTR_KPARAM_INFO
	.align		4
.L_1353:
        /*00ec*/ 	.byte	0x04, 0x17
        /*00ee*/ 	.short	(.L_1355 - .L_1354)
.L_1354:
        /*00f0*/ 	.word	0x00000000
        /*00f4*/ 	.short	0x0006
        /*00f6*/ 	.short	0x002c
        /*00f8*/ 	.byte	0x00, 0xf0, 0x11, 0x00


	//----- nvinfo : EIATTR_KPARAM_INFO
	.align		4
.L_1355:
        /*00fc*/ 	.byte	0x04, 0x17
        /*00fe*/ 	.short	(.L_1357 - .L_1356)
.L_1356:
        /*0100*/ 	.word	0x00000000
        /*0104*/ 	.short	0x0005
        /*0106*/ 	.short	0x0028
        /*0108*/ 	.byte	0x00, 0xf0, 0x11, 0x00


	//----- nvinfo : EIATTR_KPARAM_INFO
	.align		4
.L_1357:
        /*010c*/ 	.byte	0x04, 0x17
        /*010e*/ 	.short	(.L_1359 - .L_1358)
.L_1358:
        /*0110*/ 	.word	0x00000000
        /*0114*/ 	.short	0x0004
        /*0116*/ 	.short	0x0020
        /*0118*/ 	.byte	0x00, 0xf0, 0x21, 0x00


	//----- nvinfo : EIATTR_KPARAM_INFO
	.align		4
.L_1359:
        /*011c*/ 	.byte	0x04, 0x17
        /*011e*/ 	.short	(.L_1361 - .L_1360)
.L_1360:
        /*0120*/ 	.word	0x00000000
        /*0124*/ 	.short	0x0003
        /*0126*/ 	.short	0x0018
        /*0128*/ 	.byte	0x00, 0xf0, 0x21, 0x00


	//----- nvinfo : EIATTR_KPARAM_INFO
	.align		4
.L_1361:
        /*012c*/ 	.byte	0x04, 0x17
        /*012e*/ 	.short	(.L_1363 - .L_1362)
.L_1362:
        /*0130*/ 	.word	0x00000000
        /*0134*/ 	.short	0x0002
        /*0136*/ 	.short	0x0010
        /*0138*/ 	.byte	0x00, 0xf0, 0x21, 0x00


	//----- nvinfo : EIATTR_KPARAM_INFO
	.align		4
.L_1363:
        /*013c*/ 	.byte	0x04, 0x17
        /*013e*/ 	.short	(.L_1365 - .L_1364)
.L_1364:
        /*0140*/ 	.word	0x00000000
        /*0144*/ 	.short	0x0001
        /*0146*/ 	.short	0x0008
        /*0148*/ 	.byte	0x00, 0xf0, 0x21, 0x00


	//----- nvinfo : EIATTR_KPARAM_INFO
	.align		4
.L_1365:
        /*014c*/ 	.byte	0x04, 0x17
        /*014e*/ 	.short	(.L_1367 - .L_1366)
.L_1366:
        /*0150*/ 	.word	0x00000000
        /*0154*/ 	.short	0x0000
        /*0156*/ 	.short	0x0000
        /*0158*/ 	.byte	0x00, 0xf0, 0x21, 0x00


	//----- nvinfo : EIATTR_MAXREG_COUNT
	.align		4
.L_1367:
        /*015c*/ 	.byte	0x03, 0x1b
        /*015e*/ 	.short	0x00ff


	//----- nvinfo : EIATTR_NUM_BARRIERS
	.align		4
        /*0160*/ 	.byte	0x02, 0x4c
        /*0162*/ 	.byte	0x01
	.zero		1


	//----- nvinfo : EIATTR_MERCURY_ISA_VERSION
	.align		4
        /*0164*/ 	.byte	0x03, 0x5f
        /*0166*/ 	.short	0x0000


	//----- nvinfo : EIATTR_EXIT_INSTR_OFFSETS
	.align		4
        /*0168*/ 	.byte	0x04, 0x1c
        /*016a*/ 	.short	(.L_1369 - .L_1368)


	//   ....[0]....
.L_1368:
        /*016c*/ 	.word	0x00000780


	//   ....[1]....
        /*0170*/ 	.word	0x000033e0


	//   ....[2]....
        /*0174*/ 	.word	0x000036a0


	//   ....[3]....
        /*0178*/ 	.word	0x000038e0


	//   ....[4]....
        /*017c*/ 	.word	0x00003b20


	//   ....[5]....
        /*0180*/ 	.word	0x00003c50


	//   ....[6]....
        /*0184*/ 	.word	0x00003cf0


	//   ....[7]....
        /*0188*/ 	.word	0x00003d30


	//----- nvinfo : EIATTR_CTAIDZ_USED
	.align		4
.L_1369:
        /*018c*/ 	.byte	0x01, 0x04
	.zero		2


	//----- nvinfo : EIATTR_CRS_STACK_SIZE
	.align		4
        /*0190*/ 	.byte	0x04, 0x1e
        /*0192*/ 	.short	(.L_1371 - .L_1370)
.L_1370:
        /*0194*/ 	.word	0x00000000
.L_1371:


//--------------------- .nv.info._Z23gemm_half_q_half_kernelILi4ELi6ELb0ELb0ELi32EEvPK6__halfPKjS4_S2_PS0_iiiiPKtS7_iiiiiibS2_i --------------------------
	.section	.nv.info._Z23gemm_half_q_half_kernelILi4ELi6ELb0ELb0ELi32EEvPK6__halfPKjS4_S2_PS0_iiiiPKtS7_iiiiiibS2_i,"",@"SHT_CUDA_INFO"
	.sectionflags	@""
	.align	4


	//----- nvinfo : EIATTR_CUDA_API_VERSION
	.align		4
        /*0000*/ 	.byte	0x04, 0x37
        /*0002*/ 	.short	(.L_1373 - .L_1372)
.L_1372:
        /*0004*/ 	.word	0x00000082


	//----- nvinfo : EIATTR_SW2861232_WAR
	.align		4
.L_1373:
        /*0008*/ 	.byte	0x01, 0x35
	.zero		2


	//----- nvinfo : EIATTR_PARAM_CBANK
	.align		4
        /*000c*/ 	.byte	0x04, 0x0a
        /*000e*/ 	.short	(.L_1375 - .L_1374)
	.align		4
.L_1374:
        /*0010*/ 	.word	index@(.nv.constant0._Z23gemm_half_q_half_kernelILi4ELi6ELb0ELb0ELi32EEvPK6__halfPKjS4_S2_PS0_iiiiPKtS7_iiiiiibS2_i)
        /*0014*/ 	.short	0x0160
        /*0016*/ 	.short	0x0074


	//----- nvinfo : EIATTR_CBANK_PARAM_SIZE
	.align		4
.L_1375:
        /*0018*/ 	.byte	0x03, 0x19
        /*001a*/ 	.short	0x0074


	//----- nvinfo : EIATTR_KPARAM_INFO
	.align		4
        /*001c*/ 	.byte	0x04, 0x17
        /*001e*/ 	.short	(.L_1377 - .L_1376)
.L_1376:
        /*0020*/ 	.word	0x00000000
        /*0024*/ 	.short	0x0013
        /*0026*/ 	.short	0x0070
        /*0028*/ 	.byte	0x00, 0xf0, 0x11, 0x00


	//----- nvinfo : EIATTR_KPARAM_INFO
	.align		4
.L_1377:
        /*002c*/ 	.byte	0x04, 0x17
        /*002e*/ 	.short	(.L_1379 - .L_1378)
.L_1378:
        /*0030*/ 	.word	0x00000000
        /*0034*/ 	.short	0x0012
        /*0036*/ 	.short	0x0068
        /*0038*/ 	.byte	0x00, 0xf0, 0x21, 0x00


	//----- nvinfo : EIATTR_KPARAM_INFO
	.align		4
.L_1379:
        /*003c*/ 	.byte	0x04, 0x17
        /*003e*/ 	.short	(.L_1381 - .L_1380)
.L_1380:
        /*0040*/ 	.word	0x00000000
        /*0044*/ 	.short	0x0011
        /*0046*/ 	.short	0x0060
        /*0048*/ 	.byte	0x00, 0xf0, 0x05, 0x00


	//----- nvinfo : EIATTR_KPARAM_INFO
	.align		4
.L_1381:
        /*004c*/ 	.byte	0x04, 0x17
        /*004e*/ 	.short	(.L_1383 - .L_1382)
.L_1382:
        /*0050*/ 	.word	0x00000000
        /*0054*/ 	.short	0x0010
        /*0056*/ 	.short	0x005c
        /*0058*/ 	.byte	0x00, 0xf0, 0x11, 0x00


	//----- nvinfo : EIATTR_KPARAM_INFO
	.align		4
.L_1383:
        /*005c*/ 	.byte	0x04, 0x17
        /*005e*/ 	.short	(.L_1385 - .L_1384)
.L_1384:
        /*0060*/ 	.word	0x00000000
        /*0064*/ 	.short	0x000f
        /*0066*/ 	.short	0x0058
        /*0068*/ 	.byte	0x00, 0xf0, 0x11, 0x00


	//----- nvinfo : EIATTR_KPARAM_INFO
	.align		4
.L_1385:
        /*006c*/ 	.byte	0x04, 0x17
        /*006e*/ 	.short	(.L_1387 - .L_1386)
.L_1386:
        /*0070*/ 	.word	0x00000000
        /*0074*/ 	.short	0x000e
        /*0076*/ 	.short	0x0054
        /*0078*/ 	.byte	0x00, 0xf0, 0x11, 0x00


	//----- nvinfo : EIATTR_KPARAM_INFO
	.align		4
.L_1387:
        /*007c*/ 	.byte	0x04, 0x17
        /*007e*/ 	.short	(.L_1389 - .L_1388)
.L_1388:
        /*0080*/ 	.word	0x00000000
        /*0084*/ 	.short	0x000d
        /*0086*/ 	.short	0x0050
        /*0088*/ 	.byte	0x00, 0xf0, 0x11, 0x00


	//----- nvinfo : EIATTR_KPARAM_INFO
	.align		4
.L_1389:
        /*008c*/ 	.byte	0x04, 0x17
        /*008e*/ 	.short	(.L_1391 - .L_1390)
.L_1390:
        /*0090*/ 	.word	0x00000000
        /*0094*/ 	.short	0x000c
        /*0096*/ 	.short	0x004c
        /*0098*/ 	.byte	0x00, 0xf0, 0x11, 0x00


	//----- nvinfo : EIATTR_KPARAM_INFO
	.align		4
.L_1391:
        /*009c*/ 	.byte	0x04, 0x17
        /*009e*/ 	.short	(.L_1393 - .L_1392)
.L_1392:
        /*00a0*/ 	.word	0x00000000
        /*00a4*/ 	.short	0x000b
        /*00a6*/ 	.short	0x0048
        /*00a8*/ 	.byte	0x00, 0xf0, 0x11, 0x00


	//----- nvinfo : EIATTR_KPARAM_INFO
	.align		4
.L_1393:
        /*00ac*/ 	.byte	0x04, 0x17
        /*00ae*/ 	.short	(.L_1395 - .L_1394)
.L_1394:
        /*00b0*/ 	.word	0x00000000
        /*00b4*/ 	.short	0x000a
        /*00b6*/ 	.short	0x0040
        /*00b8*/ 	.byte	0x00, 0xf0, 0x21, 0x00


	//----- nvinfo : EIATTR_KPARAM_INFO
	.align		4
.L_1395:
        /*00bc*/ 	.byte	0x04, 0x17
        /*00be*/ 	.short	(.L_1397 - .L_1396)
.L_1396:
        /*00c0*/ 	.word	0x00000000
        /*00c4*/ 	.short	0x0009
        /*00c6*/ 	.short	0x0038
        /*00c8*/ 	.byte	0x00, 0xf0, 0x21, 0x00


	//----- nvinfo : EIATTR_KPARAM_INFO
	.align		4
.L_1397:
        /*00cc*/ 	.byte	0x04, 0x17
        /*00ce*/ 	.short	(.L_1399 - .L_1398)
.L_1398:
        /*00d0*/ 	.word	0x00000000
        /*00d4*/ 	.short	0x0008
        /*00d6*/ 	.short	0x0034
        /*00d8*/ 	.byte	0x00, 0xf0, 0x11, 0x00


	//----- nvinfo : EIATTR_KPARAM_INFO
	.align		4
.L_1399:
        /*00dc*/ 	.byte	0x04, 0x17
        /*00de*/ 	.short	(.L_1401 - .L_1400)
.L_1400:
        /*00e0*/ 	.word	0x00000000
        /*00e4*/ 	.short	0x0007
        /*00e6*/ 	.short	0x0030
        /*00e8*/ 	.byte	0x00, 0xf0, 0x11, 0x00


	//----- nvinfo : EIATTR_KPARAM_INFO
	.align		4
.L_1401:
        /*00ec*/ 	.byte	0x04, 0x17
        /*00ee*/ 	.short	(.L_1403 - .L_1402)
.L_1402:
        /*00f0*/ 	.word	0x00000000
        /*00f4*/ 	.short	0x0006
        /*00f6*/ 	.short	0x002c
        /*00f8*/ 	.byte	0x00, 0xf0, 0x11, 0x00


	//----- nvinfo : EIATTR_KPARAM_INFO
	.align		4
.L_1403:
        /*00fc*/ 	.byte	0x04, 0x17
        /*00fe*/ 	.short	(.L_1405 - .L_1404)
.L_1404:
        /*0100*/ 	.word	0x00000000
        /*0104*/ 	.short	0x0005
        /*0106*/ 	.short	0x0028
        /*0108*/ 	.byte	0x00, 0xf0, 0x11, 0x00


	//----- nvinfo : EIATTR_KPARAM_INFO
	.align		4
.L_1405:
        /*010c*/ 	.byte	0x04, 0x17
        /*010e*/ 	.short	(.L_1407 - .L_1406)
.L_1406:
        /*0110*/ 	.word	0x00000000
        /*0114*/ 	.short	0x0004
        /*0116*/ 	.short	0x0020
        /*0118*/ 	.byte	0x00, 0xf0, 0x21, 0x00


	//----- nvinfo : EIATTR_KPARAM_INFO
	.align		4
.L_1407:
        /*011c*/ 	.byte	0x04, 0x17
        /*011e*/ 	.short	(.L_1409 - .L_1408)
.L_1408:
        /*0120*/ 	.word	0x00000000
        /*0124*/ 	.short	0x0003
        /*0126*/ 	.short	0x0018
        /*0128*/ 	.byte	0x00, 0xf0, 0x21, 0x00


	//----- nvinfo : EIATTR_KPARAM_INFO
	.align		4
.L_1409:
        /*012c*/ 	.byte	0x04, 0x17
        /*012e*/ 	.short	(.L_1411 - .L_1410)
.L_1410:
        /*0130*/ 	.word	0x00000000
        /*0134*/ 	.short	0x0002
        /*0136*/ 	.short	0x0010
        /*0138*/ 	.byte	0x00, 0xf0, 0x21, 0x00


	//----- nvinfo : EIATTR_KPARAM_INFO
	.align		4
.L_1411:
        /*013c*/ 	.byte	0x04, 0x17
        /*013e*/ 	.short	(.L_1413 - .L_1412)
.L_1412:
        /*0140*/ 	.word	0x00000000
        /*0144*/ 	.short	0x0001
        /*0146*/ 	.short	0x0008
        /*0148*/ 	.byte	0x00, 0xf0, 0x21, 0x00


	//----- nvinfo : EIATTR_KPARAM_INFO
	.align		4
.L_1413:
        /*014c*/ 	.byte	0x04, 0x17
        /*014e*/ 	.short	(.L_1415 - .L_1414)
.L_1414:
        /*0150*/ 	.word	0x00000000
        /*0154*/ 	.short	0x0000
        /*0156*/ 	.short	0x0000
        /*0158*/ 	.byte	0x00, 0xf0, 0x21, 0x00


	//----- nvinfo : EIATTR_MAXREG_COUNT
	.align		4
.L_1415:
        /*015c*/ 	.byte	0x03, 0x1b
        /*015e*/ 	.short	0x00ff


	//----- nvinfo : EIATTR_NUM_BARRIERS
	.align		4
        /*0160*/ 	.byte	0x02, 0x4c
        /*0162*/ 	.byte	0x01
	.zero		1


	//----- nvinfo : EIATTR_MERCURY_ISA_VERSION
	.align		4
        /*0164*/ 	.byte	0x03, 0x5f
        /*0166*/ 	.short	0x0000


	//----- nvinfo : EIATTR_EXIT_INSTR_OFFSETS
	.align		4
        /*0168*/ 	.byte	0x04, 0x1c
        /*016a*/ 	.short	(.L_1417 - .L_1416)


	//   ....[0]....
.L_1416:
        /*016c*/ 	.word	0x00000780


	//   ....[1]....
        /*0170*/ 	.word	0x000046c0


	//   ....[2]....
        /*0174*/ 	.word	0x00004980


	//   ....[3]....
        /*0178*/ 	.word	0x00004bc0


	//   ....[4]....
        /*017c*/ 	.word	0x00004e00


	//   ....[5]....
        /*0180*/ 	.word	0x00004f30


	//   ....[6]....
        /*0184*/ 	.word	0x00004fd0


	//   ....[7]....
        /*0188*/ 	.word	0x00005010


	//----- nvinfo : EIATTR_CTAIDZ_USED
	.align		4
.L_1417:
        /*018c*/ 	.byte	0x01, 0x04
	.zero		2


	//----- nvinfo : EIATTR_CRS_STACK_SIZE
	.align		4
        /*0190*/ 	.byte	0x04, 0x1e
        /*0192*/ 	.short	(.L_1419 - .L_1418)
.L_1418:
        /*0194*/ 	.word	0x00000000
.L_1419:


//--------------------- .nv.info._Z23gemm_half_q_half_kernelILi4ELi2ELb0ELb0ELi32EEvPK6__halfPKjS4_S2_PS0_iiiiPKtS7_iiiiiibS2_i --------------------------
	.section	.nv.info._Z23gemm_half_q_half_kernelILi4ELi2ELb0ELb0ELi32EEvPK6__halfPKjS4_S2_PS0_iiiiPKtS7_iiiiiibS2_i,"",@"SHT_CUDA_INFO"
	.sectionflags	@""
	.align	4


	//----- nvinfo : EIATTR_CUDA_API_VERSION
	.align		4
        /*0000*/ 	.byte	0x04, 0x37
        /*0002*/ 	.short	(.L_1421 - .L_1420)
.L_1420:
        /*0004*/ 	.word	0x00000082


	//----- nvinfo : EIATTR_SW2861232_WAR
	.align		4
.L_1421:
        /*0008*/ 	.byte	0x01, 0x35
	.zero		2


	//----- nvinfo : EIATTR_PARAM_CBANK
	.align		4
        /*000c*/ 	.byte	0x04, 0x0a
        /*000e*/ 	.short	(.L_1423 - .L_1422)
	.align		4
.L_1422:
        /*0010*/ 	.word	index@(.nv.constant0._Z23gemm_half_q_half_kernelILi4ELi2ELb0ELb0ELi32EEvPK6__halfPKjS4_S2_PS0_iiiiPKtS7_iiiiiibS2_i)
        /*0014*/ 	.short	0x0160
        /*0016*/ 	.short	0x0074


	//----- nvinfo : EIATTR_CBANK_PARAM_SIZE
	.align		4
.L_1423:
        /*0018*/ 	.byte	0x03, 0x19
        /*001a*/ 	.short	0x0074


	//----- nvinfo : EIATTR_KPARAM_INFO
	.align		4
        /*001c*/ 	.byte	0x04, 0x17
        /*001e*/ 	.short	(.L_1425 - .L_1424)
.L_1424:
        /*0020*/ 	.word	0x00000000
        /*0024*/ 	.short	0x0013
        /*0026*/ 	.short	0x0070
        /*0028*/ 	.byte	0x00, 0xf0, 0x11, 0x00


	//----- nvinfo : EIATTR_KPARAM_INFO
	.align		4
.L_1425:
        /*002c*/ 	.byte	0x04, 0x17
        /*002e*/ 	.short	(.L_1427 - .L_1426)
.L_1426:
        /*0030*/ 	.word	0x00000000
        /*0034*/ 	.short	0x0012
        /*0036*/ 	.short	0x0068
        /*0038*/ 	.byte	0x00, 0xf0, 0x21, 0x00


	//----- nvinfo : EIATTR_KPARAM_INFO
	.align		4
.L_1427:
        /*003c*/ 	.byte	0x04, 0x17
        /*003e*/ 	.short	(.L_1429 - .L_1428)
.L_1428:
        /*0040*/ 	.word	0x00000000
        /*0044*/ 	.short	0x0011
        /*0046*/ 	.short	0x0060
        /*0048*/ 	.byte	0x00, 0xf0, 0x05, 0x00


	//----- nvinfo : EIATTR_KPARAM_INFO
	.align		4
.L_1429:
        /*004c*/ 	.byte	0x04, 0x17
        /*004e*/ 	.short	(.L_1431 - .L_1430)
.L_1430:
        /*0050*/ 	.word	0x00000000
        /*0054*/ 	.short	0x0010
        /*0056*/ 	.short	0x005c
        /*0058*/ 	.byte	0x00, 0xf0, 0x11, 0x00


	//----- nvinfo : EIATTR_KPARAM_INFO
	.align		4
.L_1431:
        /*005c*/ 	.byte	0x04, 0x17
        /*005e*/ 	.short	(.L_1433 - .L_1432)
.L_1432:
        /*0060*/ 	.word	0x00000000
        /*0064*/ 	.short	0x000f
        /*0066*/ 	.short	0x0058
        /*0068*/ 	.byte	0x00, 0xf0, 0x11, 0x00


	//----- nvinfo : EIATTR_KPARAM_INFO
	.align		4
.L_1433:
        /*006c*/ 	.byte	0x04, 0x17
        /*006e*/ 	.short	(.L_1435 - .L_1434)
.L_1434:
        /*0070*/ 	.word	0x00000000
        /*0074*/ 	.short	0x000e
        /*0076*/ 	.short	0x0054
        /*0078*/ 	.byte	0x00, 0xf0, 0x11, 0x00


	//----- nvinfo : EIATTR_KPARAM_INFO
	.align		4
.L_1435:
        /*007c*/ 	.byte	0x04, 0x17
        /*007e*/ 	.short	(.L_1437 - .L_1436)
.L_1436:
        /*0080*/ 	.word	0x00000000
        /*0084*/ 	.short	0x000d
        /*0086*/ 	.short	0x0050
        /*0088*/ 	.byte	0x00, 0xf0, 0x11, 0x00


	//----- nvinfo : EIATTR_KPARAM_INFO
	.align		4
.L_1437:
        /*008c*/ 	.byte	0x04, 0x17
        /*008e*/ 	.short	(.L_1439 - .L_1438)
.L_1438:
        /*0090*/ 	.word	0x00000000
        /*0094*/ 	.short	0x000c
        /*0096*/ 	.short	0x004c
        /*0098*/ 	.byte	0x00, 0xf0, 0x11, 0x00


	//----- nvinfo : EIATTR_KPARAM_INFO
	.align		4
.L_1439:
        /*009c*/ 	.byte	0x04, 0x17
        /*009e*/ 	.short	(.L_1441 - .L_1440)
.L_1440:
        /*00a0*/ 	.word	0x00000000
        /*00a4*/ 	.short	0x000b
        /*00a6*/ 	.short	0x0048
        /*00a8*/ 	.byte	0x00, 0xf0, 0x11, 0x00


	//----- nvinfo : EIATTR_KPARAM_INFO
	.align		4
.L_1441:
        /*00ac*/ 	.byte	0x04, 0x17
        /*00ae*/ 	.short	(.L_1443 - .L_1442)
.L_1442:
        /*00b0*/ 	.word	0x00000000
        /*00b4*/ 	.short	0x000a
        /*00b6*/ 	.short	0x0040
        /*00b8*/ 	.byte	0x00, 0xf0, 0x21, 0x00


	//----- nvinfo : EIATTR_KPARAM_INFO
	.align		4
.L_1443:
        /*00bc*/ 	.byte	0x04, 0x17
        /*00be*/ 	.short	(.L_1445 - .L_1444)
.L_1444:
        /*00c0*/ 	.word	0x00000000
        /*00c4*/ 	.short	0x0009
        /*00c6*/ 	.short	0x0038
        /*00c8*/ 	.byte	0x00, 0xf0, 0x21, 0x00


	//----- nvinfo : EIATTR_KPARAM_INFO
	.align		4
.L_1445:
        /*00cc*/ 	.byte	0x04, 0x17
        /*00ce*/ 	.short	(.L_1447 - .L_1446)
.L_1446:
        /*00d0*/ 	.word	0x00000000
        /*00d4*/ 	.short	0x0008
        /*00d6*/ 	.short	0x0034
        /*00d8*/ 	.byte	0x00, 0xf0, 0x11, 0x00


	//----- nvinfo : EIATTR_KPARAM_INFO
	.align		4
.L_1447:
        /*00dc*/ 	.byte	0x04, 0x17
        /*00de*/ 	.short	(.L_1449 - .L_1448)
.L_1448:
        /*00e0*/ 	.word	0x00000000
        /*00e4*/ 	.short	0x0007
        /*00e6*/ 	.short	0x0030
        /*00e8*/ 	.byte	0x00, 0xf0, 0x11, 0x00


	//----- nvinfo : EIATTR_KPARAM_INFO
	.align		4
.L_1449:
        /*00ec*/ 	.byte	0x04, 0x17
        /*00ee*/ 	.short	(.L_1451 - .L_1450)
.L_1450:
        /*00f0*/ 	.word	0x00000000
        /*00f4*/ 	.short	0x0006
        /*00f6*/ 	.short	0x002c
        /*00f8*/ 	.byte	0x00, 0xf0, 0x11, 0x00


	//----- nvinfo : EIATTR_KPARAM_INFO
	.align		4
.L_1451:
        /*00fc*/ 	.byte	0x04, 0x17
        /*00fe*/ 	.short	(.L_1453 - .L_1452)
.L_1452:
        /*0100*/ 	.word	0x00000000
        /*0104*/ 	.short	0x0005
        /*0106*/ 	.short	0x0028
        /*0108*/ 	.byte	0x00, 0xf0, 0x11, 0x00


	//----- nvinfo : EIATTR_KPARAM_INFO
	.align		4
.L_1453:
        /*010c*/ 	.byte	0x04, 0x17
        /*010e*/ 	.short	(.L_1455 - .L_1454)
.L_1454:
        /*0110*/ 	.word	0x00000000
        /*0114*/ 	.short	0x0004
        /*0116*/ 	.short	0x0020
        /*0118*/ 	.byte	0x00, 0xf0, 0x21, 0x00


	//----- nvinfo : EIATTR_KPARAM_INFO
	.align		4
.L_1455:
        /*011c*/ 	.byte	0x04, 0x17
        /*011e*/ 	.short	(.L_1457 - .L_1456)
.L_1456:
        /*0120*/ 	.word	0x00000000
        /*0124*/ 	.short	0x0003
        /*0126*/ 	.short	0x0018
        /*0128*/ 	.byte	0x00, 0xf0, 0x21, 0x00


	//----- nvinfo : EIATTR_KPARAM_INFO
	.align		4
.L_1457:
        /*012c*/ 	.byte	0x04, 0x17
        /*012e*/ 	.short	(.L_1459 - .L_1458)
.L_1458:
        /*0130*/ 	.word	0x00000000
        /*0134*/ 	.short	0x0002
        /*0136*/ 	.short	0x0010
        /*0138*/ 	.byte	0x00, 0xf0, 0x21, 0x00


	//----- nvinfo : EIATTR_KPARAM_INFO
	.align		4
.L_1459:
        /*013c*/ 	.byte	0x04, 0x17
        /*013e*/ 	.short	(.L_1461 - .L_1460)
.L_1460:
        /*0140*/ 	.word	0x00000000
        /*0144*/ 	.short	0x0001
        /*0146*/ 	.short	0x0008
        /*0148*/ 	.byte	0x00, 0xf0, 0x21, 0x00


	//----- nvinfo : EIATTR_KPARAM_INFO
	.align		4
.L_1461:
        /*014c*/ 	.byte	0x04, 0x17
        /*014e*/ 	.short	(.L_1463 - .L_1462)
.L_1462:
        /*0150*/ 	.word	0x00000000
        /*0154*/ 	.short	0x0000
        /*0156*/ 	.short	0x0000
        /*0158*/ 	.byte	0x00, 0xf0, 0x21, 0x00


	//----- nvinfo : EIATTR_MAXREG_COUNT
	.align		4
.L_1463:
        /*015c*/ 	.byte	0x03, 0x1b
        /*015e*/ 	.short	0x00ff


	//----- nvinfo : EIATTR_NUM_BARRIERS
	.align		4
        /*0160*/ 	.byte	0x02, 0x4c
        /*0162*/ 	.byte	0x01
	.zero		1


	//----- nvinfo : EIATTR_MERCURY_ISA_VERSION
	.align		4
        /*0164*/ 	.byte	0x03, 0x5f
        /*0166*/ 	.short	0x0000


	//----- nvinfo : EIATTR_EXIT_INSTR_OFFSETS
	.align		4
        /*0168*/ 	.byte	0x04, 0x1c
        /*016a*/ 	.short	(.L_1465 - .L_1464)


	//   ....[0]....
.L_1464:
        /*016c*/ 	.word	0x00000780


	//   ....[1]....
        /*0170*/ 	.word	0x00002390


	//   ....[2]....
        /*0174*/ 	.word	0x00002670


	//   ....[3]....
        /*0178*/ 	.word	0x000028d0


	//   ....[4]....
        /*017c*/ 	.word	0x00002b30


	//   ....[5]....
        /*0180*/ 	.word	0x00002c60


	//   ....[6]....
        /*0184*/ 	.word	0x00002d10


	//   ....[7]....
        /*0188*/ 	.word	0x00002d50


	//----- nvinfo : EIATTR_CTAIDZ_USED
	.align		4
.L_1465:
        /*018c*/ 	.byte	0x01, 0x04
	.zero		2


	//----- nvinfo : EIATTR_CRS_STACK_SIZE
	.align		4
        /*0190*/ 	.byte	0x04, 0x1e
        /*0192*/ 	.short	(.L_1467 - .L_1466)
.L_1466:
        /*0194*/ 	.word	0x00000000
.L_1467:


//--------------------- .nv.info._Z23gemm_half_q_half_kernelILi3ELi32ELb0ELb0ELi64EEvPK6__halfPKjS4_S2_PS0_iiiiPKtS7_iiiiiibS2_i --------------------------
	.section	.nv.info._Z23gemm_half_q_half_kernelILi3ELi32ELb0ELb0ELi64EEvPK6__halfPKjS4_S2_PS0_iiiiPKtS7_iiiiiibS2_i,"",@"SHT_CUDA_INFO"
	.sectionflags	@""
	.align	4


	//----- nvinfo : EIATTR_CUDA_API_VERSION
	.align		4
        /*0000*/ 	.byte	0x04, 0x37
        /*0002*/ 	.short	(.L_1469 - .L_1468)
.L_1468:
        /*0004*/ 	.word	0x00000082


	//----- nvinfo : EIATTR_SW2861232_WAR
	.align		4
.L_1469:
        /*0008*/ 	.byte	0x01, 0x35
	.zero		2


	//----- nvinfo : EIATTR_PARAM_CBANK
	.align		4
        /*000c*/ 	.byte	0x04, 0x0a
        /*000e*/ 	.short	(.L_1471 - .L_1470)
	.align		4
.L_1470:
        /*0010*/ 	.word	index@(.nv.constant0._Z23gemm_half_q_half_kernelILi3ELi32ELb0ELb0ELi64EEvPK6__halfPKjS4_S2_PS0_iiiiPKtS7_iiiiiibS2_i)
        /*0014*/ 	.short	0x0160
        /*0016*/ 	.short	0x0074


	//----- nvinfo : EIATTR_CBANK_PARAM_SIZE
	.align		4
.L_1471:
        /*0018*/ 	.byte	0x03, 0x19
        /*001a*/ 	.short	0x0074


	//----- nvinfo : EIATTR_KPARAM_INFO
	.align		4
        /*001c*/ 	.byte	0x04, 0x17
        /*001e*/ 	.short	(.L_1473 - .L_1472)
.L_1472:
        /*0020*/ 	.word	0x00000000
        /*0024*/ 	.short	0x0013
        /*0026*/ 	.short	0x0070
        /*0028*/ 	.byte	0x00, 0xf0, 0x11, 0x00


	//----- nvinfo : EIATTR_KPARAM_INFO
	.align		4
.L_1473:
        /*002c*/ 	.byte	0x04, 0x17
        /*002e*/ 	.short	(.L_1475 - .L_1474)
.L_1474:
        /*0030*/ 	.word	0x00000000
        /*0034*/ 	.short	0x0012
        /*0036*/ 	.short	0x0068
        /*0038*/ 	.byte	0x00, 0xf0, 0x21, 0x00


	//----- nvinfo : EIATTR_KPARAM_INFO
	.align		4
.L_1475:
        /*003c*/ 	.byte	0x04, 0x17
        /*003e*/ 	.short	(.L_1477 - .L_1476)
.L_1476:
        /*0040*/ 	.word	0x00000000
        /*0044*/ 	.short	0x0011
        /*0046*/ 	.short	0x0060
        /*0048*/ 	.byte	0x00, 0xf0, 0x05, 0x00


	//----- nvinfo : EIATTR_KPARAM_INFO
	.align		4
.L_1477:
        /*004c*/ 	.byte	0x04, 0x17
        /*004e*/ 	.short	(.L_1479 - .L_1478)
.L_1478:
        /*0050*/ 	.word	0x00000000
        /*0054*/ 	.short	0x0010
        /*0056*/ 	.short	0x005c
        /*0058*/ 	.byte	0x00, 0xf0, 0x11, 0x00


	//----- nvinfo : EIATTR_KPARAM_INFO
	.align		4
.L_1479:
        /*005c*/ 	.byte	0x04, 0x17
        /*005e*/ 	.short	(.L_1481 - .L_1480)
.L_1480:
        /*0060*/ 	.word	0x00000000
        /*0064*/ 	.short	0x000f
        /*0066*/ 	.short	0x0058
        /*0068*/ 	.byte	0x00, 0xf0, 0x11, 0x00


	//----- nvinfo : EIATTR_KPARAM_INFO
	.align		4
.L_1481:
        /*006c*/ 	.byte	0x04, 0x17
        /*006e*/ 	.short	(.L_1483 - .L_1482)
.L_1482:
        /*0070*/ 	.word	0x00000000
        /*0074*/ 	.short	0x000e
        /*0076*/ 	.short	0x0054
        /*0078*/ 	.byte	0x00, 0xf0, 0x11, 0x00


	//----- nvinfo : EIATTR_KPARAM_INFO
	.align		4
.L_1483:
        /*007c*/ 	.byte	0x04, 0x17
        /*007e*/ 	.short	(.L_1485 - .L_1484)
.L_1484:
        /*0080*/ 	.word	0x00000000
        /*0084*/ 	.short	0x000d
        /*0086*/ 	.short	0x0050
        /*0088*/ 	.byte	0x00, 0xf0, 0x11, 0x00


	//----- nvinfo : EIATTR_KPARAM_INFO
	.align		4
.L_1485:
        /*008c*/ 	.byte	0x04, 0x17
        /*008e*/ 	.short	(.L_1487 - .L_1486)
.L_1486:
        /*0090*/ 	.word	0x00000000
        /*0094*/ 	.short	0x000c
        /*0096*/ 	.short	0x004c
        /*0098*/ 	.byte	0x00, 0xf0, 0x11, 0x00


	//----- nvinfo : EIATTR_KPARAM_INFO
	.align		4
.L_1487:
        /*009c*/ 	.byte	0x04, 0x17
        /*009e*/ 	.short	(.L_1489 - .L_1488)
.L_1488:
        /*00a0*/ 	.word	0x00000000
        /*00a4*/ 	.short	0x000b
        /*00a6*/ 	.short	0x0048
        /*00a8*/ 	.byte	0x00, 0xf0, 0x11, 0x00


	//----- nvinfo : EIATTR_KPARAM_INFO
	.align		4
.L_1489:
        /*00ac*/ 	.byte	0x04, 0x17
        /*00ae*/ 	.short	(.L_1491 - .L_1490)
.L_1490:
        /*00b0*/ 	.word	0x00000000
        /*00b4*/ 	.short	0x000a
        /*00b6*/ 	.short	0x0040
        /*00b8*/ 	.byte	0x00, 0xf0, 0x21, 0x00


	//----- nvinfo : EIATTR_KPARAM_INFO
	.align		4
.L_1491:
        /*00bc*/ 	.byte	0x04, 0x17
        /*00be*/ 	.short	(.L_1493 - .L_1492)
.L_1492:
        /*00c0*/ 	.word	0x00000000
        /*00c4*/ 	.short	0x0009
        /*00c6*/ 	.short	0x0038
        /*00c8*/ 	.byte	0x00, 0xf0, 0x21, 0x00


	//----- nvinfo : EIATTR_KPARAM_INFO
	.align		4
.L_1493:
        /*00cc*/ 	.byte	0x04, 0x17
        /*00ce*/ 	.short	(.L_1495 - .L_1494)
.L_1494:
        /*00d0*/ 	.word	0x00000000
        /*00d4*/ 	.short	0x0008
        /*00d6*/ 	.short	0x0034
        /*00d8*/ 	.byte	0x00, 0xf0, 0x11, 0x00


	//----- nvinfo : EIATTR_KPARAM_INFO
	.align		4
.L_1495:
        /*00dc*/ 	.byte	0x04, 0x17
        /*00de*/ 	.short	(.L_1497 - .L_1496)
.L_1496:
        /*00e0*/ 	.word	0x00000000
        /*00e4*/ 	.short	0x0007
        /*00e6*/ 	.short	0x0030
        /*00e8*/ 	.byte	0x00, 0xf0, 0x11, 0x00


	//----- nvinfo : EIATTR_KPARAM_INFO
	.align		4
.L_1497:
        /*00ec*/ 	.byte	0x04, 0x17
        /*00ee*/ 	.short	(.L_1499 - .L_1498)
.L_1498:
        /*00f0*/ 	.word	0x00000000
        /*00f4*/ 	.short	0x0006
        /*00f6*/ 	.short	0x002c
        /*00f8*/ 	.byte	0x00, 0xf0, 0x11, 0x00


	//----- nvinfo : EIATTR_KPARAM_INFO
	.align		4
.L_1499:
        /*00fc*/ 	.byte	0x04, 0x17
        /*00fe*/ 	.short	(.L_1501 - .L_1500)
.L_1500:
        /*0100*/ 	.word	0x00000000
        /*0104*/ 	.short	0x0005
        /*0106*/ 	.short	0x0028
        /*0108*/ 	.byte	0x00, 0xf0, 0x11, 0x00


	//----- nvinfo : EIATTR_KPARAM_INFO
	.align		4
.L_1501:
        /*010c*/ 	.byte	0x04, 0x17
        /*010e*/ 	.short	(.L_1503 - .L_1502)
.L_1502:
        /*0110*/ 	.word	0x00000000
        /*0114*/ 	.short	0x0004
        /*0116*/ 	.short	0x0020
        /*0118*/ 	.byte	0x00, 0xf0, 0x21, 0x00


	//----- nvinfo : EIATTR_KPARAM_INFO
	.align		4
.L_1503:
        /*011c*/ 	.byte	0x04, 0x17
        /*011e*/ 	.short	(.L_1505 - .L_1504)
.L_1504:
        /*0120*/ 	.word	0x00000000
        /*0124*/ 	.short	0x0003
        /*0126*/ 	.short	0x0018
        /*0128*/ 	.byte	0x00, 0xf0, 0x21, 0x00


	//----- nvinfo : EIATTR_KPARAM_INFO
	.align		4
.L_1505:
        /*012c*/ 	.byte	0x04, 0x17
        /*012e*/ 	.short	(.L_1507 - .L_1506)
.L_1506:
        /*0130*/ 	.word	0x00000000
        /*0134*/ 	.short	0x0002
        /*0136*/ 	.short	0x0010
        /*0138*/ 	.byte	0x00, 0xf0, 0x21, 0x00


	//----- nvinfo : EIATTR_KPARAM_INFO
	.align		4
.L_1507:
        /*013c*/ 	.byte	0x04, 0x17
        /*013e*/ 	.short	(.L_1509 - .L_1508)
.L_1508:
        /*0140*/ 	.word	0x00000000
        /*0144*/ 	.short	0x0001
        /*0146*/ 	.short	0x0008
        /*0148*/ 	.byte	0x00, 0xf0, 0x21, 0x00


	//----- nvinfo : EIATTR_KPARAM_INFO
	.align		4
.L_1509:
        /*014c*/ 	.byte	0x04, 0x17
        /*014e*/ 	.short	(.L_1511 - .L_1510)
.L_1510:
        /*0150*/ 	.word	0x00000000
        /*0154*/ 	.short	0x0000
        /*0156*/ 	.short	0x0000
        /*0158*/ 	.byte	0x00, 0xf0, 0x21, 0x00


	//----- nvinfo : EIATTR_MAXREG_COUNT
	.align		4
.L_1511:
        /*015c*/ 	.byte	0x03, 0x1b
        /*015e*/ 	.short	0x00ff


	//----- nvinfo : EIATTR_NUM_BARRIERS
	.align		4
        /*0160*/ 	.byte	0x02, 0x4c
        /*0162*/ 	.byte	0x01
	.zero		1


	//----- nvinfo : EIATTR_MERCURY_ISA_VERSION
	.align		4
        /*0164*/ 	.byte	0x03, 0x5f
        /*0166*/ 	.short	0x0000


	//----- nvinfo : EIATTR_EXIT_INSTR_OFFSETS
	.align		4
        /*0168*/ 	.byte	0x04, 0x1c
        /*016a*/ 	.short	(.L_1513 - .L_1512)


	//   ....[0]....
.L_1512:
        /*016c*/ 	.word	0x00000790


	//   ....[1]....
        /*0170*/ 	.word	0x000034f0


	//   ....[2]....
        /*0174*/ 	.word	0x000037c0


	//   ....[3]....
        /*0178*/ 	.word	0x00003a30


	//   ....[4]....
        /*017c*/ 	.word	0x00003b70


	//   ....[5]....
        /*0180*/ 	.word	0x00003c10


	//   ....[6]....
        /*0184*/ 	.word	0x00003c50


	//----- nvinfo : EIATTR_CTAIDZ_USED
	.align		4
.L_1513:
        /*0188*/ 	.byte	0x01, 0x04
	.zero		2


	//----- nvinfo : EIATTR_CRS_STACK_SIZE
	.align		4
        /*018c*/ 	.byte	0x04, 0x1e
        /*018e*/ 	.short	(.L_1515 - .L_1514)
.L_1514:
        /*0190*/ 	.word	0x00000000
.L_1515:


//--------------------- .nv.info._Z23gemm_half_q_half_kernelILi3ELi48ELb0ELb0ELi64EEvPK6__halfPKjS4_S2_PS0_iiiiPKtS7_iiiiiibS2_i --------------------------
	.section	.nv.info._Z23gemm_half_q_half_kernelILi3ELi48ELb0ELb0ELi64EEvPK6__halfPKjS4_S2_PS0_iiiiPKtS7_iiiiiibS2_i,"",@"SHT_CUDA_INFO"
	.sectionflags	@""
	.align	4


	//----- nvinfo : EIATTR_CUDA_API_VERSION
	.align		4
        /*0000*/ 	.byte	0x04, 0x37
        /*0002*/ 	.short	(.L_1517 - .L_1516)
.L_1516:
        /*0004*/ 	.word	0x00000082


	//----- nvinfo : EIATTR_SW2861232_WAR
	.align		4
.L_1517:
        /*0008*/ 	.byte	0x01, 0x35
	.zero		2


	//----- nvinfo : EIATTR_PARAM_CBANK
	.align		4
        /*000c*/ 	.byte	0x04, 0x0a
        /*000e*/ 	.short	(.L_1519 - .L_1518)
	.align		4
.L_1518:
        /*0010*/ 	.word	index@(.nv.constant0._Z23gemm_half_q_half_kernelILi3ELi48ELb0ELb0ELi64EEvPK6__halfPKjS4_S2_PS0_iiiiPKtS7_iiiiiibS2_i)
        /*0014*/ 	.short	0x0160
        /*0016*/ 	.short	0x0074


	//----- nvinfo : EIATTR_CBANK_PARAM_SIZE
	.align		4
.L_1519:
        /*0018*/ 	.byte	0x03, 0x19
        /*001a*/ 	.short	0x0074


	//----- nvinfo : EIATTR_KPARAM_INFO
	.align		4
        /*001c*/ 	.byte	0x04, 0x17
        /*001e*/ 	.short	(.L_1521 - .L_1520)
.L_1520:
        /*0020*/ 	.word	0x00000000
        /*0024*/ 	.short	0x0013
        /*0026*/ 	.short	0x0070
        /*0028*/ 	.byte	0x00, 0xf0, 0x11, 0x00


	//----- nvinfo : EIATTR_KPARAM_INFO
	.align		4
.L_1521:
        /*002c*/ 	.byte	0x04, 0x17
        /*002e*/ 	.short	(.L_1523 - .L_1522)
.L_1522:
        /*0030*/ 	.word	0x00000000
        /*0034*/ 	.short	0x0012
        /*0036*/ 	.short	0x0068
        /*0038*/ 	.byte	0x00, 0xf0, 0x21, 0x00


	//----- nvinfo : EIATTR_KPARAM_INFO
	.align		4
.L_1523:
        /*003c*/ 	.byte	0x04, 0x17
        /*003e*/ 	.short	(.L_1525 - .L_1524)
.L_1524:
        /*0040*/ 	.word	0x00000000
        /*0044*/ 	.short	0x0011
        /*0046*/ 	.short	0x0060
        /*0048*/ 	.byte	0x00, 0xf0, 0x05, 0x00


	//----- nvinfo : EIATTR_KPARAM_INFO
	.align		4
.L_1525:
        /*004c*/ 	.byte	0x04, 0x17
        /*004e*/ 	.short	(.L_1527 - .L_1526)
.L_1526:
        /*0050*/ 	.word	0x00000000
        /*0054*/ 	.short	0x0010
        /*0056*/ 	.short	0x005c
        /*0058*/ 	.byte	0x00, 0xf0, 0x11, 0x00


	//----- nvinfo : EIATTR_KPARAM_INFO
	.align		4
.L_1527:
        /*005c*/ 	.byte	0x04, 0x17
        /*005e*/ 	.short	(.L_1529 - .L_1528)
.L_1528:
        /*0060*/ 	.word	0x00000000
        /*0064*/ 	.short	0x000f
        /*0066*/ 	.short	0x0058
        /*0068*/ 	.byte	0x00, 0xf0, 0x11, 0x00


	//----- nvinfo : EIATTR_KPARAM_INFO
	.align		4
.L_1529:
        /*006c*/ 	.byte	0x04, 0x17
        /*006e*/ 	.short	(.L_1531 - .L_1530)
.L_1530:
        /*0070*/ 	.word	0x00000000
        /*0074*/ 	.short	0x000e
        /*0076*/ 	.short	0x0054
        /*0078*/ 	.byte	0x00, 0xf0, 0x11, 0x00


	//----- nvinfo : EIATTR_KPARAM_INFO
	.align		4
.L_1531:
        /*007c*/ 	.byte	0x04, 0x17
        /*007e*/ 	.short	(.L_1533 - .L_1532)
.L_1532:
        /*0080*/ 	.word	0x00000000
        /*0084*/ 	.short	0x000d
        /*0086*/ 	.short	0x0050
        /*0088*/ 	.byte	0x00, 0xf0, 0x11, 0x00


	//----- nvinfo : EIATTR_KPARAM_INFO
	.align		4
.L_1533:
        /*008c*/ 	.byte	0x04, 0x17
        /*008e*/ 	.short	(.L_1535 - .L_1534)
.L_1534:
        /*0090*/ 	.word	0x00000000
        /*0094*/ 	.short	0x000c
        /*0096*/ 	.short	0x004c
        /*0098*/ 	.byte	0x00, 0xf0, 0x11, 0x00


	//----- nvinfo : EIATTR_KPARAM_INFO
	.align		4
.L_1535:
        /*009c*/ 	.byte	0x04, 0x17
        /*009e*/ 	.short	(.L_1537 - .L_1536)
.L_1536:
        /*00a0*/ 	.word	0x00000000
        /*00a4*/ 	.short	0x000b
        /*00a6*/ 	.short	0x0048
        /*00a8*/ 	.byte	0x00, 0xf0, 0x11, 0x00


	//----- nvinfo : EIATTR_KPARAM_INFO
	.align		4
.L_1537:
        /*00ac*/ 	.byte	0x04, 0x17
        /*00ae*/ 	.short	(.L_1539 - .L_1538)
.L_1538:
        /*00b0*/ 	.word	0x00000000
        /*00b4*/ 	.short	0x000a
        /*00b6*/ 	.short	0x0040
        /*00b8*/ 	.byte	0x00, 0xf0, 0x21, 0x00


	//----- nvinfo : EIATTR_KPARAM_INFO
	.align		4
.L_1539:
        /*00bc*/ 	.byte	0x04, 0x17
        /*00be*/ 	.short	(.L_1541 - .L_1540)
.L_1540:
        /*00c0*/ 	.word	0x00000000
        /*00c4*/ 	.short	0x0009
        /*00c6*/ 	.short	0x0038
        /*00c8*/ 	.byte	0x00, 0xf0, 0x21, 0x00


	//----- nvinfo : EIATTR_KPARAM_INFO
	.align		4
.L_1541:
        /*00cc*/ 	.byte	0x04, 0x17
        /*00ce*/ 	.short	(.L_1543 - .L_1542)
.L_1542:
        /*00d0*/ 	.word	0x00000000
        /*00d4*/ 	.short	0x0008
        /*00d6*/ 	.short	0x0034
        /*00d8*/ 	.byte	0x00, 0xf0, 0x11, 0x00


	//----- nvinfo : EIATTR_KPARAM_INFO
	.align		4
.L_1543:
        /*00dc*/ 	.byte	0x04, 0x17
        /*00de*/ 	.short	(.L_1545 - .L_1544)
.L_1544:
        /*00e0*/ 	.word	0x00000000
        /*00e4*/ 	.short	0x0007
        /*00e6*/ 	.short	0x0030
        /*00e8*/ 	.byte	0x00, 0xf0, 0x11, 0x00


	//----- nvinfo : EIATTR_KPARAM_INFO
	.align		4
.L_1545:
        /*00ec*/ 	.byte	0x04, 0x17
        /*00ee*/ 	.short	(.L_1547 - .L_1546)
.L_1546:
        /*00f0*/ 	.word	0x00000000
        /*00f4*/ 	.short	0x0006
        /*00f6*/ 	.short	0x002c
        /*00f8*/ 	.byte	0x00, 0xf0, 0x11, 0x00


	//----- nvinfo : EIATTR_KPARAM_INFO
	.align		4
.L_1547:
        /*00fc*/ 	.byte	0x04, 0x17
        /*00fe*/ 	.short	(.L_1549 - .L_1548)
.L_1548:
        /*0100*/ 	.word	0x00000000
        /*0104*/ 	.short	0x0005
        /*0106*/ 	.short	0x0028
        /*0108*/ 	.byte	0x00, 0xf0, 0x11, 0x00


	//----- nvinfo : EIATTR_KPARAM_INFO
	.align		4
.L_1549:
        /*010c*/ 	.byte	0x04, 0x17
        /*010e*/ 	.short	(.L_1551 - .L_1550)
.L_1550:
        /*0110*/ 	.word	0x00000000
        /*0114*/ 	.short	0x0004
        /*0116*/ 	.short	0x0020
        /*0118*/ 	.byte	0x00, 0xf0, 0x21, 0x00


	//----- nvinfo : EIATTR_KPARAM_INFO
	.align		4
.L_1551:
        /*011c*/ 	.byte	0x04, 0x17
        /*011e*/ 	.short	(.L_1553 - .L_1552)
.L_1552:
        /*0120*/ 	.word	0x00000000
        /*0124*/ 	.short	0x0003
        /*0126*/ 	.short	0x0018
        /*0128*/ 	.byte	0x00, 0xf0, 0x21, 0x00


	//----- nvinfo : EIATTR_KPARAM_INFO
	.align		4
.L_1553:
        /*012c*/ 	.byte	0x04, 0x17
        /*012e*/ 	.short	(.L_1555 - .L_1554)
.L_1554:
        /*0130*/ 	.word	0x00000000
        /*0134*/ 	.short	0x0002
        /*0136*/ 	.short	0x0010
        /*0138*/ 	.byte	0x00, 0xf0, 0x21, 0x00


	//----- nvinfo : EIATTR_KPARAM_INFO
	.align		4
.L_1555:
        /*013c*/ 	.byte	0x04, 0x17
        /*013e*/ 	.short	(.L_1557 - .L_1556)
.L_1556:
        /*0140*/ 	.word	0x00000000
        /*0144*/ 	.short	0x0001
        /*0146*/ 	.short	0x0008
        /*0148*/ 	.byte	0x00, 0xf0, 0x21, 0x00


	//----- nvinfo : EIATTR_KPARAM_INFO
	.align		4
.L_1557:
        /*014c*/ 	.byte	0x04, 0x17
        /*014e*/ 	.short	(.L_1559 - .L_1558)
.L_1558:
        /*0150*/ 	.word	0x00000000
        /*0154*/ 	.short	0x0000
        /*0156*/ 	.short	0x0000
        /*0158*/ 	.byte	0x00, 0xf0, 0x21, 0x00


	//----- nvinfo : EIATTR_MAXREG_COUNT
	.align		4
.L_1559:
        /*015c*/ 	.byte	0x03, 0x1b
        /*015e*/ 	.short	0x00ff


	//----- nvinfo : EIATTR_NUM_BARRIERS
	.align		4
        /*0160*/ 	.byte	0x02, 0x4c
        /*0162*/ 	.byte	0x01
	.zero		1


	//----- nvinfo : EIATTR_MERCURY_ISA_VERSION
	.align		4
        /*0164*/ 	.byte	0x03, 0x5f
        /*0166*/ 	.short	0x0000


	//----- nvinfo : EIATTR_EXIT_INSTR_OFFSETS
	.align		4
        /*0168*/ 	.byte	0x04, 0x1c
        /*016a*/ 	.short	(.L_1561 - .L_1560)


	//   ....[0]....
.L_1560:
        /*016c*/ 	.word	0x00000790


	//   ....[1]....
        /*0170*/ 	.word	0x00005580


	//   ....[2]....
        /*0174*/ 	.word	0x00005840


	//   ....[3]....
        /*0178*/ 	.word	0x00005a90


	//   ....[4]....
        /*017c*/ 	.word	0x00005bd0


	//   ....[5]....
        /*0180*/ 	.word	0x00005c70


	//   ....[6]....
        /*0184*/ 	.word	0x00005cb0


	//----- nvinfo : EIATTR_CTAIDZ_USED
	.align		4
.L_1561:
        /*0188*/ 	.byte	0x01, 0x04
	.zero		2


	//----- nvinfo : EIATTR_CRS_STACK_SIZE
	.align		4
        /*018c*/ 	.byte	0x04, 0x1e
        /*018e*/ 	.short	(.L_1563 - .L_1562)
.L_1562:
        /*0190*/ 	.word	0x00000000
.L_1563:


//--------------------- .nv.info._Z23gemm_half_q_half_kernelILi3ELi16ELb0ELb0ELi64EEvPK6__halfPKjS4_S2_PS0_iiiiPKtS7_iiiiiibS2_i --------------------------
	.section	.nv.info._Z23gemm_half_q_half_kernelILi3ELi16ELb0ELb0ELi64EEvPK6__halfPKjS4_S2_PS0_iiiiPKtS7_iiiiiibS2_i,"",@"SHT_CUDA_INFO"
	.sectionflags	@""
	.align	4


	//----- nvinfo : EIATTR_CUDA_API_VERSION
	.align		4
        /*0000*/ 	.byte	0x04, 0x37
        /*0002*/ 	.short	(.L_1565 - .L_1564)
.L_1564:
        /*0004*/ 	.word	0x00000082


	//----- nvinfo : EIATTR_SW2861232_WAR
	.align		4
.L_1565:
        /*0008*/ 	.byte	0x01, 0x35
	.zero		2


	//----- nvinfo : EIATTR_PARAM_CBANK
	.align		4
        /*000c*/ 	.byte	0x04, 0x0a
        /*000e*/ 	.short	(.L_1567 - .L_1566)
	.align		4
.L_1566:
        /*0010*/ 	.word	index@(.nv.constant0._Z23gemm_half_q_half_kernelILi3ELi16ELb0ELb0ELi64EEvPK6__halfPKjS4_S2_PS0_iiiiPKtS7_iiiiiibS2_i)
        /*0014*/ 	.short	0x0160
        /*0016*/ 	.short	0x0074


	//----- nvinfo : EIATTR_CBANK_PARAM_SIZE
	.align		4
.L_1567:
        /*0018*/ 	.byte	0x03, 0x19
        /*001a*/ 	.short	0x0074


	//----- nvinfo : EIATTR_KPARAM_INFO
	.align		4
        /*001c*/ 	.byte	0x04, 0x17
        /*001e*/ 	.short	(.L_1569 - .L_1568)
.L_1568:
        /*0020*/ 	.word	0x00000000
        /*0024*/ 	.short	0x0013
        /*0026*/ 	.short	0x0070
        /*0028*/ 	.byte	0x00, 0xf0, 0x11, 0x00


	//----- nvinfo : EIATTR_KPARAM_INFO
	.align		4
.L_1569:
        /*002c*/ 	.byte	0x04, 0x17
        /*002e*/ 	.short	(.L_1571 - .L_1570)
.L_1570:
        /*0030*/ 	.word	0x00000000
        /*0034*/ 	.short	0x0012
        /*0036*/ 	.short	0x0068
        /*0038*/ 	.byte	0x00, 0xf0, 0x21, 0x00


	//----- nvinfo : EIATTR_KPARAM_INFO
	.align		4
.L_1571:
        /*003c*/ 	.byte	0x04, 0x17
        /*003e*/ 	.short	(.L_1573 - .L_1572)
.L_1572:
        /*0040*/ 	.word	0x00000000
        /*0044*/ 	.short	0x0011
        /*0046*/ 	.short	0x0060
        /*0048*/ 	.byte	0x00, 0xf0, 0x05, 0x00


	//----- nvinfo : EIATTR_KPARAM_INFO
	.align		4
.L_1573:
        /*004c*/ 	.byte	0x04, 0x17
        /*004e*/ 	.short	(.L_1575 - .L_1574)
.L_1574:
        /*0050*/ 	.word	0x00000000
        /*0054*/ 	.short	0x0010
        /*0056*/ 	.short	0x005c
        /*0058*/ 	.byte	0x00, 0xf0, 0x11, 0x00


	//----- nvinfo : EIATTR_KPARAM_INFO
	.align		4
.L_1575:
        /*005c*/ 	.byte	0x04, 0x17
        /*005e*/ 	.short	(.L_1577 - .L_1576)
.L_1576:
        /*0060*/ 	.word	0x00000000
        /*0064*/ 	.short	0x000f
        /*0066*/ 	.short	0x0058
        /*0068*/ 	.byte	0x00, 0xf0, 0x11, 0x00


	//----- nvinfo : EIATTR_KPARAM_INFO
	.align		4
.L_1577:
        /*006c*/ 	.byte	0x04, 0x17
        /*006e*/ 	.short	(.L_1579 - .L_1578)
.L_1578:
        /*0070*/ 	.word	0x00000000
        /*0074*/ 	.short	0x000e
        /*0076*/ 	.short	0x0054
        /*0078*/ 	.byte	0x00, 0xf0, 0x11, 0x00


	//----- nvinfo : EIATTR_KPARAM_INFO
	.align		4
.L_1579:
        /*007c*/ 	.byte	0x04, 0x17
        /*007e*/ 	.short	(.L_1581 - .L_1580)
.L_1580:
        /*0080*/ 	.word	0x00000000
        /*0084*/ 	.short	0x000d
        /*0086*/ 	.short	0x0050
        /*0088*/ 	.byte	0x00, 0xf0, 0x11, 0x00


	//----- nvinfo : EIATTR_KPARAM_INFO
	.align		4
.L_1581:
        /*008c*/ 	.byte	0x04, 0x17
        /*008e*/ 	.short	(.L_1583 - .L_1582)
.L_1582:
        /*0090*/ 	.word	0x00000000
        /*0094*/ 	.short	0x000c
        /*0096*/ 	.short	0x004c
        /*0098*/ 	.byte	0x00, 0xf0, 0x11, 0x00


	//----- nvinfo : EIATTR_KPARAM_INFO
	.align		4
.L_1583:
        /*009c*/ 	.byte	0x04, 0x17
        /*009e*/ 	.short	(.L_1585 - .L_1584)
.L_1584:
        /*00a0*/ 	.word	0x00000000
        /*00a4*/ 	.short	0x000b
        /*00a6*/ 	.short	0x0048
        /*00a8*/ 	.byte	0x00, 0xf0, 0x11, 0x00


	//----- nvinfo : EIATTR_KPARAM_INFO
	.align		4
.L_1585:
        /*00ac*/ 	.byte	0x04, 0x17
        /*00ae*/ 	.short	(.L_1587 - .L_1586)
.L_1586:
        /*00b0*/ 	.word	0x00000000
        /*00b4*/ 	.short	0x000a
        /*00b6*/ 	.short	0x0040
        /*00b8*/ 	.byte	0x00, 0xf0, 0x21, 0x00


	//----- nvinfo : EIATTR_KPARAM_INFO
	.align		4
.L_1587:
        /*00bc*/ 	.byte	0x04, 0x17
        /*00be*/ 	.short	(.L_1589 - .L_1588)
.L_1588:
        /*00c0*/ 	.word	0x00000000
        /*00c4*/ 	.short	0x0009
        /*00c6*/ 	.short	0x0038
        /*00c8*/ 	.byte	0x00, 0xf0, 0x21, 0x00


	//----- nvinfo : EIATTR_KPARAM_INFO
	.align		4
.L_1589:
        /*00cc*/ 	.byte	0x04, 0x17
        /*00ce*/ 	.short	(.L_1591 - .L_1590)
.L_1590:
        /*00d0*/ 	.word	0x00000000
        /*00d4*/ 	.short	0x0008
        /*00d6*/ 	.short	0x0034
        /*00d8*/ 	.byte	0x00, 0xf0, 0x11, 0x00


	//----- nvinfo : EIATTR_KPARAM_INFO
	.align		4
.L_1591:
        /*00dc*/ 	.byte	0x04, 0x17
        /*00de*/ 	.short	(.L_1593 - .L_1592)
.L_1592:
        /*00e0*/ 	.word	0x00000000
        /*00e4*/ 	.short	0x0007
        /*00e6*/ 	.short	0x0030
        /*00e8*/ 	.byte	0x00, 0xf0, 0x11, 0x00


	//----- nvinfo : EIATTR_KPARAM_INFO
	.align		4
.L_1593:
        /*00ec*/ 	.byte	0x04, 0x17
        /*00ee*/ 	.short	(.L_1595 - .L_1594)
.L_1594:
        /*00f0*/ 	.word	0x00000000
        /*00f4*/ 	.short	0x0006
        /*00f6*/ 	.short	0x002c
        /*00f8*/ 	.byte	0x00, 0xf0, 0x11, 0x00


	//----- nvinfo : EIATTR_KPARAM_INFO
	.align		4
.L_1595:
        /*00fc*/ 	.byte	0x04, 0x17
        /*00fe*/ 	.short	(.L_1597 - .L_1596)
.L_1596:
        /*0100*/ 	.word	0x00000000
        /*0104*/ 	.short	0x0005
        /*0106*/ 	.short	0x0028
        /*0108*/ 	.byte	0x00, 0xf0, 0x11, 0x00


	//----- nvinfo : EIATTR_KPARAM_INFO
	.align		4
.L_1597:
        /*010c*/ 	.byte	0x04, 0x17
        /*010e*/ 	.short	(.L_1599 - .L_1598)
.L_1598:
        /*0110*/ 	.word	0x00000000
        /*0114*/ 	.short	0x0004
        /*0116*/ 	.short	0x0020
        /*0118*/ 	.byte	0x00, 0xf0, 0x21, 0x00


	//----- nvinfo : EIATTR_KPARAM_INFO
	.align		4
.L_1599:
        /*011c*/ 	.byte	0x04, 0x17
        /*011e*/ 	.short	(.L_1601 - .L_1600)
.L_1600:
        /*0120*/ 	.word	0x00000000
        /*0124*/ 	.short	0x0003
        /*0126*/ 	.short	0x0018
        /*0128*/ 	.byte	0x00, 0xf0, 0x21, 0x00


	//----- nvinfo : EIATTR_KPARAM_INFO
	.align		4
.L_1601:
        /*012c*/ 	.byte	0x04, 0x17
        /*012e*/ 	.short	(.L_1603 - .L_1602)
.L_1602:
        /*0130*/ 	.word	0x00000000
        /*0134*/ 	.short	0x0002
        /*0136*/ 	.short	0x0010
        /*0138*/ 	.byte	0x00, 0xf0, 0x21, 0x00


	//----- nvinfo : EIATTR_KPARAM_INFO
	.align		4
.L_1603:
        /*013c*/ 	.byte	0x04, 0x17
        /*013e*/ 	.short	(.L_1605 - .L_1604)
.L_1604:
        /*0140*/ 	.word	0x00000000
        /*0144*/ 	.short	0x0001
        /*0146*/ 	.short	0x0008
        /*0148*/ 	.byte	0x00, 0xf0, 0x21, 0x00


	//----- nvinfo : EIATTR_KPARAM_INFO
	.align		4
.L_1605:
        /*014c*/ 	.byte	0x04, 0x17
        /*014e*/ 	.short	(.L_1607 - .L_1606)
.L_1606:
        /*0150*/ 	.word	0x00000000
        /*0154*/ 	.short	0x0000
        /*0156*/ 	.short	0x0000
        /*0158*/ 	.byte	0x00, 0xf0, 0x21, 0x00


	//----- nvinfo : EIATTR_MAXREG_COUNT
	.align		4
.L_1607:
        /*015c*/ 	.byte	0x03, 0x1b
        /*015e*/ 	.short	0x00ff


	//----- nvinfo : EIATTR_NUM_BARRIERS
	.align		4
        /*0160*/ 	.byte	0x02, 0x4c
        /*0162*/ 	.byte	0x01
	.zero		1


	//----- nvinfo : EIATTR_MERCURY_ISA_VERSION
	.align		4
        /*0164*/ 	.byte	0x03, 0x5f
        /*0166*/ 	.short	0x0000


	//----- nvinfo : EIATTR_EXIT_INSTR_OFFSETS
	.align		4
        /*0168*/ 	.byte	0x04, 0x1c
        /*016a*/ 	.short	(.L_1609 - .L_1608)


	//   ....[0]....
.L_1608:
        /*016c*/ 	.word	0x00000790


	//   ....[1]....
        /*0170*/ 	.word	0x000031b0


	//   ....[2]....
        /*0174*/ 	.word	0x00003470


	//   ....[3]....
        /*0178*/ 	.word	0x000036c0


	//   ....[4]....
        /*017c*/ 	.word	0x00003800


	//   ....[5]....
        /*0180*/ 	.word	0x000038a0


	//   ....[6]....
        /*0184*/ 	.word	0x000038e0


	//----- nvinfo : EIATTR_CTAIDZ_USED
	.align		4
.L_1609:
        /*0188*/ 	.byte	0x01, 0x04
	.zero		2


	//----- nvinfo : EIATTR_CRS_STACK_SIZE
	.align		4
        /*018c*/ 	.byte	0x04, 0x1e
        /*018e*/ 	.short	(.L_1611 - .L_1610)
.L_1610:
        /*0190*/ 	.word	0x00000000
.L_1611:


//--------------------- .nv.info._Z23gemm_half_q_half_kernelILi3ELi24ELb0ELb0ELi64EEvPK6__halfPKjS4_S2_PS0_iiiiPKtS7_iiiiiibS2_i --------------------------
	.section	.nv.info._Z23gemm_half_q_half_kernelILi3ELi24ELb0ELb0ELi64EEvPK6__halfPKjS4_S2_PS0_iiiiPKtS7_iiiiiibS2_i,"",@"SHT_CUDA_INFO"
	.sectionflags	@""
	.align	4


	//----- nvinfo : EIATTR_CUDA_API_VERSION
	.align		4
        /*0000*/ 	.byte	0x04, 0x37
        /*0002*/ 	.short	(.L_1613 - .L_1612)
.L_1612:
        /*0004*/ 	.word	0x00000082


	//----- nvinfo : EIATTR_SW2861232_WAR
	.align		4
.L_1613:
        /*0008*/ 	.byte	0x01, 0x35
	.zero		2


	//----- nvinfo : EIATTR_PARAM_CBANK
	.align		4
        /*000c*/ 	.byte	0x04, 0x0a
        /*000e*/ 	.short	(.L_1615 - .L_1614)
	.align		4
.L_1614:
        /*0010*/ 	.word	index@(.nv.constant0._Z23gemm_half_q_half_kernelILi3ELi24ELb0ELb0ELi64EEvPK6__halfPKjS4_S2_PS0_iiiiPKtS7_iiiiiibS2_i)
        /*0014*/ 	.short	0x0160
        /*0016*/ 	.short	0x0074


	//----- nvinfo : EIATTR_CBANK_PARAM_SIZE
	.align		4
.L_1615:
        /*0018*/ 	.byte	0x03, 0x19
        /*001a*/ 	.short	0x0074


	//----- nvinfo : EIATTR_KPARAM_INFO
	.align		4
        /*001c*/ 	.byte	0x04, 0x17
        /*001e*/ 	.short	(.L_1617 - .L_1616)
.L_1616:
        /*0020*/ 	.word	0x00000000
        /*0024*/ 	.short	0x0013
        /*0026*/ 	.short	0x0070
        /*0028*/ 	.byte	0x00, 0xf0, 0x11, 0x00


	//----- nvinfo : EIATTR_KPARAM_INFO
	.align		4
.L_1617:
        /*002c*/ 	.byte	0x04, 0x17
        /*002e*/ 	.short	(.L_1619 - .L_1618)
.L_1618:
        /*0030*/ 	.word	0x00000000
        /*0034*/ 	.short	0x0012
        /*0036*/ 	.short	0x0068
        /*0038*/ 	.byte	0x00, 0xf0, 0x21, 0x00


	//----- nvinfo : EIATTR_KPARAM_INFO
	.align		4
.L_1619:
        /*003c*/ 	.byte	0x04, 0x17
        /*003e*/ 	.short	(.L_1621 - .L_1620)
.L_1620:
        /*0040*/ 	.word	0x00000000
        /*0044*/ 	.short	0x0011
        /*0046*/ 	.short	0x0060
        /*0048*/ 	.byte	0x00, 0xf0, 0x05, 0x00


	//----- nvinfo : EIATTR_KPARAM_INFO
	.align		4
.L_1621:
        /*004c*/ 	.byte	0x04, 0x17
        /*004e*/ 	.short	(.L_1623 - .L_1622)
.L_1622:
        /*0050*/ 	.word	0x00000000
        /*0054*/ 	.short	0x0010
        /*0056*/ 	.short	0x005c
        /*0058*/ 	.byte	0x00, 0xf0, 0x11, 0x00


	//----- nvinfo : EIATTR_KPARAM_INFO
	.align		4
.L_1623:
        /*005c*/ 	.byte	0x04, 0x17
        /*005e*/ 	.short	(.L_1625 - .L_1624)
.L_1624:
        /*0060*/ 	.word	0x00000000
        /*0064*/ 	.short	0x000f
        /*0066*/ 	.short	0x0058
        /*0068*/ 	.byte	0x00, 0xf0, 0x11, 0x00


	//----- nvinfo : EIATTR_KPARAM_INFO
	.align		4
.L_1625:
        /*006c*/ 	.byte	0x04, 0x17
        /*006e*/ 	.short	(.L_1627 - .L_1626)
.L_1626:
        /*0070*/ 	.word	0x00000000
        /*0074*/ 	.short	0x000e
        /*0076*/ 	.short	0x0054
        /*0078*/ 	.byte	0x00, 0xf0, 0x11, 0x00


	//----- nvinfo : EIATTR_KPARAM_INFO
	.align		4
.L_1627:
        /*007c*/ 	.byte	0x04, 0x17
        /*007e*/ 	.short	(.L_1629 - .L_1628)
.L_1628:
        /*0080*/ 	.word	0x00000000
        /*0084*/ 	.short	0x000d
        /*0086*/ 	.short	0x0050
        /*0088*/ 	.byte	0x00, 0xf0, 0x11, 0x00


	//----- nvinfo : EIATTR_KPARAM_INFO
	.align		4
.L_1629:
        /*008c*/ 	.byte	0x04, 0x17
        /*008e*/ 	.short	(.L_1631 - .L_1630)
.L_1630:
        /*0090*/ 	.word	0x00000000
        /*0094*/ 	.short	0x000c
        /*0096*/ 	.short	0x004c
        /*0098*/ 	.byte	0x00, 0xf0, 0x11, 0x00


	//----- nvinfo : EIATTR_KPARAM_INFO
	.align		4
.L_1631:
        /*009c*/ 	.byte	0x04, 0x17
        /*009e*/ 	.short	(.L_1633 - .L_1632)
.L_1632:
        /*00a0*/ 	.word	0x00000000
        /*00a4*/ 	.short	0x000b
        /*00a6*/ 	.short	0x0048
        /*00a8*/ 	.byte	0x00, 0xf0, 0x11, 0x00


	//----- nvinfo : EIATTR_KPARAM_INFO
	.align		4
.L_1633:
        /*00ac*/ 	.byte	0x04, 0x17
        /*00ae*/ 	.short	(.L_1635 - .L_1634)
.L_1634:
        /*00b0*/ 	.word	0x00000000
        /*00b4*/ 	.short	0x000a
        /*00b6*/ 	.short	0x0040
        /*00b8*/ 	.byte	0x00, 0xf0, 0x21, 0x00


	//----- nvinfo : EIATTR_KPARAM_INFO
	.align		4
.L_1635:
        /*00bc*/ 	.byte	0x04, 0x17
        /*00be*/ 	.short	(.L_1637 - .L_1636)
.L_1636:
        /*00c0*/ 	.word	0x00000000
        /*00c4*/ 	.short	0x0009
        /*00c6*/ 	.short	0x0038
        /*00c8*/ 	.byte	0x00, 0xf0, 0x21, 0x00


	//----- nvinfo : EIATTR_KPARAM_INFO
	.align		4
.L_1637:
        /*00cc*/ 	.byte	0x04, 0x17
        /*00ce*/ 	.short	(.L_1639 - .L_1638)
.L_1638:
        /*00d0*/ 	.word	0x00000000
        /*00d4*/ 	.short	0x0008
        /*00d6*/ 	.short	0x0034
        /*00d8*/ 	.byte	0x00, 0xf0, 0x11, 0x00


	//----- nvinfo : EIATTR_KPARAM_INFO
	.align		4
.L_1639:
        /*00dc*/ 	.byte	0x04, 0x17
        /*00de*/ 	.short	(.L_1641 - .L_1640)
.L_1640:
        /*00e0*/ 	.word	0x00000000
        /*00e4*/ 	.short	0x0007
        /*00e6*/ 	.short	0x0030
        /*00e8*/ 	.byte	0x00, 0xf0, 0x11, 0x00


	//----- nvinfo : EIATTR_KPARAM_INFO
	.align		4
.L_1641:
        /*00ec*/ 	.byte	0x04, 0x17
        /*00ee*/ 	.short	(.L_1643 - .L_1642)
.L_1642:
        /*00f0*/ 	.word	0x00000000
        /*00f4*/ 	.short	0x0006
        /*00f6*/ 	.short	0x002c
        /*00f8*/ 	.byte	0x00, 0xf0, 0x11, 0x00


	//----- nvinfo : EIATTR_KPARAM_INFO
	.align		4
.L_1643:
        /*00fc*/ 	.byte	0x04, 0x17
        /*00fe*/ 	.short	(.L_1645 - .L_1644)
.L_1644:
        /*0100*/ 	.word	0x00000000
        /*0104*/ 	.short	0x0005
        /*0106*/ 	.short	0x0028
        /*0108*/ 	.byte	0x00, 0xf0, 0x11, 0x00


	//----- nvinfo : EIATTR_KPARAM_INFO
	.align		4
.L_1645:
        /*010c*/ 	.byte	0x04, 0x17
        /*010e*/ 	.short	(.L_1647 - .L_1646)
.L_1646:
        /*0110*/ 	.word	0x00000000
        /*0114*/ 	.short	0x0004
        /*0116*/ 	.short	0x0020
        /*0118*/ 	.byte	0x00, 0xf0, 0x21, 0x00


	//----- nvinfo : EIATTR_KPARAM_INFO
	.align		4
.L_1647:
        /*011c*/ 	.byte	0x04, 0x17
        /*011e*/ 	.short	(.L_1649 - .L_1648)
.L_1648:
        /*0120*/ 	.word	0x00000000
        /*0124*/ 	.short	0x0003
        /*0126*/ 	.short	0x0018
        /*0128*/ 	.byte	0x00, 0xf0, 0x21, 0x00


	//----- nvinfo : EIATTR_KPARAM_INFO
	.align		4
.L_1649:
        /*012c*/ 	.byte	0x04, 0x17
        /*012e*/ 	.short	(.L_1651 - .L_1650)
.L_1650:
        /*0130*/ 	.word	0x00000000
        /*0134*/ 	.short	0x0002
        /*0136*/ 	.short	0x0010
        /*0138*/ 	.byte	0x00, 0xf0, 0x21, 0x00


	//----- nvinfo : EIATTR_KPARAM_INFO
	.align		4
.L_1651:
        /*013c*/ 	.byte	0x04, 0x17
        /*013e*/ 	.short	(.L_1653 - .L_1652)
.L_1652:
        /*0140*/ 	.word	0x00000000
        /*0144*/ 	.short	0x0001
        /*0146*/ 	.short	0x0008
        /*0148*/ 	.byte	0x00, 0xf0, 0x21, 0x00


	//----- nvinfo : EIATTR_KPARAM_INFO
	.align		4
.L_1653:
        /*014c*/ 	.byte	0x04, 0x17
        /*014e*/ 	.short	(.L_1655 - .L_1654)
.L_1654:
        /*0150*/ 	.word	0x00000000
        /*0154*/ 	.short	0x0000
        /*0156*/ 	.short	0x0000
        /*0158*/ 	.byte	0x00, 0xf0, 0x21, 0x00


	//----- nvinfo : EIATTR_MAXREG_COUNT
	.align		4
.L_1655:
        /*015c*/ 	.byte	0x03, 0x1b
        /*015e*/ 	.short	0x00ff


	//----- nvinfo : EIATTR_NUM_BARRIERS
	.align		4
        /*0160*/ 	.byte	0x02, 0x4c
        /*0162*/ 	.byte	0x01
	.zero		1


	//----- nvinfo : EIATTR_MERCURY_ISA_VERSION
	.align		4
        /*0164*/ 	.byte	0x03, 0x5f
        /*0166*/ 	.short	0x0000


	//----- nvinfo : EIATTR_EXIT_INSTR_OFFSETS
	.align		4
        /*0168*/ 	.byte	0x04, 0x1c
        /*016a*/ 	.short	(.L_1657 - .L_1656)


	//   ....[0]....
.L_1656:
        /*016c*/ 	.word	0x00000790


	//   ....[1]....
        /*0170*/ 	.word	0x000072c0


	//   ....[2]....
        /*0174*/ 	.word	0x00007580


	//   ....[3]....
        /*0178*/ 	.word	0x000077d0


	//   ....[4]....
        /*017c*/ 	.word	0x00007910


	//   ....[5]....
        /*0180*/ 	.word	0x000079b0


	//   ....[6]....
        /*0184*/ 	.word	0x000079f0


	//----- nvinfo : EIATTR_CTAIDZ_USED
	.align		4
.L_1657:
        /*0188*/ 	.byte	0x01, 0x04
	.zero		2


	//----- nvinfo : EIATTR_CRS_STACK_SIZE
	.align		4
        /*018c*/ 	.byte	0x04, 0x1e
        /*018e*/ 	.short	(.L_1659 - .L_1658)
.L_1658:
        /*0190*/ 	.word	0x00000000
.L_1659:


//--------------------- .nv.info._Z23gemm_half_q_half_kernelILi3ELi8ELb0ELb0ELi64EEvPK6__halfPKjS4_S2_PS0_iiiiPKtS7_iiiiiibS2_i --------------------------
	.section	.nv.info._Z23gemm_half_q_half_kernelILi3ELi8ELb0ELb0ELi64EEvPK6__halfPKjS4_S2_PS0_iiiiPKtS7_iiiiiibS2_i,"",@"SHT_CUDA_INFO"
	.sectionflags	@""
	.align	4


	//----- nvinfo : EIATTR_CUDA_API_VERSION
	.align		4
        /*0000*/ 	.byte	0x04, 0x37
        /*0002*/ 	.short	(.L_1661 - .L_1660)
.L_1660:
        /*0004*/ 	.word	0x00000082


	//----- nvinfo : EIATTR_SW2861232_WAR
	.align		4
.L_1661:
        /*0008*/ 	.byte	0x01, 0x35
	.zero		2


	//----- nvinfo : EIATTR_PARAM_CBANK
	.align		4
        /*000c*/ 	.byte	0x04, 0x0a
        /*000e*/ 	.short	(.L_1663 - .L_1662)
	.align		4
.L_1662:
        /*0010*/ 	.word	index@(.nv.constant0._Z23gemm_half_q_half_kernelILi3ELi8ELb0ELb0ELi64EEvPK6__halfPKjS4_S2_PS0_iiiiPKtS7_iiiiiibS2_i)
        /*0014*/ 	.short	0x0160
        /*0016*/ 	.short	0x0074


	//----- nvinfo : EIATTR_CBANK_PARAM_SIZE
	.align		4
.L_1663:
        /*0018*/ 	.byte	0x03, 0x19
        /*001a*/ 	.short	0x0074


	//----- nvinfo : EIATTR_KPARAM_INFO
	.align		4
        /*001c*/ 	.byte	0x04, 0x17
        /*001e*/ 	.short	(.L_1665 - .L_1664)
.L_1664:
        /*0020*/ 	.word	0x00000000
        /*0024*/ 	.short	0x0013
        /*0026*/ 	.short	0x0070
        /*0028*/ 	.byte	0x00, 0xf0, 0x11, 0x00


	//----- nvinfo : EIATTR_KPARAM_INFO
	.align		4
.L_1665:
        /*002c*/ 	.byte	0x04, 0x17
        /*002e*/ 	.short	(.L_1667 - .L_1666)
.L_1666:
        /*0030*/ 	.word	0x00000000
        /*0034*/ 	.short	0x0012
        /*0036*/ 	.short	0x0068
        /*0038*/ 	.byte	0x00, 0xf0, 0x21, 0x00


	//----- nvinfo : EIATTR_KPARAM_INFO
	.align		4
.L_1667:
        /*003c*/ 	.byte	0x04, 0x17
        /*003e*/ 	.short	(.L_1669 - .L_1668)
.L_1668:
        /*0040*/ 	.word	0x00000000
        /*0044*/ 	.short	0x0011
        /*0046*/ 	.short	0x0060
        /*0048*/ 	.byte	0x00, 0xf0, 0x05, 0x00


	//----- nvinfo : EIATTR_KPARAM_INFO
	.align		4
.L_1669:
        /*004c*/ 	.byte	0x04, 0x17
        /*004e*/ 	.short	(.L_1671 - .L_1670)
.L_1670:
        /*0050*/ 	.word	0x00000000
        /*0054*/ 	.short	0x0010
        /*0056*/ 	.short	0x005c
        /*0058*/ 	.byte	0x00, 0xf0, 0x11, 0x00


	//----- nvinfo : EIATTR_KPARAM_INFO
	.align		4
.L_1671:
        /*005c*/ 	.byte	0x04, 0x17
        /*005e*/ 	.short	(.L_1673 - .L_1672)
.L_1672:
        /*0060*/ 	.word	0x00000000
        /*0064*/ 	.short	0x000f
        /*0066*/ 	.short	0x0058
        /*0068*/ 	.byte	0x00, 0xf0, 0x11, 0x00


	//----- nvinfo : EIATTR_KPARAM_INFO
	.align		4
.L_1673:
        /*006c*/ 	.byte	0x04, 0x17
        /*006e*/ 	.short	(.L_1675 - .L_1674)
.L_1674:
        /*0070*/ 	.word	0x00000000
        /*0074*/ 	.short	0x000e
        /*0076*/ 	.short	0x0054
        /*0078*/ 	.byte	0x00, 0xf0, 0x11, 0x00


	//----- nvinfo : EIATTR_KPARAM_INFO
	.align		4
.L_1675:
        /*007c*/ 	.byte	0x04, 0x17
        /*007e*/ 	.short	(.L_1677 - .L_1676)
.L_1676:
        /*0080*/ 	.word	0x00000000
        /*0084*/ 	.short	0x000d
        /*0086*/ 	.short	0x0050
        /*0088*/ 	.byte	0x00, 0xf0, 0x11, 0x00


	//----- nvinfo : EIATTR_KPARAM_INFO
	.align		4
.L_1677:
        /*008c*/ 	.byte	0x04, 0x17
        /*008e*/ 	.short	(.L_1679 - .L_1678)
.L_1678:
        /*0090*/ 	.word	0x00000000
        /*0094*/ 	.short	0x000c
        /*0096*/ 	.short	0x004c
        /*0098*/ 	.byte	0x00, 0xf0, 0x11, 0x00


	//----- nvinfo : EIATTR_KPARAM_INFO
	.align		4
.L_1679:
        /*009c*/ 	.byte	0x04, 0x17
        /*009e*/ 	.short	(.L_1681 - .L_1680)
.L_1680:
        /*00a0*/ 	.word	0x00000000
        /*00a4*/ 	.short	0x000b
        /*00a6*/ 	.short	0x0048
        /*00a8*/ 	.byte	0x00, 0xf0, 0x11, 0x00


	//----- nvinfo : EIATTR_KPARAM_INFO
	.align		4
.L_1681:
        /*00ac*/ 	.byte	0x04, 0x17
        /*00ae*/ 	.short	(.L_1683 - .L_1682)
.L_1682:
        /*00b0*/ 	.word	0x00000000
        /*00b4*/ 	.short	0x000a
        /*00b6*/ 	.short	0x0040
        /*00b8*/ 	.byte	0x00, 0xf0, 0x21, 0x00


	//----- nvinfo : EIATTR_KPARAM_INFO
	.align		4
.L_1683:
        /*00bc*/ 	.byte	0x04, 0x17
        /*00be*/ 	.short	(.L_1685 - .L_1684)
.L_1684:
        /*00c0*/ 	.word	0x00000000
        /*00c4*/ 	.short	0x0009
        /*00c6*/ 	.short	0x0038
        /*00c8*/ 	.byte	0x00, 0xf0, 0x21, 0x00


	//----- nvinfo : EIATTR_KPARAM_INFO
	.align		4
.L_1685:
        /*00cc*/ 	.byte	0x04, 0x17
        /*00ce*/ 	.short	(.L_1687 - .L_1686)
.L_1686:
        /*00d0*/ 	.word	0x00000000
        /*00d4*/ 	.short	0x0008
        /*00d6*/ 	.short	0x0034
        /*00d8*/ 	.byte	0x00, 0xf0, 0x11, 0x00


	//----- nvinfo : EIATTR_KPARAM_INFO
	.align		4
.L_1687:
        /*00dc*/ 	.byte	0x04, 0x17
        /*00de*/ 	.short	(.L_1689 - .L_1688)
.L_1688:
        /*00e0*/ 	.word	0x00000000
        /*00e4*/ 	.short	0x0007
        /*00e6*/ 	.short	0x0030
        /*00e8*/ 	.byte	0x00, 0xf0, 0x11, 0x00


	//----- nvinfo : EIATTR_KPARAM_INFO
	.align		4
.L_1689:
        /*00ec*/ 	.byte	0x04, 0x17
        /*00ee*/ 	.short	(.L_1691 - .L_1690)
.L_1690:
        /*00f0*/ 	.word	0x00000000
        /*00f4*/ 	.short	0x0006
        /*00f6*/ 	.short	0x002c
        /*00f8*/ 	.byte	0x00, 0xf0, 0x11, 0x00


	//----- nvinfo : EIATTR_KPARAM_INFO
	.align		4
.L_1691:
        /*00fc*/ 	.byte	0x04, 0x17
        /*00fe*/ 	.short	(.L_1693 - .L_1692)
.L_1692:
        /*0100*/ 	.word	0x00000000
        /*0104*/ 	.short	0x0005
        /*0106*/ 	.short	0x0028
        /*0108*/ 	.byte	0x00, 0xf0, 0x11, 0x00


	//----- nvinfo : EIATTR_KPARAM_INFO
	.align		4
.L_1693:
        /*010c*/ 	.byte	0x04, 0x17
        /*010e*/ 	.short	(.L_1695 - .L_1694)
.L_1694:
        /*0110*/ 	.word	0x00000000
        /*0114*/ 	.short	0x0004
        /*0116*/ 	.short	0x0020
        /*0118*/ 	.byte	0x00, 0xf0, 0x21, 0x00


	//----- nvinfo : EIATTR_KPARAM_INFO
	.align		4
.L_1695:
        /*011c*/ 	.byte	0x04, 0x17
        /*011e*/ 	.short	(.L_1697 - .L_1696)
.L_1696:
        /*0120*/ 	.word	0x00000000
        /*0124*/ 	.short	0x0003
        /*0126*/ 	.short	0x0018
        /*0128*/ 	.byte	0x00, 0xf0, 0x21, 0x00


	//----- nvinfo : EIATTR_KPARAM_INFO
	.align		4
.L_1697:
        /*012c*/ 	.byte	0x04, 0x17
        /*012e*/ 	.short	(.L_1699 - .L_1698)
.L_1698:
        /*0130*/ 	.word	0x00000000
        /*0134*/ 	.short	0x0002
        /*0136*/ 	.short	0x0010
        /*0138*/ 	.byte	0x00, 0xf0, 0x21, 0x00


	//----- nvinfo : EIATTR_KPARAM_INFO
	.align		4
.L_1699:
        /*013c*/ 	.byte	0x04, 0x17
        /*013e*/ 	.short	(.L_1701 - .L_1700)
.L_1700:
        /*0140*/ 	.word	0x00000000
        /*0144*/ 	.short	0x0001
        /*0146*/ 	.short	0x0008
        /*0148*/ 	.byte	0x00, 0xf0, 0x21, 0x00


	//----- nvinfo : EIATTR_KPARAM_INFO
	.align		4
.L_1701:
        /*014c*/ 	.byte	0x04, 0x17
        /*014e*/ 	.short	(.L_1703 - .L_1702)
.L_1702:
        /*0150*/ 	.word	0x00000000
        /*0154*/ 	.short	0x0000
        /*0156*/ 	.short	0x0000
        /*0158*/ 	.byte	0x00, 0xf0, 0x21, 0x00


	//----- nvinfo : EIATTR_MAXREG_COUNT
	.align		4
.L_1703:
        /*015c*/ 	.byte	0x03, 0x1b
        /*015e*/ 	.short	0x00ff


	//----- nvinfo : EIATTR_NUM_BARRIERS
	.align		4
        /*0160*/ 	.byte	0x02, 0x4c
        /*0162*/ 	.byte	0x01
	.zero		1


	//----- nvinfo : EIATTR_MERCURY_ISA_VERSION
	.align		4
        /*0164*/ 	.byte	0x03, 0x5f
        /*0166*/ 	.short	0x0000


	//----- nvinfo : EIATTR_EXIT_INSTR_OFFSETS
	.align		4
        /*0168*/ 	.byte	0x04, 0x1c
        /*016a*/ 	.short	(.L_1705 - .L_1704)


	//   ....[0]....
.L_1704:
        /*016c*/ 	.word	0x00000790


	//   ....[1]....
        /*0170*/ 	.word	0x00005280


	//   ....[2]....
        /*0174*/ 	.word	0x00005540


	//   ....[3]....
        /*0178*/ 	.word	0x00005790


	//   ....[4]....
        /*017c*/ 	.word	0x000058d0


	//   ....[5]....
        /*0180*/ 	.word	0x00005970


	//   ....[6]....
        /*0184*/ 	.word	0x000059b0


	//----- nvinfo : EIATTR_CTAIDZ_USED
	.align		4
.L_1705:
        /*0188*/ 	.byte	0x01, 0x04
	.zero		2


	//----- nvinfo : EIATTR_CRS_STACK_SIZE
	.align		4
        /*018c*/ 	.byte	0x04, 0x1e
        /*018e*/ 	.short	(.L_1707 - .L_1706)
.L_1706:
        /*0190*/ 	.word	0x00000000
.L_1707:


//--------------------- .nv.info._Z23gemm_half_q_half_kernelILi3ELi12ELb0ELb0ELi64EEvPK6__halfPKjS4_S2_PS0_iiiiPKtS7_iiiiiibS2_i --------------------------
	.section	.nv.info._Z23gemm_half_q_half_kernelILi3ELi12ELb0ELb0ELi64EEvPK6__halfPKjS4_S2_PS0_iiiiPKtS7_iiiiiibS2_i,"",@"SHT_CUDA_INFO"
	.sectionflags	@""
	.align	4


	//----- nvinfo : EIATTR_CUDA_API_VERSION
	.align		4
        /*0000*/ 	.byte	0x04, 0x37
        /*0002*/ 	.short	(.L_1709 - .L_1708)
.L_1708:
        /*0004*/ 	.word	0x00000082


	//----- nvinfo : EIATTR_SW2861232_WAR
	.align		4
.L_1709:
        /*0008*/ 	.byte	0x01, 0x35
	.zero		2


	//----- nvinfo : EIATTR_PARAM_CBANK
	.align		4
        /*000c*/ 	.byte	0x04, 0x0a
        /*000e*/ 	.short	(.L_1711 - .L_1710)
	.align		4
.L_1710:
        /*0010*/ 	.word	index@(.nv.constant0._Z23gemm_half_q_half_kernelILi3ELi12ELb0ELb0ELi64EEvPK6__halfPKjS4_S2_PS0_iiiiPKtS7_iiiiiibS2_i)
        /*0014*/ 	.short	0x0160
        /*0016*/ 	.short	0x0074


	//----- nvinfo : EIATTR_CBANK_PARAM_SIZE
	.align		4
.L_1711:
        /*0018*/ 	.byte	0x03, 0x19
        /*001a*/ 	.short	0x0074


	//----- nvinfo : EIATTR_KPARAM_INFO
	.align		4
        /*001c*/ 	.byte	0x04, 0x17
        /*001e*/ 	.short	(.L_1713 - .L_1712)
.L_1712:
        /*0020*/ 	.word	0x00000000
        /*0024*/ 	.short	0x0013
        /*0026*/ 	.short	0x0070
        /*0028*/ 	.byte	0x00, 0xf0, 0x11, 0x00


	//----- nvinfo : EIATTR_KPARAM_INFO
	.align		4
.L_1713:
        /*002c*/ 	.byte	0x04, 0x17
        /*002e*/ 	.short	(.L_1715 - .L_1714)
.L_1714:
        /*0030*/ 	.word	0x00000000
        /*0034*/ 	.short	0x0012
        /*0036*/ 	.short	0x0068
        /*0038*/ 	.byte	0x00, 0xf0, 0x21, 0x00


	//----- nvinfo : EIATTR_KPARAM_INFO
	.align		4
.L_1715:
        /*003c*/ 	.byte	0x04, 0x17
        /*003e*/ 	.short	(.L_1717 - .L_1716)
.L_1716:
        /*0040*/ 	.word	0x00000000
        /*0044*/ 	.short	0x0011
        /*0046*/ 	.short	0x0060
        /*0048*/ 	.byte	0x00, 0xf0, 0x05, 0x00


	//----- nvinfo : EIATTR_KPARAM_INFO
	.align		4
.L_1717:
        /*004c*/ 	.byte	0x04, 0x17
        /*004e*/ 	.short	(.L_1719 - .L_1718)
.L_1718:
        /*0050*/ 	.word	0x00000000
        /*0054*/ 	.short	0x0010
        /*0056*/ 	.short	0x005c
        /*0058*/ 	.byte	0x00, 0xf0, 0x11, 0x00


	//----- nvinfo : EIATTR_KPARAM_INFO
	.align		4
.L_1719:
        /*005c*/ 	.byte	0x04, 0x17
        /*005e*/ 	.short	(.L_1721 - .L_1720)
.L_1720:
        /*0060*/ 	.word	0x00000000
        /*0064*/ 	.short	0x000f
        /*0066*/ 	.short	0x0058
        /*0068*/ 	.byte	0x00, 0xf0, 0x11, 0x00


	//----- nvinfo : EIATTR_KPARAM_INFO
	.align		4
.L_1721:
        /*006c*/ 	.byte	0x04, 0x17
        /*006e*/ 	.short	(.L_1723 - .L_1722)
.L_1722:
        /*0070*/ 	.word	0x00000000
        /*0074*/ 	.short	0x000e
        /*0076*/ 	.short	0x0054
        /*0078*/ 	.byte	0x00, 0xf0, 0x11, 0x00


	//----- nvinfo : EIATTR_KPARAM_INFO
	.align		4
.L_1723:
        /*007c*/ 	.byte	0x04, 0x17
        /*007e*/ 	.short	(.L_1725 - .L_1724)
.L_1724:
        /*0080*/ 	.word	0x00000000
        /*0084*/ 	.short	0x000d
        /*0086*/ 	.short	0x0050
        /*0088*/ 	.byte	0x00, 0xf0, 0x11, 0x00


	//----- nvinfo : EIATTR_KPARAM_INFO
	.align		4
.L_1725:
        /*008c*/ 	.byte	0x04, 0x17
        /*008e*/ 	.short	(.L_1727 - .L_1726)
.L_1726:
        /*0090*/ 	.word	0x00000000
        /*0094*/ 	.short	0x000c
        /*0096*/ 	.short	0x004c
        /*0098*/ 	.byte	0x00, 0xf0, 0x11, 0x00


	//----- nvinfo : EIATTR_KPARAM_INFO
	.align		4
.L_1727:
        /*009c*/ 	.byte	0x04, 0x17
        /*009e*/ 	.short	(.L_1729 - .L_1728)
.L_1728:
        /*00a0*/ 	.word	0x00000000
        /*00a4*/ 	.short	0x000b
        /*00a6*/ 	.short	0x0048
        /*00a8*/ 	.byte	0x00, 0xf0, 0x11, 0x00


	//----- nvinfo : EIATTR_KPARAM_INFO
	.align		4
.L_1729:
        /*00ac*/ 	.byte	0x04, 0x17
        /*00ae*/ 	.short	(.L_1731 - .L_1730)
.L_1730:
        /*00b0*/ 	.word	0x00000000
        /*00b4*/ 	.short	0x000a
        /*00b6*/ 	.short	0x0040
        /*00b8*/ 	.byte	0x00, 0xf0, 0x21, 0x00


	//----- nvinfo : EIATTR_KPARAM_INFO
	.align		4
.L_1731:
        /*00bc*/ 	.byte	0x04, 0x17
        /*00be*/ 	.short	(.L_1733 - .L_1732)
.L_1732:
        /*00c0*/ 	.word	0x00000000
        /*00c4*/ 	.short	0x0009
        /*00c6*/ 	.short	0x0038
        /*00c8*/ 	.byte	0x00, 0xf0, 0x21, 0x00


	//----- nvinfo : EIATTR_KPARAM_INFO
	.align		4
.L_1733:
        /*00cc*/ 	.byte	0x04, 0x17
        /*00ce*/ 	.short	(.L_1735 - .L_1734)
.L_1734:
        /*00d0*/ 	.word	0x00000000
        /*00d4*/ 	.short	0x0008
        /*00d6*/ 	.short	0x0034
        /*00d8*/ 	.byte	0x00, 0xf0, 0x11, 0x00


	//----- nvinfo : EIATTR_KPARAM_INFO
	.align		4
.L_1735:
        /*00dc*/ 	.byte	0x04, 0x17
        /*00de*/ 	.short	(.L_1737 - .L_1736)
.L_1736:
        /*00e0*/ 	.word	0x00000000
        /*00e4*/ 	.short	0x0007
        /*00e6*/ 	.short	0x0030
        /*00e8*/ 	.byte	0x00, 0xf0, 0x11, 0x00


	//----- nvinfo : EIATTR_KPARAM_INFO
	.align		4
.L_1737:
        /*00ec*/ 	.byte	0x04, 0x17
        /*00ee*/ 	.short	(.L_1739 - .L_1738)
.L_1738:
        /*00f0*/ 	.word	0x00000000
        /*00f4*/ 	.short	0x0006
        /*00f6*/ 	.short	0x002c
        /*00f8*/ 	.byte	0x00, 0xf0, 0x11, 0x00


	//----- nvinfo : EIATTR_KPARAM_INFO
	.align		4
.L_1739:
        /*00fc*/ 	.byte	0x04, 0x17
        /*00fe*/ 	.short	(.L_1741 - .L_1740)
.L_1740:
        /*0100*/ 	.word	0x00000000
        /*0104*/ 	.short	0x0005
        /*0106*/ 	.short	0x0028
        /*0108*/ 	.byte	0x00, 0xf0, 0x11, 0x00


	//----- nvinfo : EIATTR_KPARAM_INFO
	.align		4
.L_1741:
        /*010c*/ 	.byte	0x04, 0x17
        /*010e*/ 	.short	(.L_1743 - .L_1742)
.L_1742:
        /*0110*/ 	.word	0x00000000
        /*0114*/ 	.short	0x0004
        /*0116*/ 	.short	0x0020
        /*0118*/ 	.byte	0x00, 0xf0, 0x21, 0x00


	//----- nvinfo : EIATTR_KPARAM_INFO
	.align		4
.L_1743:
        /*011c*/ 	.byte	0x04, 0x17
        /*011e*/ 	.short	(.L_1745 - .L_1744)
.L_1744:
        /*0120*/ 	.word	0x00000000
        /*0124*/ 	.short	0x0003
        /*0126*/ 	.short	0x0018
        /*0128*/ 	.byte	0x00, 0xf0, 0x21, 0x00


	//----- nvinfo : EIATTR_KPARAM_INFO
	.align		4
.L_1745:
        /*012c*/ 	.byte	0x04, 0x17
        /*012e*/ 	.short	(.L_1747 - .L_1746)
.L_1746:
        /*0130*/ 	.word	0x00000000
        /*0134*/ 	.short	0x0002
        /*0136*/ 	.short	0x0010
        /*0138*/ 	.byte	0x00, 0xf0, 0x21, 0x00


	//----- nvinfo : EIATTR_KPARAM_INFO
	.align		4
.L_1747:
        /*013c*/ 	.byte	0x04, 0x17
        /*013e*/ 	.short	(.L_1749 - .L_1748)
.L_1748:
        /*0140*/ 	.word	0x00000000
        /*0144*/ 	.short	0x0001
        /*0146*/ 	.short	0x0008
        /*0148*/ 	.byte	0x00, 0xf0, 0x21, 0x00


	//----- nvinfo : EIATTR_KPARAM_INFO
	.align		4
.L_1749:
        /*014c*/ 	.byte	0x04, 0x17
        /*014e*/ 	.short	(.L_1751 - .L_1750)
.L_1750:
        /*0150*/ 	.word	0x00000000
        /*0154*/ 	.short	0x0000
        /*0156*/ 	.short	0x0000
        /*0158*/ 	.byte	0x00, 0xf0, 0x21, 0x00


	//----- nvinfo : EIATTR_MAXREG_COUNT
	.align		4
.L_1751:
        /*015c*/ 	.byte	0x03, 0x1b
        /*015e*/ 	.short	0x00ff


	//----- nvinfo : EIATTR_NUM_BARRIERS
	.align		4
        /*0160*/ 	.byte	0x02, 0x4c
        /*0162*/ 	.byte	0x01
	.zero		1


	//----- nvinfo : EIATTR_MERCURY_ISA_VERSION
	.align		4
        /*0164*/ 	.byte	0x03, 0x5f
        /*0166*/ 	.short	0x0000


	//----- nvinfo : EIATTR_EXIT_INSTR_OFFSETS
	.align		4
        /*0168*/ 	.byte	0x04, 0x1c
        /*016a*/ 	.short	(.L_1753 - .L_1752)


	//   ....[0]....
.L_1752:
        /*016c*/ 	.word	0x00000790


	//   ....[1]....
        /*0170*/ 	.word	0x000070f0


	//   ....[2]....
        /*0174*/ 	.word	0x000073b0


	//   ....[3]....
        /*0178*/ 	.word	0x00007600


	//   ....[4]....
        /*017c*/ 	.word	0x00007740


	//   ....[5]....
        /*0180*/ 	.word	0x000077f0


	//   ....[6]....
        /*0184*/ 	.word	0x00007830


	//----- nvinfo : EIATTR_CTAIDZ_USED
	.align		4
.L_1753:
        /*0188*/ 	.byte	0x01, 0x04
	.zero		2


	//----- nvinfo : EIATTR_CRS_STACK_SIZE
	.align		4
        /*018c*/ 	.byte	0x04, 0x1e
        /*018e*/ 	.short	(.L_1755 - .L_1754)
.L_1754:
        /*0190*/ 	.word	0x00000000
.L_1755:


//--------------------- .nv.info._Z23gemm_half_q_half_kernelILi3ELi14ELb0ELb0ELi64EEvPK6__halfPKjS4_S2_PS0_iiiiPKtS7_iiiiiibS2_i --------------------------
	.section	.nv.info._Z23gemm_half_q_half_kernelILi3ELi14ELb0ELb0ELi64EEvPK6__halfPKjS4_S2_PS0_iiiiPKtS7_iiiiiibS2_i,"",@"SHT_CUDA_INFO"
	.sectionflags	@""
	.align	4


	//----- nvinfo : EIATTR_CUDA_API_VERSION
	.align		4
        /*0000*/ 	.byte	0x04, 0x37
        /*0002*/ 	.short	(.L_1757 - .L_1756)
.L_1756:
        /*0004*/ 	.word	0x00000082


	//----- nvinfo : EIATTR_SW2861232_WAR
	.align		4
.L_1757:
        /*0008*/ 	.byte	0x01, 0x35
	.zero		2


	//----- nvinfo : EIATTR_PARAM_CBANK
	.align		4
        /*000c*/ 	.byte	0x04, 0x0a
        /*000e*/ 	.short	(.L_1759 - .L_1758)
	.align		4
.L_1758:
        /*0010*/ 	.word	index@(.nv.constant0._Z23gemm_half_q_half_kernelILi3ELi14ELb0ELb0ELi64EEvPK6__halfPKjS4_S2_PS0_iiiiPKtS7_iiiiiibS2_i)
        /*0014*/ 	.short	0x0160
        /*0016*/ 	.short	0x0074


	//----- nvinfo : EIATTR_CBANK_PARAM_SIZE
	.align		4
.L_1759:
        /*0018*/ 	.byte	0x03, 0x19
        /*001a*/ 	.short	0x0074


	//----- nvinfo : EIATTR_KPARAM_INFO
	.align		4
        /*001c*/ 	.byte	0x04, 0x17
        /*001e*/ 	.short	(.L_1761 - .L_1760)
.L_1760:
        /*0020*/ 	.word	0x00000000
        /*0024*/ 	.short	0x0013
        /*0026*/ 	.short	0x0070
        /*0028*/ 	.byte	0x00, 0xf0, 0x11, 0x00


	//----- nvinfo : EIATTR_KPARAM_INFO
	.align		4
.L_1761:
        /*002c*/ 	.byte	0x04, 0x17
        /*002e*/ 	.short	(.L_1763 - .L_1762)
.L_1762:
        /*0030*/ 	.word	0x00000000
        /*0034*/ 	.short	0x0012
        /*0036*/ 	.short	0x0068
        /*0038*/ 	.byte	0x00, 0xf0, 0x21, 0x00


	//----- nvinfo : EIATTR_KPARAM_INFO
	.align		4
.L_1763:
        /*003c*/ 	.byte	0x04, 0x17
        /*003e*/ 	.short	(.L_1765 - .L_1764)
.L_1764:
        /*0040*/ 	.word	0x00000000
        /*0044*/ 	.short	0x0011
        /*0046*/ 	.short	0x0060
        /*0048*/ 	.byte	0x00, 0xf0, 0x05, 0x00


	//----- nvinfo : EIATTR_KPARAM_INFO
	.align		4
.L_1765:
        /*004c*/ 	.byte	0x04, 0x17
        /*004e*/ 	.short	(.L_1767 - .L_1766)
.L_1766:
        /*0050*/ 	.word	0x00000000
        /*0054*/ 	.short	0x0010
        /*0056*/ 	.short	0x005c
        /*0058*/ 	.byte	0x00, 0xf0, 0x11, 0x00


	//----- nvinfo : EIATTR_KPARAM_INFO
	.align		4
.L_1767:
        /*005c*/ 	.byte	0x04, 0x17
        /*005e*/ 	.short	(.L_1769 - .L_1768)
.L_1768:
        /*0060*/ 	.word	0x00000000
        /*0064*/ 	.short	0x000f
        /*0066*/ 	.short	0x0058
        /*0068*/ 	.byte	0x00, 0xf0, 0x11, 0x00


	//----- nvinfo : EIATTR_KPARAM_INFO
	.align		4
.L_1769:
        /*006c*/ 	.byte	0x04, 0x17
        /*006e*/ 	.short	(.L_1771 - .L_1770)
.L_1770:
        /*0070*/ 	.word	0x00000000
        /*0074*/ 	.short	0x000e
        /*0076*/ 	.short	0x0054
        /*0078*/ 	.byte	0x00, 0xf0, 0x11, 0x00


	//----- nvinfo : EIATTR_KPARAM_INFO
	.align		4
.L_1771:
        /*007c*/ 	.byte	0x04, 0x17
        /*007e*/ 	.short	(.L_1773 - .L_1772)
.L_1772:
        /*0080*/ 	.word	0x00000000
        /*0084*/ 	.short	0x000d
        /*0086*/ 	.short	0x0050
        /*0088*/ 	.byte	0x00, 0xf0, 0x11, 0x00


	//----- nvinfo : EIATTR_KPARAM_INFO
	.align		4
.L_1773:
        /*008c*/ 	.byte	0x04, 0x17
        /*008e*/ 	.short	(.L_1775 - .L_1774)
.L_1774:
        /*0090*/ 	.word	0x00000000
        /*0094*/ 	.short	0x000c
        /*0096*/ 	.short	0x004c
        /*0098*/ 	.byte	0x00, 0xf0, 0x11, 0x00


	//----- nvinfo : EIATTR_KPARAM_INFO
	.align		4
.L_1775:
        /*009c*/ 	.byte	0x04, 0x17
        /*009e*/ 	.short	(.L_1777 - .L_1776)
.L_1776:
        /*00a0*/ 	.word	0x00000000
        /*00a4*/ 	.short	0x000b
        /*00a6*/ 	.short	0x0048
        /*00a8*/ 	.byte	0x00, 0xf0, 0x11, 0x00


	//----- nvinfo : EIATTR_KPARAM_INFO
	.align		4
.L_1777:
        /*00ac*/ 	.byte	0x04, 0x17
        /*00ae*/ 	.short	(.L_1779 - .L_1778)
.L_1778:
        /*00b0*/ 	.word	0x00000000
        /*00b4*/ 	.short	0x000a
        /*00b6*/ 	.short	0x0040
        /*00b8*/ 	.byte	0x00, 0xf0, 0x21, 0x00


	//----- nvinfo : EIATTR_KPARAM_INFO
	.align		4
.L_1779:
        /*00bc*/ 	.byte	0x04, 0x17
        /*00be*/ 	.short	(.L_1781 - .L_1780)
.L_1780:
        /*00c0*/ 	.word	0x00000000
        /*00c4*/ 	.short	0x0009
        /*00c6*/ 	.short	0x0038
        /*00c8*/ 	.byte	0x00, 0xf0, 0x21, 0x00


	//----- nvinfo : EIATTR_KPARAM_INFO
	.align		4
.L_1781:
        /*00cc*/ 	.byte	0x04, 0x17
        /*00ce*/ 	.short	(.L_1783 - .L_1782)
.L_1782:
        /*00d0*/ 	.word	0x00000000
        /*00d4*/ 	.short	0x0008
        /*00d6*/ 	.short	0x0034
        /*00d8*/ 	.byte	0x00, 0xf0, 0x11, 0x00


	//----- nvinfo : EIATTR_KPARAM_INFO
	.align		4
.L_1783:
        /*00dc*/ 	.byte	0x04, 0x17
        /*00de*/ 	.short	(.L_1785 - .L_1784)
.L_1784:
        /*00e0*/ 	.word	0x00000000
        /*00e4*/ 	.short	0x0007
        /*00e6*/ 	.short	0x0030
        /*00e8*/ 	.byte	0x00, 0xf0, 0x11, 0x00


	//----- nvinfo : EIATTR_KPARAM_INFO
	.align		4
.L_1785:
        /*00ec*/ 	.byte	0x04, 0x17
        /*00ee*/ 	.short	(.L_1787 - .L_1786)
.L_1786:
        /*00f0*/ 	.word	0x00000000
        /*00f4*/ 	.short	0x0006
        /*00f6*/ 	.short	0x002c
        /*00f8*/ 	.byte	0x00, 0xf0, 0x11, 0x00


	//----- nvinfo : EIATTR_KPARAM_INFO
	.align		4
.L_1787:
        /*00fc*/ 	.byte	0x04, 0x17
        /*00fe*/ 	.short	(.L_1789 - .L_1788)
.L_1788:
        /*0100*/ 	.word	0x00000000
        /*0104*/ 	.short	0x0005
        /*0106*/ 	.short	0x0028
        /*0108*/ 	.byte	0x00, 0xf0, 0x11, 0x00


	//----- nvinfo : EIATTR_KPARAM_INFO
	.align		4
.L_1789:
        /*010c*/ 	.byte	0x04, 0x17
        /*010e*/ 	.short	(.L_1791 - .L_1790)
.L_1790:
        /*0110*/ 	.word	0x00000000
        /*0114*/ 	.short	0x0004
        /*0116*/ 	.short	0x0020
        /*0118*/ 	.byte	0x00, 0xf0, 0x21, 0x00


	//----- nvinfo : EIATTR_KPARAM_INFO
	.align		4
.L_1791:
        /*011c*/ 	.byte	0x04, 0x17
        /*011e*/ 	.short	(.L_1793 - .L_1792)
.L_1792:
        /*0120*/ 	.word	0x00000000
        /*0124*/ 	.short	0x0003
        /*0126*/ 	.short	0x0018
        /*0128*/ 	.byte	0x00, 0xf0, 0x21, 0x00


	//----- nvinfo : EIATTR_KPARAM_INFO
	.align		4
.L_1793:
        /*012c*/ 	.byte	0x04, 0x17
        /*012e*/ 	.short	(.L_1795 - .L_1794)
.L_1794:
        /*0130*/ 	.word	0x00000000
        /*0134*/ 	.short	0x0002
        /*0136*/ 	.short	0x0010
        /*0138*/ 	.byte	0x00, 0xf0, 0x21, 0x00


	//----- nvinfo : EIATTR_KPARAM_INFO
	.align		4
.L_1795:
        /*013c*/ 	.byte	0x04, 0x17
        /*013e*/ 	.short	(.L_1797 - .L_1796)
.L_1796:
        /*0140*/ 	.word	0x00000000
        /*0144*/ 	.short	0x0001
        /*0146*/ 	.short	0x0008
        /*0148*/ 	.byte	0x00, 0xf0, 0x21, 0x00


	//----- nvinfo : EIATTR_KPARAM_INFO
	.align		4
.L_1797:
        /*014c*/ 	.byte	0x04, 0x17
        /*014e*/ 	.short	(.L_1799 - .L_1798)
.L_1798:
        /*0150*/ 	.word	0x00000000
        /*0154*/ 	.short	0x0000
        /*0156*/ 	.short	0x0000
        /*0158*/ 	.byte	0x00, 0xf0, 0x21, 0x00


	//----- nvinfo : EIATTR_MAXREG_COUNT
	.align		4
.L_1799:
        /*015c*/ 	.byte	0x03, 0x1b
        /*015e*/ 	.short	0x00ff


	//----- nvinfo : EIATTR_NUM_BARRIERS
	.align		4
        /*0160*/ 	.byte	0x02, 0x4c
        /*0162*/ 	.byte	0x01
	.zero		1


	//----- nvinfo : EIATTR_MERCURY_ISA_VERSION
	.align		4
        /*0164*/ 	.byte	0x03, 0x5f
        /*0166*/ 	.short	0x0000


	//----- nvinfo : EIATTR_EXIT_INSTR_OFFSETS
	.align		4
        /*0168*/ 	.byte	0x04, 0x1c
        /*016a*/ 	.short	(.L_1801 - .L_1800)


	//   ....[0]....
.L_1800:
        /*016c*/ 	.word	0x00000b60


	//   ....[1]....
        /*0170*/ 	.word	0x000085b0


	//   ....[2]....
        /*0174*/ 	.word	0x00008870


	//   ....[3]....
        /*0178*/ 	.word	0x00008ac0


	//   ....[4]....
        /*017c*/ 	.word	0x00008c00


	//   ....[5]....
        /*0180*/ 	.word	0x00008cb0


	//   ....[6]....
        /*0184*/ 	.word	0x00008cf0


	//----- nvinfo : EIATTR_CTAIDZ_USED
	.align		4
.L_1801:
        /*0188*/ 	.byte	0x01, 0x04
	.zero		2


	//----- nvinfo : EIATTR_CRS_STACK_SIZE
	.align		4
        /*018c*/ 	.byte	0x04, 0x1e
        /*018e*/ 	.short	(.L_1803 - .L_1802)
.L_1802:
        /*0190*/ 	.word	0x00000000
.L_1803:


//--------------------- .nv.info._Z23gemm_half_q_half_kernelILi3ELi4ELb0ELb0ELi64EEvPK6__halfPKjS4_S2_PS0_iiiiPKtS7_iiiiiibS2_i --------------------------
	.section	.nv.info._Z23gemm_half_q_half_kernelILi3ELi4ELb0ELb0ELi64EEvPK6__halfPKjS4_S2_PS0_iiiiPKtS7_iiiiiibS2_i,"",@"SHT_CUDA_INFO"
	.sectionflags	@""
	.align	4


	//----- nvinfo : EIATTR_CUDA_API_VERSION
	.align		4
        /*0000*/ 	.byte	0x04, 0x37
        /*0002*/ 	.short	(.L_1805 - .L_1804)
.L_1804:
        /*0004*/ 	.word	0x00000082


	//----- nvinfo : EIATTR_SW2861232_WAR
	.align		4
.L_1805:
        /*0008*/ 	.byte	0x01, 0x35
	.zero		2


	//----- nvinfo : EIATTR_PARAM_CBANK
	.align		4
        /*000c*/ 	.byte	0x04, 0x0a
        /*000e*/ 	.short	(.L_1807 - .L_1806)
	.align		4
.L_1806:
        /*0010*/ 	.word	index@(.nv.constant0._Z23gemm_half_q_half_kernelILi3ELi4ELb0ELb0ELi64EEvPK6__halfPKjS4_S2_PS0_iiiiPKtS7_iiiiiibS2_i)
        /*0014*/ 	.short	0x0160
        /*0016*/ 	.short	0x0074


	//----- nvinfo : EIATTR_CBANK_PARAM_SIZE
	.align		4
.L_1807:
        /*0018*/ 	.byte	0x03, 0x19
        /*001a*/ 	.short	0x0074


	//----- nvinfo : EIATTR_KPARAM_INFO
	.align		4
        /*001c*/ 	.byte	0x04, 0x17
        /*001e*/ 	.short	(.L_1809 - .L_1808)
.L_1808:
        /*0020*/ 	.word	0x00000000
        /*0024*/ 	.short	0x0013
        /*0026*/ 	.short	0x0070
        /*0028*/ 	.byte	0x00, 0xf0, 0x11, 0x00


	//----- nvinfo : EIATTR_KPARAM_INFO
	.align		4
.L_1809:
        /*002c*/ 	.byte	0x04, 0x17
        /*002e*/ 	.short	(.L_1811 - .L_1810)
.L_1810:
        /*0030*/ 	.word	0x00000000
        /*0034*/ 	.short	0x0012
        /*0036*/ 	.short	0x0068
        /*0038*/ 	.byte	0x00, 0xf0, 0x21, 0x00


	//----- nvinfo : EIATTR_KPARAM_INFO
	.align		4
.L_1811:
        /*003c*/ 	.byte	0x04, 0x17
        /*003e*/ 	.short	(.L_1813 - .L_1812)
.L_1812:
        /*0040*/ 	.word	0x00000000
        /*0044*/ 	.short	0x0011
        /*0046*/ 	.short	0x0060
        /*0048*/ 	.byte	0x00, 0xf0, 0x05, 0x00


	//----- nvinfo : EIATTR_KPARAM_INFO
	.align		4
.L_1813:
        /*004c*/ 	.byte	0x04, 0x17
        /*004e*/ 	.short	(.L_1815 - .L_1814)
.L_1814:
        /*0050*/ 	.word	0x00000000
        /*0054*/ 	.short	0x0010
        /*0056*/ 	.short	0x005c
        /*0058*/ 	.byte	0x00, 0xf0, 0x11, 0x00


	//----- nvinfo : EIATTR_KPARAM_INFO
	.align		4
.L_1815:
        /*005c*/ 	.byte	0x04, 0x17
        /*005e*/ 	.short	(.L_1817 - .L_1816)
.L_1816:
        /*0060*/ 	.word	0x00000000
        /*0064*/ 	.short	0x000f
        /*0066*/ 	.short	0x0058
        /*0068*/ 	.byte	0x00, 0xf0, 0x11, 0x00


	//----- nvinfo : EIATTR_KPARAM_INFO
	.align		4
.L_1817:
        /*006c*/ 	.byte	0x04, 0x17
        /*006e*/ 	.short	(.L_1819 - .L_1818)
.L_1818:
        /*0070*/ 	.word	0x00000000
        /*0074*/ 	.short	0x000e
        /*0076*/ 	.short	0x0054
        /*0078*/ 	.byte	0x00, 0xf0, 0x11, 0x00


	//----- nvinfo : EIATTR_KPARAM_INFO
	.align		4
.L_1819:
        /*007c*/ 	.byte	0x04, 0x17
        /*007e*/ 	.short	(.L_1821 - .L_1820)
.L_1820:
        /*0080*/ 	.word	0x00000000
        /*0084*/ 	.short	0x000d
        /*0086*/ 	.short	0x0050
        /*0088*/ 	.byte	0x00, 0xf0, 0x11, 0x00


	//----- nvinfo : EIATTR_KPARAM_INFO
	.align		4
.L_1821:
        /*008c*/ 	.byte	0x04, 0x17
        /*008e*/ 	.short	(.L_1823 - .L_1822)
.L_1822:
        /*0090*/ 	.word	0x00000000
        /*0094*/ 	.short	0x000c
        /*0096*/ 	.short	0x004c
        /*0098*/ 	.byte	0x00, 0xf0, 0x11, 0x00


	//----- nvinfo : EIATTR_KPARAM_INFO
	.align		4
.L_1823:
        /*009c*/ 	.byte	0x04, 0x17
        /*009e*/ 	.short	(.L_1825 - .L_1824)
.L_1824:
        /*00a0*/ 	.word	0x00000000
        /*00a4*/ 	.short	0x000b
        /*00a6*/ 	.short	0x0048
        /*00a8*/ 	.byte	0x00, 0xf0, 0x11, 0x00


	//----- nvinfo : EIATTR_KPARAM_INFO
	.align		4
.L_1825:
        /*00ac*/ 	.byte	0x04, 0x17
        /*00ae*/ 	.short	(.L_1827 - .L_1826)
.L_1826:
        /*00b0*/ 	.word	0x00000000
        /*00b4*/ 	.short	0x000a
        /*00b6*/ 	.short	0x0040
        /*00b8*/ 	.byte	0x00, 0xf0, 0x21, 0x00


	//----- nvinfo : EIATTR_KPARAM_INFO
	.align		4
.L_1827:
        /*00bc*/ 	.byte	0x04, 0x17
        /*00be*/ 	.short	(.L_1829 - .L_1828)
.L_1828:
        /*00c0*/ 	.word	0x00000000
        /*00c4*/ 	.short	0x0009
        /*00c6*/ 	.short	0x0038
        /*00c8*/ 	.byte	0x00, 0xf0, 0x21, 0x00


	//----- nvinfo : EIATTR_KPARAM_INFO
	.align		4
.L_1829:
        /*00cc*/ 	.byte	0x04, 0x17
        /*00ce*/ 	.short	(.L_1831 - .L_1830)
.L_1830:
        /*00d0*/ 	.word	0x00000000
        /*00d4*/ 	.short	0x0008
        /*00d6*/ 	.short	0x0034
        /*00d8*/ 	.byte	0x00, 0xf0, 0x11, 0x00


	//----- nvinfo : EIATTR_KPARAM_INFO
	.align		4
.L_1831:
        /*00dc*/ 	.byte	0x04, 0x17
        /*00de*/ 	.short	(.L_1833 - .L_1832)
.L_1832:
        /*00e0*/ 	.word	0x00000000
        /*00e4*/ 	.short	0x0007
        /*00e6*/ 	.short	0x0030
        /*00e8*/ 	.byte	0x00, 0xf0, 0x11, 0x00


	//----- nvinfo : EIATTR_KPARAM_INFO
	.align		4
.L_1833:
        /*00ec*/ 	.byte	0x04, 0x17
        /*00ee*/ 	.short	(.L_1835 - .L_1834)
.L_1834:
        /*00f0*/ 	.word	0x00000000
        /*00f4*/ 	.short	0x0006
        /*00f6*/ 	.short	0x002c
        /*00f8*/ 	.byte	0x00, 0xf0, 0x11, 0x00


	//----- nvinfo : EIATTR_KPARAM_INFO
	.align		4
.L_1835:
        /*00fc*/ 	.byte	0x04, 0x17
        /*00fe*/ 	.short	(.L_1837 - .L_1836)
.L_1836:
        /*0100*/ 	.word	0x00000000
        /*0104*/ 	.short	0x0005
        /*0106*/ 	.short	0x0028
        /*0108*/ 	.byte	0x00, 0xf0, 0x11, 0x00


	//----- nvinfo : EIATTR_KPARAM_INFO
	.align		4
.L_1837:
        /*010c*/ 	.byte	0x04, 0x17
        /*010e*/ 	.short	(.L_1839 - .L_1838)
.L_1838:
        /*0110*/ 	.word	0x00000000
        /*0114*/ 	.short	0x0004
        /*0116*/ 	.short	0x0020
        /*0118*/ 	.byte	0x00, 0xf0, 0x21, 0x00


	//----- nvinfo : EIATTR_KPARAM_INFO
	.align		4
.L_1839:
        /*011c*/ 	.byte	0x04, 0x17
        /*011e*/ 	.short	(.L_1841 - .L_1840)
.L_1840:
        /*0120*/ 	.word	0x00000000
        /*0124*/ 	.short	0x0003
        /*0126*/ 	.short	0x0018
        /*0128*/ 	.byte	0x00, 0xf0, 0x21, 0x00


	//----- nvinfo : EIATTR_KPARAM_INFO
	.align		4
.L_1841:
        /*012c*/ 	.byte	0x04, 0x17
        /*012e*/ 	.short	(.L_1843 - .L_1842)
.L_1842:
        /*0130*/ 	.word	0x00000000
        /*0134*/ 	.short	0x0002
        /*0136*/ 	.short	0x0010
        /*0138*/ 	.byte	0x00, 0xf0, 0x21, 0x00


	//----- nvinfo : EIATTR_KPARAM_INFO
	.align		4
.L_1843:
        /*013c*/ 	.byte	0x04, 0x17
        /*013e*/ 	.short	(.L_1845 - .L_1844)
.L_1844:
        /*0140*/ 	.word	0x00000000
        /*0144*/ 	.short	0x0001
        /*0146*/ 	.short	0x0008
        /*0148*/ 	.byte	0x00, 0xf0, 0x21, 0x00


	//----- nvinfo : EIATTR_KPARAM_INFO
	.align		4
.L_1845:
        /*014c*/ 	.byte	0x04, 0x17
        /*014e*/ 	.short	(.L_1847 - .L_1846)
.L_1846:
        /*0150*/ 	.word	0x00000000
        /*0154*/ 	.short	0x0000
        /*0156*/ 	.short	0x0000
        /*0158*/ 	.byte	0x00, 0xf0, 0x21, 0x00


	//----- nvinfo : EIATTR_MAXREG_COUNT
	.align		4
.L_1847:
        /*015c*/ 	.byte	0x03, 0x1b
        /*015e*/ 	.short	0x00ff


	//----- nvinfo : EIATTR_NUM_BARRIERS
	.align		4
        /*0160*/ 	.byte	0x02, 0x4c
        /*0162*/ 	.byte	0x01
	.zero		1


	//----- nvinfo : EIATTR_MERCURY_ISA_VERSION
	.align		4
        /*0164*/ 	.byte	0x03, 0x5f
        /*0166*/ 	.short	0x0000


	//----- nvinfo : EIATTR_EXIT_INSTR_OFFSETS
	.align		4
        /*0168*/ 	.byte	0x04, 0x1c
        /*016a*/ 	.short	(.L_1849 - .L_1848)


	//   ....[0]....
.L_1848:
        /*016c*/ 	.word	0x00000790


	//   ....[1]....
        /*0170*/ 	.word	0x00003020


	//   ....[2]....
        /*0174*/ 	.word	0x000032e0


	//   ....[3]....
        /*0178*/ 	.word	0x00003530


	//   ....[4]....
        /*017c*/ 	.word	0x00003670


	//   ....[5]....
        /*0180*/ 	.word	0x00003710


	//   ....[6]....
        /*0184*/ 	.word	0x00003750


	//----- nvinfo : EIATTR_CTAIDZ_USED
	.align		4
.L_1849:
        /*0188*/ 	.byte	0x01, 0x04
	.zero		2


	//----- nvinfo : EIATTR_CRS_STACK_SIZE
	.align		4
        /*018c*/ 	.byte	0x04, 0x1e
        /*018e*/ 	.short	(.L_1851 - .L_1850)
.L_1850:
        /*0190*/ 	.word	0x00000000
.L_1851:


//--------------------- .nv.info._Z23gemm_half_q_half_kernelILi3ELi6ELb0ELb0ELi64EEvPK6__halfPKjS4_S2_PS0_iiiiPKtS7_iiiiiibS2_i --------------------------
	.section	.nv.info._Z23gemm_half_q_half_kernelILi3ELi6ELb0ELb0ELi64EEvPK6__halfPKjS4_S2_PS0_iiiiPKtS7_iiiiiibS2_i,"",@"SHT_CUDA_INFO"
	.sectionflags	@""
	.align	4


	//----- nvinfo : EIATTR_CUDA_API_VERSION
	.align		4
        /*0000*/ 	.byte	0x04, 0x37
        /*0002*/ 	.short	(.L_1853 - .L_1852)
.L_1852:
        /*0004*/ 	.word	0x00000082


	//----- nvinfo : EIATTR_SW2861232_WAR
	.align		4
.L_1853:
        /*0008*/ 	.byte	0x01, 0x35
	.zero		2


	//----- nvinfo : EIATTR_PARAM_CBANK
	.align		4
        /*000c*/ 	.byte	0x04, 0x0a
        /*000e*/ 	.short	(.L_1855 - .L_1854)
	.align		4
.L_1854:
        /*0010*/ 	.word	index@(.nv.constant0._Z23gemm_half_q_half_kernelILi3ELi6ELb0ELb0ELi64EEvPK6__halfPKjS4_S2_PS0_iiiiPKtS7_iiiiiibS2_i)
        /*0014*/ 	.short	0x0160
        /*0016*/ 	.short	0x0074


	//----- nvinfo : EIATTR_CBANK_PARAM_SIZE
	.align		4
.L_1855:
        /*0018*/ 	.byte	0x03, 0x19
        /*001a*/ 	.short	0x0074


	//----- nvinfo : EIATTR_KPARAM_INFO
	.align		4
        /*001c*/ 	.byte	0x04, 0x17
        /*001e*/ 	.short	(.L_1857 - .L_1856)
.L_1856:
        /*0020*/ 	.word	0x00000000
        /*0024*/ 	.short	0x0013
        /*0026*/ 	.short	0x0070
        /*0028*/ 	.byte	0x00, 0xf0, 0x11, 0x00


	//----- nvinfo : EIATTR_KPARAM_INFO
	.align		4
.L_1857:
        /*002c*/ 	.byte	0x04, 0x17
        /*002e*/ 	.short	(.L_1859 - .L_1858)
.L_1858:
        /*0030*/ 	.word	0x00000000
        /*0034*/ 	.short	0x0012
        /*0036*/ 	.short	0x0068
        /*0038*/ 	.byte	0x00, 0xf0, 0x21, 0x00


	//----- nvinfo : EIATTR_KPARAM_INFO
	.align		4
.L_1859:
        /*003c*/ 	.byte	0x04, 0x17
        /*003e*/ 	.short	(.L_1861 - .L_1860)
.L_1860:
        /*0040*/ 	.word	0x00000000
        /*0044*/ 	.short	0x0011
        /*0046*/ 	.short	0x0060
        /*0048*/ 	.byte	0x00, 0xf0, 0x05, 0x00


	//----- nvinfo : EIATTR_KPARAM_INFO
	.align		4
.L_1861:
        /*004c*/ 	.byte	0x04, 0x17
        /*004e*/ 	.short	(.L_1863 - .L_1862)
.L_1862:
        /*0050*/ 	.word	0x00000000
        /*0054*/ 	.short	0x0010
        /*0056*/ 	.short	0x005c
        /*0058*/ 	.byte	0x00, 0xf0, 0x11, 0x00


	//----- nvinfo : EIATTR_KPARAM_INFO
	.align		4
.L_1863:
        /*005c*/ 	.byte	0x04, 0x17
        /*005e*/ 	.short	(.L_1865 - .L_1864)
.L_1864:
        /*0060*/ 	.word	0x00000000
        /*0064*/ 	.short	0x000f
        /*0066*/ 	.short	0x0058
        /*0068*/ 	.byte	0x00, 0xf0, 0x11, 0x00


	//----- nvinfo : EIATTR_KPARAM_INFO
	.align		4
.L_1865:
        /*006c*/ 	.byte	0x04, 0x17
        /*006e*/ 	.short	(.L_1867 - .L_1866)
.L_1866:
        /*0070*/ 	.word	0x00000000
        /*0074*/ 	.short	0x000e
        /*0076*/ 	.short	0x0054
        /*0078*/ 	.byte	0x00, 0xf0, 0x11, 0x00


	//----- nvinfo : EIATTR_KPARAM_INFO
	.align		4
.L_1867:
        /*007c*/ 	.byte	0x04, 0x17
        /*007e*/ 	.short	(.L_1869 - .L_1868)
.L_1868:
        /*0080*/ 	.word	0x00000000
        /*0084*/ 	.short	0x000d
        /*0086*/ 	.short	0x0050
        /*0088*/ 	.byte	0x00, 0xf0, 0x11, 0x00


	//----- nvinfo : EIATTR_KPARAM_INFO
	.align		4
.L_1869:
        /*008c*/ 	.byte	0x04, 0x17
        /*008e*/ 	.short	(.L_1871 - .L_1870)
.L_1870:
        /*0090*/ 	.word	0x00000000
        /*0094*/ 	.short	0x000c
        /*0096*/ 	.short	0x004c
        /*0098*/ 	.byte	0x00, 0xf0, 0x11, 0x00


	//----- nvinfo : EIATTR_KPARAM_INFO
	.align		4
.L_1871:
        /*009c*/ 	.byte	0x04, 0x17
        /*009e*/ 	.short	(.L_1873 - .L_1872)
.L_1872:
        /*00a0*/ 	.word	0x00000000
        /*00a4*/ 	.short	0x000b
        /*00a6*/ 	.short	0x0048
        /*00a8*/ 	.byte	0x00, 0xf0, 0x11, 0x00


	//----- nvinfo : EIATTR_KPARAM_INFO
	.align		4
.L_1873:
        /*00ac*/ 	.byte	0x04, 0x17
        /*00ae*/ 	.short	(.L_1875 - .L_1874)
.L_1874:
        /*00b0*/ 	.word	0x00000000
        /*00b4*/ 	.short	0x000a
        /*00b6*/ 	.short	0x0040
        /*00b8*/ 	.byte	0x00, 0xf0, 0x21, 0x00


	//----- nvinfo : EIATTR_KPARAM_INFO
	.align		4
.L_1875:
        /*00bc*/ 	.byte	0x04, 0x17
        /*00be*/ 	.short	(.L_1877 - .L_1876)
.L_1876:
        /*00c0*/ 	.word	0x00000000
        /*00c4*/ 	.short	0x0009
        /*00c6*/ 	.short	0x0038
        /*00c8*/ 	.byte	0x00, 0xf0, 0x21, 0x00


	//----- nvinfo : EIATTR_KPARAM_INFO
	.align		4
.L_1877:
        /*00cc*/ 	.byte	0x04, 0x17
        /*00ce*/ 	.short	(.L_1879 - .L_1878)
.L_1878:
        /*00d0*/ 	.word	0x00000000
        /*00d4*/ 	.short	0x0008
        /*00d6*/ 	.short	0x0034
        /*00d8*/ 	.byte	0x00, 0xf0, 0x11, 0x00


	//----- nvinfo : EIATTR_KPARAM_INFO
	.align		4
.L_1879:
        /*00dc*/ 	.byte	0x04, 0x17
        /*00de*/ 	.short	(.L_1881 - .L_1880)
.L_1880:
        /*00e0*/ 	.word	0x00000000
        /*00e4*/ 	.short	0x0007
        /*00e6*/ 	.short	0x0030
        /*00e8*/ 	.byte	0x00, 0xf0, 0x11, 0x00


	//----- nvinfo : EIATTR_KPARAM_INFO
	.align		4
.L_1881:
        /*00ec*/ 	.byte	0x04, 0x17
        /*00ee*/ 	.short	(.L_1883 - .L_1882)
.L_1882:
        /*00f0*/ 	.word	0x00000000
        /*00f4*/ 	.short	0x0006
        /*00f6*/ 	.short	0x002c
        /*00f8*/ 	.byte	0x00, 0xf0, 0x11, 0x00


	//----- nvinfo : EIATTR_KPARAM_INFO
	.align		4
.L_1883:
        /*00fc*/ 	.byte	0x04, 0x17
        /*00fe*/ 	.short	(.L_1885 - .L_1884)
.L_1884:
        /*0100*/ 	.word	0x00000000
        /*0104*/ 	.short	0x0005
        /*0106*/ 	.short	0x0028
        /*0108*/ 	.byte	0x00, 0xf0, 0x11, 0x00


	//----- nvinfo : EIATTR_KPARAM_INFO
	.align		4
.L_1885:
        /*010c*/ 	.byte	0x04, 0x17
        /*010e*/ 	.short	(.L_1887 - .L_1886)
.L_1886:
        /*0110*/ 	.word	0x00000000
        /*0114*/ 	.short	0x0004
        /*0116*/ 	.short	0x0020
        /*0118*/ 	.byte	0x00, 0xf0, 0x21, 0x00


	//----- nvinfo : EIATTR_KPARAM_INFO
	.align		4
.L_1887:
        /*011c*/ 	.byte	0x04, 0x17
        /*011e*/ 	.short	(.L_1889 - .L_1888)
.L_1888:
        /*0120*/ 	.word	0x00000000
        /*0124*/ 	.short	0x0003
        /*0126*/ 	.short	0x0018
        /*0128*/ 	.byte	0x00, 0xf0, 0x21, 0x00


	//----- nvinfo : EIATTR_KPARAM_INFO
	.align		4
.L_1889:
        /*012c*/ 	.byte	0x04, 0x17
        /*012e*/ 	.short	(.L_1891 - .L_1890)
.L_1890:
        /*0130*/ 	.word	0x00000000
        /*0134*/ 	.short	0x0002
        /*0136*/ 	.short	0x0010
        /*0138*/ 	.byte	0x00, 0xf0, 0x21, 0x00


	//----- nvinfo : EIATTR_KPARAM_INFO
	.align		4
.L_1891:
        /*013c*/ 	.byte	0x04, 0x17
        /*013e*/ 	.short	(.L_1893 - .L_1892)
.L_1892:
        /*0140*/ 	.word	0x00000000
        /*0144*/ 	.short	0x0001
        /*0146*/ 	.short	0x0008
        /*0148*/ 	.byte	0x00, 0xf0, 0x21, 0x00


	//----- nvinfo : EIATTR_KPARAM_INFO
	.align		4
.L_1893:
        /*014c*/ 	.byte	0x04, 0x17
        /*014e*/ 	.short	(.L_1895 - .L_1894)
.L_1894:
        /*0150*/ 	.word	0x00000000
        /*0154*/ 	.short	0x0000
        /*0156*/ 	.short	0x0000
        /*0158*/ 	.byte	0x00, 0xf0, 0x21, 0x00


	//----- nvinfo : EIATTR_MAXREG_COUNT
	.align		4
.L_1895:
        /*015c*/ 	.byte	0x03, 0x1b
        /*015e*/ 	.short	0x00ff


	//----- nvinfo : EIATTR_NUM_BARRIERS
	.align		4
        /*0160*/ 	.byte	0x02, 0x4c
        /*0162*/ 	.byte	0x01
	.zero		1


	//----- nvinfo : EIATTR_MERCURY_ISA_VERSION
	.align		4
        /*0164*/ 	.byte	0x03, 0x5f
        /*0166*/ 	.short	0x0000


	//----- nvinfo : EIATTR_EXIT_INSTR_OFFSETS
	.align		4
        /*0168*/ 	.byte	0x04, 0x1c
        /*016a*/ 	.short	(.L_1897 - .L_1896)


	//   ....[0]....
.L_1896:
        /*016c*/ 	.word	0x00000790


	//   ....[1]....
        /*0170*/ 	.word	0x000040a0


	//   ....[2]....
        /*0174*/ 	.word	0x00004360


	//   ....[3]....
        /*0178*/ 	.word	0x000045b0


	//   ....[4]....
        /*017c*/ 	.word	0x000046f0


	//   ....[5]....
        /*0180*/ 	.word	0x00004790


	//   ....[6]....
        /*0184*/ 	.word	0x000047d0


	//----- nvinfo : EIATTR_CTAIDZ_USED
	.align		4
.L_1897:
        /*0188*/ 	.byte	0x01, 0x04
	.zero		2


	//----- nvinfo : EIATTR_CRS_STACK_SIZE
	.align		4
        /*018c*/ 	.byte	0x04, 0x1e
        /*018e*/ 	.short	(.L_1899 - .L_1898)
.L_1898:
        /*0190*/ 	.word	0x00000000
.L_1899:


//--------------------- .nv.info._Z23gemm_half_q_half_kernelILi3ELi2ELb0ELb0ELi64EEvPK6__halfPKjS4_S2_PS0_iiiiPKtS7_iiiiiibS2_i --------------------------
	.section	.nv.info._Z23gemm_half_q_half_kernelILi3ELi2ELb0ELb0ELi64EEvPK6__halfPKjS4_S2_PS0_iiiiPKtS7_iiiiiibS2_i,"",@"SHT_CUDA_INFO"
	.sectionflags	@""
	.align	4


	//----- nvinfo : EIATTR_CUDA_API_VERSION
	.align		4
        /*0000*/ 	.byte	0x04, 0x37
        /*0002*/ 	.short	(.L_1901 - .L_1900)
.L_1900:
        /*0004*/ 	.word	0x00000082


	//----- nvinfo : EIATTR_SW2861232_WAR
	.align		4
.L_1901:
        /*0008*/ 	.byte	0x01, 0x35
	.zero		2


	//----- nvinfo : EIATTR_PARAM_CBANK
	.align		4
        /*000c*/ 	.byte	0x04, 0x0a
        /*000e*/ 	.short	(.L_1903 - .L_1902)
	.align		4
.L_1902:
        /*0010*/ 	.word	index@(.nv.constant0._Z23gemm_half_q_half_kernelILi3ELi2ELb0ELb0ELi64EEvPK6__halfPKjS4_S2_PS0_iiiiPKtS7_iiiiiibS2_i)
        /*0014*/ 	.short	0x0160
        /*0016*/ 	.short	0x0074


	//----- nvinfo : EIATTR_CBANK_PARAM_SIZE
	.align		4
.L_1903:
        /*0018*/ 	.byte	0x03, 0x19
        /*001a*/ 	.short	0x0074


	//----- nvinfo : EIATTR_KPARAM_INFO
	.align		4
        /*001c*/ 	.byte	0x04, 0x17
        /*001e*/ 	.short	(.L_1905 - .L_1904)
.L_1904:
        /*0020*/ 	.word	0x00000000
        /*0024*/ 	.short	0x0013
        /*0026*/ 	.short	0x0070
        /*0028*/ 	.byte	0x00, 0xf0, 0x11, 0x00


	//----- nvinfo : EIATTR_KPARAM_INFO
	.align		4
.L_1905:
        /*002c*/ 	.byte	0x04, 0x17
        /*002e*/ 	.short	(.L_1907 - .L_1906)
.L_1906:
        /*0030*/ 	.word	0x00000000
        /*0034*/ 	.short	0x0012
        /*0036*/ 	.short	0x0068
        /*0038*/ 	.byte	0x00, 0xf0, 0x21, 0x00


	//----- nvinfo : EIATTR_KPARAM_INFO
	.align		4
.L_1907:
        /*003c*/ 	.byte	0x04, 0x17
        /*003e*/ 	.short	(.L_1909 - .L_1908)
.L_1908:
        /*0040*/ 	.word	0x00000000
        /*0044*/ 	.short	0x0011
        /*0046*/ 	.short	0x0060
        /*0048*/ 	.byte	0x00, 0xf0, 0x05, 0x00


	//----- nvinfo : EIATTR_KPARAM_INFO
	.align		4
.L_1909:
        /*004c*/ 	.byte	0x04, 0x17
        /*004e*/ 	.short	(.L_1911 - .L_1910)
.L_1910:
        /*0050*/ 	.word	0x00000000
        /*0054*/ 	.short	0x0010
        /*0056*/ 	.short	0x005c
        /*0058*/ 	.byte	0x00, 0xf0, 0x11, 0x00


	//----- nvinfo : EIATTR_KPARAM_INFO
	.align		4
.L_1911:
        /*005c*/ 	.byte	0x04, 0x17
        /*005e*/ 	.short	(.L_1913 - .L_1912)
.L_1912:
        /*0060*/ 	.word	0x00000000
        /*0064*/ 	.short	0x000f
        /*0066*/ 	.short	0x0058
        /*0068*/ 	.byte	0x00, 0xf0, 0x11, 0x00


	//----- nvinfo : EIATTR_KPARAM_INFO
	.align		4
.L_1913:
        /*006c*/ 	.byte	0x04, 0x17
        /*006e*/ 	.short	(.L_1915 - .L_1914)
.L_1914:
        /*0070*/ 	.word	0x00000000
        /*0074*/ 	.short	0x000e
        /*0076*/ 	.short	0x0054
        /*0078*/ 	.byte	0x00, 0xf0, 0x11, 0x00


	//----- nvinfo : EIATTR_KPARAM_INFO
	.align		4
.L_1915:
        /*007c*/ 	.byte	0x04, 0x17
        /*007e*/ 	.short	(.L_1917 - .L_1916)
.L_1916:
        /*0080*/ 	.word	0x00000000
        /*0084*/ 	.short	0x000d
        /*0086*/ 	.short	0x0050
        /*0088*/ 	.byte	0x00, 0xf0, 0x11, 0x00


	//----- nvinfo : EIATTR_KPARAM_INFO
	.align		4
.L_1917:
        /*008c*/ 	.byte	0x04, 0x17
        /*008e*/ 	.short	(.L_1919 - .L_1918)
.L_1918:
        /*0090*/ 	.word	0x00000000
        /*0094*/ 	.short	0x000c
        /*0096*/ 	.short	0x004c
        /*0098*/ 	.byte	0x00, 0xf0, 0x11, 0x00


	//----- nvinfo : EIATTR_KPARAM_INFO
	.align		4
.L_1919:
        /*009c*/ 	.byte	0x04, 0x17
        /*009e*/ 	.short	(.L_1921 - .L_1920)
.L_1920:
        /*00a0*/ 	.word	0x00000000
        /*00a4*/ 	.short	0x000b
        /*00a6*/ 	.short	0x0048
        /*00a8*/ 	.byte	0x00, 0xf0, 0x11, 0x00


	//----- nvinfo : EIATTR_KPARAM_INFO
	.align		4
.L_1921:
        /*00ac*/ 	.byte	0x04, 0x17
        /*00ae*/ 	.short	(.L_1923 - .L_1922)
.L_1922:
        /*00b0*/ 	.word	0x00000000
        /*00b4*/ 	.short	0x000a
        /*00b6*/ 	.short	0x0040
        /*00b8*/ 	.byte	0x00, 0xf0, 0x21, 0x00


	//----- nvinfo : EIATTR_KPARAM_INFO
	.align		4
.L_1923:
        /*00bc*/ 	.byte	0x04, 0x17
        /*00be*/ 	.short	(.L_1925 - .L_1924)
.L_1924:
        /*00c0*/ 	.word	0x00000000
        /*00c4*/ 	.short	0x0009
        /*00c6*/ 	.short	0x0038
        /*00c8*/ 	.byte	0x00, 0xf0, 0x21, 0x00


	//----- nvinfo : EIATTR_KPARAM_INFO
	.align		4
.L_1925:
        /*00cc*/ 	.byte	0x04, 0x17
        /*00ce*/ 	.short	(.L_1927 - .L_1926)
.L_1926:
        /*00d0*/ 	.word	0x00000000
        /*00d4*/ 	.short	0x0008
        /*00d6*/ 	.short	0x0034
        /*00d8*/ 	.byte	0x00, 0xf0, 0x11, 0x00


	//----- nvinfo : EIATTR_KPARAM_INFO
	.align		4
.L_1927:
        /*00dc*/ 	.byte	0x04, 0x17
        /*00de*/ 	.short	(.L_1929 - .L_1928)
.L_1928:
        /*00e0*/ 	.word	0x00000000
        /*00e4*/ 	.short	0x0007
        /*00e6*/ 	.short	0x0030
        /*00e8*/ 	.byte	0x00, 0xf0, 0x11, 0x00


	//----- nvinfo : EIATTR_KPARAM_INFO
	.align		4
.L_1929:
        /*00ec*/ 	.byte	0x04, 0x17
        /*00ee*/ 	.short	(.L_1931 - .L_1930)
.L_1930:
        /*00f0*/ 	.word	0x00000000
        /*00f4*/ 	.short	0x0006
        /*00f6*/ 	.short	0x002c
        /*00f8*/ 	.byte	0x00, 0xf0, 0x11, 0x00


	//----- nvinfo : EIATTR_KPARAM_INFO
	.align		4
.L_1931:
        /*00fc*/ 	.byte	0x04, 0x17
        /*00fe*/ 	.short	(.L_1933 - .L_1932)
.L_1932:
        /*0100*/ 	.word	0x00000000
        /*0104*/ 	.short	0x0005
        /*0106*/ 	.short	0x0028
        /*0108*/ 	.byte	0x00, 0xf0, 0x11, 0x00


	//----- nvinfo : EIATTR_KPARAM_INFO
	.align		4
.L_1933:
        /*010c*/ 	.byte	0x04, 0x17
        /*010e*/ 	.short	(.L_1935 - .L_1934)
.L_1934:
        /*0110*/ 	.word	0x00000000
        /*0114*/ 	.short	0x0004
        /*0116*/ 	.short	0x0020
        /*0118*/ 	.byte	0x00, 0xf0, 0x21, 0x00


	//----- nvinfo : EIATTR_KPARAM_INFO
	.align		4
.L_1935:
        /*011c*/ 	.byte	0x04, 0x17
        /*011e*/ 	.short	(.L_1937 - .L_1936)
.L_1936:
        /*0120*/ 	.word	0x00000000
        /*0124*/ 	.short	0x0003
        /*0126*/ 	.short	0x0018
        /*0128*/ 	.byte	0x00, 0xf0, 0x21, 0x00


	//----- nvinfo : EIATTR_KPARAM_INFO
	.align		4
.L_1937:
        /*012c*/ 	.byte	0x04, 0x17
        /*012e*/ 	.short	(.L_1939 - .L_1938)
.L_1938:
        /*0130*/ 	.word	0x00000000
        /*0134*/ 	.short	0x0002
        /*0136*/ 	.short	0x0010
        /*0138*/ 	.byte	0x00, 0xf0, 0x21, 0x00


	//----- nvinfo : EIATTR_KPARAM_INFO
	.align		4
.L_1939:
        /*013c*/ 	.byte	0x04, 0x17
        /*013e*/ 	.short	(.L_1941 - .L_1940)
.L_1940:
        /*0140*/ 	.word	0x00000000
        /*0144*/ 	.short	0x0001
        /*0146*/ 	.short	0x0008
        /*0148*/ 	.byte	0x00, 0xf0, 0x21, 0x00


	//----- nvinfo : EIATTR_KPARAM_INFO
	.align		4
.L_1941:
        /*014c*/ 	.byte	0x04, 0x17
        /*014e*/ 	.short	(.L_1943 - .L_1942)
.L_1942:
        /*0150*/ 	.word	0x00000000
        /*0154*/ 	.short	0x0000
        /*0156*/ 	.short	0x0000
        /*0158*/ 	.byte	0x00, 0xf0, 0x21, 0x00


	//----- nvinfo : EIATTR_MAXREG_COUNT
	.align		4
.L_1943:
        /*015c*/ 	.byte	0x03, 0x1b
        /*015e*/ 	.short	0x00ff


	//----- nvinfo : EIATTR_NUM_BARRIERS
	.align		4
        /*0160*/ 	.byte	0x02, 0x4c
        /*0162*/ 	.byte	0x01
	.zero		1


	//----- nvinfo : EIATTR_MERCURY_ISA_VERSION
	.align		4
        /*0164*/ 	.byte	0x03, 0x5f
        /*0166*/ 	.short	0x0000


	//----- nvinfo : EIATTR_EXIT_INSTR_OFFSETS
	.align		4
        /*0168*/ 	.byte	0x04, 0x1c
        /*016a*/ 	.short	(.L_1945 - .L_1944)


	//   ....[0]....
.L_1944:
        /*016c*/ 	.word	0x00000790


	//   ....[1]....
        /*0170*/ 	.word	0x000021e0


	//   ....[2]....
        /*0174*/ 	.word	0x000024a0


	//   ....[3]....
        /*0178*/ 	.word	0x000026f0


	//   ....[4]....
        /*017c*/ 	.word	0x00002830


	//   ....[5]....
        /*0180*/ 	.word	0x000028d0


	//   ....[6]....
        /*0184*/ 	.word	0x00002910


	//----- nvinfo : EIATTR_CTAIDZ_USED
	.align		4
.L_1945:
        /*0188*/ 	.byte	0x01, 0x04
	.zero		2


	//----- nvinfo : EIATTR_CRS_STACK_SIZE
	.align		4
        /*018c*/ 	.byte	0x04, 0x1e
        /*018e*/ 	.short	(.L_1947 - .L_1946)
.L_1946:
        /*0190*/ 	.word	0x00000000
.L_1947:


//--------------------- .nv.info._Z23gemm_half_q_half_kernelILi3ELi32ELb0ELb0ELi32EEvPK6__halfPKjS4_S2_PS0_iiiiPKtS7_iiiiiibS2_i --------------------------
	.section	.nv.info._Z23gemm_half_q_half_kernelILi3ELi32ELb0ELb0ELi32EEvPK6__halfPKjS4_S2_PS0_iiiiPKtS7_iiiiiibS2_i,"",@"SHT_CUDA_INFO"
	.sectionflags	@""
	.align	4


	//----- nvinfo : EIATTR_CUDA_API_VERSION
	.align		4
        /*0000*/ 	.byte	0x04, 0x37
        /*0002*/ 	.short	(.L_1949 - .L_1948)
.L_1948:
        /*0004*/ 	.word	0x00000082


	//----- nvinfo : EIATTR_SW2861232_WAR
	.align		4
.L_1949:
        /*0008*/ 	.byte	0x01, 0x35
	.zero		2


	//----- nvinfo : EIATTR_PARAM_CBANK
	.align		4
        /*000c*/ 	.byte	0x04, 0x0a
        /*000e*/ 	.short	(.L_1951 - .L_1950)
	.align		4
.L_1950:
        /*0010*/ 	.word	index@(.nv.constant0._Z23gemm_half_q_half_kernelILi3ELi32ELb0ELb0ELi32EEvPK6__halfPKjS4_S2_PS0_iiiiPKtS7_iiiiiibS2_i)
        /*0014*/ 	.short	0x0160
        /*0016*/ 	.short	0x0074


	//----- nvinfo : EIATTR_CBANK_PARAM_SIZE
	.align		4
.L_1951:
        /*0018*/ 	.byte	0x03, 0x19
        /*001a*/ 	.short	0x0074


	//----- nvinfo : EIATTR_KPARAM_INFO
	.align		4
        /*001c*/ 	.byte	0x04, 0x17
        /*001e*/ 	.short	(.L_1953 - .L_1952)
.L_1952:
        /*0020*/ 	.word	0x00000000
        /*0024*/ 	.short	0x0013
        /*0026*/ 	.short	0x0070
        /*0028*/ 	.byte	0x00, 0xf0, 0x11, 0x00


	//----- nvinfo : EIATTR_KPARAM_INFO
	.align		4
.L_1953:
        /*002c*/ 	.byte	0x04, 0x17
        /*002e*/ 	.short	(.L_1955 - .L_1954)
.L_1954:
        /*0030*/ 	.word	0x00000000
        /*0034*/ 	.short	0x0012
        /*0036*/ 	.short	0x0068
        /*0038*/ 	.byte	0x00, 0xf0, 0x21, 0x00


	//----- nvinfo : EIATTR_KPARAM_INFO
	.align		4
.L_1955:
        /*003c*/ 	.byte	0x04, 0x17
        /*003e*/ 	.short	(.L_1957 - .L_1956)
.L_1956:
        /*0040*/ 	.word	0x00000000
        /*0044*/ 	.short	0x0011
        /*0046*/ 	.short	0x0060
        /*0048*/ 	.byte	0x00, 0xf0, 0x05, 0x00


	//----- nvinfo : EIATTR_KPARAM_INFO
	.align		4
.L_1957:
        /*004c*/ 	.byte	0x04, 0x17
        /*004e*/ 	.short	(.L_1959 - .L_1958)
.L_1958:
        /*0050*/ 	.word	0x00000000
        /*0054*/ 	.short	0x0010
        /*0056*/ 	.short	0x005c
        /*0058*/ 	.byte	0x00, 0xf0, 0x11, 0x00


	//----- nvinfo : EIATTR_KPARAM_INFO
	.align		4
.L_1959:
        /*005c*/ 	.byte	0x04, 0x17
        /*005e*/ 	.short	(.L_1961 - .L_1960)
.L_1960:
        /*0060*/ 	.word	0x00000000
        /*0064*/ 	.short	0x000f
        /*0066*/ 	.short	0x0058
        /*0068*/ 	.byte	0x00, 0xf0, 0x11, 0x00


	//----- nvinfo : EIATTR_KPARAM_INFO
	.align		4
.L_1961:
        /*006c*/ 	.byte	0x04, 0x17
        /*006e*/ 	.short	(.L_1963 - .L_1962)
.L_1962:
        /*0070*/ 	.word	0x00000000
        /*0074*/ 	.short	0x000e
        /*0076*/ 	.short	0x0054
        /*0078*/ 	.byte	0x00, 0xf0, 0x11, 0x00


	//----- nvinfo : EIATTR_KPARAM_INFO
	.align		4
.L_1963:
        /*007c*/ 	.byte	0x04, 0x17
        /*007e*/ 	.short	(.L_1965 - .L_1964)
.L_1964:
        /*0080*/ 	.word	0x00000000
        /*0084*/ 	.short	0x000d
        /*0086*/ 	.short	0x0050
        /*0088*/ 	.byte	0x00, 0xf0, 0x11, 0x00


	//----- nvinfo : EIATTR_KPARAM_INFO
	.align		4
.L_1965:
        /*008c*/ 	.byte	0x04, 0x17
        /*008e*/ 	.short	(.L_1967 - .L_1966)
.L_1966:
        /*0090*/ 	.word	0x00000000
        /*0094*/ 	.short	0x000c
        /*0096*/ 	.short	0x004c
        /*0098*/ 	.byte	0x00, 0xf0, 0x11, 0x00


	//----- nvinfo : EIATTR_KPARAM_INFO
	.align		4
.L_1967:
        /*009c*/ 	.byte	0x04, 0x17
        /*009e*/ 	.short	(.L_1969 - .L_1968)
.L_1968:
        /*00a0*/ 	.word	0x00000000
        /*00a4*/ 	.short	0x000b
        /*00a6*/ 	.short	0x0048
        /*00a8*/ 	.byte	0x00, 0xf0, 0x11, 0x00


	//----- nvinfo : EIATTR_KPARAM_INFO
	.align		4
.L_1969:
        /*00ac*/ 	.byte	0x04, 0x17
        /*00ae*/ 	.short	(.L_1971 - .L_1970)
.L_1970:
        /*00b0*/ 	.word	0x00000000
        /*00b4*/ 	.short	0x000a
        /*00b6*/ 	.short	0x0040
        /*00b8*/ 	.byte	0x00, 0xf0, 0x21, 0x00


	//----- nvinfo : EIATTR_KPARAM_INFO
	.align		4
.L_1971:
        /*00bc*/ 	.byte	0x04, 0x17
        /*00be*/ 	.short	(.L_1973 - .L_1972)
.L_1972:
        /*00c0*/ 	.word	0x00000000
        /*00c4*/ 	.short	0x0009
        /*00c6*/ 	.short	0x0038
        /*00c8*/ 	.byte	0x00, 0xf0, 0x21, 0x00


	//----- nvinfo : EIATTR_KPARAM_INFO
	.align		4
.L_1973:
        /*00cc*/ 	.byte	0x04, 0x17
        /*00ce*/ 	.short	(.L_1975 - .L_1974)
.L_1974:
        /*00d0*/ 	.word	0x00000000
        /*00d4*/ 	.short	0x0008
        /*00d6*/ 	.short	0x0034
        /*00d8*/ 	.byte	0x00, 0xf0, 0x11, 0x00


	//----- nvinfo : EIATTR_KPARAM_INFO
	.align		4
.L_1975:
        /*00dc*/ 	.byte	0x04, 0x17
        /*00de*/ 	.short	(.L_1977 - .L_1976)
.L_1976:
        /*00e0*/ 	.word	0x00000000
        /*00e4*/ 	.short	0x0007
        /*00e6*/ 	.short	0x0030
        /*00e8*/ 	.byte	0x00, 0xf0, 0x11, 0x00


	//----- nvinfo : EIATTR_KPARAM_INFO
	.align		4
.L_1977:
        /*00ec*/ 	.byte	0x04, 0x17
        /*00ee*/ 	.short	(.L_1979 - .L_1978)
.L_1978:
        /*00f0*/ 	.word	0x00000000
        /*00f4*/ 	.short	0x0006
        /*00f6*/ 	.short	0x002c
        /*00f8*/ 	.byte	0x00, 0xf0, 0x11, 0x00


	//----- nvinfo : EIATTR_KPARAM_INFO
	.align		4
.L_1979:
        /*00fc*/ 	.byte	0x04, 0x17
        /*00fe*/ 	.short	(.L_1981 - .L_1980)
.L_1980:
        /*0100*/ 	.word	0x00000000
        /*0104*/ 	.short	0x0005
        /*0106*/ 	.short	0x0028
        /*0108*/ 	.byte	0x00, 0xf0, 0x11, 0x00


	//----- nvinfo : EIATTR_KPARAM_INFO
	.align		4
.L_1981:
        /*010c*/ 	.byte	0x04, 0x17
        /*010e*/ 	.short	(.L_1983 - .L_1982)
.L_1982:
        /*0110*/ 	.word	0x00000000
        /*0114*/ 	.short	0x0004
        /*0116*/ 	.short	0x0020
        /*0118*/ 	.byte	0x00, 0xf0, 0x21, 0x00


	//----- nvinfo : EIATTR_KPARAM_INFO
	.align		4
.L_1983:
        /*011c*/ 	.byte	0x04, 0x17
        /*011e*/ 	.short	(.L_1985 - .L_1984)
.L_1984:
        /*0120*/ 	.word	0x00000000
        /*0124*/ 	.short	0x0003
        /*0126*/ 	.short	0x0018
        /*0128*/ 	.byte	0x00, 0xf0, 0x21, 0x00


	//----- nvinfo : EIATTR_KPARAM_INFO
	.align		4
.L_1985:
        /*012c*/ 	.byte	0x04, 0x17
        /*012e*/ 	.short	(.L_1987 - .L_1986)
.L_1986:
        /*0130*/ 	.word	0x00000000
        /*0134*/ 	.short	0x0002
        /*0136*/ 	.short	0x0010
        /*0138*/ 	.byte	0x00, 0xf0, 0x21, 0x00


	//----- nvinfo : EIATTR_KPARAM_INFO
	.align		4
.L_1987:
        /*013c*/ 	.byte	0x04, 0x17
        /*013e*/ 	.short	(.L_1989 - .L_1988)
.L_1988:
        /*0140*/ 	.word	0x00000000
        /*0144*/ 	.short	0x0001
        /*0146*/ 	.short	0x0008
        /*0148*/ 	.byte	0x00, 0xf0, 0x21, 0x00


	//----- nvinfo : EIATTR_KPARAM_INFO
	.align		4
.L_1989:
        /*014c*/ 	.byte	0x04, 0x17
        /*014e*/ 	.short	(.L_1991 - .L_1990)
.L_1990:
        /*0150*/ 	.word	0x00000000
        /*0154*/ 	.short	0x0000
        /*0156*/ 	.short	0x0000
        /*0158*/ 	.byte	0x00, 0xf0, 0x21, 0x00


	//----- nvinfo : EIATTR_MAXREG_COUNT
	.align		4
.L_1991:
        /*015c*/ 	.byte	0x03, 0x1b
        /*015e*/ 	.short	0x00ff


	//----- nvinfo : EIATTR_NUM_BARRIERS
	.align		4
        /*0160*/ 	.byte	0x02, 0x4c
        /*0162*/ 	.byte	0x01
	.zero		1


	//----- nvinfo : EIATTR_MERCURY_ISA_VERSION
	.align		4
        /*0164*/ 	.byte	0x03, 0x5f
        /*0166*/ 	.short	0x0000


	//----- nvinfo : EIATTR_EXIT_INSTR_OFFSETS
	.align		4
        /*0168*/ 	.byte	0x04, 0x1c
        /*016a*/ 	.short	(.L_1993 - .L_1992)


	//   ....[0]....
.L_1992:
        /*016c*/ 	.word	0x00000780


	//   ....[1]....
        /*0170*/ 	.word	0x000033e0


	//   ....[2]....
        /*0174*/ 	.word	0x000036a0


	//   ....[3]....
        /*0178*/ 	.word	0x00003900


	//   ....[4]....
        /*017c*/ 	.word	0x00003a40


	//   ....[5]....
        /*0180*/ 	.word	0x00003ae0


	//   ....[6]....
        /*0184*/ 	.word	0x00003b20


	//----- nvinfo : EIATTR_CTAIDZ_USED
	.align		4
.L_1993:
        /*0188*/ 	.byte	0x01, 0x04
	.zero		2


	//----- nvinfo : EIATTR_CRS_STACK_SIZE
	.align		4
        /*018c*/ 	.byte	0x04, 0x1e
        /*018e*/ 	.short	(.L_1995 - .L_1994)
.L_1994:
        /*0190*/ 	.word	0x00000000
.L_1995:


//--------------------- .nv.info._Z23gemm_half_q_half_kernelILi3ELi48ELb0ELb0ELi32EEvPK6__halfPKjS4_S2_PS0_iiiiPKtS7_iiiiiibS2_i --------------------------
	.section	.nv.info._Z23gemm_half_q_half_kernelILi3ELi48ELb0ELb0ELi32EEvPK6__halfPKjS4_S2_PS0_iiiiPKtS7_iiiiiibS2_i,"",@"SHT_CUDA_INFO"
	.sectionflags	@""
	.align	4


	//----- nvinfo : EIATTR_CUDA_API_VERSION
	.align		4
        /*0000*/ 	.byte	0x04, 0x37
        /*0002*/ 	.short	(.L_1997 - .L_1996)
.L_1996:
        /*0004*/ 	.word	0x00000082


	//----- nvinfo : EIATTR_SW2861232_WAR
	.align		4
.L_1997:
        /*0008*/ 	.byte	0x01, 0x35
	.zero		2


	//----- nvinfo : EIATTR_PARAM_CBANK
	.align		4
        /*000c*/ 	.byte	0x04, 0x0a
        /*000e*/ 	.short	(.L_1999 - .L_1998)
	.align		4
.L_1998:
        /*0010*/ 	.word	index@(.nv.constant0._Z23gemm_half_q_half_kernelILi3ELi48ELb0ELb0ELi32EEvPK6__halfPKjS4_S2_PS0_iiiiPKtS7_iiiiiibS2_i)
        /*0014*/ 	.short	0x0160
        /*0016*/ 	.short	0x0074


	//----- nvinfo : EIATTR_CBANK_PARAM_SIZE
	.align		4
.L_1999:
        /*0018*/ 	.byte	0x03, 0x19
        /*001a*/ 	.short	0x0074


	//----- nvinfo : EIATTR_KPARAM_INFO
	.align		4
        /*001c*/ 	.byte	0x04, 0x17
        /*001e*/ 	.short	(.L_2001 - .L_2000)
.L_2000:
        /*0020*/ 	.word	0x00000000
        /*0024*/ 	.short	0x0013
        /*0026*/ 	.short	0x0070
        /*0028*/ 	.byte	0x00, 0xf0, 0x11, 0x00


	//----- nvinfo : EIATTR_KPARAM_INFO
	.align		4
.L_2001:
        /*002c*/ 	.byte	0x04, 0x17
        /*002e*/ 	.short	(.L_2003 - .L_2002)
.L_2002:
        /*0030*/ 	.word	0x00000000
        /*0034*/ 	.short	0x0012
        /*0036*/ 	.short	0x0068
        /*0038*/ 	.byte	0x00, 0xf0, 0x21, 0x00


	//----- nvinfo : EIATTR_KPARAM_INFO
	.align		4
.L_2003:
        /*003c*/ 	.byte	0x04, 0x17
        /*003e*/ 	.short	(.L_2005 - .L_2004)
.L_2004:
        /*0040*/ 	.word	0x00000000
        /*0044*/ 	.short	0x0011
        /*0046*/ 	.short	0x0060
        /*0048*/ 	.byte	0x00, 0xf0, 0x05, 0x00


	//----- nvinfo : EIATTR_KPARAM_INFO
	.align		4
.L_2005:
        /*004c*/ 	.byte	0x04, 0x17
        /*004e*/ 	.short	(.L_2007 - .L_2006)
.L_2006:
        /*0050*/ 	.word	0x00000000
        /*0054*/ 	.short	0x0010
        /*0056*/ 	.short	0x005c
        /*0058*/ 	.byte	0x00, 0xf0, 0x11, 0x00


	//----- nvinfo : EIATTR_KPARAM_INFO
	.align		4
.L_2007:
        /*005c*/ 	.byte	0x04, 0x17
        /*005e*/ 	.short	(.L_2009 - .L_2008)
.L_2008:
        /*0060*/ 	.word	0x00000000
        /*0064*/ 	.short	0x000f
        /*0066*/ 	.short	0x0058
        /*0068*/ 	.byte	0x00, 0xf0, 0x11, 0x00


	//----- nvinfo : EIATTR_KPARAM_INFO
	.align		4
.L_2009:
        /*006c*/ 	.byte	0x04, 0x17
        /*006e*/ 	.short	(.L_2011 - .L_2010)
.L_2010:
        /*0070*/ 	.word	0x00000000
        /*0074*/ 	.short	0x000e
        /*0076*/ 	.short	0x0054
        /*0078*/ 	.byte	0x00, 0xf0, 0x11, 0x00


	//----- nvinfo : EIATTR_KPARAM_INFO
	.align		4
.L_2011:
        /*007c*/ 	.byte	0x04, 0x17
        /*007e*/ 	.short	(.L_2013 - .L_2012)
.L_2012:
        /*0080*/ 	.word	0x00000000
        /*0084*/ 	.short	0x000d
        /*0086*/ 	.short	0x0050
        /*0088*/ 	.byte	0x00, 0xf0, 0x11, 0x00


	//----- nvinfo : EIATTR_KPARAM_INFO
	.align		4
.L_2013:
        /*008c*/ 	.byte	0x04, 0x17
        /*008e*/ 	.short	(.L_2015 - .L_2014)
.L_2014:
        /*0090*/ 	.word	0x00000000
        /*0094*/ 	.short	0x000c
        /*0096*/ 	.short	0x004c
        /*0098*/ 	.byte	0x00, 0xf0, 0x11, 0x00


	//----- nvinfo : EIATTR_KPARAM_INFO
	.align		4
.L_2015:
        /*009c*/ 	.byte	0x04, 0x17
        /*009e*/ 	.short	(.L_2017 - .L_2016)
.L_2016:
        /*00a0*/ 	.word	0x00000000
        /*00a4*/ 	.short	0x000b
        /*00a6*/ 	.short	0x0048
        /*00a8*/ 	.byte	0x00, 0xf0, 0x11, 0x00


	//----- nvinfo : EIATTR_KPARAM_INFO
	.align		4
.L_2017:
        /*00ac*/ 	.byte	0x04, 0x17
        /*00ae*/ 	.short	(.L_2019 - .L_2018)
.L_2018:
        /*00b0*/ 	.word	0x00000000
        /*00b4*/ 	.short	0x000a
        /*00b6*/ 	.short	0x0040
        /*00b8*/ 	.byte	0x00, 0xf0, 0x21, 0x00


	//----- nvinfo : EIATTR_KPARAM_INFO
	.align		4
.L_2019:
        /*00bc*/ 	.byte	0x04, 0x17
        /*00be*/ 	.short	(.L_2021 - .L_2020)
.L_2020:
        /*00c0*/ 	.word	0x00000000
        /*00c4*/ 	.short	0x0009
        /*00c6*/ 	.short	0x0038
        /*00c8*/ 	.byte	0x00, 0xf0, 0x21, 0x00


	//----- nvinfo : EIATTR_KPARAM_INFO
	.align		4
.L_2021:
        /*00cc*/ 	.byte	0x04, 0x17
        /*00ce*/ 	.short	(.L_2023 - .L_2022)
.L_2022:
        /*00d0*/ 	.word	0x00000000
        /*00d4*/ 	.short	0x0008
        /*00d6*/ 	.short	0x0034
        /*00d8*/ 	.byte	0x00, 0xf0, 0x11, 0x00


	//----- nvinfo : EIATTR_KPARAM_INFO
	.align		4
.L_2023:
        /*00dc*/ 	.byte	0x04, 0x17
        /*00de*/ 	.short	(.L_2025 - .L_2024)
.L_2024:
        /*00e0*/ 	.word	0x00000000
        /*00e4*/ 	.short	0x0007
        /*00e6*/ 	.short	0x0030
        /*00e8*/ 	.byte	0x00, 0xf0, 0x11, 0x00


	//----- nvinfo : EIATTR_KPARAM_INFO
	.align		4
.L_2025:
        /*00ec*/ 	.byte	0x04, 0x17
        /*00ee*/ 	.short	(.L_2027 - .L_2026)
.L_2026:
        /*00f0*/ 	.word	0x00000000
        /*00f4*/ 	.short	0x0006
        /*00f6*/ 	.short	0x002c
        /*00f8*/ 	.byte	0x00, 0xf0, 0x11, 0x00


	//----- nvinfo : EIATTR_KPARAM_INFO
	.align		4
.L_2027:
        /*00fc*/ 	.byte	0x04, 0x17
        /*00fe*/ 	.short	(.L_2029 - .L_2028)
.L_2028:
        /*0100*/ 	.word	0x00000000
        /*0104*/ 	.short	0x0005
        /*0106*/ 	.short	0x0028
        /*0108*/ 	.byte	0x00, 0xf0, 0x11, 0x00


	//----- nvinfo : EIATTR_KPARAM_INFO
	.align		4
.L_2029:
        /*010c*/ 	.byte	0x04, 0x17
        /*010e*/ 	.short	(.L_2031 - .L_2030)
.L_2030:
        /*0110*/ 	.word	0x00000000
        /*0114*/ 	.short	0x0004
        /*0116*/ 	.short	0x0020
        /*0118*/ 	.byte	0x00, 0xf0, 0x21, 0x00


	//----- nvinfo : EIATTR_KPARAM_INFO
	.align		4
.L_2031:
        /*011c*/ 	.byte	0x04, 0x17
        /*011e*/ 	.short	(.L_2033 - .L_2032)
.L_2032:
        /*0120*/ 	.word	0x00000000
        /*0124*/ 	.short	0x0003
        /*0126*/ 	.short	0x0018
        /*0128*/ 	.byte	0x00, 0xf0, 0x21, 0x00


	//----- nvinfo : EIATTR_KPARAM_INFO
	.align		4
.L_2033:
        /*012c*/ 	.byte	0x04, 0x17
        /*012e*/ 	.short	(.L_2035 - .L_2034)
.L_2034:
        /*0130*/ 	.word	0x00000000
        /*0134*/ 	.short	0x0002
        /*0136*/ 	.short	0x0010
        /*0138*/ 	.byte	0x00, 0xf0, 0x21, 0x00


	//----- nvinfo : EIATTR_KPARAM_INFO
	.align		4
.L_2035:
        /*013c*/ 	.byte	0x04, 0x17
        /*013e*/ 	.short	(.L_2037 - .L_2036)
.L_2036:
        /*0140*/ 	.word	0x00000000
        /*0144*/ 	.short	0x0001
        /*0146*/ 	.short	0x0008
        /*0148*/ 	.byte	0x00, 0xf0, 0x21, 0x00


	//----- nvinfo : EIATTR_KPARAM_INFO
	.align		4
.L_2037:
        /*014c*/ 	.byte	0x04, 0x17
        /*014e*/ 	.short	(.L_2039 - .L_2038)
.L_2038:
        /*0150*/ 	.word	0x00000000
        /*0154*/ 	.short	0x0000
        /*0156*/ 	.short	0x0000
        /*0158*/ 	.byte	0x00, 0xf0, 0x21, 0x00


	//----- nvinfo : EIATTR_MAXREG_COUNT
	.align		4
.L_2039:
        /*015c*/ 	.byte	0x03, 0x1b
        /*015e*/ 	.short	0x00ff


	//----- nvinfo : EIATTR_NUM_BARRIERS
	.align		4
        /*0160*/ 	.byte	0x02, 0x4c
        /*0162*/ 	.byte	0x01
	.zero		1


	//----- nvinfo : EIATTR_MERCURY_ISA_VERSION
	.align		4
        /*0164*/ 	.byte	0x03, 0x5f
        /*0166*/ 	.short	0x0000


	//----- nvinfo : EIATTR_EXIT_INSTR_OFFSETS
	.align		4
        /*0168*/ 	.byte	0x04, 0x1c
        /*016a*/ 	.short	(.L_2041 - .L_2040)


	//   ....[0]....
.L_2040:
        /*016c*/ 	.word	0x00000780


	//   ....[1]....
        /*0170*/ 	.word	0x000053b0


	//   ....[2]....
        /*0174*/ 	.word	0x00005670


	//   ....[3]....
        /*0178*/ 	.word	0x000058c0


	//   ....[4]....
        /*017c*/ 	.word	0x00005a00


	//   ....[5]....
        /*0180*/ 	.word	0x00005aa0


	//   ....[6]....
        /*0184*/ 	.word	0x00005ae0


	//----- nvinfo : EIATTR_CTAIDZ_USED
	.align		4
.L_2041:
        /*0188*/ 	.byte	0x01, 0x04
	.zero		2


	//----- nvinfo : EIATTR_CRS_STACK_SIZE
	.align		4
        /*018c*/ 	.byte	0x04, 0x1e
        /*018e*/ 	.short	(.L_2043 - .L_2042)
.L_2042:
        /*0190*/ 	.word	0x00000000
.L_2043:


//--------------------- .nv.info._Z23gemm_half_q_half_kernelILi3ELi16ELb0ELb0ELi32EEvPK6__halfPKjS4_S2_PS0_iiiiPKtS7_iiiiiibS2_i --------------------------
	.section	.nv.info._Z23gemm_half_q_half_kernelILi3ELi16ELb0ELb0ELi32EEvPK6__halfPKjS4_S2_PS0_iiiiPKtS7_iiiiiibS2_i,"",@"SHT_CUDA_INFO"
	.sectionflags	@""
	.align	4


	//----- nvinfo : EIATTR_CUDA_API_VERSION
	.align		4
        /*0000*/ 	.byte	0x04, 0x37
        /*0002*/ 	.short	(.L_2045 - .L_2044)
.L_2044:
        /*0004*/ 	.word	0x00000082


	//----- nvinfo : EIATTR_SW2861232_WAR
	.align		4
.L_2045:
        /*0008*/ 	.byte	0x01, 0x35
	.zero		2


	//----- nvinfo : EIATTR_PARAM_CBANK
	.align		4
        /*000c*/ 	.byte	0x04, 0x0a
        /*000e*/ 	.short	(.L_2047 - .L_2046)
	.align		4
.L_2046:
        /*0010*/ 	.word	index@(.nv.constant0._Z23gemm_half_q_half_kernelILi3ELi16ELb0ELb0ELi32EEvPK6__halfPKjS4_S2_PS0_iiiiPKtS7_iiiiiibS2_i)
        /*0014*/ 	.short	0x0160
        /*0016*/ 	.short	0x0074


	//----- nvinfo : EIATTR_CBANK_PARAM_SIZE
	.align		4
.L_2047:
        /*0018*/ 	.byte	0x03, 0x19
        /*001a*/ 	.short	0x0074


	//----- nvinfo : EIATTR_KPARAM_INFO
	.align		4
        /*001c*/ 	.byte	0x04, 0x17
        /*001e*/ 	.short	(.L_2049 - .L_2048)
.L_2048:
        /*0020*/ 	.word	0x00000000
        /*0024*/ 	.short	0x0013
        /*0026*/ 	.short	0x0070
        /*0028*/ 	.byte	0x00, 0xf0, 0x11, 0x00


	//----- nvinfo : EIATTR_KPARAM_INFO
	.align		4
.L_2049:
        /*002c*/ 	.byte	0x04, 0x17
        /*002e*/ 	.short	(.L_2051 - .L_2050)
.L_2050:
        /*0030*/ 	.word	0x00000000
        /*0034*/ 	.short	0x0012
        /*0036*/ 	.short	0x0068
        /*0038*/ 	.byte	0x00, 0xf0, 0x21, 0x00


	//----- nvinfo : EIATTR_KPARAM_INFO
	.align		4
.L_2051:
        /*003c*/ 	.byte	0x04, 0x17
        /*003e*/ 	.short	(.L_2053 - .L_2052)
.L_2052:
        /*0040*/ 	.word	0x00000000
        /*0044*/ 	.short	0x0011
        /*0046*/ 	.short	0x0060
        /*0048*/ 	.byte	0x00, 0xf0, 0x05, 0x00


	//----- nvinfo : EIATTR_KPARAM_INFO
	.align		4
.L_2053:
        /*004c*/ 	.byte	0x04, 0x17
        /*004e*/ 	.short	(.L_2055 - .L_2054)
.L_2054:
        /*0050*/ 	.word	0x00000000
        /*0054*/ 	.short	0x0010
        /*0056*/ 	.short	0x005c
        /*0058*/ 	.byte	0x00, 0xf0, 0x11, 0x00


	//----- nvinfo : EIATTR_KPARAM_INFO
	.align		4
.L_2055:
        /*005c*/ 	.byte	0x04, 0x17
        /*005e*/ 	.short	(.L_2057 - .L_2056)
.L_2056:
        /*0060*/ 	.word	0x00000000
        /*0064*/ 	.short	0x000f
        /*0066*/ 	.short	0x0058
        /*0068*/ 	.byte	0x00, 0xf0, 0x11, 0x00


	//----- nvinfo : EIATTR_KPARAM_INFO
	.align		4
.L_2057:
        /*006c*/ 	.byte	0x04, 0x17
        /*006e*/ 	.short	(.L_2059 - .L_2058)
.L_2058:
        /*0070*/ 	.word	0x00000000
        /*0074*/ 	.short	0x000e
        /*0076*/ 	.short	0x0054
        /*0078*/ 	.byte	0x00, 0xf0, 0x11, 0x00


	//----- nvinfo : EIATTR_KPARAM_INFO
	.align		4
.L_2059:
        /*007c*/ 	.byte	0x04, 0x17
        /*007e*/ 	.short	(.L_2061 - .L_2060)
.L_2060:
        /*0080*/ 	.word	0x00000000
        /*0084*/ 	.short	0x000d
        /*0086*/ 	.short	0x0050
        /*0088*/ 	.byte	0x00, 0xf0, 0x11, 0x00


	//----- nvinfo : EIATTR_KPARAM_INFO
	.align		4
.L_2061:
        /*008c*/ 	.byte	0x04, 0x17
        /*008e*/ 	.short	(.L_2063 - .L_2062)
.L_2062:
        /*0090*/ 	.word	0x00000000
        /*0094*/ 	.short	0x000c
        /*0096*/ 	.short	0x004c
        /*0098*/ 	.byte	0x00, 0xf0, 0x11, 0x00


	//----- nvinfo : EIATTR_KPARAM_INFO
	.align		4
.L_2063:
        /*009c*/ 	.byte	0x04, 0x17
        /*009e*/ 	.short	(.L_2065 - .L_2064)
.L_2064:
        /*00a0*/ 	.word	0x00000000
        /*00a4*/ 	.short	0x000b
        /*00a6*/ 	.short	0x0048
        /*00a8*/ 	.byte	0x00, 0xf0, 0x11, 0x00


	//----- nvinfo : EIATTR_KPARAM_INFO
	.align		4
.L_2065:
        /*00ac*/ 	.byte	0x04, 0x17
        /*00ae*/ 	.short	(.L_2067 - .L_2066)
.L_2066:
        /*00b0*/ 	.word	0x00000000
        /*00b4*/ 	.short	0x000a
        /*00b6*/ 	.short	0x0040
        /*00b8*/ 	.byte	0x00, 0xf0, 0x21, 0x00


	//----- nvinfo : EIATTR_KPARAM_INFO
	.align		4
.L_2067:
        /*00bc*/ 	.byte	0x04, 0x17
        /*00be*/ 	.short	(.L_2069 - .L_2068)
.L_2068:
        /*00c0*/ 	.word	0x00000000
        /*00c4*/ 	.short	0x0009
        /*00c6*/ 	.short	0x0038
        /*00c8*/ 	.byte	0x00, 0xf0, 0x21, 0x00


	//----- nvinfo : EIATTR_KPARAM_INFO
	.align		4
.L_2069:
        /*00cc*/ 	.byte	0x04, 0x17
        /*00ce*/ 	.short	(.L_2071 - .L_2070)
.L_2070:
        /*00d0*/ 	.word	0x00000000
        /*00d4*/ 	.short	0x0008
        /*00d6*/ 	.short	0x0034
        /*00d8*/ 	.byte	0x00, 0xf0, 0x11, 0x00


	//----- nvinfo : EIATTR_KPARAM_INFO
	.align		4
.L_2071:
        /*00dc*/ 	.byte	0x04, 0x17
        /*00de*/ 	.short	(.L_2073 - .L_2072)
.L_2072:
        /*00e0*/ 	.word	0x00000000
        /*00e4*/ 	.short	0x0007
        /*00e6*/ 	.short	0x0030
        /*00e8*/ 	.byte	0x00, 0xf0, 0x11, 0x00


	//----- nvinfo : EIATTR_KPARAM_INFO
	.align		4
.L_2073:
        /*00ec*/ 	.byte	0x04, 0x17
        /*00ee*/ 	.short	(.L_2075 - .L_2074)
.L_2074:
        /*00f0*/ 	.word	0x00000000
        /*00f4*/ 	.short	0x0006
        /*00f6*/ 	.short	0x002c
        /*00f8*/ 	.byte	0x00, 0xf0, 0x11, 0x00


	//----- nvinfo : EIATTR_KPARAM_INFO
	.align		4
.L_2075:
        /*00fc*/ 	.byte	0x04, 0x17
        /*00fe*/ 	.short	(.L_2077 - .L_2076)
.L_2076:
        /*0100*/ 	.word	0x00000000
        /*0104*/ 	.short	0x0005
        /*0106*/ 	.short	0x0028
        /*0108*/ 	.byte	0x00, 0xf0, 0x11, 0x00


	//----- nvinfo : EIATTR_KPARAM_INFO
	.align		4
.L_2077:
        /*010c*/ 	.byte	0x04, 0x17
        /*010e*/ 	.short	(.L_2079 - .L_2078)
.L_2078:
        /*0110*/ 	.word	0x00000000
        /*0114*/ 	.short	0x0004
        /*0116*/ 	.short	0x0020
        /*0118*/ 	.byte	0x00, 0xf0, 0x21, 0x00


	//----- nvinfo : EIATTR_KPARAM_INFO
	.align		4
.L_2079:
        /*011c*/ 	.byte	0x04, 0x17
        /*011e*/ 	.short	(.L_2081 - .L_2080)
.L_2080:
        /*0120*/ 	.word	0x00000000
        /*0124*/ 	.short	0x0003
        /*0126*/ 	.short	0x0018
        /*0128*/ 	.byte	0x00, 0xf0, 0x21, 0x00


	//----- nvinfo : EIATTR_KPARAM_INFO
	.align		4
.L_2081:
        /*012c*/ 	.byte	0x04, 0x17
        /*012e*/ 	.short	(.L_2083 - .L_2082)
.L_2082:
        /*0130*/ 	.word	0x00000000
        /*0134*/ 	.short	0x0002
        /*0136*/ 	.short	0x0010
        /*0138*/ 	.byte	0x00, 0xf0, 0x21, 0x00


	//----- nvinfo : EIATTR_KPARAM_INFO
	.align		4
.L_2083:
        /*013c*/ 	.byte	0x04, 0x17
        /*013e*/ 	.short	(.L_2085 - .L_2084)
.L_2084:
        /*0140*/ 	.word	0x00000000
        /*0144*/ 	.short	0x0001
        /*0146*/ 	.short	0x0008
        /*0148*/ 	.byte	0x00, 0xf0, 0x21, 0x00


	//----- nvinfo : EIATTR_KPARAM_INFO
	.align		4
.L_2085:
        /*014c*/ 	.byte	0x04, 0x17
        /*014e*/ 	.short	(.L_2087 - .L_2086)
.L_2086:
        /*0150*/ 	.word	0x00000000
        /*0154*/ 	.short	0x0000
        /*0156*/ 	.short	0x0000
        /*0158*/ 	.byte	0x00, 0xf0, 0x21, 0x00


	//----- nvinfo : EIATTR_MAXREG_COUNT
	.align		4
.L_2087:
        /*015c*/ 	.byte	0x03, 0x1b
        /*015e*/ 	.short	0x00ff


	//----- nvinfo : EIATTR_NUM_BARRIERS
	.align		4
        /*0160*/ 	.byte	0x02, 0x4c
        /*0162*/ 	.byte	0x01
	.zero		1


	//----- nvinfo : EIATTR_MERCURY_ISA_VERSION
	.align		4
        /*0164*/ 	.byte	0x03, 0x5f
        /*0166*/ 	.short	0x0000


	//----- nvinfo : EIATTR_EXIT_INSTR_OFFSETS
	.align		4
        /*0168*/ 	.byte	0x04, 0x1c
        /*016a*/ 	.short	(.L_2089 - .L_2088)


	//   ....[0]....
.L_2088:
        /*016c*/ 	.word	0x00000780


	//   ....[1]....
        /*0170*/ 	.word	0x00003090


	//   ....[2]....
        /*0174*/ 	.word	0x00003350


	//   ....[3]....
        /*0178*/ 	.word	0x000035a0


	//   ....[4]....
        /*017c*/ 	.word	0x000036e0


	//   ....[5]....
        /*0180*/ 	.word	0x00003780


	//   ....[6]....
        /*0184*/ 	.word	0x000037c0


	//----- nvinfo : EIATTR_CTAIDZ_USED
	.align		4
.L_2089:
        /*0188*/ 	.byte	0x01, 0x04
	.zero		2


	//----- nvinfo : EIATTR_CRS_STACK_SIZE
	.align		4
        /*018c*/ 	.byte	0x04, 0x1e
        /*018e*/ 	.short	(.L_2091 - .L_2090)
.L_2090:
        /*0190*/ 	.word	0x00000000
.L_2091:


//--------------------- .nv.info._Z23gemm_half_q_half_kernelILi3ELi24ELb0ELb0ELi32EEvPK6__halfPKjS4_S2_PS0_iiiiPKtS7_iiiiiibS2_i --------------------------
	.section	.nv.info._Z23gemm_half_q_half_kernelILi3ELi24ELb0ELb0ELi32EEvPK6__halfPKjS4_S2_PS0_iiiiPKtS7_iiiiiibS2_i,"",@"SHT_CUDA_INFO"
	.sectionflags	@""
	.align	4


	//----- nvinfo : EIATTR_CUDA_API_VERSION
	.align		4
        /*0000*/ 	.byte	0x04, 0x37
        /*0002*/ 	.short	(.L_2093 - .L_2092)
.L_2092:
        /*0004*/ 	.word	0x00000082


	//----- nvinfo : EIATTR_SW2861232_WAR
	.align		4
.L_2093:
        /*0008*/ 	.byte	0x01, 0x35
	.zero		2


	//----- nvinfo : EIATTR_PARAM_CBANK
	.align		4
        /*000c*/ 	.byte	0x04, 0x0a
        /*000e*/ 	.short	(.L_2095 - .L_2094)
	.align		4
.L_2094:
        /*0010*/ 	.word	index@(.nv.constant0._Z23gemm_half_q_half_kernelILi3ELi24ELb0ELb0ELi32EEvPK6__halfPKjS4_S2_PS0_iiiiPKtS7_iiiiiibS2_i)
        /*0014*/ 	.short	0x0160
        /*0016*/ 	.short	0x0074


	//----- nvinfo : EIATTR_CBANK_PARAM_SIZE
	.align		4
.L_2095:
        /*0018*/ 	.byte	0x03, 0x19
        /*001a*/ 	.short	0x0074


	//----- nvinfo : EIATTR_KPARAM_INFO
	.align		4
        /*001c*/ 	.byte	0x04, 0x17
        /*001e*/ 	.short	(.L_2097 - .L_2096)
.L_2096:
        /*0020*/ 	.word	0x00000000
        /*0024*/ 	.short	0x0013
        /*0026*/ 	.short	0x0070
        /*0028*/ 	.byte	0x00, 0xf0, 0x11, 0x00


	//----- nvinfo : EIATTR_KPARAM_INFO
	.align		4
.L_2097:
        /*002c*/ 	.byte	0x04, 0x17
        /*002e*/ 	.short	(.L_2099 - .L_2098)
.L_2098:
        /*0030*/ 	.word	0x00000000
        /*0034*/ 	.short	0x0012
        /*0036*/ 	.short	0x0068
        /*0038*/ 	.byte	0x00, 0xf0, 0x21, 0x00


	//----- nvinfo : EIATTR_KPARAM_INFO
	.align		4
.L_2099:
        /*003c*/ 	.byte	0x04, 0x17
        /*003e*/ 	.short	(.L_2101 - .L_2100)
.L_2100:
        /*0040*/ 	.word	0x00000000
        /*0044*/ 	.short	0x0011
        /*0046*/ 	.short	0x0060
        /*0048*/ 	.byte	0x00, 0xf0, 0x05, 0x00


	//----- nvinfo : EIATTR_KPARAM_INFO
	.align		4
.L_2101:
        /*004c*/ 	.byte	0x04, 0x17
        /*004e*/ 	.short	(.L_2103 - .L_2102)
.L_2102:
        /*0050*/ 	.word	0x00000000
        /*0054*/ 	.short	0x0010
        /*0056*/ 	.short	0x005c
        /*0058*/ 	.byte	0x00, 0xf0, 0x11, 0x00


	//----- nvinfo : EIATTR_KPARAM_INFO
	.align		4
.L_2103:
        /*005c*/ 	.byte	0x04, 0x17
        /*005e*/ 	.short	(.L_2105 - .L_2104)
.L_2104:
        /*0060*/ 	.word	0x00000000
        /*0064*/ 	.short	0x000f
        /*0066*/ 	.short	0x0058
        /*0068*/ 	.byte	0x00, 0xf0, 0x11, 0x00


	//----- nvinfo : EIATTR_KPARAM_INFO
	.align		4
.L_2105:
        /*006c*/ 	.byte	0x04, 0x17
        /*006e*/ 	.short	(.L_2107 - .L_2106)
.L_2106:
        /*0070*/ 	.word	0x00000000
        /*0074*/ 	.short	0x000e
        /*0076*/ 	.short	0x0054
        /*0078*/ 	.byte	0x00, 0xf0, 0x11, 0x00


	//----- nvinfo : EIATTR_KPARAM_INFO
	.align		4
.L_2107:
        /*007c*/ 	.byte	0x04, 0x17
        /*007e*/ 	.short	(.L_2109 - .L_2108)
.L_2108:
        /*0080*/ 	.word	0x00000000
        /*0084*/ 	.short	0x000d
        /*0086*/ 	.short	0x0050
        /*0088*/ 	.byte	0x00, 0xf0, 0x11, 0x00


	//----- nvinfo : EIATTR_KPARAM_INFO
	.align		4
.L_2109:
        /*008c*/ 	.byte	0x04, 0x17
        /*008e*/ 	.short	(.L_2111 - .L_2110)
.L_2110:
        /*0090*/ 	.word	0x00000000
        /*0094*/ 	.short	0x000c
        /*0096*/ 	.short	0x004c
        /*0098*/ 	.byte	0x00, 0xf0, 0x11, 0x00


	//----- nvinfo : EIATTR_KPARAM_INFO
	.align		4
.L_2111:
        /*009c*/ 	.byte	0x04, 0x17
        /*009e*/ 	.short	(.L_2113 - .L_2112)
.L_2112:
        /*00a0*/ 	.word	0x00000000
        /*00a4*/ 	.short	0x000b
        /*00a6*/ 	.short	0x0048
        /*00a8*/ 	.byte	0x00, 0xf0, 0x11, 0x00


	//----- nvinfo : EIATTR_KPARAM_INFO
	.align		4
.L_2113:
        /*00ac*/ 	.byte	0x04, 0x17
        /*00ae*/ 	.short	(.L_2115 - .L_2114)
.L_2114:
        /*00b0*/ 	.word	0x00000000
        /*00b4*/ 	.short	0x000a
        /*00b6*/ 	.short	0x0040
        /*00b8*/ 	.byte	0x00, 0xf0, 0x21, 0x00


	//----- nvinfo : EIATTR_KPARAM_INFO
	.align		4
.L_2115:
        /*00bc*/ 	.byte	0x04, 0x17
        /*00be*/ 	.short	(.L_2117 - .L_2116)
.L_2116:
        /*00c0*/ 	.word	0x00000000
        /*00c4*/ 	.short	0x0009
        /*00c6*/ 	.short	0x0038
        /*00c8*/ 	.byte	0x00, 0xf0, 0x21, 0x00


	//----- nvinfo : EIATTR_KPARAM_INFO
	.align		4
.L_2117:
        /*00cc*/ 	.byte	0x04, 0x17
        /*00ce*/ 	.short	(.L_2119 - .L_2118)
.L_2118:
        /*00d0*/ 	.word	0x00000000
        /*00d4*/ 	.short	0x0008
        /*00d6*/ 	.short	0x0034
        /*00d8*/ 	.byte	0x00, 0xf0, 0x11, 0x00


	//----- nvinfo : EIATTR_KPARAM_INFO
	.align		4
.L_2119:
        /*00dc*/ 	.byte	0x04, 0x17
        /*00de*/ 	.short	(.L_2121 - .L_2120)
.L_2120:
        /*00e0*/ 	.word	0x00000000
        /*00e4*/ 	.short	0x0007
        /*00e6*/ 	.short	0x0030
        /*00e8*/ 	.byte	0x00, 0xf0, 0x11, 0x00


	//----- nvinfo : EIATTR_KPARAM_INFO
	.align		4
.L_2121:
        /*00ec*/ 	.byte	0x04, 0x17
        /*00ee*/ 	.short	(.L_2123 - .L_2122)
.L_2122:
        /*00f0*/ 	.word	0x00000000
        /*00f4*/ 	.short	0x0006
        /*00f6*/ 	.short	0x002c
        /*00f8*/ 	.byte	0x00, 0xf0, 0x11, 0x00


	//----- nvinfo : EIATTR_KPARAM_INFO
	.align		4
.L_2123:
        /*00fc*/ 	.byte	0x04, 0x17
        /*00fe*/ 	.short	(.L_2125 - .L_2124)
.L_2124:
        /*0100*/ 	.word	0x00000000
        /*0104*/ 	.short	0x0005
        /*0106*/ 	.short	0x0028
        /*0108*/ 	.byte	0x00, 0xf0, 0x11, 0x00


	//----- nvinfo : EIATTR_KPARAM_INFO
	.align		4
.L_2125:
        /*010c*/ 	.byte	0x04, 0x17
        /*010e*/ 	.short	(.L_2127 - .L_2126)
.L_2126:
        /*0110*/ 	.word	0x00000000
        /*0114*/ 	.short	0x0004
        /*0116*/ 	.short	0x0020
        /*0118*/ 	.byte	0x00, 0xf0, 0x21, 0x00


	//----- nvinfo : EIATTR_KPARAM_INFO
	.align		4
.L_2127:
        /*011c*/ 	.byte	0x04, 0x17
        /*011e*/ 	.short	(.L_2129 - .L_2128)
.L_2128:
        /*0120*/ 	.word	0x00000000
        /*0124*/ 	.short	0x0003
        /*0126*/ 	.short	0x0018
        /*0128*/ 	.byte	0x00, 0xf0, 0x21, 0x00


	//----- nvinfo : EIATTR_KPARAM_INFO
	.align		4
.L_2129:
        /*012c*/ 	.byte	0x04, 0x17
        /*012e*/ 	.short	(.L_2131 - .L_2130)
.L_2130:
        /*0130*/ 	.word	0x00000000
        /*0134*/ 	.short	0x0002
        /*0136*/ 	.short	0x0010
        /*0138*/ 	.byte	0x00, 0xf0, 0x21, 0x00


	//----- nvinfo : EIATTR_KPARAM_INFO
	.align		4
.L_2131:
        /*013c*/ 	.byte	0x04, 0x17
        /*013e*/ 	.short	(.L_2133 - .L_2132)
.L_2132:
        /*0140*/ 	.word	0x00000000
        /*0144*/ 	.short	0x0001
        /*0146*/ 	.short	0x0008
        /*0148*/ 	.byte	0x00, 0xf0, 0x21, 0x00


	//----- nvinfo : EIATTR_KPARAM_INFO
	.align		4
.L_2133:
        /*014c*/ 	.byte	0x04, 0x17
        /*014e*/ 	.short	(.L_2135 - .L_2134)
.L_2134:
        /*0150*/ 	.word	0x00000000
        /*0154*/ 	.short	0x0000
        /*0156*/ 	.short	0x0000
        /*0158*/ 	.byte	0x00, 0xf0, 0x21, 0x00


	//----- nvinfo : EIATTR_MAXREG_COUNT
	.align		4
.L_2135:
        /*015c*/ 	.byte	0x03, 0x1b
        /*015e*/ 	.short	0x00ff


	//----- nvinfo : EIATTR_NUM_BARRIERS
	.align		4
        /*0160*/ 	.byte	0x02, 0x4c
        /*0162*/ 	.byte	0x01
	.zero		1


	//----- nvinfo : EIATTR_MERCURY_ISA_VERSION
	.align		4
        /*0164*/ 	.byte	0x03, 0x5f
        /*0166*/ 	.short	0x0000


	//----- nvinfo : EIATTR_EXIT_INSTR_OFFSETS
	.align		4
        /*0168*/ 	.byte	0x04, 0x1c
        /*016a*/ 	.short	(.L_2137 - .L_2136)


	//   ....[0]....
.L_2136:
        /*016c*/ 	.word	0x00000780


	//   ....[1]....
        /*0170*/ 	.word	0x00007080


	//   ....[2]....
        /*0174*/ 	.word	0x00007340


	//   ....[3]....
        /*0178*/ 	.word	0x00007590


	//   ....[4]....
        /*017c*/ 	.word	0x000076d0


	//   ....[5]....
        /*0180*/ 	.word	0x00007770


	//   ....[6]....
        /*0184*/ 	.word	0x000077b0


	//----- nvinfo : EIATTR_CTAIDZ_USED
	.align		4
.L_2137:
        /*0188*/ 	.byte	0x01, 0x04
	.zero		2


	//----- nvinfo : EIATTR_CRS_STACK_SIZE
	.align		4
        /*018c*/ 	.byte	0x04, 0x1e
        /*018e*/ 	.short	(.L_2139 - .L_2138)
.L_2138:
        /*0190*/ 	.word	0x00000000
.L_2139:


//--------------------- .nv.info._Z23gemm_half_q_half_kernelILi3ELi8ELb0ELb0ELi32EEvPK6__halfPKjS4_S2_PS0_iiiiPKtS7_iiiiiibS2_i --------------------------
	.section	.nv.info._Z23gemm_half_q_half_kernelILi3ELi8ELb0ELb0ELi32EEvPK6__halfPKjS4_S2_PS0_iiiiPKtS7_iiiiiibS2_i,"",@"SHT_CUDA_INFO"
	.sectionflags	@""
	.align	4


	//----- nvinfo : EIATTR_CUDA_API_VERSION
	.align		4
        /*0000*/ 	.byte	0x04, 0x37
        /*0002*/ 	.short	(.L_2141 - .L_2140)
.L_2140:
        /*0004*/ 	.word	0x00000082


	//----- nvinfo : EIATTR_SW2861232_WAR
	.align		4
.L_2141:
        /*0008*/ 	.byte	0x01, 0x35
	.zero		2


	//----- nvinfo : EIATTR_PARAM_CBANK
	.align		4
        /*000c*/ 	.byte	0x04, 0x0a
        /*000e*/ 	.short	(.L_2143 - .L_2142)
	.align		4
.L_2142:
        /*0010*/ 	.word	index@(.nv.constant0._Z23gemm_half_q_half_kernelILi3ELi8ELb0ELb0ELi32EEvPK6__halfPKjS4_S2_PS0_iiiiPKtS7_iiiiiibS2_i)
        /*0014*/ 	.short	0x0160
        /*0016*/ 	.short	0x0074


	//----- nvinfo : EIATTR_CBANK_PARAM_SIZE
	.align		4
.L_2143:
        /*0018*/ 	.byte	0x03, 0x19
        /*001a*/ 	.short	0x0074


	//----- nvinfo : EIATTR_KPARAM_INFO
	.align		4
        /*001c*/ 	.byte	0x04, 0x17
        /*001e*/ 	.short	(.L_2145 - .L_2144)
.L_2144:
        /*0020*/ 	.word	0x00000000
        /*0024*/ 	.short	0x0013
        /*0026*/ 	.short	0x0070
        /*0028*/ 	.byte	0x00, 0xf0, 0x11, 0x00


	//----- nvinfo : EIATTR_KPARAM_INFO
	.align		4
.L_2145:
        /*002c*/ 	.byte	0x04, 0x17
        /*002e*/ 	.short	(.L_2147 - .L_2146)
.L_2146:
        /*0030*/ 	.word	0x00000000
        /*0034*/ 	.short	0x0012
        /*0036*/ 	.short	0x0068
        /*0038*/ 	.byte	0x00, 0xf0, 0x21, 0x00


	//----- nvinfo : EIATTR_KPARAM_INFO
	.align		4
.L_2147:
        /*003c*/ 	.byte	0x04, 0x17
        /*003e*/ 	.short	(.L_2149 - .L_2148)
.L_2148:
        /*0040*/ 	.word	0x00000000
        /*0044*/ 	.short	0x0011
        /*0046*/ 	.short	0x0060
        /*0048*/ 	.byte	0x00, 0xf0, 0x05, 0x00


	//----- nvinfo : EIATTR_KPARAM_INFO
	.align		4
.L_2149:
        /*004c*/ 	.byte	0x04, 0x17
        /*004e*/ 	.short	(.L_2151 - .L_2150)
.L_2150:
        /*0050*/ 	.word	0x00000000
        /*0054*/ 	.short	0x0010
        /*0056*/ 	.short	0x005c
        /*0058*/ 	.byte	0x00, 0xf0, 0x11, 0x00


	//----- nvinfo : EIATTR_KPARAM_INFO
	.align		4
.L_2151:
        /*005c*/ 	.byte	0x04, 0x17
        /*005e*/ 	.short	(.L_2153 - .L_2152)
.L_2152:
        /*0060*/ 	.word	0x00000000
        /*0064*/ 	.short	0x000f
        /*0066*/ 	.short	0x0058
        /*0068*/ 	.byte	0x00, 0xf0, 0x11, 0x00


	//----- nvinfo : EIATTR_KPARAM_INFO
	.align		4
.L_2153:
        /*006c*/ 	.byte	0x04, 0x17
        /*006e*/ 	.short	(.L_2155 - .L_2154)
.L_2154:
        /*0070*/ 	.word	0x00000000
        /*0074*/ 	.short	0x000e
        /*0076*/ 	.short	0x0054
        /*0078*/ 	.byte	0x00, 0xf0, 0x11, 0x00


	//----- nvinfo : EIATTR_KPARAM_INFO
	.align		4
.L_2155:
        /*007c*/ 	.byte	0x04, 0x17
        /*007e*/ 	.short	(.L_2157 - .L_2156)
.L_2156:
        /*0080*/ 	.word	0x00000000
        /*0084*/ 	.short	0x000d
        /*0086*/ 	.short	0x0050
        /*0088*/ 	.byte	0x00, 0xf0, 0x11, 0x00


	//----- nvinfo : EIATTR_KPARAM_INFO
	.align		4
.L_2157:
        /*008c*/ 	.byte	0x04, 0x17
        /*008e*/ 	.short	(.L_2159 - .L_2158)
.L_2158:
        /*0090*/ 	.word	0x00000000
        /*0094*/ 	.short	0x000c
        /*0096*/ 	.short	0x004c
        /*0098*/ 	.byte	0x00, 0xf0, 0x11, 0x00


	//----- nvinfo : EIATTR_KPARAM_INFO
	.align		4
.L_2159:
        /*009c*/ 	.byte	0x04, 0x17
        /*009e*/ 	.short	(.L_2161 - .L_2160)
.L_2160:
        /*00a0*/ 	.word	0x00000000
        /*00a4*/ 	.short	0x000b
        /*00a6*/ 	.short	0x0048
        /*00a8*/ 	.byte	0x00, 0xf0, 0x11, 0x00


	//----- nvinfo : EIATTR_KPARAM_INFO
	.align		4
.L_2161:
        /*00ac*/ 	.byte	0x04, 0x17
        /*00ae*/ 	.short	(.L_2163 - .L_2162)
.L_2162:
        /*00b0*/ 	.word	0x00000000
        /*00b4*/ 	.short	0x000a
        /*00b6*/ 	.short	0x0040
        /*00b8*/ 	.byte	0x00, 0xf0, 0x21, 0x00


	//----- nvinfo : EIATTR_KPARAM_INFO
	.align		4
.L_2163:
        /*00bc*/ 	.byte	0x04, 0x17
        /*00be*/ 	.short	(.L_2165 - .L_2164)
.L_2164:
        /*00c0*/ 	.word	0x00000000
        /*00c4*/ 	.short	0x0009
        /*00c6*/ 	.short	0x0038
        /*00c8*/ 	.byte	0x00, 0xf0, 0x21, 0x00


	//----- nvinfo : EIATTR_KPARAM_INFO
	.align		4
.L_2165:
        /*00cc*/ 	.byte	0x04, 0x17
        /*00ce*/ 	.short	(.L_2167 - .L_2166)
.L_2166:
        /*00d0*/ 	.word	0x00000000
        /*00d4*/ 	.short	0x0008
        /*00d6*/ 	.short	0x0034
        /*00d8*/ 	.byte	0x00, 0xf0, 0x11, 0x00


	//----- nvinfo : EIATTR_KPARAM_INFO
	.align		4
.L_2167:
        /*00dc*/ 	.byte	0x04, 0x17
        /*00de*/ 	.short	(.L_2169 - .L_2168)
.L_2168:
        /*00e0*/ 	.word	0x00000000
        /*00e4*/ 	.short	0x0007
        /*00e6*/ 	.short	0x0030
        /*00e8*/ 	.byte	0x00, 0xf0, 0x11, 0x00


	//----- nvinfo : EIATTR_KPARAM_INFO
	.align		4
.L_2169:
        /*00ec*/ 	.byte	0x04, 0x17
        /*00ee*/ 	.short	(.L_2171 - .L_2170)
.L_2170:
        /*00f0*/ 	.word	0x00000000
        /*00f4*/ 	.short	0x0006
        /*00f6*/ 	.short	0x002c
        /*00f8*/ 	.byte	0x00, 0xf0, 0x11, 0x00


	//----- nvinfo : EIATTR_KPARAM_INFO
	.align		4
.L_2171:
        /*00fc*/ 	.byte	0x04, 0x17
        /*00fe*/ 	.short	(.L_2173 - .L_2172)
.L_2172:
        /*0100*/ 	.word	0x00000000
        /*0104*/ 	.short	0x0005
        /*0106*/ 	.short	0x0028
        /*0108*/ 	.byte	0x00, 0xf0, 0x11, 0x00


	//----- nvinfo : EIATTR_KPARAM_INFO
	.align		4
.L_2173:
        /*010c*/ 	.byte	0x04, 0x17
        /*010e*/ 	.short	(.L_2175 - .L_2174)
.L_2174:
        /*0110*/ 	.word	0x00000000
        /*0114*/ 	.short	0x0004
        /*0116*/ 	.short	0x0020
        /*0118*/ 	.byte	0x00, 0xf0, 0x21, 0x00


	//----- nvinfo : EIATTR_KPARAM_INFO
	.align		4
.L_2175:
        /*011c*/ 	.byte	0x04, 0x17
        /*011e*/ 	.short	(.L_2177 - .L_2176)
.L_2176:
        /*0120*/ 	.word	0x00000000
        /*0124*/ 	.short	0x0003
        /*0126*/ 	.short	0x0018
        /*0128*/ 	.byte	0x00, 0xf0, 0x21, 0x00


	//----- nvinfo : EIATTR_KPARAM_INFO
	.align		4
.L_2177:
        /*012c*/ 	.byte	0x04, 0x17
        /*012e*/ 	.short	(.L_2179 - .L_2178)
.L_2178:
        /*0130*/ 	.word	0x00000000
        /*0134*/ 	.short	0x0002
        /*0136*/ 	.short	0x0010
        /*0138*/ 	.byte	0x00, 0xf0, 0x21, 0x00


	//----- nvinfo : EIATTR_KPARAM_INFO
	.align		4
.L_2179:
        /*013c*/ 	.byte	0x04, 0x17
        /*013e*/ 	.short	(.L_2181 - .L_2180)
.L_2180:
        /*0140*/ 	.word	0x00000000
        /*0144*/ 	.short	0x0001
        /*0146*/ 	.short	0x0008
        /*0148*/ 	.byte	0x00, 0xf0, 0x21, 0x00


	//----- nvinfo : EIATTR_KPARAM_INFO
	.align		4
.L_2181:
        /*014c*/ 	.byte	0x04, 0x17
        /*014e*/ 	.short	(.L_2183 - .L_2182)
.L_2182:
        /*0150*/ 	.word	0x00000000
        /*0154*/ 	.short	0x0000
        /*0156*/ 	.short	0x0000
        /*0158*/ 	.byte	0x00, 0xf0, 0x21, 0x00


	//----- nvinfo : EIATTR_MAXREG_COUNT
	.align		4
.L_2183:
        /*015c*/ 	.byte	0x03, 0x1b
        /*015e*/ 	.short	0x00ff


	//----- nvinfo : EIATTR_NUM_BARRIERS
	.align		4
        /*0160*/ 	.byte	0x02, 0x4c
        /*0162*/ 	.byte	0x01
	.zero		1


	//----- nvinfo : EIATTR_MERCURY_ISA_VERSION
	.align		4
        /*0164*/ 	.byte	0x03, 0x5f
        /*0166*/ 	.short	0x0000


	//----- nvinfo : EIATTR_EXIT_INSTR_OFFSETS
	.align		4
        /*0168*/ 	.byte	0x04, 0x1c
        /*016a*/ 	.short	(.L_2185 - .L_2184)


	//   ....[0]....
.L_2184:
        /*016c*/ 	.word	0x00000780


	//   ....[1]....
        /*0170*/ 	.word	0x00005110


	//   ....[2]....
        /*0174*/ 	.word	0x000053d0


	//   ....[3]....
        /*0178*/ 	.word	0x00005620


	//   ....[4]....
        /*017c*/ 	.word	0x00005760


	//   ....[5]....
        /*0180*/ 	.word	0x00005800


	//   ....[6]....
        /*0184*/ 	.word	0x00005840


	//----- nvinfo : EIATTR_CTAIDZ_USED
	.align		4
.L_2185:
        /*0188*/ 	.byte	0x01, 0x04
	.zero		2


	//----- nvinfo : EIATTR_CRS_STACK_SIZE
	.align		4
        /*018c*/ 	.byte	0x04, 0x1e
        /*018e*/ 	.short	(.L_2187 - .L_2186)
.L_2186:
        /*0190*/ 	.word	0x00000000
.L_2187:


//--------------------- .nv.info._Z23gemm_half_q_half_kernelILi3ELi12ELb0ELb0ELi32EEvPK6__halfPKjS4_S2_PS0_iiiiPKtS7_iiiiiibS2_i --------------------------
	.section	.nv.info._Z23gemm_half_q_half_kernelILi3ELi12ELb0ELb0ELi32EEvPK6__halfPKjS4_S2_PS0_iiiiPKtS7_iiiiiibS2_i,"",@"SHT_CUDA_INFO"
	.sectionflags	@""
	.align	4


	//----- nvinfo : EIATTR_CUDA_API_VERSION
	.align		4
        /*0000*/ 	.byte	0x04, 0x37
        /*0002*/ 	.short	(.L_2189 - .L_2188)
.L_2188:
        /*0004*/ 	.word	0x00000082


	//----- nvinfo : EIATTR_SW2861232_WAR
	.align		4
.L_2189:
        /*0008*/ 	.byte	0x01, 0x35
	.zero		2


	//----- nvinfo : EIATTR_PARAM_CBANK
	.align		4
        /*000c*/ 	.byte	0x04, 0x0a
        /*000e*/ 	.short	(.L_2191 - .L_2190)
	.align		4
.L_2190:
        /*0010*/ 	.word	index@(.nv.constant0._Z23gemm_half_q_half_kernelILi3ELi12ELb0ELb0ELi32EEvPK6__halfPKjS4_S2_PS0_iiiiPKtS7_iiiiiibS2_i)
        /*0014*/ 	.short	0x0160
        /*0016*/ 	.short	0x0074


	//----- nvinfo : EIATTR_CBANK_PARAM_SIZE
	.align		4
.L_2191:
        /*0018*/ 	.byte	0x03, 0x19
        /*001a*/ 	.short	0x0074


	//----- nvinfo : EIATTR_KPARAM_INFO
	.align		4
        /*001c*/ 	.byte	0x04, 0x17
        /*001e*/ 	.short	(.L_2193 - .L_2192)
.L_2192:
        /*0020*/ 	.word	0x00000000
        /*0024*/ 	.short	0x0013
        /*0026*/ 	.short	0x0070
        /*0028*/ 	.byte	0x00, 0xf0, 0x11, 0x00


	//----- nvinfo : EIATTR_KPARAM_INFO
	.align		4
.L_2193:
        /*002c*/ 	.byte	0x04, 0x17
        /*002e*/ 	.short	(.L_2195 - .L_2194)
.L_2194:
        /*0030*/ 	.word	0x00000000
        /*0034*/ 	.short	0x0012
        /*0036*/ 	.short	0x0068
        /*0038*/ 	.byte	0x00, 0xf0, 0x21, 0x00


	//----- nvinfo : EIATTR_KPARAM_INFO
	.align		4
.L_2195:
        /*003c*/ 	.byte	0x04, 0x17
        /*003e*/ 	.short	(.L_2197 - .L_2196)
.L_2196:
        /*0040*/ 	.word	0x00000000
        /*0044*/ 	.short	0x0011
        /*0046*/ 	.short	0x0060
        /*0048*/ 	.byte	0x00, 0xf0, 0x05, 0x00


	//----- nvinfo : EIATTR_KPARAM_INFO
	.align		4
.L_2197:
        /*004c*/ 	.byte	0x04, 0x17
        /*004e*/ 	.short	(.L_2199 - .L_2198)
.L_2198:
        /*0050*/ 	.word	0x00000000
        /*0054*/ 	.short	0x0010
        /*0056*/ 	.short	0x005c
        /*0058*/ 	.byte	0x00, 0xf0, 0x11, 0x00


	//----- nvinfo : EIATTR_KPARAM_INFO
	.align		4
.L_2199:
        /*005c*/ 	.byte	0x04, 0x17
        /*005e*/ 	.short	(.L_2201 - .L_2200)
.L_2200:
        /*0060*/ 	.word	0x00000000
        /*0064*/ 	.short	0x000f
        /*0066*/ 	.short	0x0058
        /*0068*/ 	.byte	0x00, 0xf0, 0x11, 0x00


	//----- nvinfo : EIATTR_KPARAM_INFO
	.align		4
.L_2201:
        /*006c*/ 	.byte	0x04, 0x17
        /*006e*/ 	.short	(.L_2203 - .L_2202)
.L_2202:
        /*0070*/ 	.word	0x00000000
        /*0074*/ 	.short	0x000e
        /*0076*/ 	.short	0x0054
        /*0078*/ 	.byte	0x00, 0xf0, 0x11, 0x00


	//----- nvinfo : EIATTR_KPARAM_INFO
	.align		4
.L_2203:
        /*007c*/ 	.byte	0x04, 0x17
        /*007e*/ 	.short	(.L_2205 - .L_2204)
.L_2204:
        /*0080*/ 	.word	0x00000000
        /*0084*/ 	.short	0x000d
        /*0086*/ 	.short	0x0050
        /*0088*/ 	.byte	0x00, 0xf0, 0x11, 0x00


	//----- nvinfo : EIATTR_KPARAM_INFO
	.align		4
.L_2205:
        /*008c*/ 	.byte	0x04, 0x17
        /*008e*/ 	.short	(.L_2207 - .L_2206)
.L_2206:
        /*0090*/ 	.word	0x00000000
        /*0094*/ 	.short	0x000c
        /*0096*/ 	.short	0x004c
        /*0098*/ 	.byte	0x00, 0xf0, 0x11, 0x00


	//----- nvinfo : EIATTR_KPARAM_INFO
	.align		4
.L_2207:
        /*009c*/ 	.byte	0x04, 0x17
        /*009e*/ 	.short	(.L_2209 - .L_2208)
.L_2208:
        /*00a0*/ 	.word	0x00000000
        /*00a4*/ 	.short	0x000b
        /*00a6*/ 	.short	0x0048
        /*00a8*/ 	.byte	0x00, 0xf0, 0x11, 0x00


	//----- nvinfo : EIATTR_KPARAM_INFO
	.align		4
.L_2209:
        /*00ac*/ 	.byte	0x04, 0x17
        /*00ae*/ 	.short	(.L_2211 - .L_2210)
.L_2210:
        /*00b0*/ 	.word	0x00000000
        /*00b4*/ 	.short	0x000a
        /*00b6*/ 	.short	0x0040
        /*00b8*/ 	.byte	0x00, 0xf0, 0x21, 0x00


	//----- nvinfo : EIATTR_KPARAM_INFO
	.align		4
.L_2211:
        /*00bc*/ 	.byte	0x04, 0x17
        /*00be*/ 	.short	(.L_2213 - .L_2212)
.L_2212:
        /*00c0*/ 	.word	0x00000000
        /*00c4*/ 	.short	0x0009
        /*00c6*/ 	.short	0x0038
        /*00c8*/ 	.byte	0x00, 0xf0, 0x21, 0x00


	//----- nvinfo : EIATTR_KPARAM_INFO
	.align		4
.L_2213:
        /*00cc*/ 	.byte	0x04, 0x17
        /*00ce*/ 	.short	(.L_2215 - .L_2214)
.L_2214:
        /*00d0*/ 	.word	0x00000000
        /*00d4*/ 	.short	0x0008
        /*00d6*/ 	.short	0x0034
        /*00d8*/ 	.byte	0x00, 0xf0, 0x11, 0x00


	//----- nvinfo : EIATTR_KPARAM_INFO
	.align		4
.L_2215:
        /*00dc*/ 	.byte	0x04, 0x17
        /*00de*/ 	.short	(.L_2217 - .L_2216)
.L_2216:
        /*00e0*/ 	.word	0x00000000
        /*00e4*/ 	.short	0x0007
        /*00e6*/ 	.short	0x0030
        /*00e8*/ 	.byte	0x00, 0xf0, 0x11, 0x00


	//----- nvinfo : EIATTR_KPARAM_INFO
	.align		4
.L_2217:
        /*00ec*/ 	.byte	0x04, 0x17
        /*00ee*/ 	.short	(.L_2219 - .L_2218)
.L_2218:
        /*00f0*/ 	.word	0x00000000
        /*00f4*/ 	.short	0x0006
        /*00f6*/ 	.short	0x002c
        /*00f8*/ 	.byte	0x00, 0xf0, 0x11, 0x00


	//----- nvinfo : EIATTR_KPARAM_INFO
	.align		4
.L_2219:
        /*00fc*/ 	.byte	0x04, 0x17
        /*00fe*/ 	.short	(.L_2221 - .L_2220)
.L_2220:
        /*0100*/ 	.word	0x00000000
        /*0104*/ 	.short	0x0005
        /*0106*/ 	.short	0x0028
        /*0108*/ 	.byte	0x00, 0xf0, 0x11, 0x00


	//----- nvinfo : EIATTR_KPARAM_INFO
	.align		4
.L_2221:
        /*010c*/ 	.byte	0x04, 0x17
        /*010e*/ 	.short	(.L_2223 - .L_2222)
.L_2222:
        /*0110*/ 	.word	0x00000000
        /*0114*/ 	.short	0x0004
        /*0116*/ 	.short	0x0020
        /*0118*/ 	.byte	0x00, 0xf0, 0x21, 0x00


	//----- nvinfo : EIATTR_KPARAM_INFO
	.align		4
.L_2223:
        /*011c*/ 	.byte	0x04, 0x17
        /*011e*/ 	.short	(.L_2225 - .L_2224)
.L_2224:
        /*0120*/ 	.word	0x00000000
        /*0124*/ 	.short	0x0003
        /*0126*/ 	.short	0x0018
        /*0128*/ 	.byte	0x00, 0xf0, 0x21, 0x00


	//----- nvinfo : EIATTR_KPARAM_INFO
	.align		4
.L_2225:
        /*012c*/ 	.byte	0x04, 0x17
        /*012e*/ 	.short	(.L_2227 - .L_2226)
.L_2226:
        /*0130*/ 	.word	0x00000000
        /*0134*/ 	.short	0x0002
        /*0136*/ 	.short	0x0010
        /*0138*/ 	.byte	0x00, 0xf0, 0x21, 0x00


	//----- nvinfo : EIATTR_KPARAM_INFO
	.align		4
.L_2227:
        /*013c*/ 	.byte	0x04, 0x17
        /*013e*/ 	.short	(.L_2229 - .L_2228)
.L_2228:
        /*0140*/ 	.word	0x00000000
        /*0144*/ 	.short	0x0001
        /*0146*/ 	.short	0x0008
        /*0148*/ 	.byte	0x00, 0xf0, 0x21, 0x00


	//----- nvinfo : EIATTR_KPARAM_INFO
	.align		4
.L_2229:
        /*014c*/ 	.byte	0x04, 0x17
        /*014e*/ 	.short	(.L_2231 - .L_2230)
.L_2230:
        /*0150*/ 	.word	0x00000000
        /*0154*/ 	.short	0x0000
        /*0156*/ 	.short	0x0000
        /*0158*/ 	.byte	0x00, 0xf0, 0x21, 0x00


	//----- nvinfo : EIATTR_MAXREG_COUNT
	.align		4
.L_2231:
        /*015c*/ 	.byte	0x03, 0x1b
        /*015e*/ 	.short	0x00ff


	//----- nvinfo : EIATTR_NUM_BARRIERS
	.align		4
        /*0160*/ 	.byte	0x02, 0x4c
        /*0162*/ 	.byte	0x01
	.zero		1


	//----- nvinfo : EIATTR_MERCURY_ISA_VERSION
	.align		4
        /*0164*/ 	.byte	0x03, 0x5f
        /*0166*/ 	.short	0x0000


	//----- nvinfo : EIATTR_EXIT_INSTR_OFFSETS
	.align		4
        /*0168*/ 	.byte	0x04, 0x1c
        /*016a*/ 	.short	(.L_2233 - .L_2232)


	//   ....[0]....
.L_2232:
        /*016c*/ 	.word	0x00000780


	//   ....[1]....
        /*0170*/ 	.word	0x00006ee0


	//   ....[2]....
        /*0174*/ 	.word	0x000071a0


	//   ....[3]....
        /*0178*/ 	.word	0x00007400


	//   ....[4]....
        /*017c*/ 	.word	0x00007560


	//   ....[5]....
        /*0180*/ 	.word	0x00007600


	//   ....[6]....
        /*0184*/ 	.word	0x00007640


	//----- nvinfo : EIATTR_CTAIDZ_USED
	.align		4
.L_2233:
        /*0188*/ 	.byte	0x01, 0x04
	.zero		2


	//----- nvinfo : EIATTR_CRS_STACK_SIZE
	.align		4
        /*018c*/ 	.byte	0x04, 0x1e
        /*018e*/ 	.short	(.L_2235 - .L_2234)
.L_2234:
        /*0190*/ 	.word	0x00000000
.L_2235:


//--------------------- .nv.info._Z23gemm_half_q_half_kernelILi3ELi14ELb0ELb0ELi32EEvPK6__halfPKjS4_S2_PS0_iiiiPKtS7_iiiiiibS2_i --------------------------
	.section	.nv.info._Z23gemm_half_q_half_kernelILi3ELi14ELb0ELb0ELi32EEvPK6__halfPKjS4_S2_PS0_iiiiPKtS7_iiiiiibS2_i,"",@"SHT_CUDA_INFO"
	.sectionflags	@""
	.align	4


	//----- nvinfo : EIATTR_CUDA_API_VERSION
	.align		4
        /*0000*/ 	.byte	0x04, 0x37
        /*0002*/ 	.short	(.L_2237 - .L_2236)
.L_2236:
        /*0004*/ 	.word	0x00000082


	//----- nvinfo : EIATTR_SW2861232_WAR
	.align		4
.L_2237:
        /*0008*/ 	.byte	0x01, 0x35
	.zero		2


	//----- nvinfo : EIATTR_PARAM_CBANK
	.align		4
        /*000c*/ 	.byte	0x04, 0x0a
        /*000e*/ 	.short	(.L_2239 - .L_2238)
	.align		4
.L_2238:
        /*0010*/ 	.word	index@(.nv.constant0._Z23gemm_half_q_half_kernelILi3ELi14ELb0ELb0ELi32EEvPK6__halfPKjS4_S2_PS0_iiiiPKtS7_iiiiiibS2_i)
        /*0014*/ 	.short	0x0160
        /*0016*/ 	.short	0x0074


	//----- nvinfo : EIATTR_CBANK_PARAM_SIZE
	.align		4
.L_2239:
        /*0018*/ 	.byte	0x03, 0x19
        /*001a*/ 	.short	0x0074


	//----- nvinfo : EIATTR_KPARAM_INFO
	.align		4
        /*001c*/ 	.byte	0x04, 0x17
        /*001e*/ 	.short	(.L_2241 - .L_2240)
.L_2240:
        /*0020*/ 	.word	0x00000000
        /*0024*/ 	.short	0x0013
        /*0026*/ 	.short	0x0070
        /*0028*/ 	.byte	0x00, 0xf0, 0x11, 0x00


	//----- nvinfo : EIATTR_KPARAM_INFO
	.align		4
.L_2241:
        /*002c*/ 	.byte	0x04, 0x17
        /*002e*/ 	.short	(.L_2243 - .L_2242)
.L_2242:
        /*0030*/ 	.word	0x00000000
        /*0034*/ 	.short	0x0012
        /*0036*/ 	.short	0x0068
        /*0038*/ 	.byte	0x00, 0xf0, 0x21, 0x00


	//----- nvinfo : EIATTR_KPARAM_INFO
	.align		4
.L_2243:
        /*003c*/ 	.byte	0x04, 0x17
        /*003e*/ 	.short	(.L_2245 - .L_2244)
.L_2244:
        /*0040*/ 	.word	0x00000000
        /*0044*/ 	.short	0x0011
        /*0046*/ 	.short	0x0060
        /*0048*/ 	.byte	0x00, 0xf0, 0x05, 0x00


	//----- nvinfo : EIATTR_KPARAM_INFO
	.align		4
.L_2245:
        /*004c*/ 	.byte	0x04, 0x17
        /*004e*/ 	.short	(.L_2247 - .L_2246)
.L_2246:
        /*0050*/ 	.word	0x00000000
        /*0054*/ 	.short	0x0010
        /*0056*/ 	.short	0x005c
        /*0058*/ 	.byte	0x00, 0xf0, 0x11, 0x00


	//----- nvinfo : EIATTR_KPARAM_INFO
	.align		4
.L_2247:
        /*005c*/ 	.byte	0x04, 0x17
        /*005e*/ 	.short	(.L_2249 - .L_2248)
.L_2248:
        /*0060*/ 	.word	0x00000000
        /*0064*/ 	.short	0x000f
        /*0066*/ 	.short	0x0058
        /*0068*/ 	.byte	0x00, 0xf0, 0x11, 0x00


	//----- nvinfo : EIATTR_KPARAM_INFO
	.align		4
.L_2249:
        /*006c*/ 	.byte	0x04, 0x17
        /*006e*/ 	.short	(.L_2251 - .L_2250)
.L_2250:
        /*0070*/ 	.word	0x00000000
        /*0074*/ 	.short	0x000e
        /*0076*/ 	.short	0x0054
        /*0078*/ 	.byte	0x00, 0xf0, 0x11, 0x00


	//----- nvinfo : EIATTR_KPARAM_INFO
	.align		4
.L_2251:
        /*007c*/ 	.byte	0x04, 0x17
        /*007e*/ 	.short	(.L_2253 - .L_2252)
.L_2252:
        /*0080*/ 	.word	0x00000000
        /*0084*/ 	.short	0x000d
        /*0086*/ 	.short	0x0050
        /*0088*/ 	.byte	0x00, 0xf0, 0x11, 0x00


	//----- nvinfo : EIATTR_KPARAM_INFO
	.align		4
.L_2253:
        /*008c*/ 	.byte	0x04, 0x17
        /*008e*/ 	.short	(.L_2255 - .L_2254)
.L_2254:
        /*0090*/ 	.word	0x00000000
        /*0094*/ 	.short	0x000c
        /*0096*/ 	.short	0x004c
        /*0098*/ 	.byte	0x00, 0xf0, 0x11, 0x00


	//----- nvinfo : EIATTR_KPARAM_INFO
	.align		4
.L_2255:
        /*009c*/ 	.byte	0x04, 0x17
        /*009e*/ 	.short	(.L_2257 - .L_2256)
.L_2256:
        /*00a0*/ 	.word	0x00000000
        /*00a4*/ 	.short	0x000b
        /*00a6*/ 	.short	0x0048
        /*00a8*/ 	.byte	0x00, 0xf0, 0x11, 0x00


	//----- nvinfo : EIATTR_KPARAM_INFO
	.align		4
.L_2257:
        /*00ac*/ 	.byte	0x04, 0x17
        /*00ae*/ 	.short	(.L_2259 - .L_2258)
.L_2258:
        /*00b0*/ 	.word	0x00000000
        /*00b4*/ 	.short	0x000a
        /*00b6*/ 	.short	0x0040
        /*00b8*/ 	.byte	0x00, 0xf0, 0x21, 0x00


	//----- nvinfo : EIATTR_KPARAM_INFO
	.align		4
.L_2259:
        /*00bc*/ 	.byte	0x04, 0x17
        /*00be*/ 	.short	(.L_2261 - .L_2260)
.L_2260:
        /*00c0*/ 	.word	0x00000000
        /*00c4*/ 	.short	0x0009
        /*00c6*/ 	.short	0x0038
        /*00c8*/ 	.byte	0x00, 0xf0, 0x21, 0x00


	//----- nvinfo : EIATTR_KPARAM_INFO
	.align		4
.L_2261:
        /*00cc*/ 	.byte	0x04, 0x17
        /*00ce*/ 	.short	(.L_2263 - .L_2262)
.L_2262:
        /*00d0*/ 	.word	0x00000000
        /*00d4*/ 	.short	0x0008
        /*00d6*/ 	.short	0x0034
        /*00d8*/ 	.byte	0x00, 0xf0, 0x11, 0x00


	//----- nvinfo : EIATTR_KPARAM_INFO
	.align		4
.L_2263:
        /*00dc*/ 	.byte	0x04, 0x17
        /*00de*/ 	.short	(.L_2265 - .L_2264)
.L_2264:
        /*00e0*/ 	.word	0x00000000
        /*00e4*/ 	.short	0x0007
        /*00e6*/ 	.short	0x0030
        /*00e8*/ 	.byte	0x00, 0xf0, 0x11, 0x00


	//----- nvinfo : EIATTR_KPARAM_INFO
	.align		4
.L_2265:
        /*00ec*/ 	.byte	0x04, 0x17
        /*00ee*/ 	.short	(.L_2267 - .L_2266)
.L_2266:
        /*00f0*/ 	.word	0x00000000
        /*00f4*/ 	.short	0x0006
        /*00f6*/ 	.short	0x002c
        /*00f8*/ 	.byte	0x00, 0xf0, 0x11, 0x00


	//----- nvinfo : EIATTR_KPARAM_INFO
	.align		4
.L_2267:
        /*00fc*/ 	.byte	0x04, 0x17
        /*00fe*/ 	.short	(.L_2269 - .L_2268)
.L_2268:
        /*0100*/ 	.word	0x00000000
        /*0104*/ 	.short	0x0005
        /*0106*/ 	.short	0x0028
        /*0108*/ 	.byte	0x00, 0xf0, 0x11, 0x00


	//----- nvinfo : EIATTR_KPARAM_INFO
	.align		4
.L_2269:
        /*010c*/ 	.byte	0x04, 0x17
        /*010e*/ 	.short	(.L_2271 - .L_2270)
.L_2270:
        /*0110*/ 	.word	0x00000000
        /*0114*/ 	.short	0x0004
        /*0116*/ 	.short	0x0020
        /*0118*/ 	.byte	0x00, 0xf0, 0x21, 0x00


	//----- nvinfo : EIATTR_KPARAM_INFO
	.align		4
.L_2271:
        /*011c*/ 	.byte	0x04, 0x17
        /*011e*/ 	.short	(.L_2273 - .L_2272)
.L_2272:
        /*0120*/ 	.word	0x00000000
        /*0124*/ 	.short	0x0003
        /*0126*/ 	.short	0x0018
        /*0128*/ 	.byte	0x00, 0xf0, 0x21, 0x00


	//----- nvinfo : EIATTR_KPARAM_INFO
	.align		4
.L_2273:
        /*012c*/ 	.byte	0x04, 0x17
        /*012e*/ 	.short	(.L_2275 - .L_2274)
.L_2274:
        /*0130*/ 	.word	0x00000000
        /*0134*/ 	.short	0x0002
        /*0136*/ 	.short	0x0010
        /*0138*/ 	.byte	0x00, 0xf0, 0x21, 0x00


	//----- nvinfo : EIATTR_KPARAM_INFO
	.align		4
.L_2275:
        /*013c*/ 	.byte	0x04, 0x17
        /*013e*/ 	.short	(.L_2277 - .L_2276)
.L_2276:
        /*0140*/ 	.word	0x00000000
        /*0144*/ 	.short	0x0001
        /*0146*/ 	.short	0x0008
        /*0148*/ 	.byte	0x00, 0xf0, 0x21, 0x00


	//----- nvinfo : EIATTR_KPARAM_INFO
	.align		4
.L_2277:
        /*014c*/ 	.byte	0x04, 0x17
        /*014e*/ 	.short	(.L_2279 - .L_2278)
.L_2278:
        /*0150*/ 	.word	0x00000000
        /*0154*/ 	.short	0x0000
        /*0156*/ 	.short	0x0000
        /*0158*/ 	.byte	0x00, 0xf0, 0x21, 0x00


	//----- nvinfo : EIATTR_MAXREG_COUNT
	.align		4
.L_2279:
        /*015c*/ 	.byte	0x03, 0x1b
        /*015e*/ 	.short	0x00ff


	//----- nvinfo : EIATTR_NUM_BARRIERS
	.align		4
        /*0160*/ 	.byte	0x02, 0x4c
        /*0162*/ 	.byte	0x01
	.zero		1


	//----- nvinfo : EIATTR_MERCURY_ISA_VERSION
	.align		4
        /*0164*/ 	.byte	0x03, 0x5f
        /*0166*/ 	.short	0x0000


	//----- nvinfo : EIATTR_EXIT_INSTR_OFFSETS
	.align		4
        /*0168*/ 	.byte	0x04, 0x1c
        /*016a*/ 	.short	(.L_2281 - .L_2280)


	//   ....[0]....
.L_2280:
        /*016c*/ 	.word	0x00000b50


	//   ....[1]....
        /*0170*/ 	.word	0x000083d0


	//   ....[2]....
        /*0174*/ 	.word	0x00008690


	//   ....[3]....
        /*0178*/ 	.word	0x000088f0


	//   ....[4]....
        /*017c*/ 	.word	0x00008a50


	//   ....[5]....
        /*0180*/ 	.word	0x00008af0


	//   ....[6]....
        /*0184*/ 	.word	0x00008b30


	//----- nvinfo : EIATTR_CTAIDZ_USED
	.align		4
.L_2281:
        /*0188*/ 	.byte	0x01, 0x04
	.zero		2


	//----- nvinfo : EIATTR_CRS_STACK_SIZE
	.align		4
        /*018c*/ 	.byte	0x04, 0x1e
        /*018e*/ 	.short	(.L_2283 - .L_2282)
.L_2282:
        /*0190*/ 	.word	0x00000000
.L_2283:


//--------------------- .nv.info._Z23gemm_half_q_half_kernelILi3ELi4ELb0ELb0ELi32EEvPK6__halfPKjS4_S2_PS0_iiiiPKtS7_iiiiiibS2_i --------------------------
	.section	.nv.info._Z23gemm_half_q_half_kernelILi3ELi4ELb0ELb0ELi32EEvPK6__halfPKjS4_S2_PS0_iiiiPKtS7_iiiiiibS2_i,"",@"SHT_CUDA_INFO"
	.sectionflags	@""
	.align	4


	//----- nvinfo : EIATTR_CUDA_API_VERSION
	.align		4
        /*0000*/ 	.byte	0x04, 0x37
        /*0002*/ 	.short	(.L_2285 - .L_2284)
.L_2284:
        /*0004*/ 	.word	0x00000082


	//----- nvinfo : EIATTR_SW2861232_WAR
	.align		4
.L_2285:
        /*0008*/ 	.byte	0x01, 0x35
	.zero		2


	//----- nvinfo : EIATTR_PARAM_CBANK
	.align		4
        /*000c*/ 	.byte	0x04, 0x0a
        /*000e*/ 	.short	(.L_2287 - .L_2286)
	.align		4
.L_2286:
        /*0010*/ 	.word	index@(.nv.constant0._Z23gemm_half_q_half_kernelILi3ELi4ELb0ELb0ELi32EEvPK6__halfPKjS4_S2_PS0_iiiiPKtS7_iiiiiibS2_i)
        /*0014*/ 	.short	0x0160
        /*0016*/ 	.short	0x0074


	//----- nvinfo : EIATTR_CBANK_PARAM_SIZE
	.align		4
.L_2287:
        /*0018*/ 	.byte	0x03, 0x19
        /*001a*/ 	.short	0x0074


	//----- nvinfo : EIATTR_KPARAM_INFO
	.align		4
        /*001c*/ 	.byte	0x04, 0x17
        /*001e*/ 	.short	(.L_2289 - .L_2288)
.L_2288:
        /*0020*/ 	.word	0x00000000
        /*0024*/ 	.short	0x0013
        /*0026*/ 	.short	0x0070
        /*0028*/ 	.byte	0x00, 0xf0, 0x11, 0x00


	//----- nvinfo : EIATTR_KPARAM_INFO
	.align		4
.L_2289:
        /*002c*/ 	.byte	0x04, 0x17
        /*002e*/ 	.short	(.L_2291 - .L_2290)
.L_2290:
        /*0030*/ 	.word	0x00000000
        /*0034*/ 	.short	0x0012
        /*0036*/ 	.short	0x0068
        /*0038*/ 	.byte	0x00, 0xf0, 0x21, 0x00


	//----- nvinfo : EIATTR_KPARAM_INFO
	.align		4
.L_2291:
        /*003c*/ 	.byte	0x04, 0x17
        /*003e*/ 	.short	(.L_2293 - .L_2292)
.L_2292:
        /*0040*/ 	.word	0x00000000
        /*0044*/ 	.short	0x0011
        /*0046*/ 	.short	0x0060
        /*0048*/ 	.byte	0x00, 0xf0, 0x05, 0x00


	//----- nvinfo : EIATTR_KPARAM_INFO
	.align		4
.L_2293:
        /*004c*/ 	.byte	0x04, 0x17
        /*004e*/ 	.short	(.L_2295 - .L_2294)
.L_2294:
        /*0050*/ 	.word	0x00000000
        /*0054*/ 	.short	0x0010
        /*0056*/ 	.short	0x005c
        /*0058*/ 	.byte	0x00, 0xf0, 0x11, 0x00


	//----- nvinfo : EIATTR_KPARAM_INFO
	.align		4
.L_2295:
        /*005c*/ 	.byte	0x04, 0x17
        /*005e*/ 	.short	(.L_2297 - .L_2296)
.L_2296:
        /*0060*/ 	.word	0x00000000
        /*0064*/ 	.short	0x000f
        /*0066*/ 	.short	0x0058
        /*0068*/ 	.byte	0x00, 0xf0, 0x11, 0x00


	//----- nvinfo : EIATTR_KPARAM_INFO
	.align		4
.L_2297:
        /*006c*/ 	.byte	0x04, 0x17
        /*006e*/ 	.short	(.L_2299 - .L_2298)
.L_2298:
        /*0070*/ 	.word	0x00000000
        /*0074*/ 	.short	0x000e
        /*0076*/ 	.short	0x0054
        /*0078*/ 	.byte	0x00, 0xf0, 0x11, 0x00


	//----- nvinfo : EIATTR_KPARAM_INFO
	.align		4
.L_2299:
        /*007c*/ 	.byte	0x04, 0x17
        /*007e*/ 	.short	(.L_2301 - .L_2300)
.L_2300:
        /*0080*/ 	.word	0x00000000
        /*0084*/ 	.short	0x000d
        /*0086*/ 	.short	0x0050
        /*0088*/ 	.byte	0x00, 0xf0, 0x11, 0x00


	//----- nvinfo : EIATTR_KPARAM_INFO
	.align		4
.L_2301:
        /*008c*/ 	.byte	0x04, 0x17
        /*008e*/ 	.short	(.L_2303 - .L_2302)
.L_2302:
        /*0090*/ 	.word	0x00000000
        /*0094*/ 	.short	0x000c
        /*0096*/ 	.short	0x004c
        /*0098*/ 	.byte	0x00, 0xf0, 0x11, 0x00


	//----- nvinfo : EIATTR_KPARAM_INFO
	.align		4
.L_2303:
        /*009c*/ 	.byte	0x04, 0x17
        /*009e*/ 	.short	(.L_2305 - .L_2304)
.L_2304:
        /*00a0*/ 	.word	0x00000000
        /*00a4*/ 	.short	0x000b
        /*00a6*/ 	.short	0x0048
        /*00a8*/ 	.byte	0x00, 0xf0, 0x11, 0x00


	//----- nvinfo : EIATTR_KPARAM_INFO
	.align		4
.L_2305:
        /*00ac*/ 	.byte	0x04, 0x17
        /*00ae*/ 	.short	(.L_2307 - .L_2306)
.L_2306:
        /*00b0*/ 	.word	0x00000000
        /*00b4*/ 	.short	0x000a
        /*00b6*/ 	.short	0x0040
        /*00b8*/ 	.byte	0x00, 0xf0, 0x21, 0x00


	//----- nvinfo : EIATTR_KPARAM_INFO
	.align		4
.L_2307:
        /*00bc*/ 	.byte	0x04, 0x17
        /*00be*/ 	.short	(.L_2309 - .L_2308)
.L_2308:
        /*00c0*/ 	.word	0x00000000
        /*00c4*/ 	.short	0x0009
        /*00c6*/ 	.short	0x0038
        /*00c8*/ 	.byte	0x00, 0xf0, 0x21, 0x00


	//----- nvinfo : EIATTR_KPARAM_INFO
	.align		4
.L_2309:
        /*00cc*/ 	.byte	0x04, 0x17
        /*00ce*/ 	.short	(.L_2311 - .L_2310)
.L_2310:
        /*00d0*/ 	.word	0x00000000
        /*00d4*/ 	.short	0x0008
        /*00d6*/ 	.short	0x0034
        /*00d8*/ 	.byte	0x00, 0xf0, 0x11, 0x00


	//----- nvinfo : EIATTR_KPARAM_INFO
	.align		4
.L_2311:
        /*00dc*/ 	.byte	0x04, 0x17
        /*00de*/ 	.short	(.L_2313 - .L_2312)
.L_2312:
        /*00e0*/ 	.word	0x00000000
        /*00e4*/ 	.short	0x0007
        /*00e6*/ 	.short	0x0030
        /*00e8*/ 	.byte	0x00, 0xf0, 0x11, 0x00


	//----- nvinfo : EIATTR_KPARAM_INFO
	.align		4
.L_2313:
        /*00ec*/ 	.byte	0x04, 0x17
        /*00ee*/ 	.short	(.L_2315 - .L_2314)
.L_2314:
        /*00f0*/ 	.word	0x00000000
        /*00f4*/ 	.short	0x0006
        /*00f6*/ 	.short	0x002c
        /*00f8*/ 	.byte	0x00, 0xf0, 0x11, 0x00


	//----- nvinfo : EIATTR_KPARAM_INFO
	.align		4
.L_2315:
        /*00fc*/ 	.byte	0x04, 0x17
        /*00fe*/ 	.short	(.L_2317 - .L_2316)
.L_2316:
        /*0100*/ 	.word	0x00000000
        /*0104*/ 	.short	0x0005
        /*0106*/ 	.short	0x0028
        /*0108*/ 	.byte	0x00, 0xf0, 0x11, 0x00


	//----- nvinfo : EIATTR_KPARAM_INFO
	.align		4
.L_2317:
        /*010c*/ 	.byte	0x04, 0x17
        /*010e*/ 	.short	(.L_2319 - .L_2318)
.L_2318:
        /*0110*/ 	.word	0x00000000
        /*0114*/ 	.short	0x0004
        /*0116*/ 	.short	0x0020
        /*0118*/ 	.byte	0x00, 0xf0, 0x21, 0x00


	//----- nvinfo : EIATTR_KPARAM_INFO
	.align		4
.L_2319:
        /*011c*/ 	.byte	0x04, 0x17
        /*011e*/ 	.short	(.L_2321 - .L_2320)
.L_2320:
        /*0120*/ 	.word	0x00000000
        /*0124*/ 	.short	0x0003
        /*0126*/ 	.short	0x0018
        /*0128*/ 	.byte	0x00, 0xf0, 0x21, 0x00


	//----- nvinfo : EIATTR_KPARAM_INFO
	.align		4
.L_2321:
        /*012c*/ 	.byte	0x04, 0x17
        /*012e*/ 	.short	(.L_2323 - .L_2322)
.L_2322:
        /*0130*/ 	.word	0x00000000
        /*0134*/ 	.short	0x0002
        /*0136*/ 	.short	0x0010
        /*0138*/ 	.byte	0x00, 0xf0, 0x21, 0x00


	//----- nvinfo : EIATTR_KPARAM_INFO
	.align		4
.L_2323:
        /*013c*/ 	.byte	0x04, 0x17
        /*013e*/ 	.short	(.L_2325 - .L_2324)
.L_2324:
        /*0140*/ 	.word	0x00000000
        /*0144*/ 	.short	0x0001
        /*0146*/ 	.short	0x0008
        /*0148*/ 	.byte	0x00, 0xf0, 0x21, 0x00


	//----- nvinfo : EIATTR_KPARAM_INFO
	.align		4
.L_2325:
        /*014c*/ 	.byte	0x04, 0x17
        /*014e*/ 	.short	(.L_2327 - .L_2326)
.L_2326:
        /*0150*/ 	.word	0x00000000
        /*0154*/ 	.short	0x0000
        /*0156*/ 	.short	0x0000
        /*0158*/ 	.byte	0x00, 0xf0, 0x21, 0x00


	//----- nvinfo : EIATTR_MAXREG_COUNT
	.align		4
.L_2327:
        /*015c*/ 	.byte	0x03, 0x1b
        /*015e*/ 	.short	0x00ff


	//----- nvinfo : EIATTR_NUM_BARRIERS
	.align		4
        /*0160*/ 	.byte	0x02, 0x4c
        /*0162*/ 	.byte	0x01
	.zero		1


	//----- nvinfo : EIATTR_MERCURY_ISA_VERSION
	.align		4
        /*0164*/ 	.byte	0x03, 0x5f
        /*0166*/ 	.short	0x0000


	//----- nvinfo : EIATTR_EXIT_INSTR_OFFSETS
	.align		4
        /*0168*/ 	.byte	0x04, 0x1c
        /*016a*/ 	.short	(.L_2329 - .L_2328)


	//   ....[0]....
.L_2328:
        /*016c*/ 	.word	0x00000780


	//   ....[1]....
        /*0170*/ 	.word	0x00002ee0


	//   ....[2]....
        /*0174*/ 	.word	0x000031a0


	//   ....[3]....
        /*0178*/ 	.word	0x000033f0


	//   ....[4]....
        /*017c*/ 	.word	0x00003540


	//   ....[5]....
        /*0180*/ 	.word	0x000035e0


	//   ....[6]....
        /*0184*/ 	.word	0x00003620


	//----- nvinfo : EIATTR_CTAIDZ_USED
	.align		4
.L_2329:
        /*0188*/ 	.byte	0x01, 0x04
	.zero		2


	//----- nvinfo : EIATTR_CRS_STACK_SIZE
	.align		4
        /*018c*/ 	.byte	0x04, 0x1e
        /*018e*/ 	.short	(.L_2331 - .L_2330)
.L_2330:
        /*0190*/ 	.word	0x00000000
.L_2331:


//--------------------- .nv.info._Z23gemm_half_q_half_kernelILi3ELi6ELb0ELb0ELi32EEvPK6__halfPKjS4_S2_PS0_iiiiPKtS7_iiiiiibS2_i --------------------------
	.section	.nv.info._Z23gemm_half_q_half_kernelILi3ELi6ELb0ELb0ELi32EEvPK6__halfPKjS4_S2_PS0_iiiiPKtS7_iiiiiibS2_i,"",@"SHT_CUDA_INFO"
	.sectionflags	@""
	.align	4


	//----- nvinfo : EIATTR_CUDA_API_VERSION
	.align		4
        /*0000*/ 	.byte	0x04, 0x37
        /*0002*/ 	.short	(.L_2333 - .L_2332)
.L_2332:
        /*0004*/ 	.word	0x00000082


	//----- nvinfo : EIATTR_SW2861232_WAR
	.align		4
.L_2333:
        /*0008*/ 	.byte	0x01, 0x35
	.zero		2


	//----- nvinfo : EIATTR_PARAM_CBANK
	.align		4
        /*000c*/ 	.byte	0x04, 0x0a
        /*000e*/ 	.short	(.L_2335 - .L_2334)
	.align		4
.L_2334:
        /*0010*/ 	.word	index@(.nv.constant0._Z23gemm_half_q_half_kernelILi3ELi6ELb0ELb0ELi32EEvPK6__halfPKjS4_S2_PS0_iiiiPKtS7_iiiiiibS2_i)
        /*0014*/ 	.short	0x0160
        /*0016*/ 	.short	0x0074


	//----- nvinfo : EIATTR_CBANK_PARAM_SIZE
	.align		4
.L_2335:
        /*0018*/ 	.byte	0x03, 0x19
        /*001a*/ 	.short	0x0074


	//----- nvinfo : EIATTR_KPARAM_INFO
	.align		4
        /*001c*/ 	.byte	0x04, 0x17
        /*001e*/ 	.short	(.L_2337 - .L_2336)
.L_2336:
        /*0020*/ 	.word	0x00000000
        /*0024*/ 	.short	0x0013
        /*0026*/ 	.short	0x0070
        /*0028*/ 	.byte	0x00, 0xf0, 0x11, 0x00


	//----- nvinfo : EIATTR_KPARAM_INFO
	.align		4
.L_2337:
        /*002c*/ 	.byte	0x04, 0x17
        /*002e*/ 	.short	(.L_2339 - .L_2338)
.L_2338:
        /*0030*/ 	.word	0x00000000
        /*0034*/ 	.short	0x0012
        /*0036*/ 	.short	0x0068
        /*0038*/ 	.byte	0x00, 0xf0, 0x21, 0x00


	//----- nvinfo : EIATTR_KPARAM_INFO
	.align		4
.L_2339:
        /*003c*/ 	.byte	0x04, 0x17
        /*003e*/ 	.short	(.L_2341 - .L_2340)
.L_2340:
        /*0040*/ 	.word	0x00000000
        /*0044*/ 	.short	0x0011
        /*0046*/ 	.short	0x0060
        /*0048*/ 	.byte	0x00, 0xf0, 0x05, 0x00


	//----- nvinfo : EIATTR_KPARAM_INFO
	.align		4
.L_2341:
        /*004c*/ 	.byte	0x04, 0x17
        /*004e*/ 	.short	(.L_2343 - .L_2342)
.L_2342:
        /*0050*/ 	.word	0x00000000
        /*0054*/ 	.short	0x0010
        /*0056*/ 	.short	0x005c
        /*0058*/ 	.byte	0x00, 0xf0, 0x11, 0x00


	//----- nvinfo : EIATTR_KPARAM_INFO
	.align		4
.L_2343:
        /*005c*/ 	.byte	0x04, 0x17
        /*005e*/ 	.short	(.L_2345 - .L_2344)
.L_2344:
        /*0060*/ 	.word	0x00000000
        /*0064*/ 	.short	0x000f
        /*0066*/ 	.short	0x0058
        /*0068*/ 	.byte	0x00, 0xf0, 0x11, 0x00


	//----- nvinfo : EIATTR_KPARAM_INFO
	.align		4
.L_2345:
        /*006c*/ 	.byte	0x04, 0x17
        /*006e*/ 	.short	(.L_2347 - .L_2346)
.L_2346:
        /*0070*/ 	.word	0x00000000
        /*0074*/ 	.short	0x000e
        /*0076*/ 	.short	0x0054
        /*0078*/ 	.byte	0x00, 0xf0, 0x11, 0x00


	//----- nvinfo : EIATTR_KPARAM_INFO
	.align		4
.L_2347:
        /*007c*/ 	.byte	0x04, 0x17
        /*007e*/ 	.short	(.L_2349 - .L_2348)
.L_2348:
        /*0080*/ 	.word	0x00000000
        /*0084*/ 	.short	0x000d
        /*0086*/ 	.short	0x0050
        /*0088*/ 	.byte	0x00, 0xf0, 0x11, 0x00


	//----- nvinfo : EIATTR_KPARAM_INFO
	.align		4
.L_2349:
        /*008c*/ 	.byte	0x04, 0x17
        /*008e*/ 	.short	(.L_2351 - .L_2350)
.L_2350:
        /*0090*/ 	.word	0x00000000
        /*0094*/ 	.short	0x000c
        /*0096*/ 	.short	0x004c
        /*0098*/ 	.byte	0x00, 0xf0, 0x11, 0x00


	//----- nvinfo : EIATTR_KPARAM_INFO
	.align		4
.L_2351:
        /*009c*/ 	.byte	0x04, 0x17
        /*009e*/ 	.short	(.L_2353 - .L_2352)
.L_2352:
        /*00a0*/ 	.word	0x00000000
        /*00a4*/ 	.short	0x000b
        /*00a6*/ 	.short	0x0048
        /*00a8*/ 	.byte	0x00, 0xf0, 0x11, 0x00


	//----- nvinfo : EIATTR_KPARAM_INFO
	.align		4
.L_2353:
        /*00ac*/ 	.byte	0x04, 0x17
        /*00ae*/ 	.short	(.L_2355 - .L_2354)
.L_2354:
        /*00b0*/ 	.word	0x00000000
        /*00b4*/ 	.short	0x000a
        /*00b6*/ 	.short	0x0040
        /*00b8*/ 	.byte	0x00, 0xf0, 0x21, 0x00


	//----- nvinfo : EIATTR_KPARAM_INFO
	.align		4
.L_2355:
        /*00bc*/ 	.byte	0x04, 0x17
        /*00be*/ 	.short	(.L_2357 - .L_2356)
.L_2356:
        /*00c0*/ 	.word	0x00000000
        /*00c4*/ 	.short	0x0009
        /*00c6*/ 	.short	0x0038
        /*00c8*/ 	.byte	0x00, 0xf0, 0x21, 0x00


	//----- nvinfo : EIATTR_KPARAM_INFO
	.align		4
.L_2357:
        /*00cc*/ 	.byte	0x04, 0x17
        /*00ce*/ 	.short	(.L_2359 - .L_2358)
.L_2358:
        /*00d0*/ 	.word	0x00000000
        /*00d4*/ 	.short	0x0008
        /*00d6*/ 	.short	0x0034
        /*00d8*/ 	.byte	0x00, 0xf0, 0x11, 0x00


	//----- nvinfo : EIATTR_KPARAM_INFO
	.align		4
.L_2359:
        /*00dc*/ 	.byte	0x04, 0x17
        /*00de*/ 	.short	(.L_2361 - .L_2360)
.L_2360:
        /*00e0*/ 	.word	0x00000000
        /*00e4*/ 	.short	0x0007
        /*00e6*/ 	.short	0x0030
        /*00e8*/ 	.byte	0x00, 0xf0, 0x11, 0x00


	//----- nvinfo : EIATTR_KPARAM_INFO
	.align		4
.L_2361:
        /*00ec*/ 	.byte	0x04, 0x17
        /*00ee*/ 	.short	(.L_2363 - .L_2362)
.L_2362:
        /*00f0*/ 	.word	0x00000000
        /*00f4*/ 	.short	0x0006
        /*00f6*/ 	.short	0x002c
        /*00f8*/ 	.byte	0x00, 0xf0, 0x11, 0x00


	//----- nvinfo : EIATTR_KPARAM_INFO
	.align		4
.L_2363:
        /*00fc*/ 	.byte	0x04, 0x17
        /*00fe*/ 	.short	(.L_2365 - .L_2364)
.L_2364:
        /*0100*/ 	.word	0x00000000
        /*0104*/ 	.short	0x0005
        /*0106*/ 	.short	0x0028
        /*0108*/ 	.byte	0x00, 0xf0, 0x11, 0x00


	//----- nvinfo : EIATTR_KPARAM_INFO
	.align		4
.L_2365:
        /*010c*/ 	.byte	0x04, 0x17
        /*010e*/ 	.short	(.L_2367 - .L_2366)
.L_2366:
        /*0110*/ 	.word	0x00000000
        /*0114*/ 	.short	0x0004
        /*0116*/ 	.short	0x0020
        /*0118*/ 	.byte	0x00, 0xf0, 0x21, 0x00


	//----- nvinfo : EIATTR_KPARAM_INFO
	.align		4
.L_2367:
        /*011c*/ 	.byte	0x04, 0x17
        /*011e*/ 	.short	(.L_2369 - .L_2368)
.L_2368:
        /*0120*/ 	.word	0x00000000
        /*0124*/ 	.short	0x0003
        /*0126*/ 	.short	0x0018
        /*0128*/ 	.byte	0x00, 0xf0, 0x21, 0x00


	//----- nvinfo : EIATTR_KPARAM_INFO
	.align		4
.L_2369:
        /*012c*/ 	.byte	0x04, 0x17
        /*012e*/ 	.short	(.L_2371 - .L_2370)
.L_2370:
        /*0130*/ 	.word	0x00000000
        /*0134*/ 	.short	0x0002
        /*0136*/ 	.short	0x0010
        /*0138*/ 	.byte	0x00, 0xf0, 0x21, 0x00


	//----- nvinfo : EIATTR_KPARAM_INFO
	.align		4
.L_2371:
        /*013c*/ 	.byte	0x04, 0x17
        /*013e*/ 	.short	(.L_2373 - .L_2372)
.L_2372:
        /*0140*/ 	.word	0x00000000
        /*0144*/ 	.short	0x0001
        /*0146*/ 	.short	0x0008
        /*0148*/ 	.byte	0x00, 0xf0, 0x21, 0x00


	//----- nvinfo : EIATTR_KPARAM_INFO
	.align		4
.L_2373:
        /*014c*/ 	.byte	0x04, 0x17
        /*014e*/ 	.short	(.L_2375 - .L_2374)
.L_2374:
        /*0150*/ 	.word	0x00000000
        /*0154*/ 	.short	0x0000
        /*0156*/ 	.short	0x0000
        /*0158*/ 	.byte	0x00, 0xf0, 0x21, 0x00


	//----- nvinfo : EIATTR_MAXREG_COUNT
	.align		4
.L_2375:
        /*015c*/ 	.byte	0x03, 0x1b
        /*015e*/ 	.short	0x00ff


	//----- nvinfo : EIATTR_NUM_BARRIERS
	.align		4
        /*0160*/ 	.byte	0x02, 0x4c
        /*0162*/ 	.byte	0x01
	.zero		1


	//----- nvinfo : EIATTR_MERCURY_ISA_VERSION
	.align		4
        /*0164*/ 	.byte	0x03, 0x5f
        /*0166*/ 	.short	0x0000


	//----- nvinfo : EIATTR_EXIT_INSTR_OFFSETS
	.align		4
        /*0168*/ 	.byte	0x04, 0x1c
        /*016a*/ 	.short	(.L_2377 - .L_2376)


	//   ....[0]....
.L_2376:
        /*016c*/ 	.word	0x00000780


	//   ....[1]....
        /*0170*/ 	.word	0x00003ea0


	//   ....[2]....
        /*0174*/ 	.word	0x00004160


	//   ....[3]....
        /*0178*/ 	.word	0x000043b0


	//   ....[4]....
        /*017c*/ 	.word	0x00004500


	//   ....[5]....
        /*0180*/ 	.word	0x000045a0


	//   ....[6]....
        /*0184*/ 	.word	0x000045e0


	//----- nvinfo : EIATTR_CTAIDZ_USED
	.align		4
.L_2377:
        /*0188*/ 	.byte	0x01, 0x04
	.zero		2


	//----- nvinfo : EIATTR_CRS_STACK_SIZE
	.align		4
        /*018c*/ 	.byte	0x04, 0x1e
        /*018e*/ 	.short	(.L_2379 - .L_2378)
.L_2378:
        /*0190*/ 	.word	0x00000000
.L_2379:


//--------------------- .nv.info._Z23gemm_half_q_half_kernelILi3ELi2ELb0ELb0ELi32EEvPK6__halfPKjS4_S2_PS0_iiiiPKtS7_iiiiiibS2_i --------------------------
	.section	.nv.info._Z23gemm_half_q_half_kernelILi3ELi2ELb0ELb0ELi32EEvPK6__halfPKjS4_S2_PS0_iiiiPKtS7_iiiiiibS2_i,"",@"SHT_CUDA_INFO"
	.sectionflags	@""
	.align	4


	//----- nvinfo : EIATTR_CUDA_API_VERSION
	.align		4
        /*0000*/ 	.byte	0x04, 0x37
        /*0002*/ 	.short	(.L_2381 - .L_2380)
.L_2380:
        /*0004*/ 	.word	0x00000082


	//----- nvinfo : EIATTR_SW2861232_WAR
	.align		4
.L_2381:
        /*0008*/ 	.byte	0x01, 0x35
	.zero		2


	//----- nvinfo : EIATTR_PARAM_CBANK
	.align		4
        /*000c*/ 	.byte	0x04, 0x0a
        /*000e*/ 	.short	(.L_2383 - .L_2382)
	.align		4
.L_2382:
        /*0010*/ 	.word	index@(.nv.constant0._Z23gemm_half_q_half_kernelILi3ELi2ELb0ELb0ELi32EEvPK6__halfPKjS4_S2_PS0_iiiiPKtS7_iiiiiibS2_i)
        /*0014*/ 	.short	0x0160
        /*0016*/ 	.short	0x0074


	//----- nvinfo : EIATTR_CBANK_PARAM_SIZE
	.align		4
.L_2383:
        /*0018*/ 	.byte	0x03, 0x19
        /*001a*/ 	.short	0x0074


	//----- nvinfo : EIATTR_KPARAM_INFO
	.align		4
        /*001c*/ 	.byte	0x04, 0x17
        /*001e*/ 	.short	(.L_2385 - .L_2384)
.L_2384:
        /*0020*/ 	.word	0x00000000
        /*0024*/ 	.short	0x0013
        /*0026*/ 	.short	0x0070
        /*0028*/ 	.byte	0x00, 0xf0, 0x11, 0x00


	//----- nvinfo : EIATTR_KPARAM_INFO
	.align		4
.L_2385:
        /*002c*/ 	.byte	0x04, 0x17
        /*002e*/ 	.short	(.L_2387 - .L_2386)
.L_2386:
        /*0030*/ 	.word	0x00000000
        /*0034*/ 	.short	0x0012
        /*0036*/ 	.short	0x0068
        /*0038*/ 	.byte	0x00, 0xf0, 0x21, 0x00


	//----- nvinfo : EIATTR_KPARAM_INFO
	.align		4
.L_2387:
        /*003c*/ 	.byte	0x04, 0x17
        /*003e*/ 	.short	(.L_2389 - .L_2388)
.L_2388:
        /*0040*/ 	.word	0x00000000
        /*0044*/ 	.short	0x0011
        /*0046*/ 	.short	0x0060
        /*0048*/ 	.byte	0x00, 0xf0, 0x05, 0x00


	//----- nvinfo : EIATTR_KPARAM_INFO
	.align		4
.L_2389:
        /*004c*/ 	.byte	0x04, 0x17
        /*004e*/ 	.short	(.L_2391 - .L_2390)
.L_2390:
        /*0050*/ 	.word	0x00000000
        /*0054*/ 	.short	0x0010
        /*0056*/ 	.short	0x005c
        /*0058*/ 	.byte	0x00, 0xf0, 0x11, 0x00


	//----- nvinfo : EIATTR_KPARAM_INFO
	.align		4
.L_2391:
        /*005c*/ 	.byte	0x04, 0x17
        /*005e*/ 	.short	(.L_2393 - .L_2392)
.L_2392:
        /*0060*/ 	.word	0x00000000
        /*0064*/ 	.short	0x000f
        /*0066*/ 	.short	0x0058
        /*0068*/ 	.byte	0x00, 0xf0, 0x11, 0x00


	//----- nvinfo : EIATTR_KPARAM_INFO
	.align		4
.L_2393:
        /*006c*/ 	.byte	0x04, 0x17
        /*006e*/ 	.short	(.L_2395 - .L_2394)
.L_2394:
        /*0070*/ 	.word	0x00000000
        /*0074*/ 	.short	0x000e
        /*0076*/ 	.short	0x0054
        /*0078*/ 	.byte	0x00, 0xf0, 0x11, 0x00


	//----- nvinfo : EIATTR_KPARAM_INFO
	.align		4
.L_2395:
        /*007c*/ 	.byte	0x04, 0x17
        /*007e*/ 	.short	(.L_2397 - .L_2396)
.L_2396:
        /*0080*/ 	.word	0x00000000
        /*0084*/ 	.short	0x000d
        /*0086*/ 	.short	0x0050
        /*0088*/ 	.byte	0x00, 0xf0, 0x11, 0x00


	//----- nvinfo : EIATTR_KPARAM_INFO
	.align		4
.L_2397:
        /*008c*/ 	.byte	0x04, 0x17
        /*008e*/ 	.short	(.L_2399 - .L_2398)
.L_2398:
        /*0090*/ 	.word	0x00000000
        /*0094*/ 	.short	0x000c
        /*0096*/ 	.short	0x004c
        /*0098*/ 	.byte	0x00, 0xf0, 0x11, 0x00


	//----- nvinfo : EIATTR_KPARAM_INFO
	.align		4
.L_2399:
        /*009c*/ 	.byte	0x04, 0x17
        /*009e*/ 	.short	(.L_2401 - .L_2400)
.L_2400:
        /*00a0*/ 	.word	0x00000000
        /*00a4*/ 	.short	0x000b
        /*00a6*/ 	.short	0x0048
        /*00a8*/ 	.byte	0x00, 0xf0, 0x11, 0x00


	//----- nvinfo : EIATTR_KPARAM_INFO
	.align		4
.L_2401:
        /*00ac*/ 	.byte	0x04, 0x17
        /*00ae*/ 	.short	(.L_2403 - .L_2402)
.L_2402:
        /*00b0*/ 	.word	0x00000000
        /*00b4*/ 	.short	0x000a
        /*00b6*/ 	.short	0x0040
        /*00b8*/ 	.byte	0x00, 0xf0, 0x21, 0x00


	//----- nvinfo : EIATTR_KPARAM_INFO
	.align		4
.L_2403:
        /*00bc*/ 	.byte	0x04, 0x17
        /*00be*/ 	.short	(.L_2405 - .L_2404)
.L_2404:
        /*00c0*/ 	.word	0x00000000
        /*00c4*/ 	.short	0x0009
        /*00c6*/ 	.short	0x0038
        /*00c8*/ 	.byte	0x00, 0xf0, 0x21, 0x00


	//----- nvinfo : EIATTR_KPARAM_INFO
	.align		4
.L_2405:
        /*00cc*/ 	.byte	0x04, 0x17
        /*00ce*/ 	.short	(.L_2407 - .L_2406)
.L_2406:
        /*00d0*/ 	.word	0x00000000
        /*00d4*/ 	.short	0x0008
        /*00d6*/ 	.short	0x0034
        /*00d8*/ 	.byte	0x00, 0xf0, 0x11, 0x00


	//----- nvinfo : EIATTR_KPARAM_INFO
	.align		4
.L_2407:
        /*00dc*/ 	.byte	0x04, 0x17
        /*00de*/ 	.short	(.L_2409 - .L_2408)
.L_2408:
        /*00e0*/ 	.word	0x00000000
        /*00e4*/ 	.short	0x0007
        /*00e6*/ 	.short	0x0030
        /*00e8*/ 	.byte	0x00, 0xf0, 0x11, 0x00


	//----- nvinfo : EIATTR_KPARAM_INFO
	.align		4
.L_2409:
        /*00ec*/ 	.byte	0x04, 0x17
        /*00ee*/ 	.short	(.L_2411 - .L_2410)
.L_2410:
        /*00f0*/ 	.word	0x00000000
        /*00f4*/ 	.short	0x0006
        /*00f6*/ 	.short	0x002c
        /*00f8*/ 	.byte	0x00, 0xf0, 0x11, 0x00


	//----- nvinfo : EIATTR_KPARAM_INFO
	.align		4
.L_2411:
        /*00fc*/ 	.byte	0x04, 0x17
        /*00fe*/ 	.short	(.L_2413 - .L_2412)
.L_2412:
        /*0100*/ 	.word	0x00000000
        /*0104*/ 	.short	0x0005
        /*0106*/ 	.short	0x0028
        /*0108*/ 	.byte	0x00, 0xf0, 0x11, 0x00


	//----- nvinfo : EIATTR_KPARAM_INFO
	.align		4
.L_2413:
        /*010c*/ 	.byte	0x04, 0x17
        /*010e*/ 	.short	(.L_2415 - .L_2414)
.L_2414:
        /*0110*/ 	.word	0x00000000
        /*0114*/ 	.short	0x0004
        /*0116*/ 	.short	0x0020
        /*0118*/ 	.byte	0x00, 0xf0, 0x21, 0x00


	//----- nvinfo : EIATTR_KPARAM_INFO
	.align		4
.L_2415:
        /*011c*/ 	.byte	0x04, 0x17
        /*011e*/ 	.short	(.L_2417 - .L_2416)
.L_2416:
        /*0120*/ 	.word	0x00000000
        /*0124*/ 	.short	0x0003
        /*0126*/ 	.short	0x0018
        /*0128*/ 	.byte	0x00, 0xf0, 0x21, 0x00


	//----- nvinfo : EIATTR_KPARAM_INFO
	.align		4
.L_2417:
        /*012c*/ 	.byte	0x04, 0x17
        /*012e*/ 	.short	(.L_2419 - .L_2418)
.L_2418:
        /*0130*/ 	.word	0x00000000
        /*0134*/ 	.short	0x0002
        /*0136*/ 	.short	0x0010
        /*0138*/ 	.byte	0x00, 0xf0, 0x21, 0x00


	//----- nvinfo : EIATTR_KPARAM_INFO
	.align		4
.L_2419:
        /*013c*/ 	.byte	0x04, 0x17
        /*013e*/ 	.short	(.L_2421 - .L_2420)
.L_2420:
        /*0140*/ 	.word	0x00000000
        /*0144*/ 	.short	0x0001
        /*0146*/ 	.short	0x0008
        /*0148*/ 	.byte	0x00, 0xf0, 0x21, 0x00


	//----- nvinfo : EIATTR_KPARAM_INFO
	.align		4
.L_2421:
        /*014c*/ 	.byte	0x04, 0x17
        /*014e*/ 	.short	(.L_2423 - .L_2422)
.L_2422:
        /*0150*/ 	.word	0x00000000
        /*0154*/ 	.short	0x0000
        /*0156*/ 	.short	0x0000
        /*0158*/ 	.byte	0x00, 0xf0, 0x21, 0x00


	//----- nvinfo : EIATTR_MAXREG_COUNT
	.align		4
.L_2423:
        /*015c*/ 	.byte	0x03, 0x1b
        /*015e*/ 	.short	0x00ff


	//----- nvinfo : EIATTR_NUM_BARRIERS
	.align		4
        /*0160*/ 	.byte	0x02, 0x4c
        /*0162*/ 	.byte	0x01
	.zero		1


	//----- nvinfo : EIATTR_MERCURY_ISA_VERSION
	.align		4
        /*0164*/ 	.byte	0x03, 0x5f
        /*0166*/ 	.short	0x0000


	//----- nvinfo : EIATTR_EXIT_INSTR_OFFSETS
	.align		4
        /*0168*/ 	.byte	0x04, 0x1c
        /*016a*/ 	.short	(.L_2425 - .L_2424)


	//   ....[0]....
.L_2424:
        /*016c*/ 	.word	0x00000780


	//   ....[1]....
        /*0170*/ 	.word	0x000020b0


	//   ....[2]....
        /*0174*/ 	.word	0x00002390


	//   ....[3]....
        /*0178*/ 	.word	0x00002600


	//   ....[4]....
        /*017c*/ 	.word	0x00002760


	//   ....[5]....
        /*0180*/ 	.word	0x00002800


	//   ....[6]....
        /*0184*/ 	.word	0x00002840


	//----- nvinfo : EIATTR_CTAIDZ_USED
	.align		4
.L_2425:
        /*0188*/ 	.byte	0x01, 0x04
	.zero		2


	//----- nvinfo : EIATTR_CRS_STACK_SIZE
	.align		4
        /*018c*/ 	.byte	0x04, 0x1e
        /*018e*/ 	.short	(.L_2427 - .L_2426)
.L_2426:
        /*0190*/ 	.word	0x00000000
.L_2427:


//--------------------- .nv.info._Z23gemm_half_q_half_kernelILi2ELi32ELb0ELb0ELi64EEvPK6__halfPKjS4_S2_PS0_iiiiPKtS7_iiiiiibS2_i --------------------------
	.section	.nv.info._Z23gemm_half_q_half_kernelILi2ELi32ELb0ELb0ELi64EEvPK6__halfPKjS4_S2_PS0_iiiiPKtS7_iiiiiibS2_i,"",@"SHT_CUDA_INFO"
	.sectionflags	@""
	.align	4


	//----- nvinfo : EIATTR_CUDA_API_VERSION
	.align		4
        /*0000*/ 	.byte	0x04, 0x37
        /*0002*/ 	.short	(.L_2429 - .L_2428)
.L_2428:
        /*0004*/ 	.word	0x00000082


	//----- nvinfo : EIATTR_SW2861232_WAR
	.align		4
.L_2429:
        /*0008*/ 	.byte	0x01, 0x35
	.zero		2


	//----- nvinfo : EIATTR_PARAM_CBANK
	.align		4
        /*000c*/ 	.byte	0x04, 0x0a
        /*000e*/ 	.short	(.L_2431 - .L_2430)
	.align		4
.L_2430:
        /*0010*/ 	.word	index@(.nv.constant0._Z23gemm_half_q_half_kernelILi2ELi32ELb0ELb0ELi64EEvPK6__halfPKjS4_S2_PS0_iiiiPKtS7_iiiiiibS2_i)
        /*0014*/ 	.short	0x0160
        /*0016*/ 	.short	0x0074


	//----- nvinfo : EIATTR_CBANK_PARAM_SIZE
	.align		4
.L_2431:
        /*0018*/ 	.byte	0x03, 0x19
        /*001a*/ 	.short	0x0074


	//----- nvinfo : EIATTR_KPARAM_INFO
	.align		4
        /*001c*/ 	.byte	0x04, 0x17
        /*001e*/ 	.short	(.L_2433 - .L_2432)
.L_2432:
        /*0020*/ 	.word	0x00000000
        /*0024*/ 	.short	0x0013
        /*0026*/ 	.short	0x0070
        /*0028*/ 	.byte	0x00, 0xf0, 0x11, 0x00


	//----- nvinfo : EIATTR_KPARAM_INFO
	.align		4
.L_2433:
        /*002c*/ 	.byte	0x04, 0x17
        /*002e*/ 	.short	(.L_2435 - .L_2434)
.L_2434:
        /*0030*/ 	.word	0x00000000
        /*0034*/ 	.short	0x0012
        /*0036*/ 	.short	0x0068
        /*0038*/ 	.byte	0x00, 0xf0, 0x21, 0x00


	//----- nvinfo : EIATTR_KPARAM_INFO
	.align		4
.L_2435:
        /*003c*/ 	.byte	0x04, 0x17
        /*003e*/ 	.short	(.L_2437 - .L_2436)
.L_2436:
        /*0040*/ 	.word	0x00000000
        /*0044*/ 	.short	0x0011
        /*0046*/ 	.short	0x0060
        /*0048*/ 	.byte	0x00, 0xf0, 0x05, 0x00


	//----- nvinfo : EIATTR_KPARAM_INFO
	.align		4
.L_2437:
        /*004c*/ 	.byte	0x04, 0x17
        /*004e*/ 	.short	(.L_2439 - .L_2438)
.L_2438:
        /*0050*/ 	.word	0x00000000
        /*0054*/ 	.short	0x0010
        /*0056*/ 	.short	0x005c
        /*0058*/ 	.byte	0x00, 0xf0, 0x11, 0x00


	//----- nvinfo : EIATTR_KPARAM_INFO
	.align		4
.L_2439:
        /*005c*/ 	.byte	0x04, 0x17
        /*005e*/ 	.short	(.L_2441 - .L_2440)
.L_2440:
        /*0060*/ 	.word	0x00000000
        /*0064*/ 	.short	0x000f
        /*0066*/ 	.short	0x0058
        /*0068*/ 	.byte	0x00, 0xf0, 0x11, 0x00


	//----- nvinfo : EIATTR_KPARAM_INFO
	.align		4
.L_2441:
        /*006c*/ 	.byte	0x04, 0x17
        /*006e*/ 	.short	(.L_2443 - .L_2442)
.L_2442:
        /*0070*/ 	.word	0x00000000
        /*0074*/ 	.short	0x000e
        /*0076*/ 	.short	0x0054
        /*0078*/ 	.byte	0x00, 0xf0, 0x11, 0x00


	//----- nvinfo : EIATTR_KPARAM_INFO
	.align		4
.L_2443:
        /*007c*/ 	.byte	0x04, 0x17
        /*007e*/ 	.short	(.L_2445 - .L_2444)
.L_2444:
        /*0080*/ 	.word	0x00000000
        /*0084*/ 	.short	0x000d
        /*0086*/ 	.short	0x0050
        /*0088*/ 	.byte	0x00, 0xf0, 0x11, 0x00


	//----- nvinfo : EIATTR_KPARAM_INFO
	.align		4
.L_2445:
        /*008c*/ 	.byte	0x04, 0x17
        /*008e*/ 	.short	(.L_2447 - .L_2446)
.L_2446:
        /*0090*/ 	.word	0x00000000
        /*0094*/ 	.short	0x000c
        /*0096*/ 	.short	0x004c
        /*0098*/ 	.byte	0x00, 0xf0, 0x11, 0x00


	//----- nvinfo : EIATTR_KPARAM_INFO
	.align		4
.L_2447:
        /*009c*/ 	.byte	0x04, 0x17
        /*009e*/ 	.short	(.L_2449 - .L_2448)
.L_2448:
        /*00a0*/ 	.word	0x00000000
        /*00a4*/ 	.short	0x000b
        /*00a6*/ 	.short	0x0048
        /*00a8*/ 	.byte	0x00, 0xf0, 0x11, 0x00


	//----- nvinfo : EIATTR_KPARAM_INFO
	.align		4
.L_2449:
        /*00ac*/ 	.byte	0x04, 0x17
        /*00ae*/ 	.short	(.L_2451 - .L_2450)
.L_2450:
        /*00b0*/ 	.word	0x00000000
        /*00b4*/ 	.short	0x000a
        /*00b6*/ 	.short	0x0040
        /*00b8*/ 	.byte	0x00, 0xf0, 0x21, 0x00


	//----- nvinfo : EIATTR_KPARAM_INFO
	.align		4
.L_2451:
        /*00bc*/ 	.byte	0x04, 0x17
        /*00be*/ 	.short	(.L_2453 - .L_2452)
.L_2452:
        /*00c0*/ 	.word	0x00000000
        /*00c4*/ 	.short	0x0009
        /*00c6*/ 	.short	0x0038
        /*00c8*/ 	.byte	0x00, 0xf0, 0x21, 0x00


	//----- nvinfo : EIATTR_KPARAM_INFO
	.align		4
.L_2453:
        /*00cc*/ 	.byte	0x04, 0x17
        /*00ce*/ 	.short	(.L_2455 - .L_2454)
.L_2454:
        /*00d0*/ 	.word	0x00000000
        /*00d4*/ 	.short	0x0008
        /*00d6*/ 	.short	0x0034
        /*00d8*/ 	.byte	0x00, 0xf0, 0x11, 0x00


	//----- nvinfo : EIATTR_KPARAM_INFO
	.align		4
.L_2455:
        /*00dc*/ 	.byte	0x04, 0x17
        /*00de*/ 	.short	(.L_2457 - .L_2456)
.L_2456:
        /*00e0*/ 	.word	0x00000000
        /*00e4*/ 	.short	0x0007
        /*00e6*/ 	.short	0x0030
        /*00e8*/ 	.byte	0x00, 0xf0, 0x11, 0x00


	//----- nvinfo : EIATTR_KPARAM_INFO
	.align		4
.L_2457:
        /*00ec*/ 	.byte	0x04, 0x17
        /*00ee*/ 	.short	(.L_2459 - .L_2458)
.L_2458:
        /*00f0*/ 	.word	0x00000000
        /*00f4*/ 	.short	0x0006
        /*00f6*/ 	.short	0x002c
        /*00f8*/ 	.byte	0x00, 0xf0, 0x11, 0x00


	//----- nvinfo : EIATTR_KPARAM_INFO
	.align		4
.L_2459:
        /*00fc*/ 	.byte	0x04, 0x17
        /*00fe*/ 	.short	(.L_2461 - .L_2460)
.L_2460:
        /*0100*/ 	.word	0x00000000
        /*0104*/ 	.short	0x0005
        /*0106*/ 	.short	0x0028
        /*0108*/ 	.byte	0x00, 0xf0, 0x11, 0x00


	//----- nvinfo : EIATTR_KPARAM_INFO
	.align		4
.L_2461:
        /*010c*/ 	.byte	0x04, 0x17
        /*010e*/ 	.short	(.L_2463 - .L_2462)
.L_2462:
        /*0110*/ 	.word	0x00000000
        /*0114*/ 	.short	0x0004
        /*0116*/ 	.short	0x0020
        /*0118*/ 	.byte	0x00, 0xf0, 0x21, 0x00


	//----- nvinfo : EIATTR_KPARAM_INFO
	.align		4
.L_2463:
        /*011c*/ 	.byte	0x04, 0x17
        /*011e*/ 	.short	(.L_2465 - .L_2464)
.L_2464:
        /*0120*/ 	.word	0x00000000
        /*0124*/ 	.short	0x0003
        /*0126*/ 	.short	0x0018
        /*0128*/ 	.byte	0x00, 0xf0, 0x21, 0x00


	//----- nvinfo : EIATTR_KPARAM_INFO
	.align		4
.L_2465:
        /*012c*/ 	.byte	0x04, 0x17
        /*012e*/ 	.short	(.L_2467 - .L_2466)
.L_2466:
        /*0130*/ 	.word	0x00000000
        /*0134*/ 	.short	0x0002
        /*0136*/ 	.short	0x0010
        /*0138*/ 	.byte	0x00, 0xf0, 0x21, 0x00


	//----- nvinfo : EIATTR_KPARAM_INFO
	.align		4
.L_2467:
        /*013c*/ 	.byte	0x04, 0x17
        /*013e*/ 	.short	(.L_2469 - .L_2468)
.L_2468:
        /*0140*/ 	.word	0x00000000
        /*0144*/ 	.short	0x0001
        /*0146*/ 	.short	0x0008
        /*0148*/ 	.byte	0x00, 0xf0, 0x21, 0x00


	//----- nvinfo : EIATTR_KPARAM_INFO
	.align		4
.L_2469:
        /*014c*/ 	.byte	0x04, 0x17
        /*014e*/ 	.short	(.L_2471 - .L_2470)
.L_2470:
        /*0150*/ 	.word	0x00000000
        /*0154*/ 	.short	0x0000
        /*0156*/ 	.short	0x0000
        /*0158*/ 	.byte	0x00, 0xf0, 0x21, 0x00


	//----- nvinfo : EIATTR_MAXREG_COUNT
	.align		4
.L_2471:
        /*015c*/ 	.byte	0x03, 0x1b
        /*015e*/ 	.short	0x00ff


	//----- nvinfo : EIATTR_NUM_BARRIERS
	.align		4
        /*0160*/ 	.byte	0x02, 0x4c
        /*0162*/ 	.byte	0x01
	.zero		1


	//----- nvinfo : EIATTR_MERCURY_ISA_VERSION
	.align		4
        /*0164*/ 	.byte	0x03, 0x5f
        /*0166*/ 	.short	0x0000


	//----- nvinfo : EIATTR_EXIT_INSTR_OFFSETS
	.align		4
        /*0168*/ 	.byte	0x04, 0x1c
        /*016a*/ 	.short	(.L_2473 - .L_2472)


	//   ....[0]....
.L_2472:
        /*016c*/ 	.word	0x00000790


	//   ....[1]....
        /*0170*/ 	.word	0x00002f50


	//   ....[2]....
        /*0174*/ 	.word	0x00003210


	//   ....[3]....
        /*0178*/ 	.word	0x00003350


	//   ....[4]....
        /*017c*/ 	.word	0x000033f0


	//   ....[5]....
        /*0180*/ 	.word	0x00003430


	//----- nvinfo : EIATTR_CTAIDZ_USED
	.align		4
.L_2473:
        /*0184*/ 	.byte	0x01, 0x04
	.zero		2


	//----- nvinfo : EIATTR_CRS_STACK_SIZE
	.align		4
        /*0188*/ 	.byte	0x04, 0x1e
        /*018a*/ 	.short	(.L_2475 - .L_2474)
.L_2474:
        /*018c*/ 	.word	0x00000000
.L_2475:


//--------------------- .nv.info._Z23gemm_half_q_half_kernelILi2ELi48ELb0ELb0ELi64EEvPK6__halfPKjS4_S2_PS0_iiiiPKtS7_iiiiiibS2_i --------------------------
	.section	.nv.info._Z23gemm_half_q_half_kernelILi2ELi48ELb0ELb0ELi64EEvPK6__halfPKjS4_S2_PS0_iiiiPKtS7_iiiiiibS2_i,"",@"SHT_CUDA_INFO"
	.sectionflags	@""
	.align	4


	//----- nvinfo : EIATTR_CUDA_API_VERSION
	.align		4
        /*0000*/ 	.byte	0x04, 0x37
        /*0002*/ 	.short	(.L_2477 - .L_2476)
.L_2476:
        /*0004*/ 	.word	0x00000082


	//----- nvinfo : EIATTR_SW2861232_WAR
	.align		4
.L_2477:
        /*0008*/ 	.byte	0x01, 0x35
	.zero		2


	//----- nvinfo : EIATTR_PARAM_CBANK
	.align		4
        /*000c*/ 	.byte	0x04, 0x0a
        /*000e*/ 	.short	(.L_2479 - .L_2478)
	.align		4
.L_2478:
        /*0010*/ 	.word	index@(.nv.constant0._Z23gemm_half_q_half_kernelILi2ELi48ELb0ELb0ELi64EEvPK6__halfPKjS4_S2_PS0_iiiiPKtS7_iiiiiibS2_i)
        /*0014*/ 	.short	0x0160
        /*0016*/ 	.short	0x0074


	//----- nvinfo : EIATTR_CBANK_PARAM_SIZE
	.align		4
.L_2479:
        /*0018*/ 	.byte	0x03, 0x19
        /*001a*/ 	.short	0x0074


	//----- nvinfo : EIATTR_KPARAM_INFO
	.align		4
        /*001c*/ 	.byte	0x04, 0x17
        /*001e*/ 	.short	(.L_2481 - .L_2480)
.L_2480:
        /*0020*/ 	.word	0x00000000
        /*0024*/ 	.short	0x0013
        /*0026*/ 	.short	0x0070
        /*0028*/ 	.byte	0x00, 0xf0, 0x11, 0x00


	//----- nvinfo : EIATTR_KPARAM_INFO
	.align		4
.L_2481:
        /*002c*/ 	.byte	0x04, 0x17
        /*002e*/ 	.short	(.L_2483 - .L_2482)
.L_2482:
        /*0030*/ 	.word	0x00000000
        /*0034*/ 	.short	0x0012
        /*0036*/ 	.short	0x0068
        /*0038*/ 	.byte	0x00, 0xf0, 0x21, 0x00


	//----- nvinfo : EIATTR_KPARAM_INFO
	.align		4
.L_2483:
        /*003c*/ 	.byte	0x04, 0x17
        /*003e*/ 	.short	(.L_2485 - .L_2484)
.L_2484:
        /*0040*/ 	.word	0x00000000
        /*0044*/ 	.short	0x0011
        /*0046*/ 	.short	0x0060
        /*0048*/ 	.byte	0x00, 0xf0, 0x05, 0x00


	//----- nvinfo : EIATTR_KPARAM_INFO
	.align		4
.L_2485:
        /*004c*/ 	.byte	0x04, 0x17
        /*004e*/ 	.short	(.L_2487 - .L_2486)
.L_2486:
        /*0050*/ 	.word	0x00000000
        /*0054*/ 	.short	0x0010
        /*0056*/ 	.short	0x005c
        /*0058*/ 	.byte	0x00, 0xf0, 0x11, 0x00


	//----- nvinfo : EIATTR_KPARAM_INFO
	.align		4
.L_2487:
        /*005c*/ 	.byte	0x04, 0x17
        /*005e*/ 	.short	(.L_2489 - .L_2488)
.L_2488:
        /*0060*/ 	.word	0x00000000
        /*0064*/ 	.short	0x000f
        /*0066*/ 	.short	0x0058
        /*0068*/ 	.byte	0x00, 0xf0, 0x11, 0x00


	//----- nvinfo : EIATTR_KPARAM_INFO
	.align		4
.L_2489:
        /*006c*/ 	.byte	0x04, 0x17
        /*006e*/ 	.short	(.L_2491 - .L_2490)
.L_2490:
        /*0070*/ 	.word	0x00000000
        /*0074*/ 	.short	0x000e
        /*0076*/ 	.short	0x0054
        /*0078*/ 	.byte	0x00, 0xf0, 0x11, 0x00


	//----- nvinfo : EIATTR_KPARAM_INFO
	.align		4
.L_2491:
        /*007c*/ 	.byte	0x04, 0x17
        /*007e*/ 	.short	(.L_2493 - .L_2492)
.L_2492:
        /*0080*/ 	.word	0x00000000
        /*0084*/ 	.short	0x000d
        /*0086*/ 	.short	0x0050
        /*0088*/ 	.byte	0x00, 0xf0, 0x11, 0x00


	//----- nvinfo : EIATTR_KPARAM_INFO
	.align		4
.L_2493:
        /*008c*/ 	.byte	0x04, 0x17
        /*008e*/ 	.short	(.L_2495 - .L_2494)
.L_2494:
        /*0090*/ 	.word	0x00000000
        /*0094*/ 	.short	0x000c
        /*0096*/ 	.short	0x004c
        /*0098*/ 	.byte	0x00, 0xf0, 0x11, 0x00


	//----- nvinfo : EIATTR_KPARAM_INFO
	.align		4
.L_2495:
        /*009c*/ 	.byte	0x04, 0x17
        /*009e*/ 	.short	(.L_2497 - .L_2496)
.L_2496:
        /*00a0*/ 	.word	0x00000000
        /*00a4*/ 	.short	0x000b
        /*00a6*/ 	.short	0x0048
        /*00a8*/ 	.byte	0x00, 0xf0, 0x11, 0x00


	//----- nvinfo : EIATTR_KPARAM_INFO
	.align		4
.L_2497:
        /*00ac*/ 	.byte	0x04, 0x17
        /*00ae*/ 	.short	(.L_2499 - .L_2498)
.L_2498:
        /*00b0*/ 	.word	0x00000000
        /*00b4*/ 	.short	0x000a
        /*00b6*/ 	.short	0x0040
        /*00b8*/ 	.byte	0x00, 0xf0, 0x21, 0x00


	//----- nvinfo : EIATTR_KPARAM_INFO
	.align		4
.L_2499:
        /*00bc*/ 	.byte	0x04, 0x17
        /*00be*/ 	.short	(.L_2501 - .L_2500)
.L_2500:
        /*00c0*/ 	.word	0x00000000
        /*00c4*/ 	.short	0x0009
        /*00c6*/ 	.short	0x0038
        /*00c8*/ 	.byte	0x00, 0xf0, 0x21, 0x00


	//----- nvinfo : EIATTR_KPARAM_INFO
	.align		4
.L_2501:
        /*00cc*/ 	.byte	0x04, 0x17
        /*00ce*/ 	.short	(.L_2503 - .L_2502)
.L_2502:
        /*00d0*/ 	.word	0x00000000
        /*00d4*/ 	.short	0x0008
        /*00d6*/ 	.short	0x0034
        /*00d8*/ 	.byte	0x00, 0xf0, 0x11, 0x00


	//----- nvinfo : EIATTR_KPARAM_INFO
	.align		4
.L_2503:
        /*00dc*/ 	.byte	0x04, 0x17
        /*00de*/ 	.short	(.L_2505 - .L_2504)
.L_2504:
        /*00e0*/ 	.word	0x00000000
        /*00e4*/ 	.short	0x0007
        /*00e6*/ 	.short	0x0030
        /*00e8*/ 	.byte	0x00, 0xf0, 0x11, 0x00


	//----- nvinfo : EIATTR_KPARAM_INFO
	.align		4
.L_2505:
        /*00ec*/ 	.byte	0x04, 0x17
        /*00ee*/ 	.short	(.L_2507 - .L_2506)
.L_2506:
        /*00f0*/ 	.word	0x00000000
        /*00f4*/ 	.short	0x0006
        /*00f6*/ 	.short	0x002c
        /*00f8*/ 	.byte	0x00, 0xf0, 0x11, 0x00


	//----- nvinfo : EIATTR_KPARAM_INFO
	.align		4
.L_2507:
        /*00fc*/ 	.byte	0x04, 0x17
        /*00fe*/ 	.short	(.L_2509 - .L_2508)
.L_2508:
        /*0100*/ 	.word	0x00000000
        /*0104*/ 	.short	0x0005
        /*0106*/ 	.short	0x0028
        /*0108*/ 	.byte	0x00, 0xf0, 0x11, 0x00


	//----- nvinfo : EIATTR_KPARAM_INFO
	.align		4
.L_2509:
        /*010c*/ 	.byte	0x04, 0x17
        /*010e*/ 	.short	(.L_2511 - .L_2510)
.L_2510:
        /*0110*/ 	.word	0x00000000
        /*0114*/ 	.short	0x0004
        /*0116*/ 	.short	0x0020
        /*0118*/ 	.byte	0x00, 0xf0, 0x21, 0x00


	//----- nvinfo : EIATTR_KPARAM_INFO
	.align		4
.L_2511:
        /*011c*/ 	.byte	0x04, 0x17
        /*011e*/ 	.short	(.L_2513 - .L_2512)
.L_2512:
        /*0120*/ 	.word	0x00000000
        /*0124*/ 	.short	0x0003
        /*0126*/ 	.short	0x0018
        /*0128*/ 	.byte	0x00, 0xf0, 0x21, 0x00


	//----- nvinfo : EIATTR_KPARAM_INFO
	.align		4
.L_2513:
        /*012c*/ 	.byte	0x04, 0x17
        /*012e*/ 	.short	(.L_2515 - .L_2514)
.L_2514:
        /*0130*/ 	.word	0x00000000
        /*0134*/ 	.short	0x0002
        /*0136*/ 	.short	0x0010
        /*0138*/ 	.byte	0x00, 0xf0, 0x21, 0x00


	//----- nvinfo : EIATTR_KPARAM_INFO
	.align		4
.L_2515:
        /*013c*/ 	.byte	0x04, 0x17
        /*013e*/ 	.short	(.L_2517 - .L_2516)
.L_2516:
        /*0140*/ 	.word	0x00000000
        /*0144*/ 	.short	0x0001
        /*0146*/ 	.short	0x0008
        /*0148*/ 	.byte	0x00, 0xf0, 0x21, 0x00


	//----- nvinfo : EIATTR_KPARAM_INFO
	.align		4
.L_2517:
        /*014c*/ 	.byte	0x04, 0x17
        /*014e*/ 	.short	(.L_2519 - .L_2518)
.L_2518:
        /*0150*/ 	.word	0x00000000
        /*0154*/ 	.short	0x0000
        /*0156*/ 	.short	0x0000
        /*0158*/ 	.byte	0x00, 0xf0, 0x21, 0x00


	//----- nvinfo : EIATTR_MAXREG_COUNT
	.align		4
.L_2519:
        /*015c*/ 	.byte	0x03, 0x1b
        /*015e*/ 	.short	0x00ff


	//----- nvinfo : EIATTR_NUM_BARRIERS
	.align		4
        /*0160*/ 	.byte	0x02, 0x4c
        /*0162*/ 	.byte	0x01
	.zero		1


	//----- nvinfo : EIATTR_MERCURY_ISA_VERSION
	.align		4
        /*0164*/ 	.byte	0x03, 0x5f
        /*0166*/ 	.short	0x0000


	//----- nvinfo : EIATTR_EXIT_INSTR_OFFSETS
	.align		4
        /*0168*/ 	.byte	0x04, 0x1c
        /*016a*/ 	.short	(.L_2521 - .L_2520)


	//   ....[0]....
.L_2520:
        /*016c*/ 	.word	0x00000790


	//   ....[1]....
        /*0170*/ 	.word	0x00004b10


	//   ....[2]....
        /*0174*/ 	.word	0x00004dd0


	//   ....[3]....
        /*0178*/ 	.word	0x00004f20


	//   ....[4]....
        /*017c*/ 	.word	0x00004fd0


	//   ....[5]....
        /*0180*/ 	.word	0x00005010


	//----- nvinfo : EIATTR_CTAIDZ_USED
	.align		4
.L_2521:
        /*0184*/ 	.byte	0x01, 0x04
	.zero		2


	//----- nvinfo : EIATTR_CRS_STACK_SIZE
	.align		4
        /*0188*/ 	.byte	0x04, 0x1e
        /*018a*/ 	.short	(.L_2523 - .L_2522)
.L_2522:
        /*018c*/ 	.word	0x00000000
.L_2523:


//--------------------- .nv.info._Z23gemm_half_q_half_kernelILi2ELi16ELb0ELb0ELi64EEvPK6__halfPKjS4_S2_PS0_iiiiPKtS7_iiiiiibS2_i --------------------------
	.section	.nv.info._Z23gemm_half_q_half_kernelILi2ELi16ELb0ELb0ELi64EEvPK6__halfPKjS4_S2_PS0_iiiiPKtS7_iiiiiibS2_i,"",@"SHT_CUDA_INFO"
	.sectionflags	@""
	.align	4


	//----- nvinfo : EIATTR_CUDA_API_VERSION
	.align		4
        /*0000*/ 	.byte	0x04, 0x37
        /*0002*/ 	.short	(.L_2525 - .L_2524)
.L_2524:
        /*0004*/ 	.word	0x00000082


	//----- nvinfo : EIATTR_SW2861232_WAR
	.align		4
.L_2525:
        /*0008*/ 	.byte	0x01, 0x35
	.zero		2


	//----- nvinfo : EIATTR_PARAM_CBANK
	.align		4
        /*000c*/ 	.byte	0x04, 0x0a
        /*000e*/ 	.short	(.L_2527 - .L_2526)
	.align		4
.L_2526:
        /*0010*/ 	.word	index@(.nv.constant0._Z23gemm_half_q_half_kernelILi2ELi16ELb0ELb0ELi64EEvPK6__halfPKjS4_S2_PS0_iiiiPKtS7_iiiiiibS2_i)
        /*0014*/ 	.short	0x0160
        /*0016*/ 	.short	0x0074


	//----- nvinfo : EIATTR_CBANK_PARAM_SIZE
	.align		4
.L_2527:
        /*0018*/ 	.byte	0x03, 0x19
        /*001a*/ 	.short	0x0074


	//----- nvinfo : EIATTR_KPARAM_INFO
	.align		4
        /*001c*/ 	.byte	0x04, 0x17
        /*001e*/ 	.short	(.L_2529 - .L_2528)
.L_2528:
        /*0020*/ 	.word	0x00000000
        /*0024*/ 	.short	0x0013
        /*0026*/ 	.short	0x0070
        /*0028*/ 	.byte	0x00, 0xf0, 0x11, 0x00


	//----- nvinfo : EIATTR_KPARAM_INFO
	.align		4
.L_2529:
        /*002c*/ 	.byte	0x04, 0x17
        /*002e*/ 	.short	(.L_2531 - .L_2530)
.L_2530:
        /*0030*/ 	.word	0x00000000
        /*0034*/ 	.short	0x0012
        /*0036*/ 	.short	0x0068
        /*0038*/ 	.byte	0x00, 0xf0, 0x21, 0x00


	//----- nvinfo : EIATTR_KPARAM_INFO
	.align		4
.L_2531:
        /*003c*/ 	.byte	0x04, 0x17
        /*003e*/ 	.short	(.L_2533 - .L_2532)
.L_2532:
        /*0040*/ 	.word	0x00000000
        /*0044*/ 	.short	0x0011
        /*0046*/ 	.short	0x0060
        /*0048*/ 	.byte	0x00, 0xf0, 0x05, 0x00


	//----- nvinfo : EIATTR_KPARAM_INFO
	.align		4
.L_2533:
        /*004c*/ 	.byte	0x04, 0x17
        /*004e*/ 	.short	(.L_2535 - .L_2534)
.L_2534:
        /*0050*/ 	.word	0x00000000
        /*0054*/ 	.short	0x0010
        /*0056*/ 	.short	0x005c
        /*0058*/ 	.byte	0x00, 0xf0, 0x11, 0x00


	//----- nvinfo : EIATTR_KPARAM_INFO
	.align		4
.L_2535:
        /*005c*/ 	.byte	0x04, 0x17
        /*005e*/ 	.short	(.L_2537 - .L_2536)
.L_2536:
        /*0060*/ 	.word	0x00000000
        /*0064*/ 	.short	0x000f
        /*0066*/ 	.short	0x0058
        /*0068*/ 	.byte	0x00, 0xf0, 0x11, 0x00


	//----- nvinfo : EIATTR_KPARAM_INFO
	.align		4
.L_2537:
        /*006c*/ 	.byte	0x04, 0x17
        /*006e*/ 	.short	(.L_2539 - .L_2538)
.L_2538:
        /*0070*/ 	.word	0x00000000
        /*0074*/ 	.short	0x000e
        /*0076*/ 	.short	0x0054
        /*0078*/ 	.byte	0x00, 0xf0, 0x11, 0x00


	//----- nvinfo : EIATTR_KPARAM_INFO
	.align		4
.L_2539:
        /*007c*/ 	.byte	0x04, 0x17
        /*007e*/ 	.short	(.L_2541 - .L_2540)
.L_2540:
        /*0080*/ 	.word	0x00000000
        /*0084*/ 	.short	0x000d
        /*0086*/ 	.short	0x0050
        /*0088*/ 	.byte	0x00, 0xf0, 0x11, 0x00


	//----- nvinfo : EIATTR_KPARAM_INFO
	.align		4
.L_2541:
        /*008c*/ 	.byte	0x04, 0x17
        /*008e*/ 	.short	(.L_2543 - .L_2542)
.L_2542:
        /*0090*/ 	.word	0x00000000
        /*0094*/ 	.short	0x000c
        /*0096*/ 	.short	0x004c
        /*0098*/ 	.byte	0x00, 0xf0, 0x11, 0x00


	//----- nvinfo : EIATTR_KPARAM_INFO
	.align		4
.L_2543:
        /*009c*/ 	.byte	0x04, 0x17
        /*009e*/ 	.short	(.L_2545 - .L_2544)
.L_2544:
        /*00a0*/ 	.word	0x00000000
        /*00a4*/ 	.short	0x000b
        /*00a6*/ 	.short	0x0048
        /*00a8*/ 	.byte	0x00, 0xf0, 0x11, 0x00


	//----- nvinfo : EIATTR_KPARAM_INFO
	.align		4
.L_2545:
        /*00ac*/ 	.byte	0x04, 0x17
        /*00ae*/ 	.short	(.L_2547 - .L_2546)
.L_2546:
        /*00b0*/ 	.word	0x00000000
        /*00b4*/ 	.short	0x000a
        /*00b6*/ 	.short	0x0040
        /*00b8*/ 	.byte	0x00, 0xf0, 0x21, 0x00


	//----- nvinfo : EIATTR_KPARAM_INFO
	.align		4
.L_2547:
        /*00bc*/ 	.byte	0x04, 0x17
        /*00be*/ 	.short	(.L_2549 - .L_2548)
.L_2548:
        /*00c0*/ 	.word	0x00000000
        /*00c4*/ 	.short	0x0009
        /*00c6*/ 	.short	0x0038
        /*00c8*/ 	.byte	0x00, 0xf0, 0x21, 0x00


	//----- nvinfo : EIATTR_KPARAM_INFO
	.align		4
.L_2549:
        /*00cc*/ 	.byte	0x04, 0x17
        /*00ce*/ 	.short	(.L_2551 - .L_2550)
.L_2550:
        /*00d0*/ 	.word	0x00000000
        /*00d4*/ 	.short	0x0008
        /*00d6*/ 	.short	0x0034
        /*00d8*/ 	.byte	0x00, 0xf0, 0x11, 0x00


	//----- nvinfo : EIATTR_KPARAM_INFO
	.align		4
.L_2551:
        /*00dc*/ 	.byte	0x04, 0x17
        /*00de*/ 	.short	(.L_2553 - .L_2552)
.L_2552:
        /*00e0*/ 	.word	0x00000000
        /*00e4*/ 	.short	0x0007
        /*00e6*/ 	.short	0x0030
        /*00e8*/ 	.byte	0x00, 0xf0, 0x11, 0x00


	//----- nvinfo : EIATTR_KPARAM_INFO
	.align		4
.L_2553:
        /*00ec*/ 	.byte	0x04, 0x17
        /*00ee*/ 	.short	(.L_2555 - .L_2554)
.L_2554:
        /*00f0*/ 	.word	0x00000000
        /*00f4*/ 	.short	0x0006
        /*00f6*/ 	.short	0x002c
        /*00f8*/ 	.byte	0x00, 0xf0, 0x11, 0x00


	//----- nvinfo : EIATTR_KPARAM_INFO
	.align		4
.L_2555:
        /*00fc*/ 	.byte	0x04, 0x17
        /*00fe*/ 	.short	(.L_2557 - .L_2556)
.L_2556:
        /*0100*/ 	.word	0x00000000
        /*0104*/ 	.short	0x0005
        /*0106*/ 	.short	0x0028
        /*0108*/ 	.byte	0x00, 0xf0, 0x11, 0x00


	//----- nvinfo : EIATTR_KPARAM_INFO
	.align		4
.L_2557:
        /*010c*/ 	.byte	0x04, 0x17
        /*010e*/ 	.short	(.L_2559 - .L_2558)
.L_2558:
        /*0110*/ 	.word	0x00000000
        /*0114*/ 	.short	0x0004
        /*0116*/ 	.short	0x0020
        /*0118*/ 	.byte	0x00, 0xf0, 0x21, 0x00


	//----- nvinfo : EIATTR_KPARAM_INFO
	.align		4
.L_2559:
        /*011c*/ 	.byte	0x04, 0x17
        /*011e*/ 	.short	(.L_2561 - .L_2560)
.L_2560:
        /*0120*/ 	.word	0x00000000
        /*0124*/ 	.short	0x0003
        /*0126*/ 	.short	0x0018
        /*0128*/ 	.byte	0x00, 0xf0, 0x21, 0x00


	//----- nvinfo : EIATTR_KPARAM_INFO
	.align		4
.L_2561:
        /*012c*/ 	.byte	0x04, 0x17
        /*012e*/ 	.short	(.L_2563 - .L_2562)
.L_2562:
        /*0130*/ 	.word	0x00000000
        /*0134*/ 	.short	0x0002
        /*0136*/ 	.short	0x0010
        /*0138*/ 	.byte	0x00, 0xf0, 0x21, 0x00


	//----- nvinfo : EIATTR_KPARAM_INFO
	.align		4
.L_2563:
        /*013c*/ 	.byte	0x04, 0x17
        /*013e*/ 	.short	(.L_2565 - .L_2564)
.L_2564:
        /*0140*/ 	.word	0x00000000
        /*0144*/ 	.short	0x0001
        /*0146*/ 	.short	0x0008
        /*0148*/ 	.byte	0x00, 0xf0, 0x21, 0x00


	//----- nvinfo : EIATTR_KPARAM_INFO
	.align		4
.L_2565:
        /*014c*/ 	.byte	0x04, 0x17
        /*014e*/ 	.short	(.L_2567 - .L_2566)
.L_2566:
        /*0150*/ 	.word	0x00000000
        /*0154*/ 	.short	0x0000
        /*0156*/ 	.short	0x0000
        /*0158*/ 	.byte	0x00, 0xf0, 0x21, 0x00


	//----- nvinfo : EIATTR_MAXREG_COUNT
	.align		4
.L_2567:
        /*015c*/ 	.byte	0x03, 0x1b
        /*015e*/ 	.short	0x00ff


	//----- nvinfo : EIATTR_NUM_BARRIERS
	.align		4
        /*0160*/ 	.byte	0x02, 0x4c
        /*0162*/ 	.byte	0x01
	.zero		1


	//----- nvinfo : EIATTR_MERCURY_ISA_VERSION
	.align		4
        /*0164*/ 	.byte	0x03, 0x5f
        /*0166*/ 	.short	0x0000


	//----- nvinfo : EIATTR_EXIT_INSTR_OFFSETS
	.align		4
        /*0168*/ 	.byte	0x04, 0x1c
        /*016a*/ 	.short	(.L_2569 - .L_2568)


	//   ....[0]....
.L_2568:
        /*016c*/ 	.word	0x00000790


	//   ....[1]....
        /*0170*/ 	.word	0x00002cb0


	//   ....[2]....
        /*0174*/ 	.word	0x00002f80


	//   ....[3]....
        /*0178*/ 	.word	0x000030d0


	//   ....[4]....
        /*017c*/ 	.word	0x00003180


	//   ....[5]....
        /*0180*/ 	.word	0x000031c0


	//----- nvinfo : EIATTR_CTAIDZ_USED
	.align		4
.L_2569:
        /*0184*/ 	.byte	0x01, 0x04
	.zero		2


	//----- nvinfo : EIATTR_CRS_STACK_SIZE
	.align		4
        /*0188*/ 	.byte	0x04, 0x1e
        /*018a*/ 	.short	(.L_2571 - .L_2570)
.L_2570:
        /*018c*/ 	.word	0x00000000
.L_2571:


//--------------------- .nv.info._Z23gemm_half_q_half_kernelILi2ELi24ELb0ELb0ELi64EEvPK6__halfPKjS4_S2_PS0_iiiiPKtS7_iiiiiibS2_i --------------------------
	.section	.nv.info._Z23gemm_half_q_half_kernelILi2ELi24ELb0ELb0ELi64EEvPK6__halfPKjS4_S2_PS0_iiiiPKtS7_iiiiiibS2_i,"",@"SHT_CUDA_INFO"
	.sectionflags	@""
	.align	4


	//----- nvinfo : EIATTR_CUDA_API_VERSION
	.align		4
        /*0000*/ 	.byte	0x04, 0x37
        /*0002*/ 	.short	(.L_2573 - .L_2572)
.L_2572:
        /*0004*/ 	.word	0x00000082


	//----- nvinfo : EIATTR_SW2861232_WAR
	.align		4
.L_2573:
        /*0008*/ 	.byte	0x01, 0x35
	.zero		2


	//----- nvinfo : EIATTR_PARAM_CBANK
	.align		4
        /*000c*/ 	.byte	0x04, 0x0a
        /*000e*/ 	.short	(.L_2575 - .L_2574)
	.align		4
.L_2574:
        /*0010*/ 	.word	index@(.nv.constant0._Z23gemm_half_q_half_kernelILi2ELi24ELb0ELb0ELi64EEvPK6__halfPKjS4_S2_PS0_iiiiPKtS7_iiiiiibS2_i)
        /*0014*/ 	.short	0x0160
        /*0016*/ 	.short	0x0074


	//----- nvinfo : EIATTR_CBANK_PARAM_SIZE
	.align		4
.L_2575:
        /*0018*/ 	.byte	0x03, 0x19
        /*001a*/ 	.short	0x0074


	//----- nvinfo : EIATTR_KPARAM_INFO
	.align		4
        /*001c*/ 	.byte	0x04, 0x17
        /*001e*/ 	.short	(.L_2577 - .L_2576)
.L_2576:
        /*0020*/ 	.word	0x00000000
        /*0024*/ 	.short	0x0013
        /*0026*/ 	.short	0x0070
        /*0028*/ 	.byte	0x00, 0xf0, 0x11, 0x00


	//----- nvinfo : EIATTR_KPARAM_INFO
	.align		4
.L_2577:
        /*002c*/ 	.byte	0x04, 0x17
        /*002e*/ 	.short	(.L_2579 - .L_2578)
.L_2578:
        /*0030*/ 	.word	0x00000000
        /*0034*/ 	.short	0x0012
        /*0036*/ 	.short	0x0068
        /*0038*/ 	.byte	0x00, 0xf0, 0x21, 0x00


	//----- nvinfo : EIATTR_KPARAM_INFO
	.align		4
.L_2579:
        /*003c*/ 	.byte	0x04, 0x17
        /*003e*/ 	.short	(.L_2581 - .L_2580)
.L_2580:
        /*0040*/ 	.word	0x00000000
        /*0044*/ 	.short	0x0011
        /*0046*/ 	.short	0x0060
        /*0048*/ 	.byte	0x00, 0xf0, 0x05, 0x00


	//----- nvinfo : EIATTR_KPARAM_INFO
	.align		4
.L_2581:
        /*004c*/ 	.byte	0x04, 0x17
        /*004e*/ 	.short	(.L_2583 - .L_2582)
.L_2582:
        /*0050*/ 	.word	0x00000000
        /*0054*/ 	.short	0x0010
        /*0056*/ 	.short	0x005c
        /*0058*/ 	.byte	0x00, 0xf0, 0x11, 0x00


	//----- nvinfo : EIATTR_KPARAM_INFO
	.align		4
.L_2583:
        /*005c*/ 	.byte	0x04, 0x17
        /*005e*/ 	.short	(.L_2585 - .L_2584)
.L_2584:
        /*0060*/ 	.word	0x00000000
        /*0064*/ 	.short	0x000f
        /*0066*/ 	.short	0x0058
        /*0068*/ 	.byte	0x00, 0xf0, 0x11, 0x00


	//----- nvinfo : EIATTR_KPARAM_INFO
	.align		4
.L_2585:
        /*006c*/ 	.byte	0x04, 0x17
        /*006e*/ 	.short	(.L_2587 - .L_2586)
.L_2586:
        /*0070*/ 	.word	0x00000000
        /*0074*/ 	.short	0x000e
        /*0076*/ 	.short	0x0054
        /*0078*/ 	.byte	0x00, 0xf0, 0x11, 0x00


	//----- nvinfo : EIATTR_KPARAM_INFO
	.align		4
.L_2587:
        /*007c*/ 	.byte	0x04, 0x17
        /*007e*/ 	.short	(.L_2589 - .L_2588)
.L_2588:
        /*0080*/ 	.word	0x00000000
        /*0084*/ 	.short	0x000d
        /*0086*/ 	.short	0x0050
        /*0088*/ 	.byte	0x00, 0xf0, 0x11, 0x00


	//----- nvinfo : EIATTR_KPARAM_INFO
	.align		4
.L_2589:
        /*008c*/ 	.byte	0x04, 0x17
        /*008e*/ 	.short	(.L_2591 - .L_2590)
.L_2590:
        /*0090*/ 	.word	0x00000000
        /*0094*/ 	.short	0x000c
        /*0096*/ 	.short	0x004c
        /*0098*/ 	.byte	0x00, 0xf0, 0x11, 0x00


	//----- nvinfo : EIATTR_KPARAM_INFO
	.align		4
.L_2591:
        /*009c*/ 	.byte	0x04, 0x17
        /*009e*/ 	.short	(.L_2593 - .L_2592)
.L_2592:
        /*00a0*/ 	.word	0x00000000
        /*00a4*/ 	.short	0x000b
        /*00a6*/ 	.short	0x0048
        /*00a8*/ 	.byte	0x00, 0xf0, 0x11, 0x00


	//----- nvinfo : EIATTR_KPARAM_INFO
	.align		4
.L_2593:
        /*00ac*/ 	.byte	0x04, 0x17
        /*00ae*/ 	.short	(.L_2595 - .L_2594)
.L_2594:
        /*00b0*/ 	.word	0x00000000
        /*00b4*/ 	.short	0x000a
        /*00b6*/ 	.short	0x0040
        /*00b8*/ 	.byte	0x00, 0xf0, 0x21, 0x00


	//----- nvinfo : EIATTR_KPARAM_INFO
	.align		4
.L_2595:
        /*00bc*/ 	.byte	0x04, 0x17
        /*00be*/ 	.short	(.L_2597 - .L_2596)
.L_2596:
        /*00c0*/ 	.word	0x00000000
        /*00c4*/ 	.short	0x0009
        /*00c6*/ 	.short	0x0038
        /*00c8*/ 	.byte	0x00, 0xf0, 0x21, 0x00


	//----- nvinfo : EIATTR_KPARAM_INFO
	.align		4
.L_2597:
        /*00cc*/ 	.byte	0x04, 0x17
        /*00ce*/ 	.short	(.L_2599 - .L_2598)
.L_2598:
        /*00d0*/ 	.word	0x00000000
        /*00d4*/ 	.short	0x0008
        /*00d6*/ 	.short	0x0034
        /*00d8*/ 	.byte	0x00, 0xf0, 0x11, 0x00


	//----- nvinfo : EIATTR_KPARAM_INFO
	.align		4
.L_2599:
        /*00dc*/ 	.byte	0x04, 0x17
        /*00de*/ 	.short	(.L_2601 - .L_2600)
.L_2600:
        /*00e0*/ 	.word	0x00000000
        /*00e4*/ 	.short	0x0007
        /*00e6*/ 	.short	0x0030
        /*00e8*/ 	.byte	0x00, 0xf0, 0x11, 0x00


	//----- nvinfo : EIATTR_KPARAM_INFO
	.align		4
.L_2601:
        /*00ec*/ 	.byte	0x04, 0x17
        /*00ee*/ 	.short	(.L_2603 - .L_2602)
.L_2602:
        /*00f0*/ 	.word	0x00000000
        /*00f4*/ 	.short	0x0006
        /*00f6*/ 	.short	0x002c
        /*00f8*/ 	.byte	0x00, 0xf0, 0x11, 0x00


	//----- nvinfo : EIATTR_KPARAM_INFO
	.align		4
.L_2603:
        /*00fc*/ 	.byte	0x04, 0x17
        /*00fe*/ 	.short	(.L_2605 - .L_2604)
.L_2604:
        /*0100*/ 	.word	0x00000000
        /*0104*/ 	.short	0x0005
        /*0106*/ 	.short	0x0028
        /*0108*/ 	.byte	0x00, 0xf0, 0x11, 0x00


	//----- nvinfo : EIATTR_KPARAM_INFO
	.align		4
.L_2605:
        /*010c*/ 	.byte	0x04, 0x17
        /*010e*/ 	.short	(.L_2607 - .L_2606)
.L_2606:
        /*0110*/ 	.word	0x00000000
        /*0114*/ 	.short	0x0004
        /*0116*/ 	.short	0x0020
        /*0118*/ 	.byte	0x00, 0xf0, 0x21, 0x00


	//----- nvinfo : EIATTR_KPARAM_INFO
	.align		4
.L_2607:
        /*011c*/ 	.byte	0x04, 0x17
        /*011e*/ 	.short	(.L_2609 - .L_2608)
.L_2608:
        /*0120*/ 	.word	0x00000000
        /*0124*/ 	.short	0x0003
        /*0126*/ 	.short	0x0018
        /*0128*/ 	.byte	0x00, 0xf0, 0x21, 0x00


	//----- nvinfo : EIATTR_KPARAM_INFO
	.align		4
.L_2609:
        /*012c*/ 	.byte	0x04, 0x17
        /*012e*/ 	.short	(.L_2611 - .L_2610)
.L_2610:
        /*0130*/ 	.word	0x00000000
        /*0134*/ 	.short	0x0002
        /*0136*/ 	.short	0x0010
        /*0138*/ 	.byte	0x00, 0xf0, 0x21, 0x00


	//----- nvinfo : EIATTR_KPARAM_INFO
	.align		4
.L_2611:
        /*013c*/ 	.byte	0x04, 0x17
        /*013e*/ 	.short	(.L_2613 - .L_2612)
.L_2612:
        /*0140*/ 	.word	0x00000000
        /*0144*/ 	.short	0x0001
        /*0146*/ 	.short	0x0008
        /*0148*/ 	.byte	0x00, 0xf0, 0x21, 0x00


	//----- nvinfo : EIATTR_KPARAM_INFO
	.align		4
.L_2613:
        /*014c*/ 	.byte	0x04, 0x17
        /*014e*/ 	.short	(.L_2615 - .L_2614)
.L_2614:
        /*0150*/ 	.word	0x00000000
        /*0154*/ 	.short	0x0000
        /*0156*/ 	.short	0x0000
        /*0158*/ 	.byte	0x00, 0xf0, 0x21, 0x00


	//----- nvinfo : EIATTR_MAXREG_COUNT
	.align		4
.L_2615:
        /*015c*/ 	.byte	0x03, 0x1b
        /*015e*/ 	.short	0x00ff


	//----- nvinfo : EIATTR_NUM_BARRIERS
	.align		4
        /*0160*/ 	.byte	0x02, 0x4c
        /*0162*/ 	.byte	0x01
	.zero		1


	//----- nvinfo : EIATTR_MERCURY_ISA_VERSION
	.align		4
        /*0164*/ 	.byte	0x03, 0x5f
        /*0166*/ 	.short	0x0000


	//----- nvinfo : EIATTR_EXIT_INSTR_OFFSETS
	.align		4
        /*0168*/ 	.byte	0x04, 0x1c
        /*016a*/ 	.short	(.L_2617 - .L_2616)


	//   ....[0]....
.L_2616:
        /*016c*/ 	.word	0x00000790


	//   ....[1]....
        /*0170*/ 	.word	0x00005fa0


	//   ....[2]....
        /*0174*/ 	.word	0x00006260


	//   ....[3]....
        /*0178*/ 	.word	0x000063a0


	//   ....[4]....
        /*017c*/ 	.word	0x00006440


	//   ....[5]....
        /*0180*/ 	.word	0x00006480


	//----- nvinfo : EIATTR_CTAIDZ_USED
	.align		4
.L_2617:
        /*0184*/ 	.byte	0x01, 0x04
	.zero		2


	//----- nvinfo : EIATTR_CRS_STACK_SIZE
	.align		4
        /*0188*/ 	.byte	0x04, 0x1e
        /*018a*/ 	.short	(.L_2619 - .L_2618)
.L_2618:
        /*018c*/ 	.word	0x00000000
.L_2619:


//--------------------- .nv.info._Z23gemm_half_q_half_kernelILi2ELi8ELb0ELb0ELi64EEvPK6__halfPKjS4_S2_PS0_iiiiPKtS7_iiiiiibS2_i --------------------------
	.section	.nv.info._Z23gemm_half_q_half_kernelILi2ELi8ELb0ELb0ELi64EEvPK6__halfPKjS4_S2_PS0_iiiiPKtS7_iiiiiibS2_i,"",@"SHT_CUDA_INFO"
	.sectionflags	@""
	.align	4


	//----- nvinfo : EIATTR_CUDA_API_VERSION
	.align		4
        /*0000*/ 	.byte	0x04, 0x37
        /*0002*/ 	.short	(.L_2621 - .L_2620)
.L_2620:
        /*0004*/ 	.word	0x00000082


	//----- nvinfo : EIATTR_SW2861232_WAR
	.align		4
.L_2621:
        /*0008*/ 	.byte	0x01, 0x35
	.zero		2


	//----- nvinfo : EIATTR_PARAM_CBANK
	.align		4
        /*000c*/ 	.byte	0x04, 0x0a
        /*000e*/ 	.short	(.L_2623 - .L_2622)
	.align		4
.L_2622:
        /*0010*/ 	.word	index@(.nv.constant0._Z23gemm_half_q_half_kernelILi2ELi8ELb0ELb0ELi64EEvPK6__halfPKjS4_S2_PS0_iiiiPKtS7_iiiiiibS2_i)
        /*0014*/ 	.short	0x0160
        /*0016*/ 	.short	0x0074


	//----- nvinfo : EIATTR_CBANK_PARAM_SIZE
	.align		4
.L_2623:
        /*0018*/ 	.byte	0x03, 0x19
        /*001a*/ 	.short	0x0074


	//----- nvinfo : EIATTR_KPARAM_INFO
	.align		4
        /*001c*/ 	.byte	0x04, 0x17
        /*001e*/ 	.short	(.L_2625 - .L_2624)
.L_2624:
        /*0020*/ 	.word	0x00000000
        /*0024*/ 	.short	0x0013
        /*0026*/ 	.short	0x0070
        /*0028*/ 	.byte	0x00, 0xf0, 0x11, 0x00


	//----- nvinfo : EIATTR_KPARAM_INFO
	.align		4
.L_2625:
        /*002c*/ 	.byte	0x04, 0x17
        /*002e*/ 	.short	(.L_2627 - .L_2626)
.L_2626:
        /*0030*/ 	.word	0x00000000
        /*0034*/ 	.short	0x0012
        /*0036*/ 	.short	0x0068
        /*0038*/ 	.byte	0x00, 0xf0, 0x21, 0x00


	//----- nvinfo : EIATTR_KPARAM_INFO
	.align		4
.L_2627:
        /*003c*/ 	.byte	0x04, 0x17
        /*003e*/ 	.short	(.L_2629 - .L_2628)
.L_2628:
        /*0040*/ 	.word	0x00000000
        /*0044*/ 	.short	0x0011
        /*0046*/ 	.short	0x0060
        /*0048*/ 	.byte	0x00, 0xf0, 0x05, 0x00


	//----- nvinfo : EIATTR_KPARAM_INFO
	.align		4
.L_2629:
        /*004c*/ 	.byte	0x04, 0x17
        /*004e*/ 	.short	(.L_2631 - .L_2630)
.L_2630:
        /*0050*/ 	.word	0x00000000
        /*0054*/ 	.short	0x0010
        /*0056*/ 	.short	0x005c
        /*0058*/ 	.byte	0x00, 0xf0, 0x11, 0x00


	//----- nvinfo : EIATTR_KPARAM_INFO
	.align		4
.L_2631:
        /*005c*/ 	.byte	0x04, 0x17
        /*005e*/ 	.short	(.L_2633 - .L_2632)
.L_2632:
        /*0060*/ 	.word	0x00000000
        /*0064*/ 	.short	0x000f
        /*0066*/ 	.short	0x0058
        /*0068*/ 	.byte	0x00, 0xf0, 0x11, 0x00


	//----- nvinfo : EIATTR_KPARAM_INFO
	.align		4
.L_2633:
        /*006c*/ 	.byte	0x04, 0x17
        /*006e*/ 	.short	(.L_2635 - .L_2634)
.L_2634:
        /*0070*/ 	.word	0x00000000
        /*0074*/ 	.short	0x000e
        /*0076*/ 	.short	0x0054
        /*0078*/ 	.byte	0x00, 0xf0, 0x11, 0x00


	//----- nvinfo : EIATTR_KPARAM_INFO
	.align		4
.L_2635:
        /*007c*/ 	.byte	0x04, 0x17
        /*007e*/ 	.short	(.L_2637 - .L_2636)
.L_2636:
        /*0080*/ 	.word	0x00000000
        /*0084*/ 	.short	0x000d
        /*0086*/ 	.short	0x0050
        /*0088*/ 	.byte	0x00, 0xf0, 0x11, 0x00


	//----- nvinfo : EIATTR_KPARAM_INFO
	.align		4
.L_2637:
        /*008c*/ 	.byte	0x04, 0x17
        /*008e*/ 	.short	(.L_2639 - .L_2638)
.L_2638:
        /*0090*/ 	.word	0x00000000
        /*0094*/ 	.short	0x000c
        /*0096*/ 	.short	0x004c
        /*0098*/ 	.byte	0x00, 0xf0, 0x11, 0x00


	//----- nvinfo : EIATTR_KPARAM_INFO
	.align		4
.L_2639:
        /*009c*/ 	.byte	0x04, 0x17
        /*009e*/ 	.short	(.L_2641 - .L_2640)
.L_2640:
        /*00a0*/ 	.word	0x00000000
        /*00a4*/ 	.short	0x000b
        /*00a6*/ 	.short	0x0048
        /*00a8*/ 	.byte	0x00, 0xf0, 0x11, 0x00


	//----- nvinfo : EIATTR_KPARAM_INFO
	.align		4
.L_2641:
        /*00ac*/ 	.byte	0x04, 0x17
        /*00ae*/ 	.short	(.L_2643 - .L_2642)
.L_2642:
        /*00b0*/ 	.word	0x00000000
        /*00b4*/ 	.short	0x000a
        /*00b6*/ 	.short	0x0040
        /*00b8*/ 	.byte	0x00, 0xf0, 0x21, 0x00


	//----- nvinfo : EIATTR_KPARAM_INFO
	.align		4
.L_2643:
        /*00bc*/ 	.byte	0x04, 0x17
        /*00be*/ 	.short	(.L_2645 - .L_2644)
.L_2644:
        /*00c0*/ 	.word	0x00000000
        /*00c4*/ 	.short	0x0009
        /*00c6*/ 	.short	0x0038
        /*00c8*/ 	.byte	0x00, 0xf0, 0x21, 0x00


	//----- nvinfo : EIATTR_KPARAM_INFO
	.align		4
.L_2645:
        /*00cc*/ 	.byte	0x04, 0x17
        /*00ce*/ 	.short	(.L_2647 - .L_2646)
.L_2646:
        /*00d0*/ 	.word	0x00000000
        /*00d4*/ 	.short	0x0008
        /*00d6*/ 	.short	0x0034
        /*00d8*/ 	.byte	0x00, 0xf0, 0x11, 0x00


	//----- nvinfo : EIATTR_KPARAM_INFO
	.align		4
.L_2647:
        /*00dc*/ 	.byte	0x04, 0x17
        /*00de*/ 	.short	(.L_2649 - .L_2648)
.L_2648:
        /*00e0*/ 	.word	0x00000000
        /*00e4*/ 	.short	0x0007
        /*00e6*/ 	.short	0x0030
        /*00e8*/ 	.byte	0x00, 0xf0, 0x11, 0x00


	//----- nvinfo : EIATTR_KPARAM_INFO
	.align		4
.L_2649:
        /*00ec*/ 	.byte	0x04, 0x17
        /*00ee*/ 	.short	(.L_2651 - .L_2650)
.L_2650:
        /*00f0*/ 	.word	0x00000000
        /*00f4*/ 	.short	0x0006
        /*00f6*/ 	.short	0x002c
        /*00f8*/ 	.byte	0x00, 0xf0, 0x11, 0x00


	//----- nvinfo : EIATTR_KPARAM_INFO
	.align		4
.L_2651:
        /*00fc*/ 	.byte	0x04, 0x17
        /*00fe*/ 	.short	(.L_2653 - .L_2652)
.L_2652:
        /*0100*/ 	.word	0x00000000
        /*0104*/ 	.short	0x0005
        /*0106*/ 	.short	0x0028
        /*0108*/ 	.byte	0x00, 0xf0, 0x11, 0x00


	//----- nvinfo : EIATTR_KPARAM_INFO
	.align		4
.L_2653:
        /*010c*/ 	.byte	0x04, 0x17
        /*010e*/ 	.short	(.L_2655 - .L_2654)
.L_2654:
        /*0110*/ 	.word	0x00000000
        /*0114*/ 	.short	0x0004
        /*0116*/ 	.short	0x0020
        /*0118*/ 	.byte	0x00, 0xf0, 0x21, 0x00


	//----- nvinfo : EIATTR_KPARAM_INFO
	.align		4
.L_2655:
        /*011c*/ 	.byte	0x04, 0x17
        /*011e*/ 	.short	(.L_2657 - .L_2656)
.L_2656:
        /*0120*/ 	.word	0x00000000
        /*0124*/ 	.short	0x0003
        /*0126*/ 	.short	0x0018
        /*0128*/ 	.byte	0x00, 0xf0, 0x21, 0x00


	//----- nvinfo : EIATTR_KPARAM_INFO
	.align		4
.L_2657:
        /*012c*/ 	.byte	0x04, 0x17
        /*012e*/ 	.short	(.L_2659 - .L_2658)
.L_2658:
        /*0130*/ 	.word	0x00000000
        /*0134*/ 	.short	0x0002
        /*0136*/ 	.short	0x0010
        /*0138*/ 	.byte	0x00, 0xf0, 0x21, 0x00


	//----- nvinfo : EIATTR_KPARAM_INFO
	.align		4
.L_2659:
        /*013c*/ 	.byte	0x04, 0x17
        /*013e*/ 	.short	(.L_2661 - .L_2660)
.L_2660:
        /*0140*/ 	.word	0x00000000
        /*0144*/ 	.short	0x0001
        /*0146*/ 	.short	0x0008
        /*0148*/ 	.byte	0x00, 0xf0, 0x21, 0x00


	//----- nvinfo : EIATTR_KPARAM_INFO
	.align		4
.L_2661:
        /*014c*/ 	.byte	0x04, 0x17
        /*014e*/ 	.short	(.L_2663 - .L_2662)
.L_2662:
        /*0150*/ 	.word	0x00000000
        /*0154*/ 	.short	0x0000
        /*0156*/ 	.short	0x0000
        /*0158*/ 	.byte	0x00, 0xf0, 0x21, 0x00


	//----- nvinfo : EIATTR_MAXREG_COUNT
	.align		4
.L_2663:
        /*015c*/ 	.byte	0x03, 0x1b
        /*015e*/ 	.short	0x00ff


	//----- nvinfo : EIATTR_NUM_BARRIERS
	.align		4
        /*0160*/ 	.byte	0x02, 0x4c
        /*0162*/ 	.byte	0x01
	.zero		1


	//----- nvinfo : EIATTR_MERCURY_ISA_VERSION
	.align		4
        /*0164*/ 	.byte	0x03, 0x5f
        /*0166*/ 	.short	0x0000


	//----- nvinfo : EIATTR_EXIT_INSTR_OFFSETS
	.align		4
        /*0168*/ 	.byte	0x04, 0x1c
        /*016a*/ 	.short	(.L_2665 - .L_2664)


	//   ....[0]....
.L_2664:
        /*016c*/ 	.word	0x00000790


	//   ....[1]....
        /*0170*/ 	.word	0x00004450


	//   ....[2]....
        /*0174*/ 	.word	0x00004710


	//   ....[3]....
        /*0178*/ 	.word	0x00004850


	//   ....[4]....
        /*017c*/ 	.word	0x000048f0


	//   ....[5]....
        /*0180*/ 	.word	0x00004930


	//----- nvinfo : EIATTR_CTAIDZ_USED
	.align		4
.L_2665:
        /*0184*/ 	.byte	0x01, 0x04
	.zero		2


	//----- nvinfo : EIATTR_CRS_STACK_SIZE
	.align		4
        /*0188*/ 	.byte	0x04, 0x1e
        /*018a*/ 	.short	(.L_2667 - .L_2666)
.L_2666:
        /*018c*/ 	.word	0x00000000
.L_2667:


//--------------------- .nv.info._Z23gemm_half_q_half_kernelILi2ELi12ELb0ELb0ELi64EEvPK6__halfPKjS4_S2_PS0_iiiiPKtS7_iiiiiibS2_i --------------------------
	.section	.nv.info._Z23gemm_half_q_half_kernelILi2ELi12ELb0ELb0ELi64EEvPK6__halfPKjS4_S2_PS0_iiiiPKtS7_iiiiiibS2_i,"",@"SHT_CUDA_INFO"
	.sectionflags	@""
	.align	4


	//----- nvinfo : EIATTR_CUDA_API_VERSION
	.align		4
        /*0000*/ 	.byte	0x04, 0x37
        /*0002*/ 	.short	(.L_2669 - .L_2668)
.L_2668:
        /*0004*/ 	.word	0x00000082


	//----- nvinfo : EIATTR_SW2861232_WAR
	.align		4
.L_2669:
        /*0008*/ 	.byte	0x01, 0x35
	.zero		2


	//----- nvinfo : EIATTR_PARAM_CBANK
	.align		4
        /*000c*/ 	.byte	0x04, 0x0a
        /*000e*/ 	.short	(.L_2671 - .L_2670)
	.align		4
.L_2670:
        /*0010*/ 	.word	index@(.nv.constant0._Z23gemm_half_q_half_kernelILi2ELi12ELb0ELb0ELi64EEvPK6__halfPKjS4_S2_PS0_iiiiPKtS7_iiiiiibS2_i)
        /*0014*/ 	.short	0x0160
        /*0016*/ 	.short	0x0074


	//----- nvinfo : EIATTR_CBANK_PARAM_SIZE
	.align		4
.L_2671:
        /*0018*/ 	.byte	0x03, 0x19
        /*001a*/ 	.short	0x0074


	//----- nvinfo : EIATTR_KPARAM_INFO
	.align		4
        /*001c*/ 	.byte	0x04, 0x17
        /*001e*/ 	.short	(.L_2673 - .L_2672)
.L_2672:
        /*0020*/ 	.word	0x00000000
        /*0024*/ 	.short	0x0013
        /*0026*/ 	.short	0x0070
        /*0028*/ 	.byte	0x00, 0xf0, 0x11, 0x00


	//----- nvinfo : EIATTR_KPARAM_INFO
	.align		4
.L_2673:
        /*002c*/ 	.byte	0x04, 0x17
        /*002e*/ 	.short	(.L_2675 - .L_2674)
.L_2674:
        /*0030*/ 	.word	0x00000000
        /*0034*/ 	.short	0x0012
        /*0036*/ 	.short	0x0068
        /*0038*/ 	.byte	0x00, 0xf0, 0x21, 0x00


	//----- nvinfo : EIATTR_KPARAM_INFO
	.align		4
.L_2675:
        /*003c*/ 	.byte	0x04, 0x17
        /*003e*/ 	.short	(.L_2677 - .L_2676)
.L_2676:
        /*0040*/ 	.word	0x00000000
        /*0044*/ 	.short	0x0011
        /*0046*/ 	.short	0x0060
        /*0048*/ 	.byte	0x00, 0xf0, 0x05, 0x00


	//----- nvinfo : EIATTR_KPARAM_INFO
	.align		4
.L_2677:
        /*004c*/ 	.byte	0x04, 0x17
        /*004e*/ 	.short	(.L_2679 - .L_2678)
.L_2678:
        /*0050*/ 	.word	0x00000000
        /*0054*/ 	.short	0x0010
        /*0056*/ 	.short	0x005c
        /*0058*/ 	.byte	0x00, 0xf0, 0x11, 0x00


	//----- nvinfo : EIATTR_KPARAM_INFO
	.align		4
.L_2679:
        /*005c*/ 	.byte	0x04, 0x17
        /*005e*/ 	.short	(.L_2681 - .L_2680)
.L_2680:
        /*0060*/ 	.word	0x00000000
        /*0064*/ 	.short	0x000f
        /*0066*/ 	.short	0x0058
        /*0068*/ 	.byte	0x00, 0xf0, 0x11, 0x00


	//----- nvinfo : EIATTR_KPARAM_INFO
	.align		4
.L_2681:
        /*006c*/ 	.byte	0x04, 0x17
        /*006e*/ 	.short	(.L_2683 - .L_2682)
.L_2682:
        /*0070*/ 	.word	0x00000000
        /*0074*/ 	.short	0x000e
        /*0076*/ 	.short	0x0054
        /*0078*/ 	.byte	0x00, 0xf0, 0x11, 0x00


	//----- nvinfo : EIATTR_KPARAM_INFO
	.align		4
.L_2683:
        /*007c*/ 	.byte	0x04, 0x17
        /*007e*/ 	.short	(.L_2685 - .L_2684)
.L_2684:
        /*0080*/ 	.word	0x00000000
        /*0084*/ 	.short	0x000d
        /*0086*/ 	.short	0x0050
        /*0088*/ 	.byte	0x00, 0xf0, 0x11, 0x00


	//----- nvinfo : EIATTR_KPARAM_INFO
	.align		4
.L_2685:
        /*008c*/ 	.byte	0x04, 0x17
        /*008e*/ 	.short	(.L_2687 - .L_2686)
.L_2686:
        /*0090*/ 	.word	0x00000000
        /*0094*/ 	.short	0x000c
        /*0096*/ 	.short	0x004c
        /*0098*/ 	.byte	0x00, 0xf0, 0x11, 0x00


	//----- nvinfo : EIATTR_KPARAM_INFO
	.align		4
.L_2687:
        /*009c*/ 	.byte	0x04, 0x17
        /*009e*/ 	.short	(.L_2689 - .L_2688)
.L_2688:
        /*00a0*/ 	.word	0x00000000
        /*00a4*/ 	.short	0x000b
        /*00a6*/ 	.short	0x0048
        /*00a8*/ 	.byte	0x00, 0xf0, 0x11, 0x00


	//----- nvinfo : EIATTR_KPARAM_INFO
	.align		4
.L_2689:
        /*00ac*/ 	.byte	0x04, 0x17
        /*00ae*/ 	.short	(.L_2691 - .L_2690)
.L_2690:
        /*00b0*/ 	.word	0x00000000
        /*00b4*/ 	.short	0x000a
        /*00b6*/ 	.short	0x0040
        /*00b8*/ 	.byte	0x00, 0xf0, 0x21, 0x00


	//----- nvinfo : EIATTR_KPARAM_INFO
	.align		4
.L_2691:
        /*00bc*/ 	.byte	0x04, 0x17
        /*00be*/ 	.short	(.L_2693 - .L_2692)
.L_2692:
        /*00c0*/ 	.word	0x00000000
        /*00c4*/ 	.short	0x0009
        /*00c6*/ 	.short	0x0038
        /*00c8*/ 	.byte	0x00, 0xf0, 0x21, 0x00


	//----- nvinfo : EIATTR_KPARAM_INFO
	.align		4
.L_2693:
        /*00cc*/ 	.byte	0x04, 0x17
        /*00ce*/ 	.short	(.L_2695 - .L_2694)
.L_2694:
        /*00d0*/ 	.word	0x00000000
        /*00d4*/ 	.short	0x0008
        /*00d6*/ 	.short	0x0034
        /*00d8*/ 	.byte	0x00, 0xf0, 0x11, 0x00


	//----- nvinfo : EIATTR_KPARAM_INFO
	.align		4
.L_2695:
        /*00dc*/ 	.byte	0x04, 0x17
        /*00de*/ 	.short	(.L_2697 - .L_2696)
.L_2696:
        /*00e0*/ 	.word	0x00000000
        /*00e4*/ 	.short	0x0007
        /*00e6*/ 	.short	0x0030
        /*00e8*/ 	.byte	0x00, 0xf0, 0x11, 0x00


	//----- nvinfo : EIATTR_KPARAM_INFO
	.align		4
.L_2697:
        /*00ec*/ 	.byte	0x04, 0x17
        /*00ee*/ 	.short	(.L_2699 - .L_2698)
.L_2698:
        /*00f0*/ 	.word	0x00000000
        /*00f4*/ 	.short	0x0006
        /*00f6*/ 	.short	0x002c
        /*00f8*/ 	.byte	0x00, 0xf0, 0x11, 0x00


	//----- nvinfo : EIATTR_KPARAM_INFO
	.align		4
.L_2699:
        /*00fc*/ 	.byte	0x04, 0x17
        /*00fe*/ 	.short	(.L_2701 - .L_2700)
.L_2700:
        /*0100*/ 	.word	0x00000000
        /*0104*/ 	.short	0x0005
        /*0106*/ 	.short	0x0028
        /*0108*/ 	.byte	0x00, 0xf0, 0x11, 0x00


	//----- nvinfo : EIATTR_KPARAM_INFO
	.align		4
.L_2701:
        /*010c*/ 	.byte	0x04, 0x17
        /*010e*/ 	.short	(.L_2703 - .L_2702)
.L_2702:
        /*0110*/ 	.word	0x00000000
        /*0114*/ 	.short	0x0004
        /*0116*/ 	.short	0x0020
        /*0118*/ 	.byte	0x00, 0xf0, 0x21, 0x00


	//----- nvinfo : EIATTR_KPARAM_INFO
	.align		4
.L_2703:
        /*011c*/ 	.byte	0x04, 0x17
        /*011e*/ 	.short	(.L_2705 - .L_2704)
.L_2704:
        /*0120*/ 	.word	0x00000000
        /*0124*/ 	.short	0x0003
        /*0126*/ 	.short	0x0018
        /*0128*/ 	.byte	0x00, 0xf0, 0x21, 0x00


	//----- nvinfo : EIATTR_KPARAM_INFO
	.align		4
.L_2705:
        /*012c*/ 	.byte	0x04, 0x17
        /*012e*/ 	.short	(.L_2707 - .L_2706)
.L_2706:
        /*0130*/ 	.word	0x00000000
        /*0134*/ 	.short	0x0002
        /*0136*/ 	.short	0x0010
        /*0138*/ 	.byte	0x00, 0xf0, 0x21, 0x00


	//----- nvinfo : EIATTR_KPARAM_INFO
	.align		4
.L_2707:
        /*013c*/ 	.byte	0x04, 0x17
        /*013e*/ 	.short	(.L_2709 - .L_2708)
.L_2708:
        /*0140*/ 	.word	0x00000000
        /*0144*/ 	.short	0x0001
        /*0146*/ 	.short	0x0008
        /*0148*/ 	.byte	0x00, 0xf0, 0x21, 0x00


	//----- nvinfo : EIATTR_KPARAM_INFO
	.align		4
.L_2709:
        /*014c*/ 	.byte	0x04, 0x17
        /*014e*/ 	.short	(.L_2711 - .L_2710)
.L_2710:
        /*0150*/ 	.word	0x00000000
        /*0154*/ 	.short	0x0000
        /*0156*/ 	.short	0x0000
        /*0158*/ 	.byte	0x00, 0xf0, 0x21, 0x00


	//----- nvinfo : EIATTR_MAXREG_COUNT
	.align		4
.L_2711:
        /*015c*/ 	.byte	0x03, 0x1b
        /*015e*/ 	.short	0x00ff


	//----- nvinfo : EIATTR_NUM_BARRIERS
	.align		4
        /*0160*/ 	.byte	0x02, 0x4c
        /*0162*/ 	.byte	0x01
	.zero		1


	//----- nvinfo : EIATTR_MERCURY_ISA_VERSION
	.align		4
        /*0164*/ 	.byte	0x03, 0x5f
        /*0166*/ 	.short	0x0000


	//----- nvinfo : EIATTR_EXIT_INSTR_OFFSETS
	.align		4
        /*0168*/ 	.byte	0x04, 0x1c
        /*016a*/ 	.short	(.L_2713 - .L_2712)


	//   ....[0]....
.L_2712:
        /*016c*/ 	.word	0x00000790


	//   ....[1]....
        /*0170*/ 	.word	0x00005e00


	//   ....[2]....
        /*0174*/ 	.word	0x000060c0


	//   ....[3]....
        /*0178*/ 	.word	0x00006200


	//   ....[4]....
        /*017c*/ 	.word	0x000062b0


	//   ....[5]....
        /*0180*/ 	.word	0x000062f0


	//----- nvinfo : EIATTR_CTAIDZ_USED
	.align		4
.L_2713:
        /*0184*/ 	.byte	0x01, 0x04
	.zero		2


	//----- nvinfo : EIATTR_CRS_STACK_SIZE
	.align		4
        /*0188*/ 	.byte	0x04, 0x1e
        /*018a*/ 	.short	(.L_2715 - .L_2714)
.L_2714:
        /*018c*/ 	.word	0x00000000
.L_2715:


//--------------------- .nv.info._Z23gemm_half_q_half_kernelILi2ELi14ELb0ELb0ELi64EEvPK6__halfPKjS4_S2_PS0_iiiiPKtS7_iiiiiibS2_i --------------------------
	.section	.nv.info._Z23gemm_half_q_half_kernelILi2ELi14ELb0ELb0ELi64EEvPK6__halfPKjS4_S2_PS0_iiiiPKtS7_iiiiiibS2_i,"",@"SHT_CUDA_INFO"
	.sectionflags	@""
	.align	4


	//----- nvinfo : EIATTR_CUDA_API_VERSION
	.align		4
        /*0000*/ 	.byte	0x04, 0x37
        /*0002*/ 	.short	(.L_2717 - .L_2716)
.L_2716:
        /*0004*/ 	.word	0x00000082


	//----- nvinfo : EIATTR_SW2861232_WAR
	.align		4
.L_2717:
        /*0008*/ 	.byte	0x01, 0x35
	.zero		2


	//----- nvinfo : EIATTR_PARAM_CBANK
	.align		4
        /*000c*/ 	.byte	0x04, 0x0a
        /*000e*/ 	.short	(.L_2719 - .L_2718)
	.align		4
.L_2718:
        /*0010*/ 	.word	index@(.nv.constant0._Z23gemm_half_q_half_kernelILi2ELi14ELb0ELb0ELi64EEvPK6__halfPKjS4_S2_PS0_iiiiPKtS7_iiiiiibS2_i)
        /*0014*/ 	.short	0x0160
        /*0016*/ 	.short	0x0074


	//----- nvinfo : EIATTR_CBANK_PARAM_SIZE
	.align		4
.L_2719:
        /*0018*/ 	.byte	0x03, 0x19
        /*001a*/ 	.short	0x0074


	//----- nvinfo : EIATTR_KPARAM_INFO
	.align		4
        /*001c*/ 	.byte	0x04, 0x17
        /*001e*/ 	.short	(.L_2721 - .L_2720)
.L_2720:
        /*0020*/ 	.word	0x00000000
        /*0024*/ 	.short	0x0013
        /*0026*/ 	.short	0x0070
        /*0028*/ 	.byte	0x00, 0xf0, 0x11, 0x00


	//----- nvinfo : EIATTR_KPARAM_INFO
	.align		4
.L_2721:
        /*002c*/ 	.byte	0x04, 0x17
        /*002e*/ 	.short	(.L_2723 - .L_2722)
.L_2722:
        /*0030*/ 	.word	0x00000000
        /*0034*/ 	.short	0x0012
        /*0036*/ 	.short	0x0068
        /*0038*/ 	.byte	0x00, 0xf0, 0x21, 0x00


	//----- nvinfo : EIATTR_KPARAM_INFO
	.align		4
.L_2723:
        /*003c*/ 	.byte	0x04, 0x17
        /*003e*/ 	.short	(.L_2725 - .L_2724)
.L_2724:
        /*0040*/ 	.word	0x00000000
        /*0044*/ 	.short	0x0011
        /*0046*/ 	.short	0x0060
        /*0048*/ 	.byte	0x00, 0xf0, 0x05, 0x00


	//----- nvinfo : EIATTR_KPARAM_INFO
	.align		4
.L_2725:
        /*004c*/ 	.byte	0x04, 0x17
        /*004e*/ 	.short	(.L_2727 - .L_2726)
.L_2726:
        /*0050*/ 	.word	0x00000000
        /*0054*/ 	.short	0x0010
        /*0056*/ 	.short	0x005c
        /*0058*/ 	.byte	0x00, 0xf0, 0x11, 0x00


	//----- nvinfo : EIATTR_KPARAM_INFO
	.align		4
.L_2727:
        /*005c*/ 	.byte	0x04, 0x17
        /*005e*/ 	.short	(.L_2729 - .L_2728)
.L_2728:
        /*0060*/ 	.word	0x00000000
        /*0064*/ 	.short	0x000f
        /*0066*/ 	.short	0x0058
        /*0068*/ 	.byte	0x00, 0xf0, 0x11, 0x00


	//----- nvinfo : EIATTR_KPARAM_INFO
	.align		4
.L_2729:
        /*006c*/ 	.byte	0x04, 0x17
        /*006e*/ 	.short	(.L_2731 - .L_2730)
.L_2730:
        /*0070*/ 	.word	0x00000000
        /*0074*/ 	.short	0x000e
        /*0076*/ 	.short	0x0054
        /*0078*/ 	.byte	0x00, 0xf0, 0x11, 0x00


	//----- nvinfo : EIATTR_KPARAM_INFO
	.align		4
.L_2731:
        /*007c*/ 	.byte	0x04, 0x17
        /*007e*/ 	.short	(.L_2733 - .L_2732)
.L_2732:
        /*0080*/ 	.word	0x00000000
        /*0084*/ 	.short	0x000d
        /*0086*/ 	.short	0x0050
        /*0088*/ 	.byte	0x00, 0xf0, 0x11, 0x00


	//----- nvinfo : EIATTR_KPARAM_INFO
	.align		4
.L_2733:
        /*008c*/ 	.byte	0x04, 0x17
        /*008e*/ 	.short	(.L_2735 - .L_2734)
.L_2734:
        /*0090*/ 	.word	0x00000000
        /*0094*/ 	.short	0x000c
        /*0096*/ 	.short	0x004c
        /*0098*/ 	.byte	0x00, 0xf0, 0x11, 0x00


	//----- nvinfo : EIATTR_KPARAM_INFO
	.align		4
.L_2735:
        /*009c*/ 	.byte	0x04, 0x17
        /*009e*/ 	.short	(.L_2737 - .L_2736)
.L_2736:
        /*00a0*/ 	.word	0x00000000
        /*00a4*/ 	.short	0x000b
        /*00a6*/ 	.short	0x0048
        /*00a8*/ 	.byte	0x00, 0xf0, 0x11, 0x00


	//----- nvinfo : EIATTR_KPARAM_INFO
	.align		4
.L_2737:
        /*00ac*/ 	.byte	0x04, 0x17
        /*00ae*/ 	.short	(.L_2739 - .L_2738)
.L_2738:
        /*00b0*/ 	.word	0x00000000
        /*00b4*/ 	.short	0x000a
        /*00b6*/ 	.short	0x0040
        /*00b8*/ 	.byte	0x00, 0xf0, 0x21, 0x00


	//----- nvinfo : EIATTR_KPARAM_INFO
	.align		4
.L_2739:
        /*00bc*/ 	.byte	0x04, 0x17
        /*00be*/ 	.short	(.L_2741 - .L_2740)
.L_2740:
        /*00c0*/ 	.word	0x00000000
        /*00c4*/ 	.short	0x0009
        /*00c6*/ 	.short	0x0038
        /*00c8*/ 	.byte	0x00, 0xf0, 0x21, 0x00


	//----- nvinfo : EIATTR_KPARAM_INFO
	.align		4
.L_2741:
        /*00cc*/ 	.byte	0x04, 0x17
        /*00ce*/ 	.short	(.L_2743 - .L_2742)
.L_2742:
        /*00d0*/ 	.word	0x00000000
        /*00d4*/ 	.short	0x0008
        /*00d6*/ 	.short	0x0034
        /*00d8*/ 	.byte	0x00, 0xf0, 0x11, 0x00


	//----- nvinfo : EIATTR_KPARAM_INFO
	.align		4
.L_2743:
        /*00dc*/ 	.byte	0x04, 0x17
        /*00de*/ 	.short	(.L_2745 - .L_2744)
.L_2744:
        /*00e0*/ 	.word	0x00000000
        /*00e4*/ 	.short	0x0007
        /*00e6*/ 	.short	0x0030
        /*00e8*/ 	.byte	0x00, 0xf0, 0x11, 0x00


	//----- nvinfo : EIATTR_KPARAM_INFO
	.align		4
.L_2745:
        /*00ec*/ 	.byte	0x04, 0x17
        /*00ee*/ 	.short	(.L_2747 - .L_2746)
.L_2746:
        /*00f0*/ 	.word	0x00000000
        /*00f4*/ 	.short	0x0006
        /*00f6*/ 	.short	0x002c
        /*00f8*/ 	.byte	0x00, 0xf0, 0x11, 0x00


	//----- nvinfo : EIATTR_KPARAM_INFO
	.align		4
.L_2747:
        /*00fc*/ 	.byte	0x04, 0x17
        /*00fe*/ 	.short	(.L_2749 - .L_2748)
.L_2748:
        /*0100*/ 	.word	0x00000000
        /*0104*/ 	.short	0x0005
        /*0106*/ 	.short	0x0028
        /*0108*/ 	.byte	0x00, 0xf0, 0x11, 0x00


	//----- nvinfo : EIATTR_KPARAM_INFO
	.align		4
.L_2749:
        /*010c*/ 	.byte	0x04, 0x17
        /*010e*/ 	.short	(.L_2751 - .L_2750)
.L_2750:
        /*0110*/ 	.word	0x00000000
        /*0114*/ 	.short	0x0004
        /*0116*/ 	.short	0x0020
        /*0118*/ 	.byte	0x00, 0xf0, 0x21, 0x00


	//----- nvinfo : EIATTR_KPARAM_INFO
	.align		4
.L_2751:
        /*011c*/ 	.byte	0x04, 0x17
        /*011e*/ 	.short	(.L_2753 - .L_2752)
.L_2752:
        /*0120*/ 	.word	0x00000000
        /*0124*/ 	.short	0x0003
        /*0126*/ 	.short	0x0018
        /*0128*/ 	.byte	0x00, 0xf0, 0x21, 0x00


	//----- nvinfo : EIATTR_KPARAM_INFO
	.align		4
.L_2753:
        /*012c*/ 	.byte	0x04, 0x17
        /*012e*/ 	.short	(.L_2755 - .L_2754)
.L_2754:
        /*0130*/ 	.word	0x00000000
        /*0134*/ 	.short	0x0002
        /*0136*/ 	.short	0x0010
        /*0138*/ 	.byte	0x00, 0xf0, 0x21, 0x00


	//----- nvinfo : EIATTR_KPARAM_INFO
	.align		4
.L_2755:
        /*013c*/ 	.byte	0x04, 0x17
        /*013e*/ 	.short	(.L_2757 - .L_2756)
.L_2756:
        /*0140*/ 	.word	0x00000000
        /*0144*/ 	.short	0x0001
        /*0146*/ 	.short	0x0008
        /*0148*/ 	.byte	0x00, 0xf0, 0x21, 0x00


	//----- nvinfo : EIATTR_KPARAM_INFO
	.align		4
.L_2757:
        /*014c*/ 	.byte	0x04, 0x17
        /*014e*/ 	.short	(.L_2759 - .L_2758)
.L_2758:
        /*0150*/ 	.word	0x00000000
        /*0154*/ 	.short	0x0000
        /*0156*/ 	.short	0x0000
        /*0158*/ 	.byte	0x00, 0xf0, 0x21, 0x00


	//----- nvinfo : EIATTR_MAXREG_COUNT
	.align		4
.L_2759:
        /*015c*/ 	.byte	0x03, 0x1b
        /*015e*/ 	.short	0x00ff


	//----- nvinfo : EIATTR_NUM_BARRIERS
	.align		4
        /*0160*/ 	.byte	0x02, 0x4c
        /*0162*/ 	.byte	0x01
	.zero		1


	//----- nvinfo : EIATTR_MERCURY_ISA_VERSION
	.align		4
        /*0164*/ 	.byte	0x03, 0x5f
        /*0166*/ 	.short	0x0000


	//----- nvinfo : EIATTR_EXIT_INSTR_OFFSETS
	.align		4
        /*0168*/ 	.byte	0x04, 0x1c
        /*016a*/ 	.short	(.L_2761 - .L_2760)


	//   ....[0]....
.L_2760:
        /*016c*/ 	.word	0x00000790


	//   ....[1]....
        /*0170*/ 	.word	0x00006bc0


	//   ....[2]....
        /*0174*/ 	.word	0x00006e80


	//   ....[3]....
        /*0178*/ 	.word	0x00006fc0


	//   ....[4]....
        /*017c*/ 	.word	0x00007070


	//   ....[5]....
        /*0180*/ 	.word	0x000070b0


	//----- nvinfo : EIATTR_CTAIDZ_USED
	.align		4
.L_2761:
        /*0184*/ 	.byte	0x01, 0x04
	.zero		2


	//----- nvinfo : EIATTR_CRS_STACK_SIZE
	.align		4
        /*0188*/ 	.byte	0x04, 0x1e
        /*018a*/ 	.short	(.L_2763 - .L_2762)
.L_2762:
        /*018c*/ 	.word	0x00000000
.L_2763:


//--------------------- .nv.info._Z23gemm_half_q_half_kernelILi2ELi4ELb0ELb0ELi64EEvPK6__halfPKjS4_S2_PS0_iiiiPKtS7_iiiiiibS2_i --------------------------
	.section	.nv.info._Z23gemm_half_q_half_kernelILi2ELi4ELb0ELb0ELi64EEvPK6__halfPKjS4_S2_PS0_iiiiPKtS7_iiiiiibS2_i,"",@"SHT_CUDA_INFO"
	.sectionflags	@""
	.align	4


	//----- nvinfo : EIATTR_CUDA_API_VERSION
	.align		4
        /*0000*/ 	.byte	0x04, 0x37
        /*0002*/ 	.short	(.L_2765 - .L_2764)
.L_2764:
        /*0004*/ 	.word	0x00000082


	//----- nvinfo : EIATTR_SW2861232_WAR
	.align		4
.L_2765:
        /*0008*/ 	.byte	0x01, 0x35
	.zero		2


	//----- nvinfo : EIATTR_PARAM_CBANK
	.align		4
        /*000c*/ 	.byte	0x04, 0x0a
        /*000e*/ 	.short	(.L_2767 - .L_2766)
	.align		4
.L_2766:
        /*0010*/ 	.word	index@(.nv.constant0._Z23gemm_half_q_half_kernelILi2ELi4ELb0ELb0ELi64EEvPK6__halfPKjS4_S2_PS0_iiiiPKtS7_iiiiiibS2_i)
        /*0014*/ 	.short	0x0160
        /*0016*/ 	.short	0x0074


	//----- nvinfo : EIATTR_CBANK_PARAM_SIZE
	.align		4
.L_2767:
        /*0018*/ 	.byte	0x03, 0x19
        /*001a*/ 	.short	0x0074


	//----- nvinfo : EIATTR_KPARAM_INFO
	.align		4
        /*001c*/ 	.byte	0x04, 0x17
        /*001e*/ 	.short	(.L_2769 - .L_2768)
.L_2768:
        /*0020*/ 	.word	0x00000000
        /*0024*/ 	.short	0x0013
        /*0026*/ 	.short	0x0070
        /*0028*/ 	.byte	0x00, 0xf0, 0x11, 0x00


	//----- nvinfo : EIATTR_KPARAM_INFO
	.align		4
.L_2769:
        /*002c*/ 	.byte	0x04, 0x17
        /*002e*/ 	.short	(.L_2771 - .L_2770)
.L_2770:
        /*0030*/ 	.word	0x00000000
        /*0034*/ 	.short	0x0012
        /*0036*/ 	.short	0x0068
        /*0038*/ 	.byte	0x00, 0xf0, 0x21, 0x00


	//----- nvinfo : EIATTR_KPARAM_INFO
	.align		4
.L_2771:
        /*003c*/ 	.byte	0x04, 0x17
        /*003e*/ 	.short	(.L_2773 - .L_2772)
.L_2772:
        /*0040*/ 	.word	0x00000000
        /*0044*/ 	.short	0x0011
        /*0046*/ 	.short	0x0060
        /*0048*/ 	.byte	0x00, 0xf0, 0x05, 0x00


	//----- nvinfo : EIATTR_KPARAM_INFO
	.align		4
.L_2773:
        /*004c*/ 	.byte	0x04, 0x17
        /*004e*/ 	.short	(.L_2775 - .L_2774)
.L_2774:
        /*0050*/ 	.word	0x00000000
        /*0054*/ 	.short	0x0010
        /*0056*/ 	.short	0x005c
        /*0058*/ 	.byte	0x00, 0xf0, 0x11, 0x00


	//----- nvinfo : EIATTR_KPARAM_INFO
	.align		4
.L_2775:
        /*005c*/ 	.byte	0x04, 0x17
        /*005e*/ 	.short	(.L_2777 - .L_2776)
.L_2776:
        /*0060*/ 	.word	0x00000000
        /*0064*/ 	.short	0x000f
        /*0066*/ 	.short	0x0058
        /*0068*/ 	.byte	0x00, 0xf0, 0x11, 0x00


	//----- nvinfo : EIATTR_KPARAM_INFO
	.align		4
.L_2777:
        /*006c*/ 	.byte	0x04, 0x17
        /*006e*/ 	.short	(.L_2779 - .L_2778)
.L_2778:
        /*0070*/ 	.word	0x00000000
        /*0074*/ 	.short	0x000e
        /*0076*/ 	.short	0x0054
        /*0078*/ 	.byte	0x00, 0xf0, 0x11, 0x00


	//----- nvinfo : EIATTR_KPARAM_INFO
	.align		4
.L_2779:
        /*007c*/ 	.byte	0x04, 0x17
        /*007e*/ 	.short	(.L_2781 - .L_2780)
.L_2780:
        /*0080*/ 	.word	0x00000000
        /*0084*/ 	.short	0x000d
        /*0086*/ 	.short	0x0050
        /*0088*/ 	.byte	0x00, 0xf0, 0x11, 0x00


	//----- nvinfo : EIATTR_KPARAM_INFO
	.align		4
.L_2781:
        /*008c*/ 	.byte	0x04, 0x17
        /*008e*/ 	.short	(.L_2783 - .L_2782)
.L_2782:
        /*0090*/ 	.word	0x00000000
        /*0094*/ 	.short	0x000c
        /*0096*/ 	.short	0x004c
        /*0098*/ 	.byte	0x00, 0xf0, 0x11, 0x00


	//----- nvinfo : EIATTR_KPARAM_INFO
	.align		4
.L_2783:
        /*009c*/ 	.byte	0x04, 0x17
        /*009e*/ 	.short	(.L_2785 - .L_2784)
.L_2784:
        /*00a0*/ 	.word	0x00000000
        /*00a4*/ 	.short	0x000b
        /*00a6*/ 	.short	0x0048
        /*00a8*/ 	.byte	0x00, 0xf0, 0x11, 0x00


	//----- nvinfo : EIATTR_KPARAM_INFO
	.align		4
.L_2785:
        /*00ac*/ 	.byte	0x04, 0x17
        /*00ae*/ 	.short	(.L_2787 - .L_2786)
.L_2786:
        /*00b0*/ 	.word	0x00000000
        /*00b4*/ 	.short	0x000a
        /*00b6*/ 	.short	0x0040
        /*00b8*/ 	.byte	0x00, 0xf0, 0x21, 0x00


	//----- nvinfo : EIATTR_KPARAM_INFO
	.align		4
.L_2787:
        /*00bc*/ 	.byte	0x04, 0x17
        /*00be*/ 	.short	(.L_2789 - .L_2788)
.L_2788:
        /*00c0*/ 	.word	0x00000000
        /*00c4*/ 	.short	0x0009
        /*00c6*/ 	.short	0x0038
        /*00c8*/ 	.byte	0x00, 0xf0, 0x21, 0x00


	//----- nvinfo : EIATTR_KPARAM_INFO
	.align		4
.L_2789:
        /*00cc*/ 	.byte	0x04, 0x17
        /*00ce*/ 	.short	(.L_2791 - .L_2790)
.L_2790:
        /*00d0*/ 	.word	0x00000000
        /*00d4*/ 	.short	0x0008
        /*00d6*/ 	.short	0x0034
        /*00d8*/ 	.byte	0x00, 0xf0, 0x11, 0x00


	//----- nvinfo : EIATTR_KPARAM_INFO
	.align		4
.L_2791:
        /*00dc*/ 	.byte	0x04, 0x17
        /*00de*/ 	.short	(.L_2793 - .L_2792)
.L_2792:
        /*00e0*/ 	.word	0x00000000
        /*00e4*/ 	.short	0x0007
        /*00e6*/ 	.short	0x0030
        /*00e8*/ 	.byte	0x00, 0xf0, 0x11, 0x00


	//----- nvinfo : EIATTR_KPARAM_INFO
	.align		4
.L_2793:
        /*00ec*/ 	.byte	0x04, 0x17
        /*00ee*/ 	.short	(.L_2795 - .L_2794)
.L_2794:
        /*00f0*/ 	.word	0x00000000
        /*00f4*/ 	.short	0x0006
        /*00f6*/ 	.short	0x002c
        /*00f8*/ 	.byte	0x00, 0xf0, 0x11, 0x00


	//----- nvinfo : EIATTR_KPARAM_INFO
	.align		4
.L_2795:
        /*00fc*/ 	.byte	0x04, 0x17
        /*00fe*/ 	.short	(.L_2797 - .L_2796)
.L_2796:
        /*0100*/ 	.word	0x00000000
        /*0104*/ 	.short	0x0005
        /*0106*/ 	.short	0x0028
        /*0108*/ 	.byte	0x00, 0xf0, 0x11, 0x00


	//----- nvinfo : EIATTR_KPARAM_INFO
	.align		4
.L_2797:
        /*010c*/ 	.byte	0x04, 0x17
        /*010e*/ 	.short	(.L_2799 - .L_2798)
.L_2798:
        /*0110*/ 	.word	0x00000000
        /*0114*/ 	.short	0x0004
        /*0116*/ 	.short	0x0020
        /*0118*/ 	.byte	0x00, 0xf0, 0x21, 0x00


	//----- nvinfo : EIATTR_KPARAM_INFO
	.align		4
.L_2799:
        /*011c*/ 	.byte	0x04, 0x17
        /*011e*/ 	.short	(.L_2801 - .L_2800)
.L_2800:
        /*0120*/ 	.word	0x00000000
        /*0124*/ 	.short	0x0003
        /*0126*/ 	.short	0x0018
        /*0128*/ 	.byte	0x00, 0xf0, 0x21, 0x00


	//----- nvinfo : EIATTR_KPARAM_INFO
	.align		4
.L_2801:
        /*012c*/ 	.byte	0x04, 0x17
        /*012e*/ 	.short	(.L_2803 - .L_2802)
.L_2802:
        /*0130*/ 	.word	0x00000000
        /*0134*/ 	.short	0x0002
        /*0136*/ 	.short	0x0010
        /*0138*/ 	.byte	0x00, 0xf0, 0x21, 0x00


	//----- nvinfo : EIATTR_KPARAM_INFO
	.align		4
.L_2803:
        /*013c*/ 	.byte	0x04, 0x17
        /*013e*/ 	.short	(.L_2805 - .L_2804)
.L_2804:
        /*0140*/ 	.word	0x00000000
        /*0144*/ 	.short	0x0001
        /*0146*/ 	.short	0x0008
        /*0148*/ 	.byte	0x00, 0xf0, 0x21, 0x00


	//----- nvinfo : EIATTR_KPARAM_INFO
	.align		4
.L_2805:
        /*014c*/ 	.byte	0x04, 0x17
        /*014e*/ 	.short	(.L_2807 - .L_2806)
.L_2806:
        /*0150*/ 	.word	0x00000000
        /*0154*/ 	.short	0x0000
        /*0156*/ 	.short	0x0000
        /*0158*/ 	.byte	0x00, 0xf0, 0x21, 0x00


	//----- nvinfo : EIATTR_MAXREG_COUNT
	.align		4
.L_2807:
        /*015c*/ 	.byte	0x03, 0x1b
        /*015e*/ 	.short	0x00ff


	//----- nvinfo : EIATTR_NUM_BARRIERS
	.align		4
        /*0160*/ 	.byte	0x02, 0x4c
        /*0162*/ 	.byte	0x01
	.zero		1


	//----- nvinfo : EIATTR_MERCURY_ISA_VERSION
	.align		4
        /*0164*/ 	.byte	0x03, 0x5f
        /*0166*/ 	.short	0x0000


	//----- nvinfo : EIATTR_EXIT_INSTR_OFFSETS
	.align		4
        /*0168*/ 	.byte	0x04, 0x1c
        /*016a*/ 	.short	(.L_2809 - .L_2808)


	//   ....[0]....
.L_2808:
        /*016c*/ 	.word	0x00000790


	//   ....[1]....
        /*0170*/ 	.word	0x00002b50


	//   ....[2]....
        /*0174*/ 	.word	0x00002e10


	//   ....[3]....
        /*0178*/ 	.word	0x00002f50


	//   ....[4]....
        /*017c*/ 	.word	0x00002ff0


	//   ....[5]....
        /*0180*/ 	.word	0x00003030


	//----- nvinfo : EIATTR_CTAIDZ_USED
	.align		4
.L_2809:
        /*0184*/ 	.byte	0x01, 0x04
	.zero		2


	//----- nvinfo : EIATTR_CRS_STACK_SIZE
	.align		4
        /*0188*/ 	.byte	0x04, 0x1e
        /*018a*/ 	.short	(.L_2811 - .L_2810)
.L_2810:
        /*018c*/ 	.word	0x00000000
.L_2811:


//--------------------- .nv.info._Z23gemm_half_q_half_kernelILi2ELi6ELb0ELb0ELi64EEvPK6__halfPKjS4_S2_PS0_iiiiPKtS7_iiiiiibS2_i --------------------------
	.section	.nv.info._Z23gemm_half_q_half_kernelILi2ELi6ELb0ELb0ELi64EEvPK6__halfPKjS4_S2_PS0_iiiiPKtS7_iiiiiibS2_i,"",@"SHT_CUDA_INFO"
	.sectionflags	@""
	.align	4


	//----- nvinfo : EIATTR_CUDA_API_VERSION
	.align		4
        /*0000*/ 	.byte	0x04, 0x37
        /*0002*/ 	.short	(.L_2813 - .L_2812)
.L_2812:
        /*0004*/ 	.word	0x00000082


	//----- nvinfo : EIATTR_SW2861232_WAR
	.align		4
.L_2813:
        /*0008*/ 	.byte	0x01, 0x35
	.zero		2


	//----- nvinfo : EIATTR_PARAM_CBANK
	.align		4
        /*000c*/ 	.byte	0x04, 0x0a
        /*000e*/ 	.short	(.L_2815 - .L_2814)
	.align		4
.L_2814:
        /*0010*/ 	.word	index@(.nv.constant0._Z23gemm_half_q_half_kernelILi2ELi6ELb0ELb0ELi64EEvPK6__halfPKjS4_S2_PS0_iiiiPKtS7_iiiiiibS2_i)
        /*0014*/ 	.short	0x0160
        /*0016*/ 	.short	0x0074


	//----- nvinfo : EIATTR_CBANK_PARAM_SIZE
	.align		4
.L_2815:
        /*0018*/ 	.byte	0x03, 0x19
        /*001a*/ 	.short	0x0074


	//----- nvinfo : EIATTR_KPARAM_INFO
	.align		4
        /*001c*/ 	.byte	0x04, 0x17
        /*001e*/ 	.short	(.L_2817 - .L_2816)
.L_2816:
        /*0020*/ 	.word	0x00000000
        /*0024*/ 	.short	0x0013
        /*0026*/ 	.short	0x0070
        /*0028*/ 	.byte	0x00, 0xf0, 0x11, 0x00


	//----- nvinfo : EIATTR_KPARAM_INFO
	.align		4
.L_2817:
        /*002c*/ 	.byte	0x04, 0x17
        /*002e*/ 	.short	(.L_2819 - .L_2818)
.L_2818:
        /*0030*/ 	.word	0x00000000
        /*0034*/ 	.short	0x0012
        /*0036*/ 	.short	0x0068
        /*0038*/ 	.byte	0x00, 0xf0, 0x21, 0x00


	//----- nvinfo : EIATTR_KPARAM_INFO
	.align		4
.L_2819:
        /*003c*/ 	.byte	0x04, 0x17
        /*003e*/ 	.short	(.L_2821 - .L_2820)
.L_2820:
        /*0040*/ 	.word	0x00000000
        /*0044*/ 	.short	0x0011
        /*0046*/ 	.short	0x0060
        /*0048*/ 	.byte	0x00, 0xf0, 0x05, 0x00


	//----- nvinfo : EIATTR_KPARAM_INFO
	.align		4
.L_2821:
        /*004c*/ 	.byte	0x04, 0x17
        /*004e*/ 	.short	(.L_2823 - .L_2822)
.L_2822:
        /*0050*/ 	.word	0x00000000
        /*0054*/ 	.short	0x0010
        /*0056*/ 	.short	0x005c
        /*0058*/ 	.byte	0x00, 0xf0, 0x11, 0x00


	//----- nvinfo : EIATTR_KPARAM_INFO
	.align		4
.L_2823:
        /*005c*/ 	.byte	0x04, 0x17
        /*005e*/ 	.short	(.L_2825 - .L_2824)
.L_2824:
        /*0060*/ 	.word	0x00000000
        /*0064*/ 	.short	0x000f
        /*0066*/ 	.short	0x0058
        /*0068*/ 	.byte	0x00, 0xf0, 0x11, 0x00


	//----- nvinfo : EIATTR_KPARAM_INFO
	.align		4
.L_2825:
        /*006c*/ 	.byte	0x04, 0x17
        /*006e*/ 	.short	(.L_2827 - .L_2826)
.L_2826:
        /*0070*/ 	.word	0x00000000
        /*0074*/ 	.short	0x000e
        /*0076*/ 	.short	0x0054
        /*0078*/ 	.byte	0x00, 0xf0, 0x11, 0x00


	//----- nvinfo : EIATTR_KPARAM_INFO
	.align		4
.L_2827:
        /*007c*/ 	.byte	0x04, 0x17
        /*007e*/ 	.short	(.L_2829 - .L_2828)
.L_2828:
        /*0080*/ 	.word	0x00000000
        /*0084*/ 	.short	0x000d
        /*0086*/ 	.short	0x0050
        /*0088*/ 	.byte	0x00, 0xf0, 0x11, 0x00


	//----- nvinfo : EIATTR_KPARAM_INFO
	.align		4
.L_2829:
        /*008c*/ 	.byte	0x04, 0x17
        /*008e*/ 	.short	(.L_2831 - .L_2830)
.L_2830:
        /*0090*/ 	.word	0x00000000
        /*0094*/ 	.short	0x000c
        /*0096*/ 	.short	0x004c
        /*0098*/ 	.byte	0x00, 0xf0, 0x11, 0x00


	//----- nvinfo : EIATTR_KPARAM_INFO
	.align		4
.L_2831:
        /*009c*/ 	.byte	0x04, 0x17
        /*009e*/ 	.short	(.L_2833 - .L_2832)
.L_2832:
        /*00a0*/ 	.word	0x00000000
        /*00a4*/ 	.short	0x000b
        /*00a6*/ 	.short	0x0048
        /*00a8*/ 	.byte	0x00, 0xf0, 0x11, 0x00


	//----- nvinfo : EIATTR_KPARAM_INFO
	.align		4
.L_2833:
        /*00ac*/ 	.byte	0x04, 0x17
        /*00ae*/ 	.short	(.L_2835 - .L_2834)
.L_2834:
        /*00b0*/ 	.word	0x00000000
        /*00b4*/ 	.short	0x000a
        /*00b6*/ 	.short	0x0040
        /*00b8*/ 	.byte	0x00, 0xf0, 0x21, 0x00


	//----- nvinfo : EIATTR_KPARAM_INFO
	.align		4
.L_2835:
        /*00bc*/ 	.byte	0x04, 0x17
        /*00be*/ 	.short	(.L_2837 - .L_2836)
.L_2836:
        /*00c0*/ 	.word	0x00000000
        /*00c4*/ 	.short	0x0009
        /*00c6*/ 	.short	0x0038
        /*00c8*/ 	.byte	0x00, 0xf0, 0x21, 0x00


	//----- nvinfo : EIATTR_KPARAM_INFO
	.align		4
.L_2837:
        /*00cc*/ 	.byte	0x04, 0x17
        /*00ce*/ 	.short	(.L_2839 - .L_2838)
.L_2838:
        /*00d0*/ 	.word	0x00000000
        /*00d4*/ 	.short	0x0008
        /*00d6*/ 	.short	0x0034
        /*00d8*/ 	.byte	0x00, 0xf0, 0x11, 0x00


	//----- nvinfo : EIATTR_KPARAM_INFO
	.align		4
.L_2839:
        /*00dc*/ 	.byte	0x04, 0x17
        /*00de*/ 	.short	(.L_2841 - .L_2840)
.L_2840:
        /*00e0*/ 	.word	0x00000000
        /*00e4*/ 	.short	0x0007
        /*00e6*/ 	.short	0x0030
        /*00e8*/ 	.byte	0x00, 0xf0, 0x11, 0x00


	//----- nvinfo : EIATTR_KPARAM_INFO
	.align		4
.L_2841:
        /*00ec*/ 	.byte	0x04, 0x17
        /*00ee*/ 	.short	(.L_2843 - .L_2842)
.L_2842:
        /*00f0*/ 	.word	0x00000000
        /*00f4*/ 	.short	0x0006
        /*00f6*/ 	.short	0x002c
        /*00f8*/ 	.byte	0x00, 0xf0, 0x11, 0x00


	//----- nvinfo : EIATTR_KPARAM_INFO
	.align		4
.L_2843:
        /*00fc*/ 	.byte	0x04, 0x17
        /*00fe*/ 	.short	(.L_2845 - .L_2844)
.L_2844:
        /*0100*/ 	.word	0x00000000
        /*0104*/ 	.short	0x0005
        /*0106*/ 	.short	0x0028
        /*0108*/ 	.byte	0x00, 0xf0, 0x11, 0x00


	//----- nvinfo : EIATTR_KPARAM_INFO
	.align		4
.L_2845:
        /*010c*/ 	.byte	0x04, 0x17
        /*010e*/ 	.short	(.L_2847 - .L_2846)
.L_2846:
        /*0110*/ 	.word	0x00000000
        /*0114*/ 	.short	0x0004
        /*0116*/ 	.short	0x0020
        /*0118*/ 	.byte	0x00, 0xf0, 0x21, 0x00


	//----- nvinfo : EIATTR_KPARAM_INFO
	.align		4
.L_2847:
        /*011c*/ 	.byte	0x04, 0x17
        /*011e*/ 	.short	(.L_2849 - .L_2848)
.L_2848:
        /*0120*/ 	.word	0x00000000
        /*0124*/ 	.short	0x0003
        /*0126*/ 	.short	0x0018
        /*0128*/ 	.byte	0x00, 0xf0, 0x21, 0x00


	//----- nvinfo : EIATTR_KPARAM_INFO
	.align		4
.L_2849:
        /*012c*/ 	.byte	0x04, 0x17
        /*012e*/ 	.short	(.L_2851 - .L_2850)
.L_2850:
        /*0130*/ 	.word	0x00000000
        /*0134*/ 	.short	0x0002
        /*0136*/ 	.short	0x0010
        /*0138*/ 	.byte	0x00, 0xf0, 0x21, 0x00


	//----- nvinfo : EIATTR_KPARAM_INFO
	.align		4
.L_2851:
        /*013c*/ 	.byte	0x04, 0x17
        /*013e*/ 	.short	(.L_2853 - .L_2852)
.L_2852:
        /*0140*/ 	.word	0x00000000
        /*0144*/ 	.short	0x0001
        /*0146*/ 	.short	0x0008
        /*0148*/ 	.byte	0x00, 0xf0, 0x21, 0x00


	//----- nvinfo : EIATTR_KPARAM_INFO
	.align		4
.L_2853:
        /*014c*/ 	.byte	0x04, 0x17
        /*014e*/ 	.short	(.L_2855 - .L_2854)
.L_2854:
        /*0150*/ 	.word	0x00000000
        /*0154*/ 	.short	0x0000
        /*0156*/ 	.short	0x0000
        /*0158*/ 	.byte	0x00, 0xf0, 0x21, 0x00


	//----- nvinfo : EIATTR_MAXREG_COUNT
	.align		4
.L_2855:
        /*015c*/ 	.byte	0x03, 0x1b
        /*015e*/ 	.short	0x00ff


	//----- nvinfo : EIATTR_NUM_BARRIERS
	.align		4
        /*0160*/ 	.byte	0x02, 0x4c
        /*0162*/ 	.byte	0x01
	.zero		1


	//----- nvinfo : EIATTR_MERCURY_ISA_VERSION
	.align		4
        /*0164*/ 	.byte	0x03, 0x5f
        /*0166*/ 	.short	0x0000


	//----- nvinfo : EIATTR_EXIT_INSTR_OFFSETS
	.align		4
        /*0168*/ 	.byte	0x04, 0x1c
        /*016a*/ 	.short	(.L_2857 - .L_2856)


	//   ....[0]....
.L_2856:
        /*016c*/ 	.word	0x00000790


	//   ....[1]....
        /*0170*/ 	.word	0x00003900


	//   ....[2]....
        /*0174*/ 	.word	0x00003bc0


	//   ....[3]....
        /*0178*/ 	.word	0x00003d00


	//   ....[4]....
        /*017c*/ 	.word	0x00003da0


	//   ....[5]....
        /*0180*/ 	.word	0x00003de0


	//----- nvinfo : EIATTR_CTAIDZ_USED
	.align		4
.L_2857:
        /*0184*/ 	.byte	0x01, 0x04
	.zero		2


	//----- nvinfo : EIATTR_CRS_STACK_SIZE
	.align		4
        /*0188*/ 	.byte	0x04, 0x1e
        /*018a*/ 	.short	(.L_2859 - .L_2858)
.L_2858:
        /*018c*/ 	.word	0x00000000
.L_2859:


//--------------------- .nv.info._Z23gemm_half_q_half_kernelILi2ELi2ELb0ELb0ELi64EEvPK6__halfPKjS4_S2_PS0_iiiiPKtS7_iiiiiibS2_i --------------------------
	.section	.nv.info._Z23gemm_half_q_half_kernelILi2ELi2ELb0ELb0ELi64EEvPK6__halfPKjS4_S2_PS0_iiiiPKtS7_iiiiiibS2_i,"",@"SHT_CUDA_INFO"
	.sectionflags	@""
	.align	4


	//----- nvinfo : EIATTR_CUDA_API_VERSION
	.align		4
        /*0000*/ 	.byte	0x04, 0x37
        /*0002*/ 	.short	(.L_2861 - .L_2860)
.L_2860:
        /*0004*/ 	.word	0x00000082


	//----- nvinfo : EIATTR_SW2861232_WAR
	.align		4
.L_2861:
        /*0008*/ 	.byte	0x01, 0x35
	.zero		2


	//----- nvinfo : EIATTR_PARAM_CBANK
	.align		4
        /*000c*/ 	.byte	0x04, 0x0a
        /*000e*/ 	.short	(.L_2863 - .L_2862)
	.align		4
.L_2862:
        /*0010*/ 	.word	index@(.nv.constant0._Z23gemm_half_q_half_kernelILi2ELi2ELb0ELb0ELi64EEvPK6__halfPKjS4_S2_PS0_iiiiPKtS7_iiiiiibS2_i)
        /*0014*/ 	.short	0x0160
        /*0016*/ 	.short	0x0074


	//----- nvinfo : EIATTR_CBANK_PARAM_SIZE
	.align		4
.L_2863:
        /*0018*/ 	.byte	0x03, 0x19
        /*001a*/ 	.short	0x0074


	//----- nvinfo : EIATTR_KPARAM_INFO
	.align		4
        /*001c*/ 	.byte	0x04, 0x17
        /*001e*/ 	.short	(.L_2865 - .L_2864)
.L_2864:
        /*0020*/ 	.word	0x00000000
        /*0024*/ 	.short	0x0013
        /*0026*/ 	.short	0x0070
        /*0028*/ 	.byte	0x00, 0xf0, 0x11, 0x00


	//----- nvinfo : EIATTR_KPARAM_INFO
	.align		4
.L_2865:
        /*002c*/ 	.byte	0x04, 0x17
        /*002e*/ 	.short	(.L_2867 - .L_2866)
.L_2866:
        /*0030*/ 	.word	0x00000000
        /*0034*/ 	.short	0x0012
        /*0036*/ 	.short	0x0068
        /*0038*/ 	.byte	0x00, 0xf0, 0x21, 0x00


	//----- nvinfo : EIATTR_KPARAM_INFO
	.align		4
.L_2867:
        /*003c*/ 	.byte	0x04, 0x17
        /*003e*/ 	.short	(.L_2869 - .L_2868)
.L_2868:
        /*0040*/ 	.word	0x00000000
        /*0044*/ 	.short	0x0011
        /*0046*/ 	.short	0x0060
        /*0048*/ 	.byte	0x00, 0xf0, 0x05, 0x00


	//----- nvinfo : EIATTR_KPARAM_INFO
	.align		4
.L_2869:
        /*004c*/ 	.byte	0x04, 0x17
        /*004e*/ 	.short	(.L_2871 - .L_2870)
.L_2870:
        /*0050*/ 	.word	0x00000000
        /*0054*/ 	.short	0x0010
        /*0056*/ 	.short	0x005c
        /*0058*/ 	.byte	0x00, 0xf0, 0x11, 0x00


	//----- nvinfo : EIATTR_KPARAM_INFO
	.align		4
.L_2871:
        /*005c*/ 	.byte	0x04, 0x17
        /*005e*/ 	.short	(.L_2873 - .L_2872)
.L_2872:
        /*0060*/ 	.word	0x00000000
        /*0064*/ 	.short	0x000f
        /*0066*/ 	.short	0x0058
        /*0068*/ 	.byte	0x00, 0xf0, 0x11, 0x00


	//----- nvinfo : EIATTR_KPARAM_INFO
	.align		4
.L_2873:
        /*006c*/ 	.byte	0x04, 0x17
        /*006e*/ 	.short	(.L_2875 - .L_2874)
.L_2874:
        /*0070*/ 	.word	0x00000000
        /*0074*/ 	.short	0x000e
        /*0076*/ 	.short	0x0054
        /*0078*/ 	.byte	0x00, 0xf0, 0x11, 0x00


	//----- nvinfo : EIATTR_KPARAM_INFO
	.align		4
.L_2875:
        /*007c*/ 	.byte	0x04, 0x17
        /*007e*/ 	.short	(.L_2877 - .L_2876)
.L_2876:
        /*0080*/ 	.word	0x00000000
        /*0084*/ 	.short	0x000d
        /*0086*/ 	.short	0x0050
        /*0088*/ 	.byte	0x00, 0xf0, 0x11, 0x00


	//----- nvinfo : EIATTR_KPARAM_INFO
	.align		4
.L_2877:
        /*008c*/ 	.byte	0x04, 0x17
        /*008e*/ 	.short	(.L_2879 - .L_2878)
.L_2878:
        /*0090*/ 	.word	0x00000000
        /*0094*/ 	.short	0x000c
        /*0096*/ 	.short	0x004c
        /*0098*/ 	.byte	0x00, 0xf0, 0x11, 0x00


	//----- nvinfo : EIATTR_KPARAM_INFO
	.align		4
.L_2879:
        /*009c*/ 	.byte	0x04, 0x17
        /*009e*/ 	.short	(.L_2881 - .L_2880)
.L_2880:
        /*00a0*/ 	.word	0x00000000
        /*00a4*/ 	.short	0x000b
        /*00a6*/ 	.short	0x0048
        /*00a8*/ 	.byte	0x00, 0xf0, 0x11, 0x00


	//----- nvinfo : EIATTR_KPARAM_INFO
	.align		4
.L_2881:
        /*00ac*/ 	.byte	0x04, 0x17
        /*00ae*/ 	.short	(.L_2883 - .L_2882)
.L_2882:
        /*00b0*/ 	.word	0x00000000
        /*00b4*/ 	.short	0x000a
        /*00b6*/ 	.short	0x0040
        /*00b8*/ 	.byte	0x00, 0xf0, 0x21, 0x00


	//----- nvinfo : EIATTR_KPARAM_INFO
	.align		4
.L_2883:
        /*00bc*/ 	.byte	0x04, 0x17
        /*00be*/ 	.short	(.L_2885 - .L_2884)
.L_2884:
        /*00c0*/ 	.word	0x00000000
        /*00c4*/ 	.short	0x0009
        /*00c6*/ 	.short	0x0038
        /*00c8*/ 	.byte	0x00, 0xf0, 0x21, 0x00


	//----- nvinfo : EIATTR_KPARAM_INFO
	.align		4
.L_2885:
        /*00cc*/ 	.byte	0x04, 0x17
        /*00ce*/ 	.short	(.L_2887 - .L_2886)
.L_2886:
        /*00d0*/ 	.word	0x00000000
        /*00d4*/ 	.short	0x0008
        /*00d6*/ 	.short	0x0034
        /*00d8*/ 	.byte	0x00, 0xf0, 0x11, 0x00


	//----- nvinfo : EIATTR_KPARAM_INFO
	.align		4
.L_2887:
        /*00dc*/ 	.byte	0x04, 0x17
        /*00de*/ 	.short	(.L_2889 - .L_2888)
.L_2888:
        /*00e0*/ 	.word	0x00000000
        /*00e4*/ 	.short	0x0007
        /*00e6*/ 	.short	0x0030
        /*00e8*/ 	.byte	0x00, 0xf0, 0x11, 0x00


	//----- nvinfo : EIATTR_KPARAM_INFO
	.align		4
.L_2889:
        /*00ec*/ 	.byte	0x04, 0x17
        /*00ee*/ 	.short	(.L_2891 - .L_2890)
.L_2890:
        /*00f0*/ 	.word	0x00000000
        /*00f4*/ 	.short	0x0006
        /*00f6*/ 	.short	0x002c
        /*00f8*/ 	.byte	0x00, 0xf0, 0x11, 0x00


	//----- nvinfo : EIATTR_KPARAM_INFO
	.align		4
.L_2891:
        /*00fc*/ 	.byte	0x04, 0x17
        /*00fe*/ 	.short	(.L_2893 - .L_2892)
.L_2892:
        /*0100*/ 	.word	0x00000000
        /*0104*/ 	.short	0x0005
        /*0106*/ 	.short	0x0028
        /*0108*/ 	.byte	0x00, 0xf0, 0x11, 0x00


	//----- nvinfo : EIATTR_KPARAM_INFO
	.align		4
.L_2893:
        /*010c*/ 	.byte	0x04, 0x17
        /*010e*/ 	.short	(.L_2895 - .L_2894)
.L_2894:
        /*0110*/ 	.word	0x00000000
        /*0114*/ 	.short	0x0004
        /*0116*/ 	.short	0x0020
        /*0118*/ 	.byte	0x00, 0xf0, 0x21, 0x00


	//----- nvinfo : EIATTR_KPARAM_INFO
	.align		4
.L_2895:
        /*011c*/ 	.byte	0x04, 0x17
        /*011e*/ 	.short	(.L_2897 - .L_2896)
.L_2896:
        /*0120*/ 	.word	0x00000000
        /*0124*/ 	.short	0x0003
        /*0126*/ 	.short	0x0018
        /*0128*/ 	.byte	0x00, 0xf0, 0x21, 0x00


	//----- nvinfo : EIATTR_KPARAM_INFO
	.align		4
.L_2897:
        /*012c*/ 	.byte	0x04, 0x17
        /*012e*/ 	.short	(.L_2899 - .L_2898)
.L_2898:
        /*0130*/ 	.word	0x00000000
        /*0134*/ 	.short	0x0002
        /*0136*/ 	.short	0x0010
        /*0138*/ 	.byte	0x00, 0xf0, 0x21, 0x00


	//----- nvinfo : EIATTR_KPARAM_INFO
	.align		4
.L_2899:
        /*013c*/ 	.byte	0x04, 0x17
        /*013e*/ 	.short	(.L_2901 - .L_2900)
.L_2900:
        /*0140*/ 	.word	0x00000000
        /*0144*/ 	.short	0x0001
        /*0146*/ 	.short	0x0008
        /*0148*/ 	.byte	0x00, 0xf0, 0x21, 0x00


	//----- nvinfo : EIATTR_KPARAM_INFO
	.align		4
.L_2901:
        /*014c*/ 	.byte	0x04, 0x17
        /*014e*/ 	.short	(.L_2903 - .L_2902)
.L_2902:
        /*0150*/ 	.word	0x00000000
        /*0154*/ 	.short	0x0000
        /*0156*/ 	.short	0x0000
        /*0158*/ 	.byte	0x00, 0xf0, 0x21, 0x00


	//----- nvinfo : EIATTR_MAXREG_COUNT
	.align		4
.L_2903:
        /*015c*/ 	.byte	0x03, 0x1b
        /*015e*/ 	.short	0x00ff


	//----- nvinfo : EIATTR_NUM_BARRIERS
	.align		4
        /*0160*/ 	.byte	0x02, 0x4c
        /*0162*/ 	.byte	0x01
	.zero		1


	//----- nvinfo : EIATTR_MERCURY_ISA_VERSION
	.align		4
        /*0164*/ 	.byte	0x03, 0x5f
        /*0166*/ 	.short	0x0000


	//----- nvinfo : EIATTR_EXIT_INSTR_OFFSETS
	.align		4
        /*0168*/ 	.byte	0x04, 0x1c
        /*016a*/ 	.short	(.L_2905 - .L_2904)


	//   ....[0]....
.L_2904:
        /*016c*/ 	.word	0x00000790


	//   ....[1]....
        /*0170*/ 	.word	0x00001ef0


	//   ....[2]....
        /*0174*/ 	.word	0x000021b0


	//   ....[3]....
        /*0178*/ 	.word	0x000022f0


	//   ....[4]....
        /*017c*/ 	.word	0x00002390


	//   ....[5]....
        /*0180*/ 	.word	0x000023d0


	//----- nvinfo : EIATTR_CTAIDZ_USED
	.align		4
.L_2905:
        /*0184*/ 	.byte	0x01, 0x04
	.zero		2


	//----- nvinfo : EIATTR_CRS_STACK_SIZE
	.align		4
        /*0188*/ 	.byte	0x04, 0x1e
        /*018a*/ 	.short	(.L_2907 - .L_2906)
.L_2906:
        /*018c*/ 	.word	0x00000000
.L_2907:


//--------------------- .nv.info._Z23gemm_half_q_half_kernelILi2ELi32ELb0ELb0ELi32EEvPK6__halfPKjS4_S2_PS0_iiiiPKtS7_iiiiiibS2_i --------------------------
	.section	.nv.info._Z23gemm_half_q_half_kernelILi2ELi32ELb0ELb0ELi32EEvPK6__halfPKjS4_S2_PS0_iiiiPKtS7_iiiiiibS2_i,"",@"SHT_CUDA_INFO"
	.sectionflags	@""
	.align	4


	//----- nvinfo : EIATTR_CUDA_API_VERSION
	.align		4
        /*0000*/ 	.byte	0x04, 0x37
        /*0002*/ 	.short	(.L_2909 - .L_2908)
.L_2908:
        /*0004*/ 	.word	0x00000082


	//----- nvinfo : EIATTR_SW2861232_WAR
	.align		4
.L_2909:
        /*0008*/ 	.byte	0x01, 0x35
	.zero		2


	//----- nvinfo : EIATTR_PARAM_CBANK
	.align		4
        /*000c*/ 	.byte	0x04, 0x0a
        /*000e*/ 	.short	(.L_2911 - .L_2910)
	.align		4
.L_2910:
        /*0010*/ 	.word	index@(.nv.constant0._Z23gemm_half_q_half_kernelILi2ELi32ELb0ELb0ELi32EEvPK6__halfPKjS4_S2_PS0_iiiiPKtS7_iiiiiibS2_i)
        /*0014*/ 	.short	0x0160
        /*0016*/ 	.short	0x0074


	//----- nvinfo : EIATTR_CBANK_PARAM_SIZE
	.align		4
.L_2911:
        /*0018*/ 	.byte	0x03, 0x19
        /*001a*/ 	.short	0x0074


	//----- nvinfo : EIATTR_KPARAM_INFO
	.align		4
        /*001c*/ 	.byte	0x04, 0x17
        /*001e*/ 	.short	(.L_2913 - .L_2912)
.L_2912:
        /*0020*/ 	.word	0x00000000
        /*0024*/ 	.short	0x0013
        /*0026*/ 	.short	0x0070
        /*0028*/ 	.byte	0x00, 0xf0, 0x11, 0x00


	//----- nvinfo : EIATTR_KPARAM_INFO
	.align		4
.L_2913:
        /*002c*/ 	.byte	0x04, 0x17
        /*002e*/ 	.short	(.L_2915 - .L_2914)
.L_2914:
        /*0030*/ 	.word	0x00000000
        /*0034*/ 	.short	0x0012
        /*0036*/ 	.short	0x0068
        /*0038*/ 	.byte	0x00, 0xf0, 0x21, 0x00


	//----- nvinfo : EIATTR_KPARAM_INFO
	.align		4
.L_2915:
        /*003c*/ 	.byte	0x04, 0x17
        /*003e*/ 	.short	(.L_2917 - .L_2916)
.L_2916:
        /*0040*/ 	.word	0x00000000
        /*0044*/ 	.short	0x0011
        /*0046*/ 	.short	0x0060
        /*0048*/ 	.byte	0x00, 0xf0, 0x05, 0x00


	//----- nvinfo : EIATTR_KPARAM_INFO
	.align		4
.L_2917:
        /*004c*/ 	.byte	0x04, 0x17
        /*004e*/ 	.short	(.L_2919 - .L_2918)
.L_2918:
        /*0050*/ 	.word	0x00000000
        /*0054*/ 	.short	0x0010
        /*0056*/ 	.short	0x005c
        /*0058*/ 	.byte	0x00, 0xf0, 0x11, 0x00


	//----- nvinfo : EIATTR_KPARAM_INFO
	.align		4
.L_2919:
        /*005c*/ 	.byte	0x04, 0x17
        /*005e*/ 	.short	(.L_2921 - .L_2920)
.L_2920:
        /*0060*/ 	.word	0x00000000
        /*0064*/ 	.short	0x000f
        /*0066*/ 	.short	0x0058
        /*0068*/ 	.byte	0x00, 0xf0, 0x11, 0x00


	//----- nvinfo : EIATTR_KPARAM_INFO
	.align		4
.L_2921:
        /*006c*/ 	.byte	0x04, 0x17
        /*006e*/ 	.short	(.L_2923 - .L_2922)
.L_2922:
        /*0070*/ 	.word	0x00000000
        /*0074*/ 	.short	0x000e
        /*0076*/ 	.short	0x0054
        /*0078*/ 	.byte	0x00, 0xf0, 0x11, 0x00


	//----- nvinfo : EIATTR_KPARAM_INFO
	.align		4
.L_2923:
        /*007c*/ 	.byte	0x04, 0x17
        /*007e*/ 	.short	(.L_2925 - .L_2924)
.L_2924:
        /*0080*/ 	.word	0x00000000
        /*0084*/ 	.short	0x000d
        /*0086*/ 	.short	0x0050
        /*0088*/ 	.byte	0x00, 0xf0, 0x11, 0x00


	//----- nvinfo : EIATTR_KPARAM_INFO
	.align		4
.L_2925:
        /*008c*/ 	.byte	0x04, 0x17
        /*008e*/ 	.short	(.L_2927 - .L_2926)
.L_2926:
        /*0090*/ 	.word	0x00000000
        /*0094*/ 	.short	0x000c
        /*0096*/ 	.short	0x004c
        /*0098*/ 	.byte	0x00, 0xf0, 0x11, 0x00


	//----- nvinfo : EIATTR_KPARAM_INFO
	.align		4
.L_2927:
        /*009c*/ 	.byte	0x04, 0x17
        /*009e*/ 	.short	(.L_2929 - .L_2928)
.L_2928:
        /*00a0*/ 	.word	0x00000000
        /*00a4*/ 	.short	0x000b
        /*00a6*/ 	.short	0x0048
        /*00a8*/ 	.byte	0x00, 0xf0, 0x11, 0x00


	//----- nvinfo : EIATTR_KPARAM_INFO
	.align		4
.L_2929:
        /*00ac*/ 	.byte	0x04, 0x17
        /*00ae*/ 	.short	(.L_2931 - .L_2930)
.L_2930:
        /*00b0*/ 	.word	0x00000000
        /*00b4*/ 	.short	0x000a
        /*00b6*/ 	.short	0x0040
        /*00b8*/ 	.byte	0x00, 0xf0, 0x21, 0x00


	//----- nvinfo : EIATTR_KPARAM_INFO
	.align		4
.L_2931:
        /*00bc*/ 	.byte	0x04, 0x17
        /*00be*/ 	.short	(.L_2933 - .L_2932)
.L_2932:
        /*00c0*/ 	.word	0x00000000
        /*00c4*/ 	.short	0x0009
        /*00c6*/ 	.short	0x0038
        /*00c8*/ 	.byte	0x00, 0xf0, 0x21, 0x00


	//----- nvinfo : EIATTR_KPARAM_INFO
	.align		4
.L_2933:
        /*00cc*/ 	.byte	0x04, 0x17
        /*00ce*/ 	.short	(.L_2935 - .L_2934)
.L_2934:
        /*00d0*/ 	.word	0x00000000
        /*00d4*/ 	.short	0x0008
        /*00d6*/ 	.short	0x0034
        /*00d8*/ 	.byte	0x00, 0xf0, 0x11, 0x00


	//----- nvinfo : EIATTR_KPARAM_INFO
	.align		4
.L_2935:
        /*00dc*/ 	.byte	0x04, 0x17
        /*00de*/ 	.short	(.L_2937 - .L_2936)
.L_2936:
        /*00e0*/ 	.word	0x00000000
        /*00e4*/ 	.short	0x0007
        /*00e6*/ 	.short	0x0030
        /*00e8*/ 	.byte	0x00, 0xf0, 0x11, 0x00


	//----- nvinfo : EIATTR_KPARAM_INFO
	.align		4
.L_2937:
        /*00ec*/ 	.byte	0x04, 0x17
        /*00ee*/ 	.short	(.L_2939 - .L_2938)
.L_2938:
        /*00f0*/ 	.word	0x00000000
        /*00f4*/ 	.short	0x0006
        /*00f6*/ 	.short	0x002c
        /*00f8*/ 	.byte	0x00, 0xf0, 0x11, 0x00


	//----- nvinfo : EIATTR_KPARAM_INFO
	.align		4
.L_2939:
        /*00fc*/ 	.byte	0x04, 0x17
        /*00fe*/ 	.short	(.L_2941 - .L_2940)
.L_2940:
        /*0100*/ 	.word	0x00000000
        /*0104*/ 	.short	0x0005
        /*0106*/ 	.short	0x0028
        /*0108*/ 	.byte	0x00, 0xf0, 0x11, 0x00


	//----- nvinfo : EIATTR_KPARAM_INFO
	.align		4
.L_2941:
        /*010c*/ 	.byte	0x04, 0x17
        /*010e*/ 	.short	(.L_2943 - .L_2942)
.L_2942:
        /*0110*/ 	.word	0x00000000
        /*0114*/ 	.short	0x0004
        /*0116*/ 	.short	0x0020
        /*0118*/ 	.byte	0x00, 0xf0, 0x21, 0x00


	//----- nvinfo : EIATTR_KPARAM_INFO
	.align		4
.L_2943:
        /*011c*/ 	.byte	0x04, 0x17
        /*011e*/ 	.short	(.L_2945 - .L_2944)
.L_2944:
        /*0120*/ 	.word	0x00000000
        /*0124*/ 	.short	0x0003
        /*0126*/ 	.short	0x0018
        /*0128*/ 	.byte	0x00, 0xf0, 0x21, 0x00


	//----- nvinfo : EIATTR_KPARAM_INFO
	.align		4
.L_2945:
        /*012c*/ 	.byte	0x04, 0x17
        /*012e*/ 	.short	(.L_2947 - .L_2946)
.L_2946:
        /*0130*/ 	.word	0x00000000
        /*0134*/ 	.short	0x0002
        /*0136*/ 	.short	0x0010
        /*0138*/ 	.byte	0x00, 0xf0, 0x21, 0x00


	//----- nvinfo : EIATTR_KPARAM_INFO
	.align		4
.L_2947:
        /*013c*/ 	.byte	0x04, 0x17
        /*013e*/ 	.short	(.L_2949 - .L_2948)
.L_2948:
        /*0140*/ 	.word	0x00000000
        /*0144*/ 	.short	0x0001
        /*0146*/ 	.short	0x0008
        /*0148*/ 	.byte	0x00, 0xf0, 0x21, 0x00


	//----- nvinfo : EIATTR_KPARAM_INFO
	.align		4
.L_2949:
        /*014c*/ 	.byte	0x04, 0x17
        /*014e*/ 	.short	(.L_2951 - .L_2950)
.L_2950:
        /*0150*/ 	.word	0x00000000
        /*0154*/ 	.short	0x0000
        /*0156*/ 	.short	0x0000
        /*0158*/ 	.byte	0x00, 0xf0, 0x21, 0x00


	//----- nvinfo : EIATTR_MAXREG_COUNT
	.align		4
.L_2951:
        /*015c*/ 	.byte	0x03, 0x1b
        /*015e*/ 	.short	0x00ff


	//----- nvinfo : EIATTR_NUM_BARRIERS
	.align		4
        /*0160*/ 	.byte	0x02, 0x4c
        /*0162*/ 	.byte	0x01
	.zero		1


	//----- nvinfo : EIATTR_MERCURY_ISA_VERSION
	.align		4
        /*0164*/ 	.byte	0x03, 0x5f
        /*0166*/ 	.short	0x0000


	//----- nvinfo : EIATTR_EXIT_INSTR_OFFSETS
	.align		4
        /*0168*/ 	.byte	0x04, 0x1c
        /*016a*/ 	.short	(.L_2953 - .L_2952)


	//   ....[0]....
.L_2952:
        /*016c*/ 	.word	0x00000780


	//   ....[1]....
        /*0170*/ 	.word	0x00002e40


	//   ....[2]....
        /*0174*/ 	.word	0x00003100


	//   ....[3]....
        /*0178*/ 	.word	0x00003240


	//   ....[4]....
        /*017c*/ 	.word	0x000032e0


	//   ....[5]....
        /*0180*/ 	.word	0x00003320


	//----- nvinfo : EIATTR_CTAIDZ_USED
	.align		4
.L_2953:
        /*0184*/ 	.byte	0x01, 0x04
	.zero		2


	//----- nvinfo : EIATTR_CRS_STACK_SIZE
	.align		4
        /*0188*/ 	.byte	0x04, 0x1e
        /*018a*/ 	.short	(.L_2955 - .L_2954)
.L_2954:
        /*018c*/ 	.word	0x00000000
.L_2955:


//--------------------- .nv.info._Z23gemm_half_q_half_kernelILi2ELi48ELb0ELb0ELi32EEvPK6__halfPKjS4_S2_PS0_iiiiPKtS7_iiiiiibS2_i --------------------------
	.section	.nv.info._Z23gemm_half_q_half_kernelILi2ELi48ELb0ELb0ELi32EEvPK6__halfPKjS4_S2_PS0_iiiiPKtS7_iiiiiibS2_i,"",@"SHT_CUDA_INFO"
	.sectionflags	@""
	.align	4


	//----- nvinfo : EIATTR_CUDA_API_VERSION
	.align		4
        /*0000*/ 	.byte	0x04, 0x37
        /*0002*/ 	.short	(.L_2957 - .L_2956)
.L_2956:
        /*0004*/ 	.word	0x00000082


	//----- nvinfo : EIATTR_SW2861232_WAR
	.align		4
.L_2957:
        /*0008*/ 	.byte	0x01, 0x35
	.zero		2


	//----- nvinfo : EIATTR_PARAM_CBANK
	.align		4
        /*000c*/ 	.byte	0x04, 0x0a
        /*000e*/ 	.short	(.L_2959 - .L_2958)
	.align		4
.L_2958:
        /*0010*/ 	.word	index@(.nv.constant0._Z23gemm_half_q_half_kernelILi2ELi48ELb0ELb0ELi32EEvPK6__halfPKjS4_S2_PS0_iiiiPKtS7_iiiiiibS2_i)
        /*0014*/ 	.short	0x0160
        /*0016*/ 	.short	0x0074


	//----- nvinfo : EIATTR_CBANK_PARAM_SIZE
	.align		4
.L_2959:
        /*0018*/ 	.byte	0x03, 0x19
        /*001a*/ 	.short	0x0074


	//----- nvinfo : EIATTR_KPARAM_INFO
	.align		4
        /*001c*/ 	.byte	0x04, 0x17
        /*001e*/ 	.short	(.L_2961 - .L_2960)
.L_2960:
        /*0020*/ 	.word	0x00000000
        /*0024*/ 	.short	0x0013
        /*0026*/ 	.short	0x0070
        /*0028*/ 	.byte	0x00, 0xf0, 0x11, 0x00


	//----- nvinfo : EIATTR_KPARAM_INFO
	.align		4
.L_2961:
        /*002c*/ 	.byte	0x04, 0x17
        /*002e*/ 	.short	(.L_2963 - .L_2962)
.L_2962:
        /*0030*/ 	.word	0x00000000
        /*0034*/ 	.short	0x0012
        /*0036*/ 	.short	0x0068
        /*0038*/ 	.byte	0x00, 0xf0, 0x21, 0x00


	//----- nvinfo : EIATTR_KPARAM_INFO
	.align		4
.L_2963:
        /*003c*/ 	.byte	0x04, 0x17
        /*003e*/ 	.short	(.L_2965 - .L_2964)
.L_2964:
        /*0040*/ 	.word	0x00000000
        /*0044*/ 	.short	0x0011
        /*0046*/ 	.short	0x0060
        /*0048*/ 	.byte	0x00, 0xf0, 0x05, 0x00


	//----- nvinfo : EIATTR_KPARAM_INFO
	.align		4
.L_2965:
        /*004c*/ 	.byte	0x04, 0x17
        /*004e*/ 	.short	(.L_2967 - .L_2966)
.L_2966:
        /*0050*/ 	.word	0x00000000
        /*0054*/ 	.short	0x0010
        /*0056*/ 	.short	0x005c
        /*0058*/ 	.byte	0x00, 0xf0, 0x11, 0x00


	//----- nvinfo : EIATTR_KPARAM_INFO
	.align		4
.L_2967:
        /*005c*/ 	.byte	0x04, 0x17
        /*005e*/ 	.short	(.L_2969 - .L_2968)
.L_2968:
        /*0060*/ 	.word	0x00000000
        /*0064*/ 	.short	0x000f
        /*0066*/ 	.short	0x0058
        /*0068*/ 	.byte	0x00, 0xf0, 0x11, 0x00


	//----- nvinfo : EIATTR_KPARAM_INFO
	.align		4
.L_2969:
        /*006c*/ 	.byte	0x04, 0x17
        /*006e*/ 	.short	(.L_2971 - .L_2970)
.L_2970:
        /*0070*/ 	.word	0x00000000
        /*0074*/ 	.short	0x000e
        /*0076*/ 	.short	0x0054
        /*0078*/ 	.byte	0x00, 0xf0, 0x11, 0x00


	//----- nvinfo : EIATTR_KPARAM_INFO
	.align		4
.L_2971:
        /*007c*/ 	.byte	0x04, 0x17
        /*007e*/ 	.short	(.L_2973 - .L_2972)
.L_2972:
        /*0080*/ 	.word	0x00000000
        /*0084*/ 	.short	0x000d
        /*0086*/ 	.short	0x0050
        /*0088*/ 	.byte	0x00, 0xf0, 0x11, 0x00


	//----- nvinfo : EIATTR_KPARAM_INFO
	.align		4
.L_2973:
        /*008c*/ 	.byte	0x04, 0x17
        /*008e*/ 	.short	(.L_2975 - .L_2974)
.L_2974:
        /*0090*/ 	.word	0x00000000
        /*0094*/ 	.short	0x000c
        /*0096*/ 	.short	0x004c
        /*0098*/ 	.byte	0x00, 0xf0, 0x11, 0x00


	//----- nvinfo : EIATTR_KPARAM_INFO
	.align		4
.L_2975:
        /*009c*/ 	.byte	0x04, 0x17
        /*009e*/ 	.short	(.L_2977 - .L_2976)
.L_2976:
        /*00a0*/ 	.word	0x00000000
        /*00a4*/ 	.short	0x000b
        /*00a6*/ 	.short	0x0048
        /*00a8*/ 	.byte	0x00, 0xf0, 0x11, 0x00


	//----- nvinfo : EIATTR_KPARAM_INFO
	.align		4
.L_2977:
        /*00ac*/ 	.byte	0x04, 0x17
        /*00ae*/ 	.short	(.L_2979 - .L_2978)
.L_2978:
        /*00b0*/ 	.word	0x00000000
        /*00b4*/ 	.short	0x000a
        /*00b6*/ 	.short	0x0040
        /*00b8*/ 	.byte	0x00, 0xf0, 0x21, 0x00


	//----- nvinfo : EIATTR_KPARAM_INFO
	.align		4
.L_2979:
        /*00bc*/ 	.byte	0x04, 0x17
        /*00be*/ 	.short	(.L_2981 - .L_2980)
.L_2980:
        /*00c0*/ 	.word	0x00000000
        /*00c4*/ 	.short	0x0009
        /*00c6*/ 	.short	0x0038
        /*00c8*/ 	.byte	0x00, 0xf0, 0x21, 0x00


	//----- nvinfo : EIATTR_KPARAM_INFO
	.align		4
.L_2981:
        /*00cc*/ 	.byte	0x04, 0x17
        /*00ce*/ 	.short	(.L_2983 - .L_2982)
.L_2982:
        /*00d0*/ 	.word	0x00000000
        /*00d4*/ 	.short	0x0008
        /*00d6*/ 	.short	0x0034
        /*00d8*/ 	.byte	0x00, 0xf0, 0x11, 0x00


	//----- nvinfo : EIATTR_KPARAM_INFO
	.align		4
.L_2983:
        /*00dc*/ 	.byte	0x04, 0x17
        /*00de*/ 	.short	(.L_2985 - .L_2984)
.L_2984:
        /*00e0*/ 	.word	0x00000000
        /*00e4*/ 	.short	0x0007
        /*00e6*/ 	.short	0x0030
        /*00e8*/ 	.byte	0x00, 0xf0, 0x11, 0x00


	//----- nvinfo : EIATTR_KPARAM_INFO
	.align		4
.L_2985:
        /*00ec*/ 	.byte	0x04, 0x17
        /*00ee*/ 	.short	(.L_2987 - .L_2986)
.L_2986:
        /*00f0*/ 	.word	0x00000000
        /*00f4*/ 	.short	0x0006
        /*00f6*/ 	.short	0x002c
        /*00f8*/ 	.byte	0x00, 0xf0, 0x11, 0x00


	//----- nvinfo : EIATTR_KPARAM_INFO
	.align		4
.L_2987:
        /*00fc*/ 	.byte	0x04, 0x17
        /*00fe*/ 	.short	(.L_2989 - .L_2988)
.L_2988:
        /*0100*/ 	.word	0x00000000
        /*0104*/ 	.short	0x0005
        /*0106*/ 	.short	0x0028
        /*0108*/ 	.byte	0x00, 0xf0, 0x11, 0x00


	//----- nvinfo : EIATTR_KPARAM_INFO
	.align		4
.L_2989:
        /*010c*/ 	.byte	0x04, 0x17
        /*010e*/ 	.short	(.L_2991 - .L_2990)
.L_2990:
        /*0110*/ 	.word	0x00000000
        /*0114*/ 	.short	0x0004
        /*0116*/ 	.short	0x0020
        /*0118*/ 	.byte	0x00, 0xf0, 0x21, 0x00


	//----- nvinfo : EIATTR_KPARAM_INFO
	.align		4
.L_2991:
        /*011c*/ 	.byte	0x04, 0x17
        /*011e*/ 	.short	(.L_2993 - .L_2992)
.L_2992:
        /*0120*/ 	.word	0x00000000
        /*0124*/ 	.short	0x0003
        /*0126*/ 	.short	0x0018
        /*0128*/ 	.byte	0x00, 0xf0, 0x21, 0x00


	//----- nvinfo : EIATTR_KPARAM_INFO
	.align		4
.L_2993:
        /*012c*/ 	.byte	0x04, 0x17
        /*012e*/ 	.short	(.L_2995 - .L_2994)
.L_2994:
        /*0130*/ 	.word	0x00000000
        /*0134*/ 	.short	0x0002
        /*0136*/ 	.short	0x0010
        /*0138*/ 	.byte	0x00, 0xf0, 0x21, 0x00


	//----- nvinfo : EIATTR_KPARAM_INFO
	.align		4
.L_2995:
        /*013c*/ 	.byte	0x04, 0x17
        /*013e*/ 	.short	(.L_2997 - .L_2996)
.L_2996:
        /*0140*/ 	.word	0x00000000
        /*0144*/ 	.short	0x0001
        /*0146*/ 	.short	0x0008
        /*0148*/ 	.byte	0x00, 0xf0, 0x21, 0x00


	//----- nvinfo : EIATTR_KPARAM_INFO
	.align		4
.L_2997:
        /*014c*/ 	.byte	0x04, 0x17
        /*014e*/ 	.short	(.L_2999 - .L_2998)
.L_2998:
        /*0150*/ 	.word	0x00000000
        /*0154*/ 	.short	0x0000
        /*0156*/ 	.short	0x0000
        /*0158*/ 	.byte	0x00, 0xf0, 0x21, 0x00


	//----- nvinfo : EIATTR_MAXREG_COUNT
	.align		4
.L_2999:
        /*015c*/ 	.byte	0x03, 0x1b
        /*015e*/ 	.short	0x00ff


	//----- nvinfo : EIATTR_NUM_BARRIERS
	.align		4
        /*0160*/ 	.byte	0x02, 0x4c
        /*0162*/ 	.byte	0x01
	.zero		1


	//----- nvinfo : EIATTR_MERCURY_ISA_VERSION
	.align		4
        /*0164*/ 	.byte	0x03, 0x5f
        /*0166*/ 	.short	0x0000


	//----- nvinfo : EIATTR_EXIT_INSTR_OFFSETS
	.align		4
        /*0168*/ 	.byte	0x04, 0x1c
        /*016a*/ 	.short	(.L_3001 - .L_3000)


	//   ....[0]....
.L_3000:
        /*016c*/ 	.word	0x00000780


	//   ....[1]....
        /*0170*/ 	.word	0x00004930


	//   ....[2]....
        /*0174*/ 	.word	0x00004bf0


	//   ....[3]....
        /*0178*/ 	.word	0x00004d30


	//   ....[4]....
        /*017c*/ 	.word	0x00004dd0


	//   ....[5]....
        /*0180*/ 	.word	0x00004e10


	//----- nvinfo : EIATTR_CTAIDZ_USED
	.align		4
.L_3001:
        /*0184*/ 	.byte	0x01, 0x04
	.zero		2


	//----- nvinfo : EIATTR_CRS_STACK_SIZE
	.align		4
        /*0188*/ 	.byte	0x04, 0x1e
        /*018a*/ 	.short	(.L_3003 - .L_3002)
.L_3002:
        /*018c*/ 	.word	0x00000000
.L_3003:


//--------------------- .nv.info._Z23gemm_half_q_half_kernelILi2ELi16ELb0ELb0ELi32EEvPK6__halfPKjS4_S2_PS0_iiiiPKtS7_iiiiiibS2_i --------------------------
	.section	.nv.info._Z23gemm_half_q_half_kernelILi2ELi16ELb0ELb0ELi32EEvPK6__halfPKjS4_S2_PS0_iiiiPKtS7_iiiiiibS2_i,"",@"SHT_CUDA_INFO"
	.sectionflags	@""
	.align	4


	//----- nvinfo : EIATTR_CUDA_API_VERSION
	.align		4
        /*0000*/ 	.byte	0x04, 0x37
        /*0002*/ 	.short	(.L_3005 - .L_3004)
.L_3004:
        /*0004*/ 	.word	0x00000082


	//----- nvinfo : EIATTR_SW2861232_WAR
	.align		4
.L_3005:
        /*0008*/ 	.byte	0x01, 0x35
	.zero		2


	//----- nvinfo : EIATTR_PARAM_CBANK
	.align		4
        /*000c*/ 	.byte	0x04, 0x0a
        /*000e*/ 	.short	(.L_3007 - .L_3006)
	.align		4
.L_3006:
        /*0010*/ 	.word	index@(.nv.constant0._Z23gemm_half_q_half_kernelILi2ELi16ELb0ELb0ELi32EEvPK6__halfPKjS4_S2_PS0_iiiiPKtS7_iiiiiibS2_i)
        /*0014*/ 	.short	0x0160
        /*0016*/ 	.short	0x0074


	//----- nvinfo : EIATTR_CBANK_PARAM_SIZE
	.align		4
.L_3007:
        /*0018*/ 	.byte	0x03, 0x19
        /*001a*/ 	.short	0x0074


	//----- nvinfo : EIATTR_KPARAM_INFO
	.align		4
        /*001c*/ 	.byte	0x04, 0x17
        /*001e*/ 	.short	(.L_3009 - .L_3008)
.L_3008:
        /*0020*/ 	.word	0x00000000
        /*0024*/ 	.short	0x0013
        /*0026*/ 	.short	0x0070
        /*0028*/ 	.byte	0x00, 0xf0, 0x11, 0x00


	//----- nvinfo : EIATTR_KPARAM_INFO
	.align		4
.L_3009:
        /*002c*/ 	.byte	0x04, 0x17
        /*002e*/ 	.short	(.L_3011 - .L_3010)
.L_3010:
        /*0030*/ 	.word	0x00000000
        /*0034*/ 	.short	0x0012
        /*0036*/ 	.short	0x0068
        /*0038*/ 	.byte	0x00, 0xf0, 0x21, 0x00


	//----- nvinfo : EIATTR_KPARAM_INFO
	.align		4
.L_3011:
        /*003c*/ 	.byte	0x04, 0x17
        /*003e*/ 	.short	(.L_3013 - .L_3012)
.L_3012:
        /*0040*/ 	.word	0x00000000
        /*0044*/ 	.short	0x0011
        /*0046*/ 	.short	0x0060
        /*0048*/ 	.byte	0x00, 0xf0, 0x05, 0x00


	//----- nvinfo : EIATTR_KPARAM_INFO
	.align		4
.L_3013:
        /*004c*/ 	.byte	0x04, 0x17
        /*004e*/ 	.short	(.L_3015 - .L_3014)
.L_3014:
        /*0050*/ 	.word	0x00000000
        /*0054*/ 	.short	0x0010
        /*0056*/ 	.short	0x005c
        /*0058*/ 	.byte	0x00, 0xf0, 0x11, 0x00


	//----- nvinfo : EIATTR_KPARAM_INFO
	.align		4
.L_3015:
        /*005c*/ 	.byte	0x04, 0x17
        /*005e*/ 	.short	(.L_3017 - .L_3016)
.L_3016:
        /*0060*/ 	.word	0x00000000
        /*0064*/ 	.short	0x000f
        /*0066*/ 	.short	0x0058
        /*0068*/ 	.byte	0x00, 0xf0, 0x11, 0x00


	//----- nvinfo : EIATTR_KPARAM_INFO
	.align		4
.L_3017:
        /*006c*/ 	.byte	0x04, 0x17
        /*006e*/ 	.short	(.L_3019 - .L_3018)
.L_3018:
        /*0070*/ 	.word	0x00000000
        /*0074*/ 	.short	0x000e
        /*0076*/ 	.short	0x0054
        /*0078*/ 	.byte	0x00, 0xf0, 0x11, 0x00


	//----- nvinfo : EIATTR_KPARAM_INFO
	.align		4
.L_3019:
        /*007c*/ 	.byte	0x04, 0x17
        /*007e*/ 	.short	(.L_3021 - .L_3020)
.L_3020:
        /*0080*/ 	.word	0x00000000
        /*0084*/ 	.short	0x000d
        /*0086*/ 	.short	0x0050
        /*0088*/ 	.byte	0x00, 0xf0, 0x11, 0x00


	//----- nvinfo : EIATTR_KPARAM_INFO
	.align		4
.L_3021:
        /*008c*/ 	.byte	0x04, 0x17
        /*008e*/ 	.short	(.L_3023 - .L_3022)
.L_3022:
        /*0090*/ 	.word	0x00000000
        /*0094*/ 	.short	0x000c
        /*0096*/ 	.short	0x004c
        /*0098*/ 	.byte	0x00, 0xf0, 0x11, 0x00


	//----- nvinfo : EIATTR_KPARAM_INFO
	.align		4
.L_3023:
        /*009c*/ 	.byte	0x04, 0x17
        /*009e*/ 	.short	(.L_3025 - .L_3024)
.L_3024:
        /*00a0*/ 	.word	0x00000000
        /*00a4*/ 	.short	0x000b
        /*00a6*/ 	.short	0x0048
        /*00a8*/ 	.byte	0x00, 0xf0, 0x11, 0x00


	//----- nvinfo : EIATTR_KPARAM_INFO
	.align		4
.L_3025:
        /*00ac*/ 	.byte	0x04, 0x17
        /*00ae*/ 	.short	(.L_3027 - .L_3026)
.L_3026:
        /*00b0*/ 	.word	0x00000000
        /*00b4*/ 	.short	0x000a
        /*00b6*/ 	.short	0x0040
        /*00b8*/ 	.byte	0x00, 0xf0, 0x21, 0x00


	//----- nvinfo : EIATTR_KPARAM_INFO
	.align		4
.L_3027:
        /*00bc*/ 	.byte	0x04, 0x17
        /*00be*/ 	.short	(.L_3029 - .L_3028)
.L_3028:
        /*00c0*/ 	.word	0x00000000
        /*00c4*/ 	.short	0x0009
        /*00c6*/ 	.short	0x0038
        /*00c8*/ 	.byte	0x00, 0xf0, 0x21, 0x00


	//----- nvinfo : EIATTR_KPARAM_INFO
	.align		4
.L_3029:
        /*00cc*/ 	.byte	0x04, 0x17
        /*00ce*/ 	.short	(.L_3031 - .L_3030)
.L_3030:
        /*00d0*/ 	.word	0x00000000
        /*00d4*/ 	.short	0x0008
        /*00d6*/ 	.short	0x0034
        /*00d8*/ 	.byte	0x00, 0xf0, 0x11, 0x00


	//----- nvinfo : EIATTR_KPARAM_INFO
	.align		4
.L_3031:
        /*00dc*/ 	.byte	0x04, 0x17
        /*00de*/ 	.short	(.L_3033 - .L_3032)
.L_3032:
        /*00e0*/ 	.word	0x00000000
        /*00e4*/ 	.short	0x0007
        /*00e6*/ 	.short	0x0030
        /*00e8*/ 	.byte	0x00, 0xf0, 0x11, 0x00


	//----- nvinfo : EIATTR_KPARAM_INFO
	.align		4
.L_3033:
        /*00ec*/ 	.byte	0x04, 0x17
        /*00ee*/ 	.short	(.L_3035 - .L_3034)
.L_3034:
        /*00f0*/ 	.word	0x00000000
        /*00f4*/ 	.short	0x0006
        /*00f6*/ 	.short	0x002c
        /*00f8*/ 	.byte	0x00, 0xf0, 0x11, 0x00


	//----- nvinfo : EIATTR_KPARAM_INFO
	.align		4
.L_3035:
        /*00fc*/ 	.byte	0x04, 0x17
        /*00fe*/ 	.short	(.L_3037 - .L_3036)
.L_3036:
        /*0100*/ 	.word	0x00000000
        /*0104*/ 	.short	0x0005
        /*0106*/ 	.short	0x0028
        /*0108*/ 	.byte	0x00, 0xf0, 0x11, 0x00


	//----- nvinfo : EIATTR_KPARAM_INFO
	.align		4
.L_3037:
        /*010c*/ 	.byte	0x04, 0x17
        /*010e*/ 	.short	(.L_3039 - .L_3038)
.L_3038:
        /*0110*/ 	.word	0x00000000
        /*0114*/ 	.short	0x0004
        /*0116*/ 	.short	0x0020
        /*0118*/ 	.byte	0x00, 0xf0, 0x21, 0x00


	//----- nvinfo : EIATTR_KPARAM_INFO
	.align		4
.L_3039:
        /*011c*/ 	.byte	0x04, 0x17
        /*011e*/ 	.short	(.L_3041 - .L_3040)
.L_3040:
        /*0120*/ 	.word	0x00000000
        /*0124*/ 	.short	0x0003
        /*0126*/ 	.short	0x0018
        /*0128*/ 	.byte	0x00, 0xf0, 0x21, 0x00


	//----- nvinfo : EIATTR_KPARAM_INFO
	.align		4
.L_3041:
        /*012c*/ 	.byte	0x04, 0x17
        /*012e*/ 	.short	(.L_3043 - .L_3042)
.L_3042:
        /*0130*/ 	.word	0x00000000
        /*0134*/ 	.short	0x0002
        /*0136*/ 	.short	0x0010
        /*0138*/ 	.byte	0x00, 0xf0, 0x21, 0x00


	//----- nvinfo : EIATTR_KPARAM_INFO
	.align		4
.L_3043:
        /*013c*/ 	.byte	0x04, 0x17
        /*013e*/ 	.short	(.L_3045 - .L_3044)
.L_3044:
        /*0140*/ 	.word	0x00000000
        /*0144*/ 	.short	0x0001
        /*0146*/ 	.short	0x0008
        /*0148*/ 	.byte	0x00, 0xf0, 0x21, 0x00


	//----- nvinfo : EIATTR_KPARAM_INFO
	.align		4
.L_3045:
        /*014c*/ 	.byte	0x04, 0x17
        /*014e*/ 	.short	(.L_3047 - .L_3046)
.L_3046:
        /*0150*/ 	.word	0x00000000
        /*0154*/ 	.short	0x0000
        /*0156*/ 	.short	0x0000
        /*0158*/ 	.byte	0x00, 0xf0, 0x21, 0x00


	//----- nvinfo : EIATTR_MAXREG_COUNT
	.align		4
.L_3047:
        /*015c*/ 	.byte	0x03, 0x1b
        /*015e*/ 	.short	0x00ff


	//----- nvinfo : EIATTR_NUM_BARRIERS
	.align		4
        /*0160*/ 	.byte	0x02, 0x4c
        /*0162*/ 	.byte	0x01
	.zero		1


	//----- nvinfo : EIATTR_MERCURY_ISA_VERSION
	.align		4
        /*0164*/ 	.byte	0x03, 0x5f
        /*0166*/ 	.short	0x0000


	//----- nvinfo : EIATTR_EXIT_INSTR_OFFSETS
	.align		4
        /*0168*/ 	.byte	0x04, 0x1c
        /*016a*/ 	.short	(.L_3049 - .L_3048)


	//   ....[0]....
.L_3048:
        /*016c*/ 	.word	0x00000780


	//   ....[1]....
        /*0170*/ 	.word	0x00002ba0


	//   ....[2]....
        /*0174*/ 	.word	0x00002e60


	//   ....[3]....
        /*0178*/ 	.word	0x00002fa0


	//   ....[4]....
        /*017c*/ 	.word	0x00003040


	//   ....[5]....
        /*0180*/ 	.word	0x00003080


	//----- nvinfo : EIATTR_CTAIDZ_USED
	.align		4
.L_3049:
        /*0184*/ 	.byte	0x01, 0x04
	.zero		2


	//----- nvinfo : EIATTR_CRS_STACK_SIZE
	.align		4
        /*0188*/ 	.byte	0x04, 0x1e
        /*018a*/ 	.short	(.L_3051 - .L_3050)
.L_3050:
        /*018c*/ 	.word	0x00000000
.L_3051:


//--------------------- .nv.info._Z23gemm_half_q_half_kernelILi2ELi24ELb0ELb0ELi32EEvPK6__halfPKjS4_S2_PS0_iiiiPKtS7_iiiiiibS2_i --------------------------
	.section	.nv.info._Z23gemm_half_q_half_kernelILi2ELi24ELb0ELb0ELi32EEvPK6__halfPKjS4_S2_PS0_iiiiPKtS7_iiiiiibS2_i,"",@"SHT_CUDA_INFO"
	.sectionflags	@""
	.align	4


	//----- nvinfo : EIATTR_CUDA_API_VERSION
	.align		4
        /*0000*/ 	.byte	0x04, 0x37
        /*0002*/ 	.short	(.L_3053 - .L_3052)
.L_3052:
        /*0004*/ 	.word	0x00000082


	//----- nvinfo : EIATTR_SW2861232_WAR
	.align		4
.L_3053:
        /*0008*/ 	.byte	0x01, 0x35
	.zero		2


	//----- nvinfo : EIATTR_PARAM_CBANK
	.align		4
        /*000c*/ 	.byte	0x04, 0x0a
        /*000e*/ 	.short	(.L_3055 - .L_3054)
	.align		4
.L_3054:
        /*0010*/ 	.word	index@(.nv.constant0._Z23gemm_half_q_half_kernelILi2ELi24ELb0ELb0ELi32EEvPK6__halfPKjS4_S2_PS0_iiiiPKtS7_iiiiiibS2_i)
        /*0014*/ 	.short	0x0160
        /*0016*/ 	.short	0x0074


	//----- nvinfo : EIATTR_CBANK_PARAM_SIZE
	.align		4
.L_3055:
        /*0018*/ 	.byte	0x03, 0x19
        /*001a*/ 	.short	0x0074


	//----- nvinfo : EIATTR_KPARAM_INFO
	.align		4
        /*001c*/ 	.byte	0x04, 0x17
        /*001e*/ 	.short	(.L_3057 - .L_3056)
.L_3056:
        /*0020*/ 	.word	0x00000000
        /*0024*/ 	.short	0x0013
        /*0026*/ 	.short	0x0070
        /*0028*/ 	.byte	0x00, 0xf0, 0x11, 0x00


	//----- nvinfo : EIATTR_KPARAM_INFO
	.align		4
.L_3057:
        /*002c*/ 	.byte	0x04, 0x17
        /*002e*/ 	.short	(.L_3059 - .L_3058)
.L_3058:
        /*0030*/ 	.word	0x00000000
        /*0034*/ 	.short	0x0012
        /*0036*/ 	.short	0x0068
        /*0038*/ 	.byte	0x00, 0xf0, 0x21, 0x00


	//----- nvinfo : EIATTR_KPARAM_INFO
	.align		4
.L_3059:
        /*003c*/ 	.byte	0x04, 0x17
        /*003e*/ 	.short	(.L_3061 - .L_3060)
.L_3060:
        /*0040*/ 	.word	0x00000000
        /*0044*/ 	.short	0x0011
        /*0046*/ 	.short	0x0060
        /*0048*/ 	.byte	0x00, 0xf0, 0x05, 0x00


	//----- nvinfo : EIATTR_KPARAM_INFO
	.align		4
.L_3061:
        /*004c*/ 	.byte	0x04, 0x17
        /*004e*/ 	.short	(.L_3063 - .L_3062)
.L_3062:
        /*0050*/ 	.word	0x00000000
        /*0054*/ 	.short	0x0010
        /*0056*/ 	.short	0x005c
        /*0058*/ 	.byte	0x00, 0xf0, 0x11, 0x00


	//----- nvinfo : EIATTR_KPARAM_INFO
	.align		4
.L_3063:
        /*005c*/ 	.byte	0x04, 0x17
        /*005e*/ 	.short	(.L_3065 - .L_3064)
.L_3064:
        /*0060*/ 	.word	0x00000000
        /*0064*/ 	.short	0x000f
        /*0066*/ 	.short	0x0058
        /*0068*/ 	.byte	0x00, 0xf0, 0x11, 0x00


	//----- nvinfo : EIATTR_KPARAM_INFO
	.align		4
.L_3065:
        /*006c*/ 	.byte	0x04, 0x17
        /*006e*/ 	.short	(.L_3067 - .L_3066)
.L_3066:
        /*0070*/ 	.word	0x00000000
        /*0074*/ 	.short	0x000e
        /*0076*/ 	.short	0x0054
        /*0078*/ 	.byte	0x00, 0xf0, 0x11, 0x00


	//----- nvinfo : EIATTR_KPARAM_INFO
	.align		4
.L_3067:
        /*007c*/ 	.byte	0x04, 0x17
        /*007e*/ 	.short	(.L_3069 - .L_3068)
.L_3068:
        /*0080*/ 	.word	0x00000000
        /*0084*/ 	.short	0x000d
        /*0086*/ 	.short	0x0050
        /*0088*/ 	.byte	0x00, 0xf0, 0x11, 0x00


	//----- nvinfo : EIATTR_KPARAM_INFO
	.align		4
.L_3069:
        /*008c*/ 	.byte	0x04, 0x17
        /*008e*/ 	.short	(.L_3071 - .L_3070)
.L_3070:
        /*0090*/ 	.word	0x00000000
        /*0094*/ 	.short	0x000c
        /*0096*/ 	.short	0x004c
        /*0098*/ 	.byte	0x00, 0xf0, 0x11, 0x00


	//----- nvinfo : EIATTR_KPARAM_INFO
	.align		4
.L_3071:
        /*009c*/ 	.byte	0x04, 0x17
        /*009e*/ 	.short	(.L_3073 - .L_3072)
.L_3072:
        /*00a0*/ 	.word	0x00000000
        /*00a4*/ 	.short	0x000b
        /*00a6*/ 	.short	0x0048
        /*00a8*/ 	.byte	0x00, 0xf0, 0x11, 0x00


	//----- nvinfo : EIATTR_KPARAM_INFO
	.align		4
.L_3073:
        /*00ac*/ 	.byte	0x04, 0x17
        /*00ae*/ 	.short	(.L_3075 - .L_3074)
.L_3074:
        /*00b0*/ 	.word	0x00000000
        /*00b4*/ 	.short	0x000a
        /*00b6*/ 	.short	0x0040
        /*00b8*/ 	.byte	0x00, 0xf0, 0x21, 0x00


	//----- nvinfo : EIATTR_KPARAM_INFO
	.align		4
.L_3075:
        /*00bc*/ 	.byte	0x04, 0x17
        /*00be*/ 	.short	(.L_3077 - .L_3076)
.L_3076:
        /*00c0*/ 	.word	0x00000000
        /*00c4*/ 	.short	0x0009
        /*00c6*/ 	.short	0x0038
        /*00c8*/ 	.byte	0x00, 0xf0, 0x21, 0x00


	//----- nvinfo : EIATTR_KPARAM_INFO
	.align		4
.L_3077:
        /*00cc*/ 	.byte	0x04, 0x17
        /*00ce*/ 	.short	(.L_3079 - .L_3078)
.L_3078:
        /*00d0*/ 	.word	0x00000000
        /*00d4*/ 	.short	0x0008
        /*00d6*/ 	.short	0x0034
        /*00d8*/ 	.byte	0x00, 0xf0, 0x11, 0x00


	//----- nvinfo : EIATTR_KPARAM_INFO
	.align		4
.L_3079:
        /*00dc*/ 	.byte	0x04, 0x17
        /*00de*/ 	.short	(.L_3081 - .L_3080)
.L_3080:
        /*00e0*/ 	.word	0x00000000
        /*00e4*/ 	.short	0x0007
        /*00e6*/ 	.short	0x0030
        /*00e8*/ 	.byte	0x00, 0xf0, 0x11, 0x00


	//----- nvinfo : EIATTR_KPARAM_INFO
	.align		4
.L_3081:
        /*00ec*/ 	.byte	0x04, 0x17
        /*00ee*/ 	.short	(.L_3083 - .L_3082)
.L_3082:
        /*00f0*/ 	.word	0x00000000
        /*00f4*/ 	.short	0x0006
        /*00f6*/ 	.short	0x002c
        /*00f8*/ 	.byte	0x00, 0xf0, 0x11, 0x00


	//----- nvinfo : EIATTR_KPARAM_INFO
	.align		4
.L_3083:
        /*00fc*/ 	.byte	0x04, 0x17
        /*00fe*/ 	.short	(.L_3085 - .L_3084)
.L_3084:
        /*0100*/ 	.word	0x00000000
        /*0104*/ 	.short	0x0005
        /*0106*/ 	.short	0x0028
        /*0108*/ 	.byte	0x00, 0xf0, 0x11, 0x00


	//----- nvinfo : EIATTR_KPARAM_INFO
	.align		4
.L_3085:
        /*010c*/ 	.byte	0x04, 0x17
        /*010e*/ 	.short	(.L_3087 - .L_3086)
.L_3086:
        /*0110*/ 	.word	0x00000000
        /*0114*/ 	.short	0x0004
        /*0116*/ 	.short	0x0020
        /*0118*/ 	.byte	0x00, 0xf0, 0x21, 0x00


	//----- nvinfo : EIATTR_KPARAM_INFO
	.align		4
.L_3087:
        /*011c*/ 	.byte	0x04, 0x17
        /*011e*/ 	.short	(.L_3089 - .L_3088)
.L_3088:
        /*0120*/ 	.word	0x00000000
        /*0124*/ 	.short	0x0003
        /*0126*/ 	.short	0x0018
        /*0128*/ 	.byte	0x00, 0xf0, 0x21, 0x00


	//----- nvinfo : EIATTR_KPARAM_INFO
	.align		4
.L_3089:
        /*012c*/ 	.byte	0x04, 0x17
        /*012e*/ 	.short	(.L_3091 - .L_3090)
.L_3090:
        /*0130*/ 	.word	0x00000000
        /*0134*/ 	.short	0x0002
        /*0136*/ 	.short	0x0010
        /*0138*/ 	.byte	0x00, 0xf0, 0x21, 0x00


	//----- nvinfo : EIATTR_KPARAM_INFO
	.align		4
.L_3091:
        /*013c*/ 	.byte	0x04, 0x17
        /*013e*/ 	.short	(.L_3093 - .L_3092)
.L_3092:
        /*0140*/ 	.word	0x00000000
        /*0144*/ 	.short	0x0001
        /*0146*/ 	.short	0x0008
        /*0148*/ 	.byte	0x00, 0xf0, 0x21, 0x00


	//----- nvinfo : EIATTR_KPARAM_INFO
	.align		4
.L_3093:
        /*014c*/ 	.byte	0x04, 0x17
        /*014e*/ 	.short	(.L_3095 - .L_3094)
.L_3094:
        /*0150*/ 	.word	0x00000000
        /*0154*/ 	.short	0x0000
        /*0156*/ 	.short	0x0000
        /*0158*/ 	.byte	0x00, 0xf0, 0x21, 0x00


	//----- nvinfo : EIATTR_MAXREG_COUNT
	.align		4
.L_3095:
        /*015c*/ 	.byte	0x03, 0x1b
        /*015e*/ 	.short	0x00ff


	//----- nvinfo : EIATTR_NUM_BARRIERS
	.align		4
        /*0160*/ 	.byte	0x02, 0x4c
        /*0162*/ 	.byte	0x01
	.zero		1


	//----- nvinfo : EIATTR_MERCURY_ISA_VERSION
	.align		4
        /*0164*/ 	.byte	0x03, 0x5f
        /*0166*/ 	.short	0x0000


	//----- nvinfo : EIATTR_EXIT_INSTR_OFFSETS
	.align		4
        /*0168*/ 	.byte	0x04, 0x1c
        /*016a*/ 	.short	(.L_3097 - .L_3096)


	//   ....[0]....
.L_3096:
        /*016c*/ 	.word	0x00000780


	//   ....[1]....
        /*0170*/ 	.word	0x00005d80


	//   ....[2]....
        /*0174*/ 	.word	0x00006040


	//   ....[3]....
        /*0178*/ 	.word	0x00006180


	//   ....[4]....
        /*017c*/ 	.word	0x00006220


	//   ....[5]....
        /*0180*/ 	.word	0x00006260


	//----- nvinfo : EIATTR_CTAIDZ_USED
	.align		4
.L_3097:
        /*0184*/ 	.byte	0x01, 0x04
	.zero		2


	//----- nvinfo : EIATTR_CRS_STACK_SIZE
	.align		4
        /*0188*/ 	.byte	0x04, 0x1e
        /*018a*/ 	.short	(.L_3099 - .L_3098)
.L_3098:
        /*018c*/ 	.word	0x00000000
.L_3099:


//--------------------- .nv.info._Z23gemm_half_q_half_kernelILi2ELi8ELb0ELb0ELi32EEvPK6__halfPKjS4_S2_PS0_iiiiPKtS7_iiiiiibS2_i --------------------------
	.section	.nv.info._Z23gemm_half_q_half_kernelILi2ELi8ELb0ELb0ELi32EEvPK6__halfPKjS4_S2_PS0_iiiiPKtS7_iiiiiibS2_i,"",@"SHT_CUDA_INFO"
	.sectionflags	@""
	.align	4


	//----- nvinfo : EIATTR_CUDA_API_VERSION
	.align		4
        /*0000*/ 	.byte	0x04, 0x37
        /*0002*/ 	.short	(.L_3101 - .L_3100)
.L_3100:
        /*0004*/ 	.word	0x00000082


	//----- nvinfo : EIATTR_SW2861232_WAR
	.align		4
.L_3101:
        /*0008*/ 	.byte	0x01, 0x35
	.zero		2


	//----- nvinfo : EIATTR_PARAM_CBANK
	.align		4
        /*000c*/ 	.byte	0x04, 0x0a
        /*000e*/ 	.short	(.L_3103 - .L_3102)
	.align		4
.L_3102:
        /*0010*/ 	.word	index@(.nv.constant0._Z23gemm_half_q_half_kernelILi2ELi8ELb0ELb0ELi32EEvPK6__halfPKjS4_S2_PS0_iiiiPKtS7_iiiiiibS2_i)
        /*0014*/ 	.short	0x0160
        /*0016*/ 	.short	0x0074


	//----- nvinfo : EIATTR_CBANK_PARAM_SIZE
	.align		4
.L_3103:
        /*0018*/ 	.byte	0x03, 0x19
        /*001a*/ 	.short	0x0074


	//----- nvinfo : EIATTR_KPARAM_INFO
	.align		4
        /*001c*/ 	.byte	0x04, 0x17
        /*001e*/ 	.short	(.L_3105 - .L_3104)
.L_3104:
        /*0020*/ 	.word	0x00000000
        /*0024*/ 	.short	0x0013
        /*0026*/ 	.short	0x0070
        /*0028*/ 	.byte	0x00, 0xf0, 0x11, 0x00


	//----- nvinfo : EIATTR_KPARAM_INFO
	.align		4
.L_3105:
        /*002c*/ 	.byte	0x04, 0x17
        /*002e*/ 	.short	(.L_3107 - .L_3106)
.L_3106:
        /*0030*/ 	.word	0x00000000
        /*0034*/ 	.short	0x0012
        /*0036*/ 	.short	0x0068
        /*0038*/ 	.byte	0x00, 0xf0, 0x21, 0x00


	//----- nvinfo : EIATTR_KPARAM_INFO
	.align		4
.L_3107:
        /*003c*/ 	.byte	0x04, 0x17
        /*003e*/ 	.short	(.L_3109 - .L_3108)
.L_3108:
        /*0040*/ 	.word	0x00000000
        /*0044*/ 	.short	0x0011
        /*0046*/ 	.short	0x0060
        /*0048*/ 	.byte	0x00, 0xf0, 0x05, 0x00


	//----- nvinfo : EIATTR_KPARAM_INFO
	.align		4
.L_3109:
        /*004c*/ 	.byte	0x04, 0x17
        /*004e*/ 	.short	(.L_3111 - .L_3110)
.L_3110:
        /*0050*/ 	.word	0x00000000
        /*0054*/ 	.short	0x0010
        /*0056*/ 	.short	0x005c
        /*0058*/ 	.byte	0x00, 0xf0, 0x11, 0x00


	//----- nvinfo : EIATTR_KPARAM_INFO
	.align		4
.L_3111:
        /*005c*/ 	.byte	0x04, 0x17
        /*005e*/ 	.short	(.L_3113 - .L_3112)
.L_3112:
        /*0060*/ 	.word	0x00000000
        /*0064*/ 	.short	0x000f
        /*0066*/ 	.short	0x0058
        /*0068*/ 	.byte	0x00, 0xf0, 0x11, 0x00


	//----- nvinfo : EIATTR_KPARAM_INFO
	.align		4
.L_3113:
        /*006c*/ 	.byte	0x04, 0x17
        /*006e*/ 	.short	(.L_3115 - .L_3114)
.L_3114:
        /*0070*/ 	.word	0x00000000
        /*0074*/ 	.short	0x000e
        /*0076*/ 	.short	0x0054
        /*0078*/ 	.byte	0x00, 0xf0, 0x11, 0x00


	//----- nvinfo : EIATTR_KPARAM_INFO
	.align		4
.L_3115:
        /*007c*/ 	.byte	0x04, 0x17
        /*007e*/ 	.short	(.L_3117 - .L_3116)
.L_3116:
        /*0080*/ 	.word	0x00000000
        /*0084*/ 	.short	0x000d
        /*0086*/ 	.short	0x0050
        /*0088*/ 	.byte	0x00, 0xf0, 0x11, 0x00


	//----- nvinfo : EIATTR_KPARAM_INFO
	.align		4
.L_3117:
        /*008c*/ 	.byte	0x04, 0x17
        /*008e*/ 	.short	(.L_3119 - .L_3118)
.L_3118:
        /*0090*/ 	.word	0x00000000
        /*0094*/ 	.short	0x000c
        /*0096*/ 	.short	0x004c
        /*0098*/ 	.byte	0x00, 0xf0, 0x11, 0x00


	//----- nvinfo : EIATTR_KPARAM_INFO
	.align		4
.L_3119:
        /*009c*/ 	.byte	0x04, 0x17
        /*009e*/ 	.short	(.L_3121 - .L_3120)
.L_3120:
        /*00a0*/ 	.word	0x00000000
        /*00a4*/ 	.short	0x000b
        /*00a6*/ 	.short	0x0048
        /*00a8*/ 	.byte	0x00, 0xf0, 0x11, 0x00


	//----- nvinfo : EIATTR_KPARAM_INFO
	.align		4
.L_3121:
        /*00ac*/ 	.byte	0x04, 0x17
        /*00ae*/ 	.short	(.L_3123 - .L_3122)
.L_3122:
        /*00b0*/ 	.word	0x00000000
        /*00b4*/ 	.short	0x000a
        /*00b6*/ 	.short	0x0040
        /*00b8*/ 	.byte	0x00, 0xf0, 0x21, 0x00


	//----- nvinfo : EIATTR_KPARAM_INFO
	.align		4
.L_3123:
        /*00bc*/ 	.byte	0x04, 0x17
        /*00be*/ 	.short	(.L_3125 - .L_3124)
.L_3124:
        /*00c0*/ 	.word	0x00000000
        /*00c4*/ 	.short	0x0009
        /*00c6*/ 	.short	0x0038
        /*00c8*/ 	.byte	0x00, 0xf0, 0x21, 0x00


	//----- nvinfo : EIATTR_KPARAM_INFO
	.align		4
.L_3125:
        /*00cc*/ 	.byte	0x04, 0x17
        /*00ce*/ 	.short	(.L_3127 - .L_3126)
.L_3126:
        /*00d0*/ 	.word	0x00000000
        /*00d4*/ 	.short	0x0008
        /*00d6*/ 	.short	0x0034
        /*00d8*/ 	.byte	0x00, 0xf0, 0x11, 0x00


	//----- nvinfo : EIATTR_KPARAM_INFO
	.align		4
.L_3127:
        /*00dc*/ 	.byte	0x04, 0x17
        /*00de*/ 	.short	(.L_3129 - .L_3128)
.L_3128:
        /*00e0*/ 	.word	0x00000000
        /*00e4*/ 	.short	0x0007
        /*00e6*/ 	.short	0x0030
        /*00e8*/ 	.byte	0x00, 0xf0, 0x11, 0x00


	//----- nvinfo : EIATTR_KPARAM_INFO
	.align		4
.L_3129:
        /*00ec*/ 	.byte	0x04, 0x17
        /*00ee*/ 	.short	(.L_3131 - .L_3130)
.L_3130:
        /*00f0*/ 	.word	0x00000000
        /*00f4*/ 	.short	0x0006
        /*00f6*/ 	.short	0x002c
        /*00f8*/ 	.byte	0x00, 0xf0, 0x11, 0x00


	//----- nvinfo : EIATTR_KPARAM_INFO
	.align		4
.L_3131:
        /*00fc*/ 	.byte	0x04, 0x17
        /*00fe*/ 	.short	(.L_3133 - .L_3132)
.L_3132:
        /*0100*/ 	.word	0x00000000
        /*0104*/ 	.short	0x0005
        /*0106*/ 	.short	0x0028
        /*0108*/ 	.byte	0x00, 0xf0, 0x11, 0x00


	//----- nvinfo : EIATTR_KPARAM_INFO
	.align		4
.L_3133:
        /*010c*/ 	.byte	0x04, 0x17
        /*010e*/ 	.short	(.L_3135 - .L_3134)
.L_3134:
        /*0110*/ 	.word	0x00000000
        /*0114*/ 	.short	0x0004
        /*0116*/ 	.short	0x0020
        /*0118*/ 	.byte	0x00, 0xf0, 0x21, 0x00


	//----- nvinfo : EIATTR_KPARAM_INFO
	.align		4
.L_3135:
        /*011c*/ 	.byte	0x04, 0x17
        /*011e*/ 	.short	(.L_3137 - .L_3136)
.L_3136:
        /*0120*/ 	.word	0x00000000
        /*0124*/ 	.short	0x0003
        /*0126*/ 	.short	0x0018
        /*0128*/ 	.byte	0x00, 0xf0, 0x21, 0x00


	//----- nvinfo : EIATTR_KPARAM_INFO
	.align		4
.L_3137:
        /*012c*/ 	.byte	0x04, 0x17
        /*012e*/ 	.short	(.L_3139 - .L_3138)
.L_3138:
        /*0130*/ 	.word	0x00000000
        /*0134*/ 	.short	0x0002
        /*0136*/ 	.short	0x0010
        /*0138*/ 	.byte	0x00, 0xf0, 0x21, 0x00


	//----- nvinfo : EIATTR_KPARAM_INFO
	.align		4
.L_3139:
        /*013c*/ 	.byte	0x04, 0x17
        /*013e*/ 	.short	(.L_3141 - .L_3140)
.L_3140:
        /*0140*/ 	.word	0x00000000
        /*0144*/ 	.short	0x0001
        /*0146*/ 	.short	0x0008
        /*0148*/ 	.byte	0x00, 0xf0, 0x21, 0x00


	//----- nvinfo : EIATTR_KPARAM_INFO
	.align		4
.L_3141:
        /*014c*/ 	.byte	0x04, 0x17
        /*014e*/ 	.short	(.L_3143 - .L_3142)
.L_3142:
        /*0150*/ 	.word	0x00000000
        /*0154*/ 	.short	0x0000
        /*0156*/ 	.short	0x0000
        /*0158*/ 	.byte	0x00, 0xf0, 0x21, 0x00


	//----- nvinfo : EIATTR_MAXREG_COUNT
	.align		4
.L_3143:
        /*015c*/ 	.byte	0x03, 0x1b
        /*015e*/ 	.short	0x00ff


	//----- nvinfo : EIATTR_NUM_BARRIERS
	.align		4
        /*0160*/ 	.byte	0x02, 0x4c
        /*0162*/ 	.byte	0x01
	.zero		1


	//----- nvinfo : EIATTR_MERCURY_ISA_VERSION
	.align		4
        /*0164*/ 	.byte	0x03, 0x5f
        /*0166*/ 	.short	0x0000


	//----- nvinfo : EIATTR_EXIT_INSTR_OFFSETS
	.align		4
        /*0168*/ 	.byte	0x04, 0x1c
        /*016a*/ 	.short	(.L_3145 - .L_3144)


	//   ....[0]....
.L_3144:
        /*016c*/ 	.word	0x00000780


	//   ....[1]....
        /*0170*/ 	.word	0x000042e0


	//   ....[2]....
        /*0174*/ 	.word	0x000045a0


	//   ....[3]....
        /*0178*/ 	.word	0x000046e0


	//   ....[4]....
        /*017c*/ 	.word	0x00004780


	//   ....[5]....
        /*0180*/ 	.word	0x000047c0


	//----- nvinfo : EIATTR_CTAIDZ_USED
	.align		4
.L_3145:
        /*0184*/ 	.byte	0x01, 0x04
	.zero		2


	//----- nvinfo : EIATTR_CRS_STACK_SIZE
	.align		4
        /*0188*/ 	.byte	0x04, 0x1e
        /*018a*/ 	.short	(.L_3147 - .L_3146)
.L_3146:
        /*018c*/ 	.word	0x00000000
.L_3147:


//--------------------- .nv.info._Z23gemm_half_q_half_kernelILi2ELi12ELb0ELb0ELi32EEvPK6__halfPKjS4_S2_PS0_iiiiPKtS7_iiiiiibS2_i --------------------------
	.section	.nv.info._Z23gemm_half_q_half_kernelILi2ELi12ELb0ELb0ELi32EEvPK6__halfPKjS4_S2_PS0_iiiiPKtS7_iiiiiibS2_i,"",@"SHT_CUDA_INFO"
	.sectionflags	@""
	.align	4


	//----- nvinfo : EIATTR_CUDA_API_VERSION
	.align		4
        /*0000*/ 	.byte	0x04, 0x37
        /*0002*/ 	.short	(.L_3149 - .L_3148)
.L_3148:
        /*0004*/ 	.word	0x00000082


	//----- nvinfo : EIATTR_SW2861232_WAR
	.align		4
.L_3149:
        /*0008*/ 	.byte	0x01, 0x35
	.zero		2


	//----- nvinfo : EIATTR_PARAM_CBANK
	.align		4
        /*000c*/ 	.byte	0x04, 0x0a
        /*000e*/ 	.short	(.L_3151 - .L_3150)
	.align		4
.L_3150:
        /*0010*/ 	.word	index@(.nv.constant0._Z23gemm_half_q_half_kernelILi2ELi12ELb0ELb0ELi32EEvPK6__halfPKjS4_S2_PS0_iiiiPKtS7_iiiiiibS2_i)
        /*0014*/ 	.short	0x0160
        /*0016*/ 	.short	0x0074


	//----- nvinfo : EIATTR_CBANK_PARAM_SIZE
	.align		4
.L_3151:
        /*0018*/ 	.byte	0x03, 0x19
        /*001a*/ 	.short	0x0074


	//----- nvinfo : EIATTR_KPARAM_INFO
	.align		4
        /*001c*/ 	.byte	0x04, 0x17
        /*001e*/ 	.short	(.L_3153 - .L_3152)
.L_3152:
        /*0020*/ 	.word	0x00000000
        /*0024*/ 	.short	0x0013
        /*0026*/ 	.short	0x0070
        /*0028*/ 	.byte	0x00, 0xf0, 0x11, 0x00


	//----- nvinfo : EIATTR_KPARAM_INFO
	.align		4
.L_3153:
        /*002c*/ 	.byte	0x04, 0x17
        /*002e*/ 	.short	(.L_3155 - .L_3154)
.L_3154:
        /*0030*/ 	.word	0x00000000
        /*0034*/ 	.short	0x0012
        /*0036*/ 	.short	0x0068
        /*0038*/ 	.byte	0x00, 0xf0, 0x21, 0x00


	//----- nvinfo : EIATTR_KPARAM_INFO
	.align		4
.L_3155:
        /*003c*/ 	.byte	0x04, 0x17
        /*003e*/ 	.short	(.L_3157 - .L_3156)
.L_3156:
        /*0040*/ 	.word	0x00000000
        /*0044*/ 	.short	0x0011
        /*0046*/ 	.short	0x0060
        /*0048*/ 	.byte	0x00, 0xf0, 0x05, 0x00


	//----- nvinfo : EIATTR_KPARAM_INFO
	.align		4
.L_3157:
        /*004c*/ 	.byte	0x04, 0x17
        /*004e*/ 	.short	(.L_3159 - .L_3158)
.L_3158:
        /*0050*/ 	.word	0x00000000
        /*0054*/ 	.short	0x0010
        /*0056*/ 	.short	0x005c
        /*0058*/ 	.byte	0x00, 0xf0, 0x11, 0x00


	//----- nvinfo : EIATTR_KPARAM_INFO
	.align		4
.L_3159:
        /*005c*/ 	.byte	0x04, 0x17
        /*005e*/ 	.short	(.L_3161 - .L_3160)
.L_3160:
        /*0060*/ 	.word	0x00000000
        /*0064*/ 	.short	0x000f
        /*0066*/ 	.short	0x0058
        /*0068*/ 	.byte	0x00, 0xf0, 0x11, 0x00


	//----- nvinfo : EIATTR_KPARAM_INFO
	.align		4
.L_3161:
        /*006c*/ 	.byte	0x04, 0x17
        /*006e*/ 	.short	(.L_3163 - .L_3162)
.L_3162:
        /*0070*/ 	.word	0x00000000
        /*0074*/ 	.short	0x000e
        /*0076*/ 	.short	0x0054
        /*0078*/ 	.byte	0x00, 0xf0, 0x11, 0x00


	//----- nvinfo : EIATTR_KPARAM_INFO
	.align		4
.L_3163:
        /*007c*/ 	.byte	0x04, 0x17
        /*007e*/ 	.short	(.L_3165 - .L_3164)
.L_3164:
        /*0080*/ 	.word	0x00000000
        /*0084*/ 	.short	0x000d
        /*0086*/ 	.short	0x0050
        /*0088*/ 	.byte	0x00, 0xf0, 0x11, 0x00


	//----- nvinfo : EIATTR_KPARAM_INFO
	.align		4
.L_3165:
        /*008c*/ 	.byte	0x04, 0x17
        /*008e*/ 	.short	(.L_3167 - .L_3166)
.L_3166:
        /*0090*/ 	.word	0x00000000
        /*0094*/ 	.short	0x000c
        /*0096*/ 	.short	0x004c
        /*0098*/ 	.byte	0x00, 0xf0, 0x11, 0x00


	//----- nvinfo : EIATTR_KPARAM_INFO
	.align		4
.L_3167:
        /*009c*/ 	.byte	0x04, 0x17
        /*009e*/ 	.short	(.L_3169 - .L_3168)
.L_3168:
        /*00a0*/ 	.word	0x00000000
        /*00a4*/ 	.short	0x000b
        /*00a6*/ 	.short	0x0048
        /*00a8*/ 	.byte	0x00, 0xf0, 0x11, 0x00


	//----- nvinfo : EIATTR_KPARAM_INFO
	.align		4
.L_3169:
        /*00ac*/ 	.byte	0x04, 0x17
        /*00ae*/ 	.short	(.L_3171 - .L_3170)
.L_3170:
        /*00b0*/ 	.word	0x00000000
        /*00b4*/ 	.short	0x000a
        /*00b6*/ 	.short	0x0040
        /*00b8*/ 	.byte	0x00, 0xf0, 0x21, 0x00


	//----- nvinfo : EIATTR_KPARAM_INFO
	.align		4
.L_3171:
        /*00bc*/ 	.byte	0x04, 0x17
        /*00be*/ 	.short	(.L_3173 - .L_3172)
.L_3172:
        /*00c0*/ 	.word	0x00000000
        /*00c4*/ 	.short	0x0009
        /*00c6*/ 	.short	0x0038
        /*00c8*/ 	.byte	0x00, 0xf0, 0x21, 0x00


	//----- nvinfo : EIATTR_KPARAM_INFO
	.align		4
.L_3173:
        /*00cc*/ 	.byte	0x04, 0x17
        /*00ce*/ 	.short	(.L_3175 - .L_3174)
.L_3174:
        /*00d0*/ 	.word	0x00000000
        /*00d4*/ 	.short	0x0008
        /*00d6*/ 	.short	0x0034
        /*00d8*/ 	.byte	0x00, 0xf0, 0x11, 0x00


	//----- nvinfo : EIATTR_KPARAM_INFO
	.align		4
.L_3175:
        /*00dc*/ 	.byte	0x04, 0x17
        /*00de*/ 	.short	(.L_3177 - .L_3176)
.L_3176:
        /*00e0*/ 	.word	0x00000000
        /*00e4*/ 	.short	0x0007
        /*00e6*/ 	.short	0x0030
        /*00e8*/ 	.byte	0x00, 0xf0, 0x11, 0x00


	//----- nvinfo : EIATTR_KPARAM_INFO
	.align		4
.L_3177:
        /*00ec*/ 	.byte	0x04, 0x17
        /*00ee*/ 	.short	(.L_3179 - .L_3178)
.L_3178:
        /*00f0*/ 	.word	0x00000000
        /*00f4*/ 	.short	0x0006
        /*00f6*/ 	.short	0x002c
        /*00f8*/ 	.byte	0x00, 0xf0, 0x11, 0x00


	//----- nvinfo : EIATTR_KPARAM_INFO
	.align		4
.L_3179:
        /*00fc*/ 	.byte	0x04, 0x17
        /*00fe*/ 	.short	(.L_3181 - .L_3180)
.L_3180:
        /*0100*/ 	.word	0x00000000
        /*0104*/ 	.short	0x0005
        /*0106*/ 	.short	0x0028
        /*0108*/ 	.byte	0x00, 0xf0, 0x11, 0x00


	//----- nvinfo : EIATTR_KPARAM_INFO
	.align		4
.L_3181:
        /*010c*/ 	.byte	0x04, 0x17
        /*010e*/ 	.short	(.L_3183 - .L_3182)
.L_3182:
        /*0110*/ 	.word	0x00000000
        /*0114*/ 	.short	0x0004
        /*0116*/ 	.short	0x0020
        /*0118*/ 	.byte	0x00, 0xf0, 0x21, 0x00


	//----- nvinfo : EIATTR_KPARAM_INFO
	.align		4
.L_3183:
        /*011c*/ 	.byte	0x04, 0x17
        /*011e*/ 	.short	(.L_3185 - .L_3184)
.L_3184:
        /*0120*/ 	.word	0x00000000
        /*0124*/ 	.short	0x0003
        /*0126*/ 	.short	0x0018
        /*0128*/ 	.byte	0x00, 0xf0, 0x21, 0x00


	//----- nvinfo : EIATTR_KPARAM_INFO
	.align		4
.L_3185:
        /*012c*/ 	.byte	0x04, 0x17
        /*012e*/ 	.short	(.L_3187 - .L_3186)
.L_3186:
        /*0130*/ 	.word	0x00000000
        /*0134*/ 	.short	0x0002
        /*0136*/ 	.short	0x0010
        /*0138*/ 	.byte	0x00, 0xf0, 0x21, 0x00


	//----- nvinfo : EIATTR_KPARAM_INFO
	.align		4
.L_3187:
        /*013c*/ 	.byte	0x04, 0x17
        /*013e*/ 	.short	(.L_3189 - .L_3188)
.L_3188:
        /*0140*/ 	.word	0x00000000
        /*0144*/ 	.short	0x0001
        /*0146*/ 	.short	0x0008
        /*0148*/ 	.byte	0x00, 0xf0, 0x21, 0x00


	//----- nvinfo : EIATTR_KPARAM_INFO
	.align		4
.L_3189:
        /*014c*/ 	.byte	0x04, 0x17
        /*014e*/ 	.short	(.L_3191 - .L_3190)
.L_3190:
        /*0150*/ 	.word	0x00000000
        /*0154*/ 	.short	0x0000
        /*0156*/ 	.short	0x0000
        /*0158*/ 	.byte	0x00, 0xf0, 0x21, 0x00


	//----- nvinfo : EIATTR_MAXREG_COUNT
	.align		4
.L_3191:
        /*015c*/ 	.byte	0x03, 0x1b
        /*015e*/ 	.short	0x00ff


	//----- nvinfo : EIATTR_NUM_BARRIERS
	.align		4
        /*0160*/ 	.byte	0x02, 0x4c
        /*0162*/ 	.byte	0x01
	.zero		1


	//----- nvinfo : EIATTR_MERCURY_ISA_VERSION
	.align		4
        /*0164*/ 	.byte	0x03, 0x5f
        /*0166*/ 	.short	0x0000


	//----- nvinfo : EIATTR_EXIT_INSTR_OFFSETS
	.align		4
        /*0168*/ 	.byte	0x04, 0x1c
        /*016a*/ 	.short	(.L_3193 - .L_3192)


	//   ....[0]....
.L_3192:
        /*016c*/ 	.word	0x00000780


	//   ....[1]....
        /*0170*/ 	.word	0x00005be0


	//   ....[2]....
        /*0174*/ 	.word	0x00005ea0


	//   ....[3]....
        /*0178*/ 	.word	0x00005ff0


	//   ....[4]....
        /*017c*/ 	.word	0x00006090


	//   ....[5]....
        /*0180*/ 	.word	0x000060d0


	//----- nvinfo : EIATTR_CTAIDZ_USED
	.align		4
.L_3193:
        /*0184*/ 	.byte	0x01, 0x04
	.zero		2


	//----- nvinfo : EIATTR_CRS_STACK_SIZE
	.align		4
        /*0188*/ 	.byte	0x04, 0x1e
        /*018a*/ 	.short	(.L_3195 - .L_3194)
.L_3194:
        /*018c*/ 	.word	0x00000000
.L_3195:


//--------------------- .nv.info._Z23gemm_half_q_half_kernelILi2ELi14ELb0ELb0ELi32EEvPK6__halfPKjS4_S2_PS0_iiiiPKtS7_iiiiiibS2_i --------------------------
	.section	.nv.info._Z23gemm_half_q_half_kernelILi2ELi14ELb0ELb0ELi32EEvPK6__halfPKjS4_S2_PS0_iiiiPKtS7_iiiiiibS2_i,"",@"SHT_CUDA_INFO"
	.sectionflags	@""
	.align	4


	//----- nvinfo : EIATTR_CUDA_API_VERSION
	.align		4
        /*0000*/ 	.byte	0x04, 0x37
        /*0002*/ 	.short	(.L_3197 - .L_3196)
.L_3196:
        /*0004*/ 	.word	0x00000082


	//----- nvinfo : EIATTR_SW2861232_WAR
	.align		4
.L_3197:
        /*0008*/ 	.byte	0x01, 0x35
	.zero		2


	//----- nvinfo : EIATTR_PARAM_CBANK
	.align		4
        /*000c*/ 	.byte	0x04, 0x0a
        /*000e*/ 	.short	(.L_3199 - .L_3198)
	.align		4
.L_3198:
        /*0010*/ 	.word	index@(.nv.constant0._Z23gemm_half_q_half_kernelILi2ELi14ELb0ELb0ELi32EEvPK6__halfPKjS4_S2_PS0_iiiiPKtS7_iiiiiibS2_i)
        /*0014*/ 	.short	0x0160
        /*0016*/ 	.short	0x0074


	//----- nvinfo : EIATTR_CBANK_PARAM_SIZE
	.align		4
.L_3199:
        /*0018*/ 	.byte	0x03, 0x19
        /*001a*/ 	.short	0x0074


	//----- nvinfo : EIATTR_KPARAM_INFO
	.align		4
        /*001c*/ 	.byte	0x04, 0x17
        /*001e*/ 	.short	(.L_3201 - .L_3200)
.L_3200:
        /*0020*/ 	.word	0x00000000
        /*0024*/ 	.short	0x0013
        /*0026*/ 	.short	0x0070
        /*0028*/ 	.byte	0x00, 0xf0, 0x11, 0x00


	//----- nvinfo : EIATTR_KPARAM_INFO
	.align		4
.L_3201:
        /*002c*/ 	.byte	0x04, 0x17
        /*002e*/ 	.short	(.L_3203 - .L_3202)
.L_3202:
        /*0030*/ 	.word	0x00000000
        /*0034*/ 	.short	0x0012
        /*0036*/ 	.short	0x0068
        /*0038*/ 	.byte	0x00, 0xf0, 0x21, 0x00


	//----- nvinfo : EIATTR_KPARAM_INFO
	.align		4
.L_3203:
        /*003c*/ 	.byte	0x04, 0x17
        /*003e*/ 	.short	(.L_3205 - .L_3204)
.L_3204:
        /*0040*/ 	.word	0x00000000
        /*0044*/ 	.short	0x0011
        /*0046*/ 	.short	0x0060
        /*0048*/ 	.byte	0x00, 0xf0, 0x05, 0x00


	//----- nvinfo : EIATTR_KPARAM_INFO
	.align		4
.L_3205:
        /*004c*/ 	.byte	0x04, 0x17
        /*004e*/ 	.short	(.L_3207 - .L_3206)
.L_3206:
        /*0050*/ 	.word	0x00000000
        /*0054*/ 	.short	0x0010
        /*0056*/ 	.short	0x005c
        /*0058*/ 	.byte	0x00, 0xf0, 0x11, 0x00


	//----- nvinfo : EIATTR_KPARAM_INFO
	.align		4
.L_3207:
        /*005c*/ 	.byte	0x04, 0x17
        /*005e*/ 	.short	(.L_3209 - .L_3208)
.L_3208:
        /*0060*/ 	.word	0x00000000
        /*0064*/ 	.short	0x000f
        /*0066*/ 	.short	0x0058
        /*0068*/ 	.byte	0x00, 0xf0, 0x11, 0x00


	//----- nvinfo : EIATTR_KPARAM_INFO
	.align		4
.L_3209:
        /*006c*/ 	.byte	0x04, 0x17
        /*006e*/ 	.short	(.L_3211 - .L_3210)
.L_3210:
        /*0070*/ 	.word	0x00000000
        /*0074*/ 	.short	0x000e
        /*0076*/ 	.short	0x0054
        /*0078*/ 	.byte	0x00, 0xf0, 0x11, 0x00


	//----- nvinfo : EIATTR_KPARAM_INFO
	.align		4
.L_3211:
        /*007c*/ 	.byte	0x04, 0x17
        /*007e*/ 	.short	(.L_3213 - .L_3212)
.L_3212:
        /*0080*/ 	.word	0x00000000
        /*0084*/ 	.short	0x000d
        /*0086*/ 	.short	0x0050
        /*0088*/ 	.byte	0x00, 0xf0, 0x11, 0x00


	//----- nvinfo : EIATTR_KPARAM_INFO
	.align		4
.L_3213:
        /*008c*/ 	.byte	0x04, 0x17
        /*008e*/ 	.short	(.L_3215 - .L_3214)
.L_3214:
        /*0090*/ 	.word	0x00000000
        /*0094*/ 	.short	0x000c
        /*0096*/ 	.short	0x004c
        /*0098*/ 	.byte	0x00, 0xf0, 0x11, 0x00


	//----- nvinfo : EIATTR_KPARAM_INFO
	.align		4
.L_3215:
        /*009c*/ 	.byte	0x04, 0x17
        /*009e*/ 	.short	(.L_3217 - .L_3216)
.L_3216:
        /*00a0*/ 	.word	0x00000000
        /*00a4*/ 	.short	0x000b
        /*00a6*/ 	.short	0x0048
        /*00a8*/ 	.byte	0x00, 0xf0, 0x11, 0x00


	//----- nvinfo : EIATTR_KPARAM_INFO
	.align		4
.L_3217:
        /*00ac*/ 	.byte	0x04, 0x17
        /*00ae*/ 	.short	(.L_3219 - .L_3218)
.L_3218:
        /*00b0*/ 	.word	0x00000000
        /*00b4*/ 	.short	0x000a
        /*00b6*/ 	.short	0x0040
        /*00b8*/ 	.byte	0x00, 0xf0, 0x21, 0x00


	//----- nvinfo : EIATTR_KPARAM_INFO
	.align		4
.L_3219:
        /*00bc*/ 	.byte	0x04, 0x17
        /*00be*/ 	.short	(.L_3221 - .L_3220)
.L_3220:
        /*00c0*/ 	.word	0x00000000
        /*00c4*/ 	.short	0x0009
        /*00c6*/ 	.short	0x0038
        /*00c8*/ 	.byte	0x00, 0xf0, 0x21, 0x00


	//----- nvinfo : EIATTR_KPARAM_INFO
	.align		4
.L_3221:
        /*00cc*/ 	.byte	0x04, 0x17
        /*00ce*/ 	.short	(.L_3223 - .L_3222)
.L_3222:
        /*00d0*/ 	.word	0x00000000
        /*00d4*/ 	.short	0x0008
        /*00d6*/ 	.short	0x0034
        /*00d8*/ 	.byte	0x00, 0xf0, 0x11, 0x00


	//----- nvinfo : EIATTR_KPARAM_INFO
	.align		4
.L_3223:
        /*00dc*/ 	.byte	0x04, 0x17
        /*00de*/ 	.short	(.L_3225 - .L_3224)
.L_3224:
        /*00e0*/ 	.word	0x00000000
        /*00e4*/ 	.short	0x0007
        /*00e6*/ 	.short	0x0030
        /*00e8*/ 	.byte	0x00, 0xf0, 0x11, 0x00


	//----- nvinfo : EIATTR_KPARAM_INFO
	.align		4
.L_3225:
        /*00ec*/ 	.byte	0x04, 0x17
        /*00ee*/ 	.short	(.L_3227 - .L_3226)
.L_3226:
        /*00f0*/ 	.word	0x00000000
        /*00f4*/ 	.short	0x0006
        /*00f6*/ 	.short	0x002c
        /*00f8*/ 	.byte	0x00, 0xf0, 0x11, 0x00


	//----- nvinfo : EIATTR_KPARAM_INFO
	.align		4
.L_3227:
        /*00fc*/ 	.byte	0x04, 0x17
        /*00fe*/ 	.short	(.L_3229 - .L_3228)
.L_3228:
        /*0100*/ 	.word	0x00000000
        /*0104*/ 	.short	0x0005
        /*0106*/ 	.short	0x0028
        /*0108*/ 	.byte	0x00, 0xf0, 0x11, 0x00


	//----- nvinfo : EIATTR_KPARAM_INFO
	.align		4
.L_3229:
        /*010c*/ 	.byte	0x04, 0x17
        /*010e*/ 	.short	(.L_3231 - .L_3230)
.L_3230:
        /*0110*/ 	.word	0x00000000
        /*0114*/ 	.short	0x0004
        /*0116*/ 	.short	0x0020
        /*0118*/ 	.byte	0x00, 0xf0, 0x21, 0x00


	//----- nvinfo : EIATTR_KPARAM_INFO
	.align		4
.L_3231:
        /*011c*/ 	.byte	0x04, 0x17
        /*011e*/ 	.short	(.L_3233 - .L_3232)
.L_3232:
        /*0120*/ 	.word	0x00000000
        /*0124*/ 	.short	0x0003
        /*0126*/ 	.short	0x0018
        /*0128*/ 	.byte	0x00, 0xf0, 0x21, 0x00


	//----- nvinfo : EIATTR_KPARAM_INFO
	.align		4
.L_3233:
        /*012c*/ 	.byte	0x04, 0x17
        /*012e*/ 	.short	(.L_3235 - .L_3234)
.L_3234:
        /*0130*/ 	.word	0x00000000
        /*0134*/ 	.short	0x0002
        /*0136*/ 	.short	0x0010
        /*0138*/ 	.byte	0x00, 0xf0, 0x21, 0x00


	//----- nvinfo : EIATTR_KPARAM_INFO
	.align		4
.L_3235:
        /*013c*/ 	.byte	0x04, 0x17
        /*013e*/ 	.short	(.L_3237 - .L_3236)
.L_3236:
        /*0140*/ 	.word	0x00000000
        /*0144*/ 	.short	0x0001
        /*0146*/ 	.short	0x0008
        /*0148*/ 	.byte	0x00, 0xf0, 0x21, 0x00


	//----- nvinfo : EIATTR_KPARAM_INFO
	.align		4
.L_3237:
        /*014c*/ 	.byte	0x04, 0x17
        /*014e*/ 	.short	(.L_3239 - .L_3238)
.L_3238:
        /*0150*/ 	.word	0x00000000
        /*0154*/ 	.short	0x0000
        /*0156*/ 	.short	0x0000
        /*0158*/ 	.byte	0x00, 0xf0, 0x21, 0x00


	//----- nvinfo : EIATTR_MAXREG_COUNT
	.align		4
.L_3239:
        /*015c*/ 	.byte	0x03, 0x1b
        /*015e*/ 	.short	0x00ff


	//----- nvinfo : EIATTR_NUM_BARRIERS
	.align		4
        /*0160*/ 	.byte	0x02, 0x4c
        /*0162*/ 	.byte	0x01
	.zero		1


	//----- nvinfo : EIATTR_MERCURY_ISA_VERSION
	.align		4
        /*0164*/ 	.byte	0x03, 0x5f
        /*0166*/ 	.short	0x0000


	//----- nvinfo : EIATTR_EXIT_INSTR_OFFSETS
	.align		4
        /*0168*/ 	.byte	0x04, 0x1c
        /*016a*/ 	.short	(.L_3241 - .L_3240)


	//   ....[0]....
.L_3240:
        /*016c*/ 	.word	0x00000780


	//   ....[1]....
        /*0170*/ 	.word	0x000068e0


	//   ....[2]....
        /*0174*/ 	.word	0x00006ba0


	//   ....[3]....
        /*0178*/ 	.word	0x00006cf0


	//   ....[4]....
        /*017c*/ 	.word	0x00006d90


	//   ....[5]....
        /*0180*/ 	.word	0x00006dd0


	//----- nvinfo : EIATTR_CTAIDZ_USED
	.align		4
.L_3241:
        /*0184*/ 	.byte	0x01, 0x04
	.zero		2


	//----- nvinfo : EIATTR_CRS_STACK_SIZE
	.align		4
        /*0188*/ 	.byte	0x04, 0x1e
        /*018a*/ 	.short	(.L_3243 - .L_3242)
.L_3242:
        /*018c*/ 	.word	0x00000000
.L_3243:


//--------------------- .nv.info._Z23gemm_half_q_half_kernelILi2ELi4ELb0ELb0ELi32EEvPK6__halfPKjS4_S2_PS0_iiiiPKtS7_iiiiiibS2_i --------------------------
	.section	.nv.info._Z23gemm_half_q_half_kernelILi2ELi4ELb0ELb0ELi32EEvPK6__halfPKjS4_S2_PS0_iiiiPKtS7_iiiiiibS2_i,"",@"SHT_CUDA_INFO"
	.sectionflags	@""
	.align	4


	//----- nvinfo : EIATTR_CUDA_API_VERSION
	.align		4
        /*0000*/ 	.byte	0x04, 0x37
        /*0002*/ 	.short	(.L_3245 - .L_3244)
.L_3244:
        /*0004*/ 	.word	0x00000082


	//----- nvinfo : EIATTR_SW2861232_WAR
	.align		4
.L_3245:
        /*0008*/ 	.byte	0x01, 0x35
	.zero		2


	//----- nvinfo : EIATTR_PARAM_CBANK
	.align		4
        /*000c*/ 	.byte	0x04, 0x0a
        /*000e*/ 	.short	(.L_3247 - .L_3246)
	.align		4
.L_3246:
        /*0010*/ 	.word	index@(.nv.constant0._Z23gemm_half_q_half_kernelILi2ELi4ELb0ELb0ELi32EEvPK6__halfPKjS4_S2_PS0_iiiiPKtS7_iiiiiibS2_i)
        /*0014*/ 	.short	0x0160
        /*0016*/ 	.short	0x0074


	//----- nvinfo : EIATTR_CBANK_PARAM_SIZE
	.align		4
.L_3247:
        /*0018*/ 	.byte	0x03, 0x19
        /*001a*/ 	.short	0x0074


	//----- nvinfo : EIATTR_KPARAM_INFO
	.align		4
        /*001c*/ 	.byte	0x04, 0x17
        /*001e*/ 	.short	(.L_3249 - .L_3248)
.L_3248:
        /*0020*/ 	.word	0x00000000
        /*0024*/ 	.short	0x0013
        /*0026*/ 	.short	0x0070
        /*0028*/ 	.byte	0x00, 0xf0, 0x11, 0x00


	//----- nvinfo : EIATTR_KPARAM_INFO
	.align		4
.L_3249:
        /*002c*/ 	.byte	0x04, 0x17
        /*002e*/ 	.short	(.L_3251 - .L_3250)
.L_3250:
        /*0030*/ 	.word	0x00000000
        /*0034*/ 	.short	0x0012
        /*0036*/ 	.short	0x0068
        /*0038*/ 	.byte	0x00, 0xf0, 0x21, 0x00


	//----- nvinfo : EIATTR_KPARAM_INFO
	.align		4
.L_3251:
        /*003c*/ 	.byte	0x04, 0x17
        /*003e*/ 	.short	(.L_3253 - .L_3252)
.L_3252:
        /*0040*/ 	.word	0x00000000
        /*0044*/ 	.short	0x0011
        /*0046*/ 	.short	0x0060
        /*0048*/ 	.byte	0x00, 0xf0, 0x05, 0x00


	//----- nvinfo : EIATTR_KPARAM_INFO
	.align		4
.L_3253:
        /*004c*/ 	.byte	0x04, 0x17
        /*004e*/ 	.short	(.L_3255 - .L_3254)
.L_3254:
        /*0050*/ 	.word	0x00000000
        /*0054*/ 	.short	0x0010
        /*0056*/ 	.short	0x005c
        /*0058*/ 	.byte	0x00, 0xf0, 0x11, 0x00


	//----- nvinfo : EIATTR_KPARAM_INFO
	.align		4
.L_3255:
        /*005c*/ 	.byte	0x04, 0x17
        /*005e*/ 	.short	(.L_3257 - .L_3256)
.L_3256:
        /*0060*/ 	.word	0x00000000
        /*0064*/ 	.short	0x000f
        /*0066*/ 	.short	0x0058
        /*0068*/ 	.byte	0x00, 0xf0, 0x11, 0x00


	//----- nvinfo : EIATTR_KPARAM_INFO
	.align		4
.L_3257:
        /*006c*/ 	.byte	0x04, 0x17
        /*006e*/ 	.short	(.L_3259 - .L_3258)
.L_3258:
        /*0070*/ 	.word	0x00000000
        /*0074*/ 	.short	0x000e
        /*0076*/ 	.short	0x0054
        /*0078*/ 	.byte	0x00, 0xf0, 0x11, 0x00


	//----- nvinfo : EIATTR_KPARAM_INFO
	.align		4
.L_3259:
        /*007c*/ 	.byte	0x04, 0x17
        /*007e*/ 	.short	(.L_3261 - .L_3260)
.L_3260:
        /*0080*/ 	.word	0x00000000
        /*0084*/ 	.short	0x000d
        /*0086*/ 	.short	0x0050
        /*0088*/ 	.byte	0x00, 0xf0, 0x11, 0x00


	//----- nvinfo : EIATTR_KPARAM_INFO
	.align		4
.L_3261:
        /*008c*/ 	.byte	0x04, 0x17
        /*008e*/ 	.short	(.L_3263 - .L_3262)
.L_3262:
        /*0090*/ 	.word	0x00000000
        /*0094*/ 	.short	0x000c
        /*0096*/ 	.short	0x004c
        /*0098*/ 	.byte	0x00, 0xf0, 0x11, 0x00


	//----- nvinfo : EIATTR_KPARAM_INFO
	.align		4
.L_3263:
        /*009c*/ 	.byte	0x04, 0x17
        /*009e*/ 	.short	(.L_3265 - .L_3264)
.L_3264:
        /*00a0*/ 	.word	0x00000000
        /*00a4*/ 	.short	0x000b
        /*00a6*/ 	.short	0x0048
        /*00a8*/ 	.byte	0x00, 0xf0, 0x11, 0x00


	//----- nvinfo : EIATTR_KPARAM_INFO
	.align		4
.L_3265:
        /*00ac*/ 	.byte	0x04, 0x17
        /*00ae*/ 	.short	(.L_3267 - .L_3266)
.L_3266:
        /*00b0*/ 	.word	0x00000000
        /*00b4*/ 	.short	0x000a
        /*00b6*/ 	.short	0x0040
        /*00b8*/ 	.byte	0x00, 0xf0, 0x21, 0x00


	//----- nvinfo : EIATTR_KPARAM_INFO
	.align		4
.L_3267:
        /*00bc*/ 	.byte	0x04, 0x17
        /*00be*/ 	.short	(.L_3269 - .L_3268)
.L_3268:
        /*00c0*/ 	.word	0x00000000
        /*00c4*/ 	.short	0x0009
        /*00c6*/ 	.short	0x0038
        /*00c8*/ 	.byte	0x00, 0xf0, 0x21, 0x00


	//----- nvinfo : EIATTR_KPARAM_INFO
	.align		4
.L_3269:
        /*00cc*/ 	.byte	0x04, 0x17
        /*00ce*/ 	.short	(.L_3271 - .L_3270)
.L_3270:
        /*00d0*/ 	.word	0x00000000
        /*00d4*/ 	.short	0x0008
        /*00d6*/ 	.short	0x0034
        /*00d8*/ 	.byte	0x00, 0xf0, 0x11, 0x00


	//----- nvinfo : EIATTR_KPARAM_INFO
	.align		4
.L_3271:
        /*00dc*/ 	.byte	0x04, 0x17
        /*00de*/ 	.short	(.L_3273 - .L_3272)
.L_3272:
        /*00e0*/ 	.word	0x00000000
        /*00e4*/ 	.short	0x0007
        /*00e6*/ 	.short	0x0030
        /*00e8*/ 	.byte	0x00, 0xf0, 0x11, 0x00


	//----- nvinfo : EIATTR_KPARAM_INFO
	.align		4
.L_3273:
        /*00ec*/ 	.byte	0x04, 0x17
        /*00ee*/ 	.short	(.L_3275 - .L_3274)
.L_3274:
        /*00f0*/ 	.word	0x00000000
        /*00f4*/ 	.short	0x0006
        /*00f6*/ 	.short	0x002c
        /*00f8*/ 	.byte	0x00, 0xf0, 0x11, 0x00


	//----- nvinfo : EIATTR_KPARAM_INFO
	.align		4
.L_3275:
        /*00fc*/ 	.byte	0x04, 0x17
        /*00fe*/ 	.short	(.L_3277 - .L_3276)
.L_3276:
        /*0100*/ 	.word	0x00000000
        /*0104*/ 	.short	0x0005
        /*0106*/ 	.short	0x0028
        /*0108*/ 	.byte	0x00, 0xf0, 0x11, 0x00


	//----- nvinfo : EIATTR_KPARAM_INFO
	.align		4
.L_3277:
        /*010c*/ 	.byte	0x04, 0x17
        /*010e*/ 	.short	(.L_3279 - .L_3278)
.L_3278:
        /*0110*/ 	.word	0x00000000
        /*0114*/ 	.short	0x0004
        /*0116*/ 	.short	0x0020
        /*0118*/ 	.byte	0x00, 0xf0, 0x21, 0x00


	//----- nvinfo : EIATTR_KPARAM_INFO
	.align		4
.L_3279:
        /*011c*/ 	.byte	0x04, 0x17
        /*011e*/ 	.short	(.L_3281 - .L_3280)
.L_3280:
        /*0120*/ 	.word	0x00000000
        /*0124*/ 	.short	0x0003
        /*0126*/ 	.short	0x0018
        /*0128*/ 	.byte	0x00, 0xf0, 0x21, 0x00


	//----- nvinfo : EIATTR_KPARAM_INFO
	.align		4
.L_3281:
        /*012c*/ 	.byte	0x04, 0x17
        /*012e*/ 	.short	(.L_3283 - .L_3282)
.L_3282:
        /*0130*/ 	.word	0x00000000
        /*0134*/ 	.short	0x0002
        /*0136*/ 	.short	0x0010
        /*0138*/ 	.byte	0x00, 0xf0, 0x21, 0x00


	//----- nvinfo : EIATTR_KPARAM_INFO
	.align		4
.L_3283:
        /*013c*/ 	.byte	0x04, 0x17
        /*013e*/ 	.short	(.L_3285 - .L_3284)
.L_3284:
        /*0140*/ 	.word	0x00000000
        /*0144*/ 	.short	0x0001
        /*0146*/ 	.short	0x0008
        /*0148*/ 	.byte	0x00, 0xf0, 0x21, 0x00


	//----- nvinfo : EIATTR_KPARAM_INFO
	.align		4
.L_3285:
        /*014c*/ 	.byte	0x04, 0x17
        /*014e*/ 	.short	(.L_3287 - .L_3286)
.L_3286:
        /*0150*/ 	.word	0x00000000
        /*0154*/ 	.short	0x0000
        /*0156*/ 	.short	0x0000
        /*0158*/ 	.byte	0x00, 0xf0, 0x21, 0x00


	//----- nvinfo : EIATTR_MAXREG_COUNT
	.align		4
.L_3287:
        /*015c*/ 	.byte	0x03, 0x1b
        /*015e*/ 	.short	0x00ff


	//----- nvinfo : EIATTR_NUM_BARRIERS
	.align		4
        /*0160*/ 	.byte	0x02, 0x4c
        /*0162*/ 	.byte	0x01
	.zero		1


	//----- nvinfo : EIATTR_MERCURY_ISA_VERSION
	.align		4
        /*0164*/ 	.byte	0x03, 0x5f
        /*0166*/ 	.short	0x0000


	//----- nvinfo : EIATTR_EXIT_INSTR_OFFSETS
	.align		4
        /*0168*/ 	.byte	0x04, 0x1c
        /*016a*/ 	.short	(.L_3289 - .L_3288)


	//   ....[0]....
.L_3288:
        /*016c*/ 	.word	0x00000780


	//   ....[1]....
        /*0170*/ 	.word	0x000029e0


	//   ....[2]....
        /*0174*/ 	.word	0x00002ca0


	//   ....[3]....
        /*0178*/ 	.word	0x00002de0


	//   ....[4]....
        /*017c*/ 	.word	0x00002e80


	//   ....[5]....
        /*0180*/ 	.word	0x00002ec0


	//----- nvinfo : EIATTR_CTAIDZ_USED
	.align		4
.L_3289:
        /*0184*/ 	.byte	0x01, 0x04
	.zero		2


	//----- nvinfo : EIATTR_CRS_STACK_SIZE
	.align		4
        /*0188*/ 	.byte	0x04, 0x1e
        /*018a*/ 	.short	(.L_3291 - .L_3290)
.L_3290:
        /*018c*/ 	.word	0x00000000
.L_3291:


//--------------------- .nv.info._Z23gemm_half_q_half_kernelILi2ELi6ELb0ELb0ELi32EEvPK6__halfPKjS4_S2_PS0_iiiiPKtS7_iiiiiibS2_i --------------------------
	.section	.nv.info._Z23gemm_half_q_half_kernelILi2ELi6ELb0ELb0ELi32EEvPK6__halfPKjS4_S2_PS0_iiiiPKtS7_iiiiiibS2_i,"",@"SHT_CUDA_INFO"
	.sectionflags	@""
	.align	4


	//----- nvinfo : EIATTR_CUDA_API_VERSION
	.align		4
        /*0000*/ 	.byte	0x04, 0x37
        /*0002*/ 	.short	(.L_3293 - .L_3292)
.L_3292:
        /*0004*/ 	.word	0x00000082


	//----- nvinfo : EIATTR_SW2861232_WAR
	.align		4
.L_3293:
        /*0008*/ 	.byte	0x01, 0x35
	.zero		2


	//----- nvinfo : EIATTR_PARAM_CBANK
	.align		4
        /*000c*/ 	.byte	0x04, 0x0a
        /*000e*/ 	.short	(.L_3295 - .L_3294)
	.align		4
.L_3294:
        /*0010*/ 	.word	index@(.nv.constant0._Z23gemm_half_q_half_kernelILi2ELi6ELb0ELb0ELi32EEvPK6__halfPKjS4_S2_PS0_iiiiPKtS7_iiiiiibS2_i)
        /*0014*/ 	.short	0x0160
        /*0016*/ 	.short	0x0074


	//----- nvinfo : EIATTR_CBANK_PARAM_SIZE
	.align		4
.L_3295:
        /*0018*/ 	.byte	0x03, 0x19
        /*001a*/ 	.short	0x0074


	//----- nvinfo : EIATTR_KPARAM_INFO
	.align		4
        /*001c*/ 	.byte	0x04, 0x17
        /*001e*/ 	.short	(.L_3297 - .L_3296)
.L_3296:
        /*0020*/ 	.word	0x00000000
        /*0024*/ 	.short	0x0013
        /*0026*/ 	.short	0x0070
        /*0028*/ 	.byte	0x00, 0xf0, 0x11, 0x00


	//----- nvinfo : EIATTR_KPARAM_INFO
	.align		4
.L_3297:
        /*002c*/ 	.byte	0x04, 0x17
        /*002e*/ 	.short	(.L_3299 - .L_3298)
.L_3298:
        /*0030*/ 	.word	0x00000000
        /*0034*/ 	.short	0x0012
        /*0036*/ 	.short	0x0068
        /*0038*/ 	.byte	0x00, 0xf0, 0x21, 0x00


	//----- nvinfo : EIATTR_KPARAM_INFO
	.align		4
.L_3299:
        /*003c*/ 	.byte	0x04, 0x17
        /*003e*/ 	.short	(.L_3301 - .L_3300)
.L_3300:
        /*0040*/ 	.word	0x00000000
        /*0044*/ 	.short	0x0011
        /*0046*/ 	.short	0x0060
        /*0048*/ 	.byte	0x00, 0xf0, 0x05, 0x00


	//----- nvinfo : EIATTR_KPARAM_INFO
	.align		4
.L_3301:
        /*004c*/ 	.byte	0x04, 0x17
        /*004e*/ 	.short	(.L_3303 - .L_3302)
.L_3302:
        /*0050*/ 	.word	0x00000000
        /*0054*/ 	.short	0x0010
        /*0056*/ 	.short	0x005c
        /*0058*/ 	.byte	0x00, 0xf0, 0x11, 0x00


	//----- nvinfo : EIATTR_KPARAM_INFO
	.align		4
.L_3303:
        /*005c*/ 	.byte	0x04, 0x17
        /*005e*/ 	.short	(.L_3305 - .L_3304)
.L_3304:
        /*0060*/ 	.word	0x00000000
        /*0064*/ 	.short	0x000f
        /*0066*/ 	.short	0x0058
        /*0068*/ 	.byte	0x00, 0xf0, 0x11, 0x00


	//----- nvinfo : EIATTR_KPARAM_INFO
	.align		4
.L_3305:
        /*006c*/ 	.byte	0x04, 0x17
        /*006e*/ 	.short	(.L_3307 - .L_3306)
.L_3306:
        /*0070*/ 	.word	0x00000000
        /*0074*/ 	.short	0x000e
        /*0076*/ 	.short	0x0054
        /*0078*/ 	.byte	0x00, 0xf0, 0x11, 0x00


	//----- nvinfo : EIATTR_KPARAM_INFO
	.align		4
.L_3307:
        /*007c*/ 	.byte	0x04, 0x17
        /*007e*/ 	.short	(.L_3309 - .L_3308)
.L_3308:
        /*0080*/ 	.word	0x00000000
        /*0084*/ 	.short	0x000d
        /*0086*/ 	.short	0x0050
        /*0088*/ 	.byte	0x00, 0xf0, 0x11, 0x00


	//----- nvinfo : EIATTR_KPARAM_INFO
	.align		4
.L_3309:
        /*008c*/ 	.byte	0x04, 0x17
        /*008e*/ 	.short	(.L_3311 - .L_3310)
.L_3310:
        /*0090*/ 	.word	0x00000000
        /*0094*/ 	.short	0x000c
        /*0096*/ 	.short	0x004c
        /*0098*/ 	.byte	0x00, 0xf0, 0x11, 0x00


	//----- nvinfo : EIATTR_KPARAM_INFO
	.align		4
.L_3311:
        /*009c*/ 	.byte	0x04, 0x17
        /*009e*/ 	.short	(.L_3313 - .L_3312)
.L_3312:
        /*00a0*/ 	.word	0x00000000
        /*00a4*/ 	.short	0x000b
        /*00a6*/ 	.short	0x0048
        /*00a8*/ 	.byte	0x00, 0xf0, 0x11, 0x00


	//----- nvinfo : EIATTR_KPARAM_INFO
	.align		4
.L_3313:
        /*00ac*/ 	.byte	0x04, 0x17
        /*00ae*/ 	.short	(.L_3315 - .L_3314)
.L_3314:
        /*00b0*/ 	.word	0x00000000
        /*00b4*/ 	.short	0x000a
        /*00b6*/ 	.short	0x0040
        /*00b8*/ 	.byte	0x00, 0xf0, 0x21, 0x00


	//----- nvinfo : EIATTR_KPARAM_INFO
	.align		4
.L_3315:
        /*00bc*/ 	.byte	0x04, 0x17
        /*00be*/ 	.short	(.L_3317 - .L_3316)
.L_3316:
        /*00c0*/ 	.word	0x00000000
        /*00c4*/ 	.short	0x0009
        /*00c6*/ 	.short	0x0038
        /*00c8*/ 	.byte	0x00, 0xf0, 0x21, 0x00


	//----- nvinfo : EIATTR_KPARAM_INFO
	.align		4
.L_3317:
        /*00cc*/ 	.byte	0x04, 0x17
        /*00ce*/ 	.short	(.L_3319 - .L_3318)
.L_3318:
        /*00d0*/ 	.word	0x00000000
        /*00d4*/ 	.short	0x0008
        /*00d6*/ 	.short	0x0034
        /*00d8*/ 	.byte	0x00, 0xf0, 0x11, 0x00


	//----- nvinfo : EIATTR_KPARAM_INFO
	.align		4
.L_3319:
        /*00dc*/ 	.byte	0x04, 0x17
        /*00de*/ 	.short	(.L_3321 - .L_3320)
.L_3320:
        /*00e0*/ 	.word	0x00000000
        /*00e4*/ 	.short	0x0007
        /*00e6*/ 	.short	0x0030
        /*00e8*/ 	.byte	0x00, 0xf0, 0x11, 0x00


	//----- nvinfo : EIATTR_KPARAM_INFO
	.align		4
.L_3321:
        /*00ec*/ 	.byte	0x04, 0x17
        /*00ee*/ 	.short	(.L_3323 - .L_3322)
.L_3322:
        /*00f0*/ 	.word	0x00000000
        /*00f4*/ 	.short	0x0006
        /*00f6*/ 	.short	0x002c
        /*00f8*/ 	.byte	0x00, 0xf0, 0x11, 0x00


	//----- nvinfo : EIATTR_KPARAM_INFO
	.align		4
.L_3323:
        /*00fc*/ 	.byte	0x04, 0x17
        /*00fe*/ 	.short	(.L_3325 - .L_3324)
.L_3324:
        /*0100*/ 	.word	0x00000000
        /*0104*/ 	.short	0x0005
        /*0106*/ 	.short	0x0028
        /*0108*/ 	.byte	0x00, 0xf0, 0x11, 0x00


	//----- nvinfo : EIATTR_KPARAM_INFO
	.align		4
.L_3325:
        /*010c*/ 	.byte	0x04, 0x17
        /*010e*/ 	.short	(.L_3327 - .L_3326)
.L_3326:
        /*0110*/ 	.word	0x00000000
        /*0114*/ 	.short	0x0004
        /*0116*/ 	.short	0x0020
        /*0118*/ 	.byte	0x00, 0xf0, 0x21, 0x00


	//----- nvinfo : EIATTR_KPARAM_INFO
	.align		4
.L_3327:
        /*011c*/ 	.byte	0x04, 0x17
        /*011e*/ 	.short	(.L_3329 - .L_3328)
.L_3328:
        /*0120*/ 	.word	0x00000000
        /*0124*/ 	.short	0x0003
        /*0126*/ 	.short	0x0018
        /*0128*/ 	.byte	0x00, 0xf0, 0x21, 0x00


	//----- nvinfo : EIATTR_KPARAM_INFO
	.align		4
.L_3329:
        /*012c*/ 	.byte	0x04, 0x17
        /*012e*/ 	.short	(.L_3331 - .L_3330)
.L_3330:
        /*0130*/ 	.word	0x00000000
        /*0134*/ 	.short	0x0002
        /*0136*/ 	.short	0x0010
        /*0138*/ 	.byte	0x00, 0xf0, 0x21, 0x00


	//----- nvinfo : EIATTR_KPARAM_INFO
	.align		4
.L_3331:
        /*013c*/ 	.byte	0x04, 0x17
        /*013e*/ 	.short	(.L_3333 - .L_3332)
.L_3332:
        /*0140*/ 	.word	0x00000000
        /*0144*/ 	.short	0x0001
        /*0146*/ 	.short	0x0008
        /*0148*/ 	.byte	0x00, 0xf0, 0x21, 0x00


	//----- nvinfo : EIATTR_KPARAM_INFO
	.align		4
.L_3333:
        /*014c*/ 	.byte	0x04, 0x17
        /*014e*/ 	.short	(.L_3335 - .L_3334)
.L_3334:
        /*0150*/ 	.word	0x00000000
        /*0154*/ 	.short	0x0000
        /*0156*/ 	.short	0x0000
        /*0158*/ 	.byte	0x00, 0xf0, 0x21, 0x00


	//----- nvinfo : EIATTR_MAXREG_COUNT
	.align		4
.L_3335:
        /*015c*/ 	.byte	0x03, 0x1b
        /*015e*/ 	.short	0x00ff


	//----- nvinfo : EIATTR_NUM_BARRIERS
	.align		4
        /*0160*/ 	.byte	0x02, 0x4c
        /*0162*/ 	.byte	0x01
	.zero		1


	//----- nvinfo : EIATTR_MERCURY_ISA_VERSION
	.align		4
        /*0164*/ 	.byte	0x03, 0x5f
        /*0166*/ 	.short	0x0000


	//----- nvinfo : EIATTR_EXIT_INSTR_OFFSETS
	.align		4
        /*0168*/ 	.byte	0x04, 0x1c
        /*016a*/ 	.short	(.L_3337 - .L_3336)


	//   ....[0]....
.L_3336:
        /*016c*/ 	.word	0x00000780


	//   ....[1]....
        /*0170*/ 	.word	0x000036d0


	//   ....[2]....
        /*0174*/ 	.word	0x00003990


	//   ....[3]....
        /*0178*/ 	.word	0x00003ad0


	//   ....[4]....
        /*017c*/ 	.word	0x00003b70


	//   ....[5]....
        /*0180*/ 	.word	0x00003bb0


	//----- nvinfo : EIATTR_CTAIDZ_USED
	.align		4
.L_3337:
        /*0184*/ 	.byte	0x01, 0x04
	.zero		2


	//----- nvinfo : EIATTR_CRS_STACK_SIZE
	.align		4
        /*0188*/ 	.byte	0x04, 0x1e
        /*018a*/ 	.short	(.L_3339 - .L_3338)
.L_3338:
        /*018c*/ 	.word	0x00000000
.L_3339:


//--------------------- .nv.info._Z23gemm_half_q_half_kernelILi2ELi2ELb0ELb0ELi32EEvPK6__halfPKjS4_S2_PS0_iiiiPKtS7_iiiiiibS2_i --------------------------
	.section	.nv.info._Z23gemm_half_q_half_kernelILi2ELi2ELb0ELb0ELi32EEvPK6__halfPKjS4_S2_PS0_iiiiPKtS7_iiiiiibS2_i,"",@"SHT_CUDA_INFO"
	.sectionflags	@""
	.align	4


	//----- nvinfo : EIATTR_CUDA_API_VERSION
	.align		4
        /*0000*/ 	.byte	0x04, 0x37
        /*0002*/ 	.short	(.L_3341 - .L_3340)
.L_3340:
        /*0004*/ 	.word	0x00000082


	//----- nvinfo : EIATTR_SW2861232_WAR
	.align		4
.L_3341:
        /*0008*/ 	.byte	0x01, 0x35
	.zero		2


	//----- nvinfo : EIATTR_PARAM_CBANK
	.align		4
        /*000c*/ 	.byte	0x04, 0x0a
        /*000e*/ 	.short	(.L_3343 - .L_3342)
	.align		4
.L_3342:
        /*0010*/ 	.word	index@(.nv.constant0._Z23gemm_half_q_half_kernelILi2ELi2ELb0ELb0ELi32EEvPK6__halfPKjS4_S2_PS0_iiiiPKtS7_iiiiiibS2_i)
        /*0014*/ 	.short	0x0160
        /*0016*/ 	.short	0x0074


	//----- nvinfo : EIATTR_CBANK_PARAM_SIZE
	.align		4
.L_3343:
        /*0018*/ 	.byte	0x03, 0x19
        /*001a*/ 	.short	0x0074


	//----- nvinfo : EIATTR_KPARAM_INFO
	.align		4
        /*001c*/ 	.byte	0x04, 0x17
        /*001e*/ 	.short	(.L_3345 - .L_3344)
.L_3344:
        /*0020*/ 	.word	0x00000000
        /*0024*/ 	.short	0x0013
        /*0026*/ 	.short	0x0070
        /*0028*/ 	.byte	0x00, 0xf0, 0x11, 0x00


	//----- nvinfo : EIATTR_KPARAM_INFO
	.align		4
.L_3345:
        /*002c*/ 	.byte	0x04, 0x17
        /*002e*/ 	.short	(.L_3347 - .L_3346)
.L_3346:
        /*0030*/ 	.word	0x00000000
        /*0034*/ 	.short	0x0012
        /*0036*/ 	.short	0x0068
        /*0038*/ 	.byte	0x00, 0xf0, 0x21, 0x00


	//----- nvinfo : EIATTR_KPARAM_INFO
	.align		4
.L_3347:
        /*003c*/ 	.byte	0x04, 0x17
        /*003e*/ 	.short	(.L_3349 - .L_3348)
.L_3348:
        /*0040*/ 	.word	0x00000000
        /*0044*/ 	.short	0x0011
        /*0046*/ 	.short	0x0060
        /*0048*/ 	.byte	0x00, 0xf0, 0x05, 0x00


	//----- nvinfo : EIATTR_KPARAM_INFO
	.align		4
.L_3349:
        /*004c*/ 	.byte	0x04, 0x17
        /*004e*/ 	.short	(.L_3351 - .L_3350)
.L_3350:
        /*0050*/ 	.word	0x00000000
        /*0054*/ 	.short	0x0010
        /*0056*/ 	.short	0x005c
        /*0058*/ 	.byte	0x00, 0xf0, 0x11, 0x00


	//----- nvinfo : EIATTR_KPARAM_INFO
	.align		4
.L_3351:
        /*005c*/ 	.byte	0x04, 0x17
        /*005e*/ 	.short	(.L_3353 - .L_3352)
.L_3352:
        /*0060*/ 	.word	0x00000000
        /*0064*/ 	.short	0x000f
        /*0066*/ 	.short	0x0058
        /*0068*/ 	.byte	0x00, 0xf0, 0x11, 0x00


	//----- nvinfo : EIATTR_KPARAM_INFO
	.align		4
.L_3353:
        /*006c*/ 	.byte	0x04, 0x17
        /*006e*/ 	.short	(.L_3355 - .L_3354)
.L_3354:
        /*0070*/ 	.word	0x00000000
        /*0074*/ 	.short	0x000e
        /*0076*/ 	.short	0x0054
        /*0078*/ 	.byte	0x00, 0xf0, 0x11, 0x00


	//----- nvinfo : EIATTR_KPARAM_INFO
	.align		4
.L_3355:
        /*007c*/ 	.byte	0x04, 0x17
        /*007e*/ 	.short	(.L_3357 - .L_3356)
.L_3356:
        /*0080*/ 	.word	0x00000000
        /*0084*/ 	.short	0x000d
        /*0086*/ 	.short	0x0050
        /*0088*/ 	.byte	0x00, 0xf0, 0x11, 0x00


	//----- nvinfo : EIATTR_KPARAM_INFO
	.align		4
.L_3357:
        /*008c*/ 	.byte	0x04, 0x17
        /*008e*/ 	.short	(.L_3359 - .L_3358)
.L_3358:
        /*0090*/ 	.word	0x00000000
        /*0094*/ 	.short	0x000c
        /*0096*/ 	.short	0x004c
        /*0098*/ 	.byte	0x00, 0xf0, 0x11, 0x00


	//----- nvinfo : EIATTR_KPARAM_INFO
	.align		4
.L_3359:
        /*009c*/ 	.byte	0x04, 0x17
        /*009e*/ 	.short	(.L_3361 - .L_3360)
.L_3360:
        /*00a0*/ 	.word	0x00000000
        /*00a4*/ 	.short	0x000b
        /*00a6*/ 	.short	0x0048
        /*00a8*/ 	.byte	0x00, 0xf0, 0x11, 0x00


	//----- nvinfo : EIATTR_KPARAM_INFO
	.align		4
.L_3361:
        /*00ac*/ 	.byte	0x04, 0x17
        /*00ae*/ 	.short	(.L_3363 - .L_3362)
.L_3362:
        /*00b0*/ 	.word	0x00000000
        /*00b4*/ 	.short	0x000a
        /*00b6*/ 	.short	0x0040
        /*00b8*/ 	.byte	0x00, 0xf0, 0x21, 0x00


	//----- nvinfo : EIATTR_KPARAM_INFO
	.align		4
.L_3363:
        /*00bc*/ 	.byte	0x04, 0x17
        /*00be*/ 	.short	(.L_3365 - .L_3364)
.L_3364:
        /*00c0*/ 	.word	0x00000000
        /*00c4*/ 	.short	0x0009
        /*00c6*/ 	.short	0x0038
        /*00c8*/ 	.byte	0x00, 0xf0, 0x21, 0x00


	//----- nvinfo : EIATTR_KPARAM_INFO
	.align		4
.L_3365:
        /*00cc*/ 	.byte	0x04, 0x17
        /*00ce*/ 	.short	(.L_3367 - .L_3366)
.L_3366:
        /*00d0*/ 	.word	0x00000000
        /*00d4*/ 	.short	0x0008
        /*00d6*/ 	.short	0x0034
        /*00d8*/ 	.byte	0x00, 0xf0, 0x11, 0x00


	//----- nvinfo : EIATTR_KPARAM_INFO
	.align		4
.L_3367:
        /*00dc*/ 	.byte	0x04, 0x17
        /*00de*/ 	.short	(.L_3369 - .L_3368)
.L_3368:
        /*00e0*/ 	.word	0x00000000
        /*00e4*/ 	.short	0x0007
        /*00e6*/ 	.short	0x0030
        /*00e8*/ 	.byte	0x00, 0xf0, 0x11, 0x00


	//----- nvinfo : EIATTR_KPARAM_INFO
	.align		4
.L_3369:
        /*00ec*/ 	.byte	0x04, 0x17
        /*00ee*/ 	.short	(.L_3371 - .L_3370)
.L_3370:
        /*00f0*/ 	.word	0x00000000
        /*00f4*/ 	.short	0x0006
        /*00f6*/ 	.short	0x002c
        /*00f8*/ 	.byte	0x00, 0xf0, 0x11, 0x00


	//----- nvinfo : EIATTR_KPARAM_INFO
	.align		4
.L_3371:
        /*00fc*/ 	.byte	0x04, 0x17
        /*00fe*/ 	.short	(.L_3373 - .L_3372)
.L_3372:
        /*0100*/ 	.word	0x00000000
        /*0104*/ 	.short	0x0005
        /*0106*/ 	.short	0x0028
        /*0108*/ 	.byte	0x00, 0xf0, 0x11, 0x00


	//----- nvinfo : EIATTR_KPARAM_INFO
	.align		4
.L_3373:
        /*010c*/ 	.byte	0x04, 0x17
        /*010e*/ 	.short	(.L_3375 - .L_3374)
.L_3374:
        /*0110*/ 	.word	0x00000000
        /*0114*/ 	.short	0x0004
        /*0116*/ 	.short	0x0020
        /*0118*/ 	.byte	0x00, 0xf0, 0x21, 0x00


	//----- nvinfo : EIATTR_KPARAM_INFO
	.align		4
.L_3375:
        /*011c*/ 	.byte	0x04, 0x17
        /*011e*/ 	.short	(.L_3377 - .L_3376)
.L_3376:
        /*0120*/ 	.word	0x00000000
        /*0124*/ 	.short	0x0003
        /*0126*/ 	.short	0x0018
        /*0128*/ 	.byte	0x00, 0xf0, 0x21, 0x00


	//----- nvinfo : EIATTR_KPARAM_INFO
	.align		4
.L_3377:
        /*012c*/ 	.byte	0x04, 0x17
        /*012e*/ 	.short	(.L_3379 - .L_3378)
.L_3378:
        /*0130*/ 	.word	0x00000000
        /*0134*/ 	.short	0x0002
        /*0136*/ 	.short	0x0010
        /*0138*/ 	.byte	0x00, 0xf0, 0x21, 0x00


	//----- nvinfo : EIATTR_KPARAM_INFO
	.align		4
.L_3379:
        /*013c*/ 	.byte	0x04, 0x17
        /*013e*/ 	.short	(.L_3381 - .L_3380)
.L_3380:
        /*0140*/ 	.word	0x00000000
        /*0144*/ 	.short	0x0001
        /*0146*/ 	.short	0x0008
        /*0148*/ 	.byte	0x00, 0xf0, 0x21, 0x00


	//----- nvinfo : EIATTR_KPARAM_INFO
	.align		4
.L_3381:
        /*014c*/ 	.byte	0x04, 0x17
        /*014e*/ 	.short	(.L_3383 - .L_3382)
.L_3382:
        /*0150*/ 	.word	0x00000000
        /*0154*/ 	.short	0x0000
        /*0156*/ 	.short	0x0000
        /*0158*/ 	.byte	0x00, 0xf0, 0x21, 0x00


	//----- nvinfo : EIATTR_MAXREG_COUNT
	.align		4
.L_3383:
        /*015c*/ 	.byte	0x03, 0x1b
        /*015e*/ 	.short	0x00ff


	//----- nvinfo : EIATTR_NUM_BARRIERS
	.align		4
        /*0160*/ 	.byte	0x02, 0x4c
        /*0162*/ 	.byte	0x01
	.zero		1


	//----- nvinfo : EIATTR_MERCURY_ISA_VERSION
	.align		4
        /*0164*/ 	.byte	0x03, 0x5f
        /*0166*/ 	.short	0x0000


	//----- nvinfo : EIATTR_EXIT_INSTR_OFFSETS
	.align		4
        /*0168*/ 	.byte	0x04, 0x1c
        /*016a*/ 	.short	(.L_3385 - .L_3384)


	//   ....[0]....
.L_3384:
        /*016c*/ 	.word	0x00000780


	//   ....[1]....
        /*0170*/ 	.word	0x00001dd0


	//   ....[2]....
        /*0174*/ 	.word	0x00002090


	//   ....[3]....
        /*0178*/ 	.word	0x000021d0


	//   ....[4]....
        /*017c*/ 	.word	0x00002270


	//   ....[5]....
        /*0180*/ 	.word	0x000022b0


	//----- nvinfo : EIATTR_CTAIDZ_USED
	.align		4
.L_3385:
        /*0184*/ 	.byte	0x01, 0x04
	.zero		2


	//----- nvinfo : EIATTR_CRS_STACK_SIZE
	.align		4
        /*0188*/ 	.byte	0x04, 0x1e
        /*018a*/ 	.short	(.L_3387 - .L_3386)
.L_3386:
        /*018c*/ 	.word	0x00000000
.L_3387:


//--------------------- .nv.info._Z23gemm_half_q_half_kernelILi1ELi32ELb0ELb0ELi64EEvPK6__halfPKjS4_S2_PS0_iiiiPKtS7_iiiiiibS2_i --------------------------
	.section	.nv.info._Z23gemm_half_q_half_kernelILi1ELi32ELb0ELb0ELi64EEvPK6__halfPKjS4_S2_PS0_iiiiPKtS7_iiiiiibS2_i,"",@"SHT_CUDA_INFO"
	.sectionflags	@""
	.align	4


	//----- nvinfo : EIATTR_CUDA_API_VERSION
	.align		4
        /*0000*/ 	.byte	0x04, 0x37
        /*0002*/ 	.short	(.L_3389 - .L_3388)
.L_3388:
        /*0004*/ 	.word	0x00000082


	//----- nvinfo : EIATTR_SW2861232_WAR
	.align		4
.L_3389:
        /*0008*/ 	.byte	0x01, 0x35
	.zero		2


	//----- nvinfo : EIATTR_PARAM_CBANK
	.align		4
        /*000c*/ 	.byte	0x04, 0x0a
        /*000e*/ 	.short	(.L_3391 - .L_3390)
	.align		4
.L_3390:
        /*0010*/ 	.word	index@(.nv.constant0._Z23gemm_half_q_half_kernelILi1ELi32ELb0ELb0ELi64EEvPK6__halfPKjS4_S2_PS0_iiiiPKtS7_iiiiiibS2_i)
        /*0014*/ 	.short	0x0160
        /*0016*/ 	.short	0x0074


	//----- nvinfo : EIATTR_CBANK_PARAM_SIZE
	.align		4
.L_3391:
        /*0018*/ 	.byte	0x03, 0x19
        /*001a*/ 	.short	0x0074


	//----- nvinfo : EIATTR_KPARAM_INFO
	.align		4
        /*001c*/ 	.byte	0x04, 0x17
        /*001e*/ 	.short	(.L_3393 - .L_3392)
.L_3392:
        /*0020*/ 	.word	0x00000000
        /*0024*/ 	.short	0x0013
        /*0026*/ 	.short	0x0070
        /*0028*/ 	.byte	0x00, 0xf0, 0x11, 0x00


	//----- nvinfo : EIATTR_KPARAM_INFO
	.align		4
.L_3393:
        /*002c*/ 	.byte	0x04, 0x17
        /*002e*/ 	.short	(.L_3395 - .L_3394)
.L_3394:
        /*0030*/ 	.word	0x00000000
        /*0034*/ 	.short	0x0012
        /*0036*/ 	.short	0x0068
        /*0038*/ 	.byte	0x00, 0xf0, 0x21, 0x00


	//----- nvinfo : EIATTR_KPARAM_INFO
	.align		4
.L_3395:
        /*003c*/ 	.byte	0x04, 0x17
        /*003e*/ 	.short	(.L_3397 - .L_3396)
.L_3396:
        /*0040*/ 	.word	0x00000000
        /*0044*/ 	.short	0x0011
        /*0046*/ 	.short	0x0060
        /*0048*/ 	.byte	0x00, 0xf0, 0x05, 0x00


	//----- nvinfo : EIATTR_KPARAM_INFO
	.align		4
.L_3397:
        /*004c*/ 	.byte	0x04, 0x17
        /*004e*/ 	.short	(.L_3399 - .L_3398)
.L_3398:
        /*0050*/ 	.word	0x00000000
        /*0054*/ 	.short	0x0010
        /*0056*/ 	.short	0x005c
        /*0058*/ 	.byte	0x00, 0xf0, 0x11, 0x00


	//----- nvinfo : EIATTR_KPARAM_INFO
	.align		4
.L_3399:
        /*005c*/ 	.byte	0x04, 0x17
        /*005e*/ 	.short	(.L_3401 - .L_3400)
.L_3400:
        /*0060*/ 	.word	0x00000000
        /*0064*/ 	.short	0x000f
        /*0066*/ 	.short	0x0058
        /*0068*/ 	.byte	0x00, 0xf0, 0x11, 0x00


	//----- nvinfo : EIATTR_KPARAM_INFO
	.align		4
.L_3401:
        /*006c*/ 	.byte	0x04, 0x17
        /*006e*/ 	.short	(.L_3403 - .L_3402)
.L_3402:
        /*0070*/ 	.word	0x00000000
        /*0074*/ 	.short	0x000e
        /*0076*/ 	.short	0x0054
        /*0078*/ 	.byte	0x00, 0xf0, 0x11, 0x00


	//----- nvinfo : EIATTR_KPARAM_INFO
	.align		4
.L_3403:
        /*007c*/ 	.byte	0x04, 0x17
        /*007e*/ 	.short	(.L_3405 - .L_3404)
.L_3404:
        /*0080*/ 	.word	0x00000000
        /*0084*/ 	.short	0x000d
        /*0086*/ 	.short	0x0050
        /*0088*/ 	.byte	0x00, 0xf0, 0x11, 0x00


	//----- nvinfo : EIATTR_KPARAM_INFO
	.align		4
.L_3405:
        /*008c*/ 	.byte	0x04, 0x17
        /*008e*/ 	.short	(.L_3407 - .L_3406)
.L_3406:
        /*0090*/ 	.word	0x00000000
        /*0094*/ 	.short	0x000c
        /*0096*/ 	.short	0x004c
        /*0098*/ 	.byte	0x00, 0xf0, 0x11, 0x00


	//----- nvinfo : EIATTR_KPARAM_INFO
	.align		4
.L_3407:
        /*009c*/ 	.byte	0x04, 0x17
        /*009e*/ 	.short	(.L_3409 - .L_3408)
.L_3408:
        /*00a0*/ 	.word	0x00000000
        /*00a4*/ 	.short	0x000b
        /*00a6*/ 	.short	0x0048
        /*00a8*/ 	.byte	0x00, 0xf0, 0x11, 0x00


	//----- nvinfo : EIATTR_KPARAM_INFO
	.align		4
.L_3409:
        /*00ac*/ 	.byte	0x04, 0x17
        /*00ae*/ 	.short	(.L_3411 - .L_3410)
.L_3410:
        /*00b0*/ 	.word	0x00000000
        /*00b4*/ 	.short	0x000a
        /*00b6*/ 	.short	0x0040
        /*00b8*/ 	.byte	0x00, 0xf0, 0x21, 0x00


	//----- nvinfo : EIATTR_KPARAM_INFO
	.align		4
.L_3411:
        /*00bc*/ 	.byte	0x04, 0x17
        /*00be*/ 	.short	(.L_3413 - .L_3412)
.L_3412:
        /*00c0*/ 	.word	0x00000000
        /*00c4*/ 	.short	0x0009
        /*00c6*/ 	.short	0x0038
        /*00c8*/ 	.byte	0x00, 0xf0, 0x21, 0x00


	//----- nvinfo : EIATTR_KPARAM_INFO
	.align		4
.L_3413:
        /*00cc*/ 	.byte	0x04, 0x17
        /*00ce*/ 	.short	(.L_3415 - .L_3414)
.L_3414:
        /*00d0*/ 	.word	0x00000000
        /*00d4*/ 	.short	0x0008
        /*00d6*/ 	.short	0x0034
        /*00d8*/ 	.byte	0x00, 0xf0, 0x11, 0x00


	//----- nvinfo : EIATTR_KPARAM_INFO
	.align		4
.L_3415:
        /*00dc*/ 	.byte	0x04, 0x17
        /*00de*/ 	.short	(.L_3417 - .L_3416)
.L_3416:
        /*00e0*/ 	.word	0x00000000
        /*00e4*/ 	.short	0x0007
        /*00e6*/ 	.short	0x0030
        /*00e8*/ 	.byte	0x00, 0xf0, 0x11, 0x00


	//----- nvinfo : EIATTR_KPARAM_INFO
	.align		4
.L_3417:
        /*00ec*/ 	.byte	0x04, 0x17
        /*00ee*/ 	.short	(.L_3419 - .L_3418)
.L_3418:
        /*00f0*/ 	.word	0x00000000
        /*00f4*/ 	.short	0x0006
        /*00f6*/ 	.short	0x002c
        /*00f8*/ 	.byte	0x00, 0xf0, 0x11, 0x00


	//----- nvinfo : EIATTR_KPARAM_INFO
	.align		4
.L_3419:
        /*00fc*/ 	.byte	0x04, 0x17
        /*00fe*/ 	.short	(.L_3421 - .L_3420)
.L_3420:
        /*0100*/ 	.word	0x00000000
        /*0104*/ 	.short	0x0005
        /*0106*/ 	.short	0x0028
        /*0108*/ 	.byte	0x00, 0xf0, 0x11, 0x00


	//----- nvinfo : EIATTR_KPARAM_INFO
	.align		4
.L_3421:
        /*010c*/ 	.byte	0x04, 0x17
        /*010e*/ 	.short	(.L_3423 - .L_3422)
.L_3422:
        /*0110*/ 	.word	0x00000000
        /*0114*/ 	.short	0x0004
        /*0116*/ 	.short	0x0020
        /*0118*/ 	.byte	0x00, 0xf0, 0x21, 0x00


	//----- nvinfo : EIATTR_KPARAM_INFO
	.align		4
.L_3423:
        /*011c*/ 	.byte	0x04, 0x17
        /*011e*/ 	.short	(.L_3425 - .L_3424)
.L_3424:
        /*0120*/ 	.word	0x00000000
        /*0124*/ 	.short	0x0003
        /*0126*/ 	.short	0x0018
        /*0128*/ 	.byte	0x00, 0xf0, 0x21, 0x00


	//----- nvinfo : EIATTR_KPARAM_INFO
	.align		4
.L_3425:
        /*012c*/ 	.byte	0x04, 0x17
        /*012e*/ 	.short	(.L_3427 - .L_3426)
.L_3426:
        /*0130*/ 	.word	0x00000000
        /*0134*/ 	.short	0x0002
        /*0136*/ 	.short	0x0010
        /*0138*/ 	.byte	0x00, 0xf0, 0x21, 0x00


	//----- nvinfo : EIATTR_KPARAM_INFO
	.align		4
.L_3427:
        /*013c*/ 	.byte	0x04, 0x17
        /*013e*/ 	.short	(.L_3429 - .L_3428)
.L_3428:
        /*0140*/ 	.word	0x00000000
        /*0144*/ 	.short	0x0001
        /*0146*/ 	.short	0x0008
        /*0148*/ 	.byte	0x00, 0xf0, 0x21, 0x00


	//----- nvinfo : EIATTR_KPARAM_INFO
	.align		4
.L_3429:
        /*014c*/ 	.byte	0x04, 0x17
        /*014e*/ 	.short	(.L_3431 - .L_3430)
.L_3430:
        /*0150*/ 	.word	0x00000000
        /*0154*/ 	.short	0x0000
        /*0156*/ 	.short	0x0000
        /*0158*/ 	.byte	0x00, 0xf0, 0x21, 0x00


	//----- nvinfo : EIATTR_MAXREG_COUNT
	.align		4
.L_3431:
        /*015c*/ 	.byte	0x03, 0x1b
        /*015e*/ 	.short	0x00ff


	//----- nvinfo : EIATTR_NUM_BARRIERS
	.align		4
        /*0160*/ 	.byte	0x02, 0x4c
        /*0162*/ 	.byte	0x01
	.zero		1


	//----- nvinfo : EIATTR_MERCURY_ISA_VERSION
	.align		4
        /*0164*/ 	.byte	0x03, 0x5f
        /*0166*/ 	.short	0x0000


	//----- nvinfo : EIATTR_EXIT_INSTR_OFFSETS
	.align		4
        /*0168*/ 	.byte	0x04, 0x1c
        /*016a*/ 	.short	(.L_3433 - .L_3432)


	//   ....[0]....
.L_3432:
        /*016c*/ 	.word	0x00000280


	//   ....[1]....
        /*0170*/ 	.word	0x000022c0


	//   ....[2]....
        /*0174*/ 	.word	0x00002460


	//   ....[3]....
        /*0178*/ 	.word	0x00002510


	//   ....[4]....
        /*017c*/ 	.word	0x00002550


	//----- nvinfo : EIATTR_CTAIDZ_USED
	.align		4
.L_3433:
        /*0180*/ 	.byte	0x01, 0x04
	.zero		2


	//----- nvinfo : EIATTR_CRS_STACK_SIZE
	.align		4
        /*0184*/ 	.byte	0x04, 0x1e
        /*0186*/ 	.short	(.L_3435 - .L_3434)
.L_3434:
        /*0188*/ 	.word	0x00000000
.L_3435:


//--------------------- .nv.info._Z23gemm_half_q_half_kernelILi1ELi48ELb0ELb0ELi64EEvPK6__halfPKjS4_S2_PS0_iiiiPKtS7_iiiiiibS2_i --------------------------
	.section	.nv.info._Z23gemm_half_q_half_kernelILi1ELi48ELb0ELb0ELi64EEvPK6__halfPKjS4_S2_PS0_iiiiPKtS7_iiiiiibS2_i,"",@"SHT_CUDA_INFO"
	.sectionflags	@""
	.align	4


	//----- nvinfo : EIATTR_CUDA_API_VERSION
	.align		4
        /*0000*/ 	.byte	0x04, 0x37
        /*0002*/ 	.short	(.L_3437 - .L_3436)
.L_3436:
        /*0004*/ 	.word	0x00000082


	//----- nvinfo : EIATTR_SW2861232_WAR
	.align		4
.L_3437:
        /*0008*/ 	.byte	0x01, 0x35
	.zero		2


	//----- nvinfo : EIATTR_PARAM_CBANK
	.align		4
        /*000c*/ 	.byte	0x04, 0x0a
        /*000e*/ 	.short	(.L_3439 - .L_3438)
	.align		4
.L_3438:
        /*0010*/ 	.word	index@(.nv.constant0._Z23gemm_half_q_half_kernelILi1ELi48ELb0ELb0ELi64EEvPK6__halfPKjS4_S2_PS0_iiiiPKtS7_iiiiiibS2_i)
        /*0014*/ 	.short	0x0160
        /*0016*/ 	.short	0x0074


	//----- nvinfo : EIATTR_CBANK_PARAM_SIZE
	.align		4
.L_3439:
        /*0018*/ 	.byte	0x03, 0x19
        /*001a*/ 	.short	0x0074


	//----- nvinfo : EIATTR_KPARAM_INFO
	.align		4
        /*001c*/ 	.byte	0x04, 0x17
        /*001e*/ 	.short	(.L_3441 - .L_3440)
.L_3440:
        /*0020*/ 	.word	0x00000000
        /*0024*/ 	.short	0x0013
        /*0026*/ 	.short	0x0070
        /*0028*/ 	.byte	0x00, 0xf0, 0x11, 0x00


	//----- nvinfo : EIATTR_KPARAM_INFO
	.align		4
.L_3441:
        /*002c*/ 	.byte	0x04, 0x17
        /*002e*/ 	.short	(.L_3443 - .L_3442)
.L_3442:
        /*0030*/ 	.word	0x00000000
        /*0034*/ 	.short	0x0012
        /*0036*/ 	.short	0x0068
        /*0038*/ 	.byte	0x00, 0xf0, 0x21, 0x00


	//----- nvinfo : EIATTR_KPARAM_INFO
	.align		4
.L_3443:
        /*003c*/ 	.byte	0x04, 0x17
        /*003e*/ 	.short	(.L_3445 - .L_3444)
.L_3444:
        /*0040*/ 	.word	0x00000000
        /*0044*/ 	.short	0x0011
        /*0046*/ 	.short	0x0060
        /*0048*/ 	.byte	0x00, 0xf0, 0x05, 0x00


	//----- nvinfo : EIATTR_KPARAM_INFO
	.align		4
.L_3445:
        /*004c*/ 	.byte	0x04, 0x17
        /*004e*/ 	.short	(.L_3447 - .L_3446)
.L_3446:
        /*0050*/ 	.word	0x00000000
        /*0054*/ 	.short	0x0010
        /*0056*/ 	.short	0x005c
        /*0058*/ 	.byte	0x00, 0xf0, 0x11, 0x00


	//----- nvinfo : EIATTR_KPARAM_INFO
	.align		4
.L_3447:
        /*005c*/ 	.byte	0x04, 0x17
        /*005e*/ 	.short	(.L_3449 - .L_3448)
.L_3448:
        /*0060*/ 	.word	0x00000000
        /*0064*/ 	.short	0x000f
        /*0066*/ 	.short	0x0058
        /*0068*/ 	.byte	0x00, 0xf0, 0x11, 0x00


	//----- nvinfo : EIATTR_KPARAM_INFO
	.align		4
.L_3449:
        /*006c*/ 	.byte	0x04, 0x17
        /*006e*/ 	.short	(.L_3451 - .L_3450)
.L_3450:
        /*0070*/ 	.word	0x00000000
        /*0074*/ 	.short	0x000e
        /*0076*/ 	.short	0x0054
        /*0078*/ 	.byte	0x00, 0xf0, 0x11, 0x00


	//----- nvinfo : EIATTR_KPARAM_INFO
	.align		4
.L_3451:
        /*007c*/ 	.byte	0x04, 0x17
        /*007e*/ 	.short	(.L_3453 - .L_3452)
.L_3452:
        /*0080*/ 	.word	0x00000000
        /*0084*/ 	.short	0x000d
        /*0086*/ 	.short	0x0050
        /*0088*/ 	.byte	0x00, 0xf0, 0x11, 0x00


	//----- nvinfo : EIATTR_KPARAM_INFO
	.align		4
.L_3453:
        /*008c*/ 	.byte	0x04, 0x17
        /*008e*/ 	.short	(.L_3455 - .L_3454)
.L_3454:
        /*0090*/ 	.word	0x00000000
        /*0094*/ 	.short	0x000c
        /*0096*/ 	.short	0x004c
        /*0098*/ 	.byte	0x00, 0xf0, 0x11, 0x00


	//----- nvinfo : EIATTR_KPARAM_INFO
	.align		4
.L_3455:
        /*009c*/ 	.byte	0x04, 0x17
        /*009e*/ 	.short	(.L_3457 - .L_3456)
.L_3456:
        /*00a0*/ 	.word	0x00000000
        /*00a4*/ 	.short	0x000b
        /*00a6*/ 	.short	0x0048
        /*00a8*/ 	.byte	0x00, 0xf0, 0x11, 0x00


	//----- nvinfo : EIATTR_KPARAM_INFO
	.align		4
.L_3457:
        /*00ac*/ 	.byte	0x04, 0x17
        /*00ae*/ 	.short	(.L_3459 - .L_3458)
.L_3458:
        /*00b0*/ 	.word	0x00000000
        /*00b4*/ 	.short	0x000a
        /*00b6*/ 	.short	0x0040
        /*00b8*/ 	.byte	0x00, 0xf0, 0x21, 0x00


	//----- nvinfo : EIATTR_KPARAM_INFO
	.align		4
.L_3459:
        /*00bc*/ 	.byte	0x04, 0x17
        /*00be*/ 	.short	(.L_3461 - .L_3460)
.L_3460:
        /*00c0*/ 	.word	0x00000000
        /*00c4*/ 	.short	0x0009
        /*00c6*/ 	.short	0x0038
        /*00c8*/ 	.byte	0x00, 0xf0, 0x21, 0x00


	//----- nvinfo : EIATTR_KPARAM_INFO
	.align		4
.L_3461:
        /*00cc*/ 	.byte	0x04, 0x17
        /*00ce*/ 	.short	(.L_3463 - .L_3462)
.L_3462:
        /*00d0*/ 	.word	0x00000000
        /*00d4*/ 	.short	0x0008
        /*00d6*/ 	.short	0x0034
        /*00d8*/ 	.byte	0x00, 0xf0, 0x11, 0x00


	//----- nvinfo : EIATTR_KPARAM_INFO
	.align		4
.L_3463:
        /*00dc*/ 	.byte	0x04, 0x17
        /*00de*/ 	.short	(.L_3465 - .L_3464)
.L_3464:
        /*00e0*/ 	.word	0x00000000
        /*00e4*/ 	.short	0x0007
        /*00e6*/ 	.short	0x0030
        /*00e8*/ 	.byte	0x00, 0xf0, 0x11, 0x00


	//----- nvinfo : EIATTR_KPARAM_INFO
	.align		4
.L_3465:
        /*00ec*/ 	.byte	0x04, 0x17
        /*00ee*/ 	.short	(.L_3467 - .L_3466)
.L_3466:
        /*00f0*/ 	.word	0x00000000
        /*00f4*/ 	.short	0x0006
        /*00f6*/ 	.short	0x002c
        /*00f8*/ 	.byte	0x00, 0xf0, 0x11, 0x00


	//----- nvinfo : EIATTR_KPARAM_INFO
	.align		4
.L_3467:
        /*00fc*/ 	.byte	0x04, 0x17
        /*00fe*/ 	.short	(.L_3469 - .L_3468)
.L_3468:
        /*0100*/ 	.word	0x00000000
        /*0104*/ 	.short	0x0005
        /*0106*/ 	.short	0x0028
        /*0108*/ 	.byte	0x00, 0xf0, 0x11, 0x00


	//----- nvinfo : EIATTR_KPARAM_INFO
	.align		4
.L_3469:
        /*010c*/ 	.byte	0x04, 0x17
        /*010e*/ 	.short	(.L_3471 - .L_3470)
.L_3470:
        /*0110*/ 	.word	0x00000000
        /*0114*/ 	.short	0x0004
        /*0116*/ 	.short	0x0020
        /*0118*/ 	.byte	0x00, 0xf0, 0x21, 0x00


	//----- nvinfo : EIATTR_KPARAM_INFO
	.align		4
.L_3471:
        /*011c*/ 	.byte	0x04, 0x17
        /*011e*/ 	.short	(.L_3473 - .L_3472)
.L_3472:
        /*0120*/ 	.word	0x00000000
        /*0124*/ 	.short	0x0003
        /*0126*/ 	.short	0x0018
        /*0128*/ 	.byte	0x00, 0xf0, 0x21, 0x00


	//----- nvinfo : EIATTR_KPARAM_INFO
	.align		4
.L_3473:
        /*012c*/ 	.byte	0x04, 0x17
        /*012e*/ 	.short	(.L_3475 - .L_3474)
.L_3474:
        /*0130*/ 	.word	0x00000000
        /*0134*/ 	.short	0x0002
        /*0136*/ 	.short	0x0010
        /*0138*/ 	.byte	0x00, 0xf0, 0x21, 0x00


	//----- nvinfo : EIATTR_KPARAM_INFO
	.align		4
.L_3475:
        /*013c*/ 	.byte	0x04, 0x17
        /*013e*/ 	.short	(.L_3477 - .L_3476)
.L_3476:
        /*0140*/ 	.word	0x00000000
        /*0144*/ 	.short	0x0001
        /*0146*/ 	.short	0x0008
        /*0148*/ 	.byte	0x00, 0xf0, 0x21, 0x00


	//----- nvinfo : EIATTR_KPARAM_INFO
	.align		4
.L_3477:
        /*014c*/ 	.byte	0x04, 0x17
        /*014e*/ 	.short	(.L_3479 - .L_3478)
.L_3478:
        /*0150*/ 	.word	0x00000000
        /*0154*/ 	.short	0x0000
        /*0156*/ 	.short	0x0000
        /*0158*/ 	.byte	0x00, 0xf0, 0x21, 0x00


	//----- nvinfo : EIATTR_MAXREG_COUNT
	.align		4
.L_3479:
        /*015c*/ 	.byte	0x03, 0x1b
        /*015e*/ 	.short	0x00ff


	//----- nvinfo : EIATTR_NUM_BARRIERS
	.align		4
        /*0160*/ 	.byte	0x02, 0x4c
        /*0162*/ 	.byte	0x01
	.zero		1


	//----- nvinfo : EIATTR_MERCURY_ISA_VERSION
	.align		4
        /*0164*/ 	.byte	0x03, 0x5f
        /*0166*/ 	.short	0x0000


	//----- nvinfo : EIATTR_EXIT_INSTR_OFFSETS
	.align		4
        /*0168*/ 	.byte	0x04, 0x1c
        /*016a*/ 	.short	(.L_3481 - .L_3480)


	//   ....[0]....
.L_3480:
        /*016c*/ 	.word	0x00000280


	//   ....[1]....
        /*0170*/ 	.word	0x000039c0


	//   ....[2]....
        /*0174*/ 	.word	0x00003b60


	//   ....[3]....
        /*0178*/ 	.word	0x00003c00


	//   ....[4]....
        /*017c*/ 	.word	0x00003c40


	//----- nvinfo : EIATTR_CTAIDZ_USED
	.align		4
.L_3481:
        /*0180*/ 	.byte	0x01, 0x04
	.zero		2


	//----- nvinfo : EIATTR_CRS_STACK_SIZE
	.align		4
        /*0184*/ 	.byte	0x04, 0x1e
        /*0186*/ 	.short	(.L_3483 - .L_3482)
.L_3482:
        /*0188*/ 	.word	0x00000000
.L_3483:


//--------------------- .nv.info._Z23gemm_half_q_half_kernelILi1ELi16ELb0ELb0ELi64EEvPK6__halfPKjS4_S2_PS0_iiiiPKtS7_iiiiiibS2_i --------------------------
	.section	.nv.info._Z23gemm_half_q_half_kernelILi1ELi16ELb0ELb0ELi64EEvPK6__halfPKjS4_S2_PS0_iiiiPKtS7_iiiiiibS2_i,"",@"SHT_CUDA_INFO"
	.sectionflags	@""
	.align	4


	//----- nvinfo : EIATTR_CUDA_API_VERSION
	.align		4
        /*0000*/ 	.byte	0x04, 0x37
        /*0002*/ 	.short	(.L_3485 - .L_3484)
.L_3484:
        /*0004*/ 	.word	0x00000082


	//----- nvinfo : EIATTR_SW2861232_WAR
	.align		4
.L_3485:
        /*0008*/ 	.byte	0x01, 0x35
	.zero		2


	//----- nvinfo : EIATTR_PARAM_CBANK
	.align		4
        /*000c*/ 	.byte	0x04, 0x0a
        /*000e*/ 	.short	(.L_3487 - .L_3486)
	.align		4
.L_3486:
        /*0010*/ 	.word	index@(.nv.constant0._Z23gemm_half_q_half_kernelILi1ELi16ELb0ELb0ELi64EEvPK6__halfPKjS4_S2_PS0_iiiiPKtS7_iiiiiibS2_i)
        /*0014*/ 	.short	0x0160
        /*0016*/ 	.short	0x0074


	//----- nvinfo : EIATTR_CBANK_PARAM_SIZE
	.align		4
.L_3487:
        /*0018*/ 	.byte	0x03, 0x19
        /*001a*/ 	.short	0x0074


	//----- nvinfo : EIATTR_KPARAM_INFO
	.align		4
        /*001c*/ 	.byte	0x04, 0x17
        /*001e*/ 	.short	(.L_3489 - .L_3488)
.L_3488:
        /*0020*/ 	.word	0x00000000
        /*0024*/ 	.short	0x0013
        /*0026*/ 	.short	0x0070
        /*0028*/ 	.byte	0x00, 0xf0, 0x11, 0x00


	//----- nvinfo : EIATTR_KPARAM_INFO
	.align		4
.L_3489:
        /*002c*/ 	.byte	0x04, 0x17
        /*002e*/ 	.short	(.L_3491 - .L_3490)
.L_3490:
        /*0030*/ 	.word	0x00000000
        /*0034*/ 	.short	0x0012
        /*0036*/ 	.short	0x0068
        /*0038*/ 	.byte	0x00, 0xf0, 0x21, 0x00


	//----- nvinfo : EIATTR_KPARAM_INFO
	.align		4
.L_3491:
        /*003c*/ 	.byte	0x04, 0x17
        /*003e*/ 	.short	(.L_3493 - .L_3492)
.L_3492:
        /*0040*/ 	.word	0x00000000
        /*0044*/ 	.short	0x0011
        /*0046*/ 	.short	0x0060
        /*0048*/ 	.byte	0x00, 0xf0, 0x05, 0x00


	//----- nvinfo : EIATTR_KPARAM_INFO
	.align		4
.L_3493:
        /*004c*/ 	.byte	0x04, 0x17
        /*004e*/ 	.short	(.L_3495 - .L_3494)
.L_3494:
        /*0050*/ 	.word	0x00000000
        /*0054*/ 	.short	0x0010
        /*0056*/ 	.short	0x005c
        /*0058*/ 	.byte	0x00, 0xf0, 0x11, 0x00


	//----- nvinfo : EIATTR_KPARAM_INFO
	.align		4
.L_3495:
        /*005c*/ 	.byte	0x04, 0x17
        /*005e*/ 	.short	(.L_3497 - .L_3496)
.L_3496:
        /*0060*/ 	.word	0x00000000
        /*0064*/ 	.short	0x000f
        /*0066*/ 	.short	0x0058
        /*0068*/ 	.byte	0x00, 0xf0, 0x11, 0x00


	//----- nvinfo : EIATTR_KPARAM_INFO
	.align		4
.L_3497:
        /*006c*/ 	.byte	0x04, 0x17
        /*006e*/ 	.short	(.L_3499 - .L_3498)
.L_3498:
        /*0070*/ 	.word	0x00000000
        /*0074*/ 	.short	0x000e
        /*0076*/ 	.short	0x0054
        /*0078*/ 	.byte	0x00, 0xf0, 0x11, 0x00


	//----- nvinfo : EIATTR_KPARAM_INFO
	.align		4
.L_3499:
        /*007c*/ 	.byte	0x04, 0x17
        /*007e*/ 	.short	(.L_3501 - .L_3500)
.L_3500:
        /*0080*/ 	.word	0x00000000
        /*0084*/ 	.short	0x000d
        /*0086*/ 	.short	0x0050
        /*0088*/ 	.byte	0x00, 0xf0, 0x11, 0x00


	//----- nvinfo : EIATTR_KPARAM_INFO
	.align		4
.L_3501:
        /*008c*/ 	.byte	0x04, 0x17
        /*008e*/ 	.short	(.L_3503 - .L_3502)
.L_3502:
        /*0090*/ 	.word	0x00000000
        /*0094*/ 	.short	0x000c
        /*0096*/ 	.short	0x004c
        /*0098*/ 	.byte	0x00, 0xf0, 0x11, 0x00


	//----- nvinfo : EIATTR_KPARAM_INFO
	.align		4
.L_3503:
        /*009c*/ 	.byte	0x04, 0x17
        /*009e*/ 	.short	(.L_3505 - .L_3504)
.L_3504:
        /*00a0*/ 	.word	0x00000000
        /*00a4*/ 	.short	0x000b
        /*00a6*/ 	.short	0x0048
        /*00a8*/ 	.byte	0x00, 0xf0, 0x11, 0x00


	//----- nvinfo : EIATTR_KPARAM_INFO
	.align		4
.L_3505:
        /*00ac*/ 	.byte	0x04, 0x17
        /*00ae*/ 	.short	(.L_3507 - .L_3506)
.L_3506:
        /*00b0*/ 	.word	0x00000000
        /*00b4*/ 	.short	0x000a
        /*00b6*/ 	.short	0x0040
        /*00b8*/ 	.byte	0x00, 0xf0, 0x21, 0x00


	//----- nvinfo : EIATTR_KPARAM_INFO
	.align		4
.L_3507:
        /*00bc*/ 	.byte	0x04, 0x17
        /*00be*/ 	.short	(.L_3509 - .L_3508)
.L_3508:
        /*00c0*/ 	.word	0x00000000
        /*00c4*/ 	.short	0x0009
        /*00c6*/ 	.short	0x0038
        /*00c8*/ 	.byte	0x00, 0xf0, 0x21, 0x00


	//----- nvinfo : EIATTR_KPARAM_INFO
	.align		4
.L_3509:
        /*00cc*/ 	.byte	0x04, 0x17
        /*00ce*/ 	.short	(.L_3511 - .L_3510)
.L_3510:
        /*00d0*/ 	.word	0x00000000
        /*00d4*/ 	.short	0x0008
        /*00d6*/ 	.short	0x0034
        /*00d8*/ 	.byte	0x00, 0xf0, 0x11, 0x00


	//----- nvinfo : EIATTR_KPARAM_INFO
	.align		4
.L_3511:
        /*00dc*/ 	.byte	0x04, 0x17
        /*00de*/ 	.short	(.L_3513 - .L_3512)
.L_3512:
        /*00e0*/ 	.word	0x00000000
        /*00e4*/ 	.short	0x0007
        /*00e6*/ 	.short	0x0030
        /*00e8*/ 	.byte	0x00, 0xf0, 0x11, 0x00


	//----- nvinfo : EIATTR_KPARAM_INFO
	.align		4
.L_3513:
        /*00ec*/ 	.byte	0x04, 0x17
        /*00ee*/ 	.short	(.L_3515 - .L_3514)
.L_3514:
        /*00f0*/ 	.word	0x00000000
        /*00f4*/ 	.short	0x0006
        /*00f6*/ 	.short	0x002c
        /*00f8*/ 	.byte	0x00, 0xf0, 0x11, 0x00


	//----- nvinfo : EIATTR_KPARAM_INFO
	.align		4
.L_3515:
        /*00fc*/ 	.byte	0x04, 0x17
        /*00fe*/ 	.short	(.L_3517 - .L_3516)
.L_3516:
        /*0100*/ 	.word	0x00000000
        /*0104*/ 	.short	0x0005
        /*0106*/ 	.short	0x0028
        /*0108*/ 	.byte	0x00, 0xf0, 0x11, 0x00


	//----- nvinfo : EIATTR_KPARAM_INFO
	.align		4
.L_3517:
        /*010c*/ 	.byte	0x04, 0x17
        /*010e*/ 	.short	(.L_3519 - .L_3518)
.L_3518:
        /*0110*/ 	.word	0x00000000
        /*0114*/ 	.short	0x0004
        /*0116*/ 	.short	0x0020
        /*0118*/ 	.byte	0x00, 0xf0, 0x21, 0x00


	//----- nvinfo : EIATTR_KPARAM_INFO
	.align		4
.L_3519:
        /*011c*/ 	.byte	0x04, 0x17
        /*011e*/ 	.short	(.L_3521 - .L_3520)
.L_3520:
        /*0120*/ 	.word	0x00000000
        /*0124*/ 	.short	0x0003
        /*0126*/ 	.short	0x0018
        /*0128*/ 	.byte	0x00, 0xf0, 0x21, 0x00


	//----- nvinfo : EIATTR_KPARAM_INFO
	.align		4
.L_3521:
        /*012c*/ 	.byte	0x04, 0x17
        /*012e*/ 	.short	(.L_3523 - .L_3522)
.L_3522:
        /*0130*/ 	.word	0x00000000
        /*0134*/ 	.short	0x0002
        /*0136*/ 	.short	0x0010
        /*0138*/ 	.byte	0x00, 0xf0, 0x21, 0x00


	//----- nvinfo : EIATTR_KPARAM_INFO
	.align		4
.L_3523:
        /*013c*/ 	.byte	0x04, 0x17
        /*013e*/ 	.short	(.L_3525 - .L_3524)
.L_3524:
        /*0140*/ 	.word	0x00000000
        /*0144*/ 	.short	0x0001
        /*0146*/ 	.short	0x0008
        /*0148*/ 	.byte	0x00, 0xf0, 0x21, 0x00


	//----- nvinfo : EIATTR_KPARAM_INFO
	.align		4
.L_3525:
        /*014c*/ 	.byte	0x04, 0x17
        /*014e*/ 	.short	(.L_3527 - .L_3526)
.L_3526:
        /*0150*/ 	.word	0x00000000
        /*0154*/ 	.short	0x0000
        /*0156*/ 	.short	0x0000
        /*0158*/ 	.byte	0x00, 0xf0, 0x21, 0x00


	//----- nvinfo : EIATTR_MAXREG_COUNT
	.align		4
.L_3527:
        /*015c*/ 	.byte	0x03, 0x1b
        /*015e*/ 	.short	0x00ff


	//----- nvinfo : EIATTR_NUM_BARRIERS
	.align		4
        /*0160*/ 	.byte	0x02, 0x4c
        /*0162*/ 	.byte	0x01
	.zero		1


	//----- nvinfo : EIATTR_MERCURY_ISA_VERSION
	.align		4
        /*0164*/ 	.byte	0x03, 0x5f
        /*0166*/ 	.short	0x0000


	//----- nvinfo : EIATTR_EXIT_INSTR_OFFSETS
	.align		4
        /*0168*/ 	.byte	0x04, 0x1c
        /*016a*/ 	.short	(.L_3529 - .L_3528)


	//   ....[0]....
.L_3528:
        /*016c*/ 	.word	0x00000280


	//   ....[1]....
        /*0170*/ 	.word	0x00002100


	//   ....[2]....
        /*0174*/ 	.word	0x000022a0


	//   ....[3]....
        /*0178*/ 	.word	0x00002350


	//   ....[4]....
        /*017c*/ 	.word	0x00002390


	//----- nvinfo : EIATTR_CTAIDZ_USED
	.align		4
.L_3529:
        /*0180*/ 	.byte	0x01, 0x04
	.zero		2


	//----- nvinfo : EIATTR_CRS_STACK_SIZE
	.align		4
        /*0184*/ 	.byte	0x04, 0x1e
        /*0186*/ 	.short	(.L_3531 - .L_3530)
.L_3530:
        /*0188*/ 	.word	0x00000000
.L_3531:


//--------------------- .nv.info._Z23gemm_half_q_half_kernelILi1ELi24ELb0ELb0ELi64EEvPK6__halfPKjS4_S2_PS0_iiiiPKtS7_iiiiiibS2_i --------------------------
	.section	.nv.info._Z23gemm_half_q_half_kernelILi1ELi24ELb0ELb0ELi64EEvPK6__halfPKjS4_S2_PS0_iiiiPKtS7_iiiiiibS2_i,"",@"SHT_CUDA_INFO"
	.sectionflags	@""
	.align	4


	//----- nvinfo : EIATTR_CUDA_API_VERSION
	.align		4
        /*0000*/ 	.byte	0x04, 0x37
        /*0002*/ 	.short	(.L_3533 - .L_3532)
.L_3532:
        /*0004*/ 	.word	0x00000082


	//----- nvinfo : EIATTR_SW2861232_WAR
	.align		4
.L_3533:
        /*0008*/ 	.byte	0x01, 0x35
	.zero		2


	//----- nvinfo : EIATTR_PARAM_CBANK
	.align		4
        /*000c*/ 	.byte	0x04, 0x0a
        /*000e*/ 	.short	(.L_3535 - .L_3534)
	.align		4
.L_3534:
        /*0010*/ 	.word	index@(.nv.constant0._Z23gemm_half_q_half_kernelILi1ELi24ELb0ELb0ELi64EEvPK6__halfPKjS4_S2_PS0_iiiiPKtS7_iiiiiibS2_i)
        /*0014*/ 	.short	0x0160
        /*0016*/ 	.short	0x0074


	//----- nvinfo : EIATTR_CBANK_PARAM_SIZE
	.align		4
.L_3535:
        /*0018*/ 	.byte	0x03, 0x19
        /*001a*/ 	.short	0x0074


	//----- nvinfo : EIATTR_KPARAM_INFO
	.align		4
        /*001c*/ 	.byte	0x04, 0x17
        /*001e*/ 	.short	(.L_3537 - .L_3536)
.L_3536:
        /*0020*/ 	.word	0x00000000
        /*0024*/ 	.short	0x0013
        /*0026*/ 	.short	0x0070
        /*0028*/ 	.byte	0x00, 0xf0, 0x11, 0x00


	//----- nvinfo : EIATTR_KPARAM_INFO
	.align		4
.L_3537:
        /*002c*/ 	.byte	0x04, 0x17
        /*002e*/ 	.short	(.L_3539 - .L_3538)
.L_3538:
        /*0030*/ 	.word	0x00000000
        /*0034*/ 	.short	0x0012
        /*0036*/ 	.short	0x0068
        /*0038*/ 	.byte	0x00, 0xf0, 0x21, 0x00


	//----- nvinfo : EIATTR_KPARAM_INFO
	.align		4
.L_3539:
        /*003c*/ 	.byte	0x04, 0x17
        /*003e*/ 	.short	(.L_3541 - .L_3540)
.L_3540:
        /*0040*/ 	.word	0x00000000
        /*0044*/ 	.short	0x0011
        /*0046*/ 	.short	0x0060
        /*0048*/ 	.byte	0x00, 0xf0, 0x05, 0x00


	//----- nvinfo : EIATTR_KPARAM_INFO
	.align		4
.L_3541:
        /*004c*/ 	.byte	0x04, 0x17
        /*004e*/ 	.short	(.L_3543 - .L_3542)
.L_3542:
        /*0050*/ 	.word	0x00000000
        /*0054*/ 	.short	0x0010
        /*0056*/ 	.short	0x005c
        /*0058*/ 	.byte	0x00, 0xf0, 0x11, 0x00


	//----- nvinfo : EIATTR_KPARAM_INFO
	.align		4
.L_3543:
        /*005c*/ 	.byte	0x04, 0x17
        /*005e*/ 	.short	(.L_3545 - .L_3544)
.L_3544:
        /*0060*/ 	.word	0x00000000
        /*0064*/ 	.short	0x000f
        /*0066*/ 	.short	0x0058
        /*0068*/ 	.byte	0x00, 0xf0, 0x11, 0x00


	//----- nvinfo : EIATTR_KPARAM_INFO
	.align		4
.L_3545:
        /*006c*/ 	.byte	0x04, 0x17
        /*006e*/ 	.short	(.L_3547 - .L_3546)
.L_3546:
        /*0070*/ 	.word	0x00000000
        /*0074*/ 	.short	0x000e
        /*0076*/ 	.short	0x0054
        /*0078*/ 	.byte	0x00, 0xf0, 0x11, 0x00


	//----- nvinfo : EIATTR_KPARAM_INFO
	.align		4
.L_3547:
        /*007c*/ 	.byte	0x04, 0x17
        /*007e*/ 	.short	(.L_3549 - .L_3548)
.L_3548:
        /*0080*/ 	.word	0x00000000
        /*0084*/ 	.short	0x000d
        /*0086*/ 	.short	0x0050
        /*0088*/ 	.byte	0x00, 0xf0, 0x11, 0x00


	//----- nvinfo : EIATTR_KPARAM_INFO
	.align		4
.L_3549:
        /*008c*/ 	.byte	0x04, 0x17
        /*008e*/ 	.short	(.L_3551 - .L_3550)
.L_3550:
        /*0090*/ 	.word	0x00000000
        /*0094*/ 	.short	0x000c
        /*0096*/ 	.short	0x004c
        /*0098*/ 	.byte	0x00, 0xf0, 0x11, 0x00


	//----- nvinfo : EIATTR_KPARAM_INFO
	.align		4
.L_3551:
        /*009c*/ 	.byte	0x04, 0x17
        /*009e*/ 	.short	(.L_3553 - .L_3552)
.L_3552:
        /*00a0*/ 	.word	0x00000000
        /*00a4*/ 	.short	0x000b
        /*00a6*/ 	.short	0x0048
        /*00a8*/ 	.byte	0x00, 0xf0, 0x11, 0x00


	//----- nvinfo : EIATTR_KPARAM_INFO
	.align		4
.L_3553:
        /*00ac*/ 	.byte	0x04, 0x17
        /*00ae*/ 	.short	(.L_3555 - .L_3554)
.L_3554:
        /*00b0*/ 	.word	0x00000000
        /*00b4*/ 	.short	0x000a
        /*00b6*/ 	.short	0x0040
        /*00b8*/ 	.byte	0x00, 0xf0, 0x21, 0x00


	//----- nvinfo : EIATTR_KPARAM_INFO
	.align		4
.L_3555:
        /*00bc*/ 	.byte	0x04, 0x17
        /*00be*/ 	.short	(.L_3557 - .L_3556)
.L_3556:
        /*00c0*/ 	.word	0x00000000
        /*00c4*/ 	.short	0x0009
        /*00c6*/ 	.short	0x0038
        /*00c8*/ 	.byte	0x00, 0xf0, 0x21, 0x00


	//----- nvinfo : EIATTR_KPARAM_INFO
	.align		4
.L_3557:
        /*00cc*/ 	.byte	0x04, 0x17
        /*00ce*/ 	.short	(.L_3559 - .L_3558)
.L_3558:
        /*00d0*/ 	.word	0x00000000
        /*00d4*/ 	.short	0x0008
        /*00d6*/ 	.short	0x0034
        /*00d8*/ 	.byte	0x00, 0xf0, 0x11, 0x00


	//----- nvinfo : EIATTR_KPARAM_INFO
	.align		4
.L_3559:
        /*00dc*/ 	.byte	0x04, 0x17
        /*00de*/ 	.short	(.L_3561 - .L_3560)
.L_3560:
        /*00e0*/ 	.word	0x00000000
        /*00e4*/ 	.short	0x0007
        /*00e6*/ 	.short	0x0030
        /*00e8*/ 	.byte	0x00, 0xf0, 0x11, 0x00


	//----- nvinfo : EIATTR_KPARAM_INFO
	.align		4
.L_3561:
        /*00ec*/ 	.byte	0x04, 0x17
        /*00ee*/ 	.short	(.L_3563 - .L_3562)
.L_3562:
        /*00f0*/ 	.word	0x00000000
        /*00f4*/ 	.short	0x0006
        /*00f6*/ 	.short	0x002c
        /*00f8*/ 	.byte	0x00, 0xf0, 0x11, 0x00


	//----- nvinfo : EIATTR_KPARAM_INFO
	.align		4
.L_3563:
        /*00fc*/ 	.byte	0x04, 0x17
        /*00fe*/ 	.short	(.L_3565 - .L_3564)
.L_3564:
        /*0100*/ 	.word	0x00000000
        /*0104*/ 	.short	0x0005
        /*0106*/ 	.short	0x0028
        /*0108*/ 	.byte	0x00, 0xf0, 0x11, 0x00


	//----- nvinfo : EIATTR_KPARAM_INFO
	.align		4
.L_3565:
        /*010c*/ 	.byte	0x04, 0x17
        /*010e*/ 	.short	(.L_3567 - .L_3566)
.L_3566:
        /*0110*/ 	.word	0x00000000
        /*0114*/ 	.short	0x0004
        /*0116*/ 	.short	0x0020
        /*0118*/ 	.byte	0x00, 0xf0, 0x21, 0x00


	//----- nvinfo : EIATTR_KPARAM_INFO
	.align		4
.L_3567:
        /*011c*/ 	.byte	0x04, 0x17
        /*011e*/ 	.short	(.L_3569 - .L_3568)
.L_3568:
        /*0120*/ 	.word	0x00000000
        /*0124*/ 	.short	0x0003
        /*0126*/ 	.short	0x0018
        /*0128*/ 	.byte	0x00, 0xf0, 0x21, 0x00


	//----- nvinfo : EIATTR_KPARAM_INFO
	.align		4
.L_3569:
        /*012c*/ 	.byte	0x04, 0x17
        /*012e*/ 	.short	(.L_3571 - .L_3570)
.L_3570:
        /*0130*/ 	.word	0x00000000
        /*0134*/ 	.short	0x0002
        /*0136*/ 	.short	0x0010
        /*0138*/ 	.byte	0x00, 0xf0, 0x21, 0x00


	//----- nvinfo : EIATTR_KPARAM_INFO
	.align		4
.L_3571:
        /*013c*/ 	.byte	0x04, 0x17
        /*013e*/ 	.short	(.L_3573 - .L_3572)
.L_3572:
        /*0140*/ 	.word	0x00000000
        /*0144*/ 	.short	0x0001
        /*0146*/ 	.short	0x0008
        /*0148*/ 	.byte	0x00, 0xf0, 0x21, 0x00


	//----- nvinfo : EIATTR_KPARAM_INFO
	.align		4
.L_3573:
        /*014c*/ 	.byte	0x04, 0x17
        /*014e*/ 	.short	(.L_3575 - .L_3574)
.L_3574:
        /*0150*/ 	.word	0x00000000
        /*0154*/ 	.short	0x0000
        /*0156*/ 	.short	0x0000
        /*0158*/ 	.byte	0x00, 0xf0, 0x21, 0x00


	//----- nvinfo : EIATTR_MAXREG_COUNT
	.align		4
.L_3575:
        /*015c*/ 	.byte	0x03, 0x1b
        /*015e*/ 	.short	0x00ff


	//----- nvinfo : EIATTR_NUM_BARRIERS
	.align		4
        /*0160*/ 	.byte	0x02, 0x4c
        /*0162*/ 	.byte	0x01
	.zero		1


	//----- nvinfo : EIATTR_MERCURY_ISA_VERSION
	.align		4
        /*0164*/ 	.byte	0x03, 0x5f
        /*0166*/ 	.short	0x0000


	//----- nvinfo : EIATTR_EXIT_INSTR_OFFSETS
	.align		4
        /*0168*/ 	.byte	0x04, 0x1c
        /*016a*/ 	.short	(.L_3577 - .L_3576)


	//   ....[0]....
.L_3576:
        /*016c*/ 	.word	0x00000280


	//   ....[1]....
        /*0170*/ 	.word	0x000046c0


	//   ....[2]....
        /*0174*/ 	.word	0x00004860


	//   ....[3]....
        /*0178*/ 	.word	0x00004900


	//   ....[4]....
        /*017c*/ 	.word	0x00004940


	//----- nvinfo : EIATTR_CTAIDZ_USED
	.align		4
.L_3577:
        /*0180*/ 	.byte	0x01, 0x04
	.zero		2


	//----- nvinfo : EIATTR_CRS_STACK_SIZE
	.align		4
        /*0184*/ 	.byte	0x04, 0x1e
        /*0186*/ 	.short	(.L_3579 - .L_3578)
.L_3578:
        /*0188*/ 	.word	0x00000000
.L_3579:


//--------------------- .nv.info._Z23gemm_half_q_half_kernelILi1ELi8ELb0ELb0ELi64EEvPK6__halfPKjS4_S2_PS0_iiiiPKtS7_iiiiiibS2_i --------------------------
	.section	.nv.info._Z23gemm_half_q_half_kernelILi1ELi8ELb0ELb0ELi64EEvPK6__halfPKjS4_S2_PS0_iiiiPKtS7_iiiiiibS2_i,"",@"SHT_CUDA_INFO"
	.sectionflags	@""
	.align	4


	//----- nvinfo : EIATTR_CUDA_API_VERSION
	.align		4
        /*0000*/ 	.byte	0x04, 0x37
        /*0002*/ 	.short	(.L_3581 - .L_3580)
.L_3580:
        /*0004*/ 	.word	0x00000082


	//----- nvinfo : EIATTR_SW2861232_WAR
	.align		4
.L_3581:
        /*0008*/ 	.byte	0x01, 0x35
	.zero		2


	//----- nvinfo : EIATTR_PARAM_CBANK
	.align		4
        /*000c*/ 	.byte	0x04, 0x0a
        /*000e*/ 	.short	(.L_3583 - .L_3582)
	.align		4
.L_3582:
        /*0010*/ 	.word	index@(.nv.constant0._Z23gemm_half_q_half_kernelILi1ELi8ELb0ELb0ELi64EEvPK6__halfPKjS4_S2_PS0_iiiiPKtS7_iiiiiibS2_i)
        /*0014*/ 	.short	0x0160
        /*0016*/ 	.short	0x0074


	//----- nvinfo : EIATTR_CBANK_PARAM_SIZE
	.align		4
.L_3583:
        /*0018*/ 	.byte	0x03, 0x19
        /*001a*/ 	.short	0x0074


	//----- nvinfo : EIATTR_KPARAM_INFO
	.align		4
        /*001c*/ 	.byte	0x04, 0x17
        /*001e*/ 	.short	(.L_3585 - .L_3584)
.L_3584:
        /*0020*/ 	.word	0x00000000
        /*0024*/ 	.short	0x0013
        /*0026*/ 	.short	0x0070
        /*0028*/ 	.byte	0x00, 0xf0, 0x11, 0x00


	//----- nvinfo : EIATTR_KPARAM_INFO
	.align		4
.L_3585:
        /*002c*/ 	.byte	0x04, 0x17
        /*002e*/ 	.short	(.L_3587 - .L_3586)
.L_3586:
        /*0030*/ 	.word	0x00000000
        /*0034*/ 	.short	0x0012
        /*0036*/ 	.short	0x0068
        /*0038*/ 	.byte	0x00, 0xf0, 0x21, 0x00


	//----- nvinfo : EIATTR_KPARAM_INFO
	.align		4
.L_3587:
        /*003c*/ 	.byte	0x04, 0x17
        /*003e*/ 	.short	(.L_3589 - .L_3588)
.L_3588:
        /*0040*/ 	.word	0x00000000
        /*0044*/ 	.short	0x0011
        /*0046*/ 	.short	0x0060
        /*0048*/ 	.byte	0x00, 0xf0, 0x05, 0x00


	//----- nvinfo : EIATTR_KPARAM_INFO
	.align		4
.L_3589:
        /*004c*/ 	.byte	0x04, 0x17
        /*004e*/ 	.short	(.L_3591 - .L_3590)
.L_3590:
        /*0050*/ 	.word	0x00000000
        /*0054*/ 	.short	0x0010
        /*0056*/ 	.short	0x005c
        /*0058*/ 	.byte	0x00, 0xf0, 0x11, 0x00


	//----- nvinfo : EIATTR_KPARAM_INFO
	.align		4
.L_3591:
        /*005c*/ 	.byte	0x04, 0x17
        /*005e*/ 	.short	(.L_3593 - .L_3592)
.L_3592:
        /*0060*/ 	.word	0x00000000
        /*0064*/ 	.short	0x000f
        /*0066*/ 	.short	0x0058
        /*0068*/ 	.byte	0x00, 0xf0, 0x11, 0x00


	//----- nvinfo : EIATTR_KPARAM_INFO
	.align		4
.L_3593:
        /*006c*/ 	.byte	0x04, 0x17
        /*006e*/ 	.short	(.L_3595 - .L_3594)
.L_3594:
        /*0070*/ 	.word	0x00000000
        /*0074*/ 	.short	0x000e
        /*0076*/ 	.short	0x0054
        /*0078*/ 	.byte	0x00, 0xf0, 0x11, 0x00


	//----- nvinfo : EIATTR_KPARAM_INFO
	.align		4
.L_3595:
        /*007c*/ 	.byte	0x04, 0x17
        /*007e*/ 	.short	(.L_3597 - .L_3596)
.L_3596:
        /*0080*/ 	.word	0x00000000
        /*0084*/ 	.short	0x000d
        /*0086*/ 	.short	0x0050
        /*0088*/ 	.byte	0x00, 0xf0, 0x11, 0x00


	//----- nvinfo : EIATTR_KPARAM_INFO
	.align		4
.L_3597:
        /*008c*/ 	.byte	0x04, 0x17
        /*008e*/ 	.short	(.L_3599 - .L_3598)
.L_3598:
        /*0090*/ 	.word	0x00000000
        /*0094*/ 	.short	0x000c
        /*0096*/ 	.short	0x004c
        /*0098*/ 	.byte	0x00, 0xf0, 0x11, 0x00


	//----- nvinfo : EIATTR_KPARAM_INFO
	.align		4
.L_3599:
        /*009c*/ 	.byte	0x04, 0x17
        /*009e*/ 	.short	(.L_3601 - .L_3600)
.L_3600:
        /*00a0*/ 	.word	0x00000000
        /*00a4*/ 	.short	0x000b
        /*00a6*/ 	.short	0x0048
        /*00a8*/ 	.byte	0x00, 0xf0, 0x11, 0x00


	//----- nvinfo : EIATTR_KPARAM_INFO
	.align		4
.L_3601:
        /*00ac*/ 	.byte	0x04, 0x17
        /*00ae*/ 	.short	(.L_3603 - .L_3602)
.L_3602:
        /*00b0*/ 	.word	0x00000000
        /*00b4*/ 	.short	0x000a
        /*00b6*/ 	.short	0x0040
        /*00b8*/ 	.byte	0x00, 0xf0, 0x21, 0x00


	//----- nvinfo : EIATTR_KPARAM_INFO
	.align		4
.L_3603:
        /*00bc*/ 	.byte	0x04, 0x17
        /*00be*/ 	.short	(.L_3605 - .L_3604)
.L_3604:
        /*00c0*/ 	.word	0x00000000
        /*00c4*/ 	.short	0x0009
        /*00c6*/ 	.short	0x0038
        /*00c8*/ 	.byte	0x00, 0xf0, 0x21, 0x00


	//----- nvinfo : EIATTR_KPARAM_INFO
	.align		4
.L_3605:
        /*00cc*/ 	.byte	0x04, 0x17
        /*00ce*/ 	.short	(.L_3607 - .L_3606)
.L_3606:
        /*00d0*/ 	.word	0x00000000
        /*00d4*/ 	.short	0x0008
        /*00d6*/ 	.short	0x0034
        /*00d8*/ 	.byte	0x00, 0xf0, 0x11, 0x00


	//----- nvinfo : EIATTR_KPARAM_INFO
	.align		4
.L_3607:
        /*00dc*/ 	.byte	0x04, 0x17
        /*00de*/ 	.short	(.L_3609 - .L_3608)
.L_3608:
        /*00e0*/ 	.word	0x00000000
        /*00e4*/ 	.short	0x0007
        /*00e6*/ 	.short	0x0030
        /*00e8*/ 	.byte	0x00, 0xf0, 0x11, 0x00


	//----- nvinfo : EIATTR_KPARAM_INFO
	.align		4
.L_3609:
        /*00ec*/ 	.byte	0x04, 0x17
        /*00ee*/ 	.short	(.L_3611 - .L_3610)
.L_3610:
        /*00f0*/ 	.word	0x00000000
        /*00f4*/ 	.short	0x0006
        /*00f6*/ 	.short	0x002c
        /*00f8*/ 	.byte	0x00, 0xf0, 0x11, 0x00


	//----- nvinfo : EIATTR_KPARAM_INFO
	.align		4
.L_3611:
        /*00fc*/ 	.byte	0x04, 0x17
        /*00fe*/ 	.short	(.L_3613 - .L_3612)
.L_3612:
        /*0100*/ 	.word	0x00000000
        /*0104*/ 	.short	0x0005
        /*0106*/ 	.short	0x0028
        /*0108*/ 	.byte	0x00, 0xf0, 0x11, 0x00


	//----- nvinfo : EIATTR_KPARAM_INFO
	.align		4
.L_3613:
        /*010c*/ 	.byte	0x04, 0x17
        /*010e*/ 	.short	(.L_3615 - .L_3614)
.L_3614:
        /*0110*/ 	.word	0x00000000
        /*0114*/ 	.short	0x0004
        /*0116*/ 	.short	0x0020
        /*0118*/ 	.byte	0x00, 0xf0, 0x21, 0x00


	//----- nvinfo : EIATTR_KPARAM_INFO
	.align		4
.L_3615:
        /*011c*/ 	.byte	0x04, 0x17
        /*011e*/ 	.short	(.L_3617 - .L_3616)
.L_3616:
        /*0120*/ 	.word	0x00000000
        /*0124*/ 	.short	0x0003
        /*0126*/ 	.short	0x0018
        /*0128*/ 	.byte	0x00, 0xf0, 0x21, 0x00


	//----- nvinfo : EIATTR_KPARAM_INFO
	.align		4
.L_3617:
        /*012c*/ 	.byte	0x04, 0x17
        /*012e*/ 	.short	(.L_3619 - .L_3618)
.L_3618:
        /*0130*/ 	.word	0x00000000
        /*0134*/ 	.short	0x0002
        /*0136*/ 	.short	0x0010
        /*0138*/ 	.byte	0x00, 0xf0, 0x21, 0x00


	//----- nvinfo : EIATTR_KPARAM_INFO
	.align		4
.L_3619:
        /*013c*/ 	.byte	0x04, 0x17
        /*013e*/ 	.short	(.L_3621 - .L_3620)
.L_3620:
        /*0140*/ 	.word	0x00000000
        /*0144*/ 	.short	0x0001
        /*0146*/ 	.short	0x0008
        /*0148*/ 	.byte	0x00, 0xf0, 0x21, 0x00


	//----- nvinfo : EIATTR_KPARAM_INFO
	.align		4
.L_3621:
        /*014c*/ 	.byte	0x04, 0x17
        /*014e*/ 	.short	(.L_3623 - .L_3622)
.L_3622:
        /*0150*/ 	.word	0x00000000
        /*0154*/ 	.short	0x0000
        /*0156*/ 	.short	0x0000
        /*0158*/ 	.byte	0x00, 0xf0, 0x21, 0x00


	//----- nvinfo : EIATTR_MAXREG_COUNT
	.align		4
.L_3623:
        /*015c*/ 	.byte	0x03, 0x1b
        /*015e*/ 	.short	0x00ff


	//----- nvinfo : EIATTR_NUM_BARRIERS
	.align		4
        /*0160*/ 	.byte	0x02, 0x4c
        /*0162*/ 	.byte	0x01
	.zero		1


	//----- nvinfo : EIATTR_MERCURY_ISA_VERSION
	.align		4
        /*0164*/ 	.byte	0x03, 0x5f
        /*0166*/ 	.short	0x0000


	//----- nvinfo : EIATTR_EXIT_INSTR_OFFSETS
	.align		4
        /*0168*/ 	.byte	0x04, 0x1c
        /*016a*/ 	.short	(.L_3625 - .L_3624)


	//   ....[0]....
.L_3624:
        /*016c*/ 	.word	0x00000280


	//   ....[1]....
        /*0170*/ 	.word	0x00002fa0


	//   ....[2]....
        /*0174*/ 	.word	0x000030f0


	//   ....[3]....
        /*0178*/ 	.word	0x00003190


	//   ....[4]....
        /*017c*/ 	.word	0x000031d0


	//----- nvinfo : EIATTR_CTAIDZ_USED
	.align		4
.L_3625:
        /*0180*/ 	.byte	0x01, 0x04
	.zero		2


	//----- nvinfo : EIATTR_CRS_STACK_SIZE
	.align		4
        /*0184*/ 	.byte	0x04, 0x1e
        /*0186*/ 	.short	(.L_3627 - .L_3626)
.L_3626:
        /*0188*/ 	.word	0x00000000
.L_3627:


//--------------------- .nv.info._Z23gemm_half_q_half_kernelILi1ELi12ELb0ELb0ELi64EEvPK6__halfPKjS4_S2_PS0_iiiiPKtS7_iiiiiibS2_i --------------------------
	.section	.nv.info._Z23gemm_half_q_half_kernelILi1ELi12ELb0ELb0ELi64EEvPK6__halfPKjS4_S2_PS0_iiiiPKtS7_iiiiiibS2_i,"",@"SHT_CUDA_INFO"
	.sectionflags	@""
	.align	4


	//----- nvinfo : EIATTR_CUDA_API_VERSION
	.align		4
        /*0000*/ 	.byte	0x04, 0x37
        /*0002*/ 	.short	(.L_3629 - .L_3628)
.L_3628:
        /*0004*/ 	.word	0x00000082


	//----- nvinfo : EIATTR_SW2861232_WAR
	.align		4
.L_3629:
        /*0008*/ 	.byte	0x01, 0x35
	.zero		2


	//----- nvinfo : EIATTR_PARAM_CBANK
	.align		4
        /*000c*/ 	.byte	0x04, 0x0a
        /*000e*/ 	.short	(.L_3631 - .L_3630)
	.align		4
.L_3630:
        /*0010*/ 	.word	index@(.nv.constant0._Z23gemm_half_q_half_kernelILi1ELi12ELb0ELb0ELi64EEvPK6__halfPKjS4_S2_PS0_iiiiPKtS7_iiiiiibS2_i)
        /*0014*/ 	.short	0x0160
        /*0016*/ 	.short	0x0074


	//----- nvinfo : EIATTR_CBANK_PARAM_SIZE
	.align		4
.L_3631:
        /*0018*/ 	.byte	0x03, 0x19
        /*001a*/ 	.short	0x0074


	//----- nvinfo : EIATTR_KPARAM_INFO
	.align		4
        /*001c*/ 	.byte	0x04, 0x17
        /*001e*/ 	.short	(.L_3633 - .L_3632)
.L_3632:
        /*0020*/ 	.word	0x00000000
        /*0024*/ 	.short	0x0013
        /*0026*/ 	.short	0x0070
        /*0028*/ 	.byte	0x00, 0xf0, 0x11, 0x00


	//----- nvinfo : EIATTR_KPARAM_INFO
	.align		4
.L_3633:
        /*002c*/ 	.byte	0x04, 0x17
        /*002e*/ 	.short	(.L_3635 - .L_3634)
.L_3634:
        /*0030*/ 	.word	0x00000000
        /*0034*/ 	.short	0x0012
        /*0036*/ 	.short	0x0068
        /*0038*/ 	.byte	0x00, 0xf0, 0x21, 0x00


	//----- nvinfo : EIATTR_KPARAM_INFO
	.align		4
.L_3635:
        /*003c*/ 	.byte	0x04, 0x17
        /*003e*/ 	.short	(.L_3637 - .L_3636)
.L_3636:
        /*0040*/ 	.word	0x00000000
        /*0044*/ 	.short	0x0011
        /*0046*/ 	.short	0x0060
        /*0048*/ 	.byte	0x00, 0xf0, 0x05, 0x00


	//----- nvinfo : EIATTR_KPARAM_INFO
	.align		4
.L_3637:
        /*004c*/ 	.byte	0x04, 0x17
        /*004e*/ 	.short	(.L_3639 - .L_3638)
.L_3638:
        /*0050*/ 	.word	0x00000000
        /*0054*/ 	.short	0x0010
        /*0056*/ 	.short	0x005c
        /*0058*/ 	.byte	0x00, 0xf0, 0x11, 0x00


	//----- nvinfo : EIATTR_KPARAM_INFO
	.align		4
.L_3639:
        /*005c*/ 	.byte	0x04, 0x17
        /*005e*/ 	.short	(.L_3641 - .L_3640)
.L_3640:
        /*0060*/ 	.word	0x00000000
        /*0064*/ 	.short	0x000f
        /*0066*/ 	.short	0x0058
        /*0068*/ 	.byte	0x00, 0xf0, 0x11, 0x00


	//----- nvinfo : EIATTR_KPARAM_INFO
	.align		4
.L_3641:
        /*006c*/ 	.byte	0x04, 0x17
        /*006e*/ 	.short	(.L_3643 - .L_3642)
.L_3642:
        /*0070*/ 	.word	0x00000000
        /*0074*/ 	.short	0x000e
        /*0076*/ 	.short	0x0054
        /*0078*/ 	.byte	0x00, 0xf0, 0x11, 0x00


	//----- nvinfo : EIATTR_KPARAM_INFO
	.align		4
.L_3643:
        /*007c*/ 	.byte	0x04, 0x17
        /*007e*/ 	.short	(.L_3645 - .L_3644)
.L_3644:
        /*0080*/ 	.word	0x00000000
        /*0084*/ 	.short	0x000d
        /*0086*/ 	.short	0x0050
        /*0088*/ 	.byte	0x00, 0xf0, 0x11, 0x00


	//----- nvinfo : EIATTR_KPARAM_INFO
	.align		4
.L_3645:
        /*008c*/ 	.byte	0x04, 0x17
        /*008e*/ 	.short	(.L_3647 - .L_3646)
.L_3646:
        /*0090*/ 	.word	0x00000000
        /*0094*/ 	.short	0x000c
        /*0096*/ 	.short	0x004c
        /*0098*/ 	.byte	0x00, 0xf0, 0x11, 0x00


	//----- nvinfo : EIATTR_KPARAM_INFO
	.align		4
.L_3647:
        /*009c*/ 	.byte	0x04, 0x17
        /*009e*/ 	.short	(.L_3649 - .L_3648)
.L_3648:
        /*00a0*/ 	.word	0x00000000
        /*00a4*/ 	.short	0x000b
        /*00a6*/ 	.short	0x0048
        /*00a8*/ 	.byte	0x00, 0xf0, 0x11, 0x00


	//----- nvinfo : EIATTR_KPARAM_INFO
	.align		4
.L_3649:
        /*00ac*/ 	.byte	0x04, 0x17
        /*00ae*/ 	.short	(.L_3651 - .L_3650)
.L_3650:
        /*00b0*/ 	.word	0x00000000
        /*00b4*/ 	.short	0x000a
        /*00b6*/ 	.short	0x0040
        /*00b8*/ 	.byte	0x00, 0xf0, 0x21, 0x00


	//----- nvinfo : EIATTR_KPARAM_INFO
	.align		4
.L_3651:
        /*00bc*/ 	.byte	0x04, 0x17
        /*00be*/ 	.short	(.L_3653 - .L_3652)
.L_3652:
        /*00c0*/ 	.word	0x00000000
        /*00c4*/ 	.short	0x0009
        /*00c6*/ 	.short	0x0038
        /*00c8*/ 	.byte	0x00, 0xf0, 0x21, 0x00


	//----- nvinfo : EIATTR_KPARAM_INFO
	.align		4
.L_3653:
        /*00cc*/ 	.byte	0x04, 0x17
        /*00ce*/ 	.short	(.L_3655 - .L_3654)
.L_3654:
        /*00d0*/ 	.word	0x00000000
        /*00d4*/ 	.short	0x0008
        /*00d6*/ 	.short	0x0034
        /*00d8*/ 	.byte	0x00, 0xf0, 0x11, 0x00


	//----- nvinfo : EIATTR_KPARAM_INFO
	.align		4
.L_3655:
        /*00dc*/ 	.byte	0x04, 0x17
        /*00de*/ 	.short	(.L_3657 - .L_3656)
.L_3656:
        /*00e0*/ 	.word	0x00000000
        /*00e4*/ 	.short	0x0007
        /*00e6*/ 	.short	0x0030
        /*00e8*/ 	.byte	0x00, 0xf0, 0x11, 0x00


	//----- nvinfo : EIATTR_KPARAM_INFO
	.align		4
.L_3657:
        /*00ec*/ 	.byte	0x04, 0x17
        /*00ee*/ 	.short	(.L_3659 - .L_3658)
.L_3658:
        /*00f0*/ 	.word	0x00000000
        /*00f4*/ 	.short	0x0006
        /*00f6*/ 	.short	0x002c
        /*00f8*/ 	.byte	0x00, 0xf0, 0x11, 0x00


	//----- nvinfo : EIATTR_KPARAM_INFO
	.align		4
.L_3659:
        /*00fc*/ 	.byte	0x04, 0x17
        /*00fe*/ 	.short	(.L_3661 - .L_3660)
.L_3660:
        /*0100*/ 	.word	0x00000000
        /*0104*/ 	.short	0x0005
        /*0106*/ 	.short	0x0028
        /*0108*/ 	.byte	0x00, 0xf0, 0x11, 0x00


	//----- nvinfo : EIATTR_KPARAM_INFO
	.align		4
.L_3661:
        /*010c*/ 	.byte	0x04, 0x17
        /*010e*/ 	.short	(.L_3663 - .L_3662)
.L_3662:
        /*0110*/ 	.word	0x00000000
        /*0114*/ 	.short	0x0004
        /*0116*/ 	.short	0x0020
        /*0118*/ 	.byte	0x00, 0xf0, 0x21, 0x00


	//----- nvinfo : EIATTR_KPARAM_INFO
	.align		4
.L_3663:
        /*011c*/ 	.byte	0x04, 0x17
        /*011e*/ 	.short	(.L_3665 - .L_3664)
.L_3664:
        /*0120*/ 	.word	0x00000000
        /*0124*/ 	.short	0x0003
        /*0126*/ 	.short	0x0018
        /*0128*/ 	.byte	0x00, 0xf0, 0x21, 0x00


	//----- nvinfo : EIATTR_KPARAM_INFO
	.align		4
.L_3665:
        /*012c*/ 	.byte	0x04, 0x17
        /*012e*/ 	.short	(.L_3667 - .L_3666)
.L_3666:
        /*0130*/ 	.word	0x00000000
        /*0134*/ 	.short	0x0002
        /*0136*/ 	.short	0x0010
        /*0138*/ 	.byte	0x00, 0xf0, 0x21, 0x00


	//----- nvinfo : EIATTR_KPARAM_INFO
	.align		4
.L_3667:
        /*013c*/ 	.byte	0x04, 0x17
        /*013e*/ 	.short	(.L_3669 - .L_3668)
.L_3668:
        /*0140*/ 	.word	0x00000000
        /*0144*/ 	.short	0x0001
        /*0146*/ 	.short	0x0008
        /*0148*/ 	.byte	0x00, 0xf0, 0x21, 0x00


	//----- nvinfo : EIATTR_KPARAM_INFO
	.align		4
.L_3669:
        /*014c*/ 	.byte	0x04, 0x17
        /*014e*/ 	.short	(.L_3671 - .L_3670)
.L_3670:
        /*0150*/ 	.word	0x00000000
        /*0154*/ 	.short	0x0000
        /*0156*/ 	.short	0x0000
        /*0158*/ 	.byte	0x00, 0xf0, 0x21, 0x00


	//----- nvinfo : EIATTR_MAXREG_COUNT
	.align		4
.L_3671:
        /*015c*/ 	.byte	0x03, 0x1b
        /*015e*/ 	.short	0x00ff


	//----- nvinfo : EIATTR_NUM_BARRIERS
	.align		4
        /*0160*/ 	.byte	0x02, 0x4c
        /*0162*/ 	.byte	0x01
	.zero		1


	//----- nvinfo : EIATTR_MERCURY_ISA_VERSION
	.align		4
        /*0164*/ 	.byte	0x03, 0x5f
        /*0166*/ 	.short	0x0000


	//----- nvinfo : EIATTR_EXIT_INSTR_OFFSETS
	.align		4
        /*0168*/ 	.byte	0x04, 0x1c
        /*016a*/ 	.short	(.L_3673 - .L_3672)


	//   ....[0]....
.L_3672:
        /*016c*/ 	.word	0x00000280


	//   ....[1]....
        /*0170*/ 	.word	0x000044b0


	//   ....[2]....
        /*0174*/ 	.word	0x00004650


	//   ....[3]....
        /*0178*/ 	.word	0x000046f0


	//   ....[4]....
        /*017c*/ 	.word	0x00004730


	//----- nvinfo : EIATTR_CTAIDZ_USED
	.align		4
.L_3673:
        /*0180*/ 	.byte	0x01, 0x04
	.zero		2


	//----- nvinfo : EIATTR_CRS_STACK_SIZE
	.align		4
        /*0184*/ 	.byte	0x04, 0x1e
        /*0186*/ 	.short	(.L_3675 - .L_3674)
.L_3674:
        /*0188*/ 	.word	0x00000000
.L_3675:


//--------------------- .nv.info._Z23gemm_half_q_half_kernelILi1ELi14ELb0ELb0ELi64EEvPK6__halfPKjS4_S2_PS0_iiiiPKtS7_iiiiiibS2_i --------------------------
	.section	.nv.info._Z23gemm_half_q_half_kernelILi1ELi14ELb0ELb0ELi64EEvPK6__halfPKjS4_S2_PS0_iiiiPKtS7_iiiiiibS2_i,"",@"SHT_CUDA_INFO"
	.sectionflags	@""
	.align	4


	//----- nvinfo : EIATTR_CUDA_API_VERSION
	.align		4
        /*0000*/ 	.byte	0x04, 0x37
        /*0002*/ 	.short	(.L_3677 - .L_3676)
.L_3676:
        /*0004*/ 	.word	0x00000082


	//----- nvinfo : EIATTR_SW2861232_WAR
	.align		4
.L_3677:
        /*0008*/ 	.byte	0x01, 0x35
	.zero		2


	//----- nvinfo : EIATTR_PARAM_CBANK
	.align		4
        /*000c*/ 	.byte	0x04, 0x0a
        /*000e*/ 	.short	(.L_3679 - .L_3678)
	.align		4
.L_3678:
        /*0010*/ 	.word	index@(.nv.constant0._Z23gemm_half_q_half_kernelILi1ELi14ELb0ELb0ELi64EEvPK6__halfPKjS4_S2_PS0_iiiiPKtS7_iiiiiibS2_i)
        /*0014*/ 	.short	0x0160
        /*0016*/ 	.short	0x0074


	//----- nvinfo : EIATTR_CBANK_PARAM_SIZE
	.align		4
.L_3679:
        /*0018*/ 	.byte	0x03, 0x19
        /*001a*/ 	.short	0x0074


	//----- nvinfo : EIATTR_KPARAM_INFO
	.align		4
        /*001c*/ 	.byte	0x04, 0x17
        /*001e*/ 	.short	(.L_3681 - .L_3680)
.L_3680:
        /*0020*/ 	.word	0x00000000
        /*0024*/ 	.short	0x0013
        /*0026*/ 	.short	0x0070
        /*0028*/ 	.byte	0x00, 0xf0, 0x11, 0x00


	//----- nvinfo : EIATTR_KPARAM_INFO
	.align		4
.L_3681:
        /*002c*/ 	.byte	0x04, 0x17
        /*002e*/ 	.short	(.L_3683 - .L_3682)
.L_3682:
        /*0030*/ 	.word	0x00000000
        /*0034*/ 	.short	0x0012
        /*0036*/ 	.short	0x0068
        /*0038*/ 	.byte	0x00, 0xf0, 0x21, 0x00


	//----- nvinfo : EIATTR_KPARAM_INFO
	.align		4
.L_3683:
        /*003c*/ 	.byte	0x04, 0x17
        /*003e*/ 	.short	(.L_3685 - .L_3684)
.L_3684:
        /*0040*/ 	.word	0x00000000
        /*0044*/ 	.short	0x0011
        /*0046*/ 	.short	0x0060
        /*0048*/ 	.byte	0x00, 0xf0, 0x05, 0x00


	//----- nvinfo : EIATTR_KPARAM_INFO
	.align		4
.L_3685:
        /*004c*/ 	.byte	0x04, 0x17
        /*004e*/ 	.short	(.L_3687 - .L_3686)
.L_3686:
        /*0050*/ 	.word	0x00000000
        /*0054*/ 	.short	0x0010
        /*0056*/ 	.short	0x005c
        /*0058*/ 	.byte	0x00, 0xf0, 0x11, 0x00


	//----- nvinfo : EIATTR_KPARAM_INFO
	.align		4
.L_3687:
        /*005c*/ 	.byte	0x04, 0x17
        /*005e*/ 	.short	(.L_3689 - .L_3688)
.L_3688:
        /*0060*/ 	.word	0x00000000
        /*0064*/ 	.short	0x000f
        /*0066*/ 	.short	0x0058
        /*0068*/ 	.byte	0x00, 0xf0, 0x11, 0x00


	//----- nvinfo : EIATTR_KPARAM_INFO
	.align		4
.L_3689:
        /*006c*/ 	.byte	0x04, 0x17
        /*006e*/ 	.short	(.L_3691 - .L_3690)
.L_3690:
        /*0070*/ 	.word	0x00000000
        /*0074*/ 	.short	0x000e
        /*0076*/ 	.short	0x0054
        /*0078*/ 	.byte	0x00, 0xf0, 0x11, 0x00


	//----- nvinfo : EIATTR_KPARAM_INFO
	.align		4
.L_3691:
        /*007c*/ 	.byte	0x04, 0x17
        /*007e*/ 	.short	(.L_3693 - .L_3692)
.L_3692:
        /*0080*/ 	.word	0x00000000
        /*0084*/ 	.short	0x000d
        /*0086*/ 	.short	0x0050
        /*0088*/ 	.byte	0x00, 0xf0, 0x11, 0x00


	//----- nvinfo : EIATTR_KPARAM_INFO
	.align		4
.L_3693:
        /*008c*/ 	.byte	0x04, 0x17
        /*008e*/ 	.short	(.L_3695 - .L_3694)
.L_3694:
        /*0090*/ 	.word	0x00000000
        /*0094*/ 	.short	0x000c
        /*0096*/ 	.short	0x004c
        /*0098*/ 	.byte	0x00, 0xf0, 0x11, 0x00


	//----- nvinfo : EIATTR_KPARAM_INFO
	.align		4
.L_3695:
        /*009c*/ 	.byte	0x04, 0x17
        /*009e*/ 	.short	(.L_3697 - .L_3696)
.L_3696:
        /*00a0*/ 	.word	0x00000000
        /*00a4*/ 	.short	0x000b
        /*00a6*/ 	.short	0x0048
        /*00a8*/ 	.byte	0x00, 0xf0, 0x11, 0x00


	//----- nvinfo : EIATTR_KPARAM_INFO
	.align		4
.L_3697:
        /*00ac*/ 	.byte	0x04, 0x17
        /*00ae*/ 	.short	(.L_3699 - .L_3698)
.L_3698:
        /*00b0*/ 	.word	0x00000000
        /*00b4*/ 	.short	0x000a
        /*00b6*/ 	.short	0x0040
        /*00b8*/ 	.byte	0x00, 0xf0, 0x21, 0x00


	//----- nvinfo : EIATTR_KPARAM_INFO
	.align		4
.L_3699:
        /*00bc*/ 	.byte	0x04, 0x17
        /*00be*/ 	.short	(.L_3701 - .L_3700)
.L_3700:
        /*00c0*/ 	.word	0x00000000
        /*00c4*/ 	.short	0x0009
        /*00c6*/ 	.short	0x0038
        /*00c8*/ 	.byte	0x00, 0xf0, 0x21, 0x00


	//----- nvinfo : EIATTR_KPARAM_INFO
	.align		4
.L_3701:
        /*00cc*/ 	.byte	0x04, 0x17
        /*00ce*/ 	.short	(.L_3703 - .L_3702)
.L_3702:
        /*00d0*/ 	.word	0x00000000
        /*00d4*/ 	.short	0x0008
        /*00d6*/ 	.short	0x0034
        /*00d8*/ 	.byte	0x00, 0xf0, 0x11, 0x00


	//----- nvinfo : EIATTR_KPARAM_INFO
	.align		4
.L_3703:
        /*00dc*/ 	.byte	0x04, 0x17
        /*00de*/ 	.short	(.L_3705 - .L_3704)
.L_3704:
        /*00e0*/ 	.word	0x00000000
        /*00e4*/ 	.short	0x0007
        /*00e6*/ 	.short	0x0030
        /*00e8*/ 	.byte	0x00, 0xf0, 0x11, 0x00


	//----- nvinfo : EIATTR_KPARAM_INFO
	.align		4
.L_3705:
        /*00ec*/ 	.byte	0x04, 0x17
        /*00ee*/ 	.short	(.L_3707 - .L_3706)
.L_3706:
        /*00f0*/ 	.word	0x00000000
        /*00f4*/ 	.short	0x0006
        /*00f6*/ 	.short	0x002c
        /*00f8*/ 	.byte	0x00, 0xf0, 0x11, 0x00


	//----- nvinfo : EIATTR_KPARAM_INFO
	.align		4
.L_3707:
        /*00fc*/ 	.byte	0x04, 0x17
        /*00fe*/ 	.short	(.L_3709 - .L_3708)
.L_3708:
        /*0100*/ 	.word	0x00000000
        /*0104*/ 	.short	0x0005
        /*0106*/ 	.short	0x0028
        /*0108*/ 	.byte	0x00, 0xf0, 0x11, 0x00


	//----- nvinfo : EIATTR_KPARAM_INFO
	.align		4
.L_3709:
        /*010c*/ 	.byte	0x04, 0x17
        /*010e*/ 	.short	(.L_3711 - .L_3710)
.L_3710:
        /*0110*/ 	.word	0x00000000
        /*0114*/ 	.short	0x0004
        /*0116*/ 	.short	0x0020
        /*0118*/ 	.byte	0x00, 0xf0, 0x21, 0x00


	//----- nvinfo : EIATTR_KPARAM_INFO
	.align		4
.L_3711:
        /*011c*/ 	.byte	0x04, 0x17
        /*011e*/ 	.short	(.L_3713 - .L_3712)
.L_3712:
        /*0120*/ 	.word	0x00000000
        /*0124*/ 	.short	0x0003
        /*0126*/ 	.short	0x0018
        /*0128*/ 	.byte	0x00, 0xf0, 0x21, 0x00


	//----- nvinfo : EIATTR_KPARAM_INFO
	.align		4
.L_3713:
        /*012c*/ 	.byte	0x04, 0x17
        /*012e*/ 	.short	(.L_3715 - .L_3714)
.L_3714:
        /*0130*/ 	.word	0x00000000
        /*0134*/ 	.short	0x0002
        /*0136*/ 	.short	0x0010
        /*0138*/ 	.byte	0x00, 0xf0, 0x21, 0x00


	//----- nvinfo : EIATTR_KPARAM_INFO
	.align		4
.L_3715:
        /*013c*/ 	.byte	0x04, 0x17
        /*013e*/ 	.short	(.L_3717 - .L_3716)
.L_3716:
        /*0140*/ 	.word	0x00000000
        /*0144*/ 	.short	0x0001
        /*0146*/ 	.short	0x0008
        /*0148*/ 	.byte	0x00, 0xf0, 0x21, 0x00


	//----- nvinfo : EIATTR_KPARAM_INFO
	.align		4
.L_3717:
        /*014c*/ 	.byte	0x04, 0x17
        /*014e*/ 	.short	(.L_3719 - .L_3718)
.L_3718:
        /*0150*/ 	.word	0x00000000
        /*0154*/ 	.short	0x0000
        /*0156*/ 	.short	0x0000
        /*0158*/ 	.byte	0x00, 0xf0, 0x21, 0x00


	//----- nvinfo : EIATTR_MAXREG_COUNT
	.align		4
.L_3719:
        /*015c*/ 	.byte	0x03, 0x1b
        /*015e*/ 	.short	0x00ff


	//----- nvinfo : EIATTR_NUM_BARRIERS
	.align		4
        /*0160*/ 	.byte	0x02, 0x4c
        /*0162*/ 	.byte	0x01
	.zero		1


	//----- nvinfo : EIATTR_MERCURY_ISA_VERSION
	.align		4
        /*0164*/ 	.byte	0x03, 0x5f
        /*0166*/ 	.short	0x0000


	//----- nvinfo : EIATTR_EXIT_INSTR_OFFSETS
	.align		4
        /*0168*/ 	.byte	0x04, 0x1c
        /*016a*/ 	.short	(.L_3721 - .L_3720)


	//   ....[0]....
.L_3720:
        /*016c*/ 	.word	0x00000280


	//   ....[1]....
        /*0170*/ 	.word	0x00004fd0


	//   ....[2]....
        /*0174*/ 	.word	0x00005170


	//   ....[3]....
        /*0178*/ 	.word	0x00005210


	//   ....[4]....
        /*017c*/ 	.word	0x00005250


	//----- nvinfo : EIATTR_CTAIDZ_USED
	.align		4
.L_3721:
        /*0180*/ 	.byte	0x01, 0x04
	.zero		2


	//----- nvinfo : EIATTR_CRS_STACK_SIZE
	.align		4
        /*0184*/ 	.byte	0x04, 0x1e
        /*0186*/ 	.short	(.L_3723 - .L_3722)
.L_3722:
        /*0188*/ 	.word	0x00000000
.L_3723:


//--------------------- .nv.info._Z23gemm_half_q_half_kernelILi1ELi4ELb0ELb0ELi64EEvPK6__halfPKjS4_S2_PS0_iiiiPKtS7_iiiiiibS2_i --------------------------
	.section	.nv.info._Z23gemm_half_q_half_kernelILi1ELi4ELb0ELb0ELi64EEvPK6__halfPKjS4_S2_PS0_iiiiPKtS7_iiiiiibS2_i,"",@"SHT_CUDA_INFO"
	.sectionflags	@""
	.align	4


	//----- nvinfo : EIATTR_CUDA_API_VERSION
	.align		4
        /*0000*/ 	.byte	0x04, 0x37
        /*0002*/ 	.short	(.L_3725 - .L_3724)
.L_3724:
        /*0004*/ 	.word	0x00000082


	//----- nvinfo : EIATTR_SW2861232_WAR
	.align		4
.L_3725:
        /*0008*/ 	.byte	0x01, 0x35
	.zero		2


	//----- nvinfo : EIATTR_PARAM_CBANK
	.align		4
        /*000c*/ 	.byte	0x04, 0x0a
        /*000e*/ 	.short	(.L_3727 - .L_3726)
	.align		4
.L_3726:
        /*0010*/ 	.word	index@(.nv.constant0._Z23gemm_half_q_half_kernelILi1ELi4ELb0ELb0ELi64EEvPK6__halfPKjS4_S2_PS0_iiiiPKtS7_iiiiiibS2_i)
        /*0014*/ 	.short	0x0160
        /*0016*/ 	.short	0x0074


	//----- nvinfo : EIATTR_CBANK_PARAM_SIZE
	.align		4
.L_3727:
        /*0018*/ 	.byte	0x03, 0x19
        /*001a*/ 	.short	0x0074


	//----- nvinfo : EIATTR_KPARAM_INFO
	.align		4
        /*001c*/ 	.byte	0x04, 0x17
        /*001e*/ 	.short	(.L_3729 - .L_3728)
.L_3728:
        /*0020*/ 	.word	0x00000000
        /*0024*/ 	.short	0x0013
        /*0026*/ 	.short	0x0070
        /*0028*/ 	.byte	0x00, 0xf0, 0x11, 0x00


	//----- nvinfo : EIATTR_KPARAM_INFO
	.align		4
.L_3729:
        /*002c*/ 	.byte	0x04, 0x17
        /*002e*/ 	.short	(.L_3731 - .L_3730)
.L_3730:
        /*0030*/ 	.word	0x00000000
        /*0034*/ 	.short	0x0012
        /*0036*/ 	.short	0x0068
        /*0038*/ 	.byte	0x00, 0xf0, 0x21, 0x00


	//----- nvinfo : EIATTR_KPARAM_INFO
	.align		4
.L_3731:
        /*003c*/ 	.byte	0x04, 0x17
        /*003e*/ 	.short	(.L_3733 - .L_3732)
.L_3732:
        /*0040*/ 	.word	0x00000000
        /*0044*/ 	.short	0x0011
        /*0046*/ 	.short	0x0060
        /*0048*/ 	.byte	0x00, 0xf0, 0x05, 0x00


	//----- nvinfo : EIATTR_KPARAM_INFO
	.align		4
.L_3733:
        /*004c*/ 	.byte	0x04, 0x17
        /*004e*/ 	.short	(.L_3735 - .L_3734)
.L_3734:
        /*0050*/ 	.word	0x00000000
        /*0054*/ 	.short	0x0010
        /*0056*/ 	.short	0x005c
        /*0058*/ 	.byte	0x00, 0xf0, 0x11, 0x00


	//----- nvinfo : EIATTR_KPARAM_INFO
	.align		4
.L_3735:
        /*005c*/ 	.byte	0x04, 0x17
        /*005e*/ 	.short	(.L_3737 - .L_3736)
.L_3736:
        /*0060*/ 	.word	0x00000000
        /*0064*/ 	.short	0x000f
        /*0066*/ 	.short	0x0058
        /*0068*/ 	.byte	0x00, 0xf0, 0x11, 0x00


	//----- nvinfo : EIATTR_KPARAM_INFO
	.align		4
.L_3737:
        /*006c*/ 	.byte	0x04, 0x17
        /*006e*/ 	.short	(.L_3739 - .L_3738)
.L_3738:
        /*0070*/ 	.word	0x00000000
        /*0074*/ 	.short	0x000e
        /*0076*/ 	.short	0x0054
        /*0078*/ 	.byte	0x00, 0xf0, 0x11, 0x00


	//----- nvinfo : EIATTR_KPARAM_INFO
	.align		4
.L_3739:
        /*007c*/ 	.byte	0x04, 0x17
        /*007e*/ 	.short	(.L_3741 - .L_3740)
.L_3740:
        /*0080*/ 	.word	0x00000000
        /*0084*/ 	.short	0x000d
        /*0086*/ 	.short	0x0050
        /*0088*/ 	.byte	0x00, 0xf0, 0x11, 0x00


	//----- nvinfo : EIATTR_KPARAM_INFO
	.align		4
.L_3741:
        /*008c*/ 	.byte	0x04, 0x17
        /*008e*/ 	.short	(.L_3743 - .L_3742)
.L_3742:
        /*0090*/ 	.word	0x00000000
        /*0094*/ 	.short	0x000c
        /*0096*/ 	.short	0x004c
        /*0098*/ 	.byte	0x00, 0xf0, 0x11, 0x00


	//----- nvinfo : EIATTR_KPARAM_INFO
	.align		4
.L_3743:
        /*009c*/ 	.byte	0x04, 0x17
        /*009e*/ 	.short	(.L_3745 - .L_3744)
.L_3744:
        /*00a0*/ 	.word	0x00000000
        /*00a4*/ 	.short	0x000b
        /*00a6*/ 	.short	0x0048
        /*00a8*/ 	.byte	0x00, 0xf0, 0x11, 0x00


	//----- nvinfo : EIATTR_KPARAM_INFO
	.align		4
.L_3745:
        /*00ac*/ 	.byte	0x04, 0x17
        /*00ae*/ 	.short	(.L_3747 - .L_3746)
.L_3746:
        /*00b0*/ 	.word	0x00000000
        /*00b4*/ 	.short	0x000a
        /*00b6*/ 	.short	0x0040
        /*00b8*/ 	.byte	0x00, 0xf0, 0x21, 0x00


	//----- nvinfo : EIATTR_KPARAM_INFO
	.align		4
.L_3747:
        /*00bc*/ 	.byte	0x04, 0x17
        /*00be*/ 	.short	(.L_3749 - .L_3748)
.L_3748:
        /*00c0*/ 	.word	0x00000000
        /*00c4*/ 	.short	0x0009
        /*00c6*/ 	.short	0x0038
        /*00c8*/ 	.byte	0x00, 0xf0, 0x21, 0x00


	//----- nvinfo : EIATTR_KPARAM_INFO
	.align		4
.L_3749:
        /*00cc*/ 	.byte	0x04, 0x17
        /*00ce*/ 	.short	(.L_3751 - .L_3750)
.L_3750:
        /*00d0*/ 	.word	0x00000000
        /*00d4*/ 	.short	0x0008
        /*00d6*/ 	.short	0x0034
        /*00d8*/ 	.byte	0x00, 0xf0, 0x11, 0x00


	//----- nvinfo : EIATTR_KPARAM_INFO
	.align		4
.L_3751:
        /*00dc*/ 	.byte	0x04, 0x17
        /*00de*/ 	.short	(.L_3753 - .L_3752)
.L_3752:
        /*00e0*/ 	.word	0x00000000
        /*00e4*/ 	.short	0x0007
        /*00e6*/ 	.short	0x0030
        /*00e8*/ 	.byte	0x00, 0xf0, 0x11, 0x00


	//----- nvinfo : EIATTR_KPARAM_INFO
	.align		4
.L_3753:
        /*00ec*/ 	.byte	0x04, 0x17
        /*00ee*/ 	.short	(.L_3755 - .L_3754)
.L_3754:
        /*00f0*/ 	.word	0x00000000
        /*00f4*/ 	.short	0x0006
        /*00f6*/ 	.short	0x002c
        /*00f8*/ 	.byte	0x00, 0xf0, 0x11, 0x00


	//----- nvinfo : EIATTR_KPARAM_INFO
	.align		4
.L_3755:
        /*00fc*/ 	.byte	0x04, 0x17
        /*00fe*/ 	.short	(.L_3757 - .L_3756)
.L_3756:
        /*0100*/ 	.word	0x00000000
        /*0104*/ 	.short	0x0005
        /*0106*/ 	.short	0x0028
        /*0108*/ 	.byte	0x00, 0xf0, 0x11, 0x00


	//----- nvinfo : EIATTR_KPARAM_INFO
	.align		4
.L_3757:
        /*010c*/ 	.byte	0x04, 0x17
        /*010e*/ 	.short	(.L_3759 - .L_3758)
.L_3758:
        /*0110*/ 	.word	0x00000000
        /*0114*/ 	.short	0x0004
        /*0116*/ 	.short	0x0020
        /*0118*/ 	.byte	0x00, 0xf0, 0x21, 0x00


	//----- nvinfo : EIATTR_KPARAM_INFO
	.align		4
.L_3759:
        /*011c*/ 	.byte	0x04, 0x17
        /*011e*/ 	.short	(.L_3761 - .L_3760)
.L_3760:
        /*0120*/ 	.word	0x00000000
        /*0124*/ 	.short	0x0003
        /*0126*/ 	.short	0x0018
        /*0128*/ 	.byte	0x00, 0xf0, 0x21, 0x00


	//----- nvinfo : EIATTR_KPARAM_INFO
	.align		4
.L_3761:
        /*012c*/ 	.byte	0x04, 0x17
        /*012e*/ 	.short	(.L_3763 - .L_3762)
.L_3762:
        /*0130*/ 	.word	0x00000000
        /*0134*/ 	.short	0x0002
        /*0136*/ 	.short	0x0010
        /*0138*/ 	.byte	0x00, 0xf0, 0x21, 0x00


	//----- nvinfo : EIATTR_KPARAM_INFO
	.align		4
.L_3763:
        /*013c*/ 	.byte	0x04, 0x17
        /*013e*/ 	.short	(.L_3765 - .L_3764)
.L_3764:
        /*0140*/ 	.word	0x00000000
        /*0144*/ 	.short	0x0001
        /*0146*/ 	.short	0x0008
        /*0148*/ 	.byte	0x00, 0xf0, 0x21, 0x00


	//----- nvinfo : EIATTR_KPARAM_INFO
	.align		4
.L_3765:
        /*014c*/ 	.byte	0x04, 0x17
        /*014e*/ 	.short	(.L_3767 - .L_3766)
.L_3766:
        /*0150*/ 	.word	0x00000000
        /*0154*/ 	.short	0x0000
        /*0156*/ 	.short	0x0000
        /*0158*/ 	.byte	0x00, 0xf0, 0x21, 0x00


	//----- nvinfo : EIATTR_MAXREG_COUNT
	.align		4
.L_3767:
        /*015c*/ 	.byte	0x03, 0x1b
        /*015e*/ 	.short	0x00ff


	//----- nvinfo : EIATTR_NUM_BARRIERS
	.align		4
        /*0160*/ 	.byte	0x02, 0x4c
        /*0162*/ 	.byte	0x01
	.zero		1


	//----- nvinfo : EIATTR_MERCURY_ISA_VERSION
	.align		4
        /*0164*/ 	.byte	0x03, 0x5f
        /*0166*/ 	.short	0x0000


	//----- nvinfo : EIATTR_EXIT_INSTR_OFFSETS
	.align		4
        /*0168*/ 	.byte	0x04, 0x1c
        /*016a*/ 	.short	(.L_3769 - .L_3768)


	//   ....[0]....
.L_3768:
        /*016c*/ 	.word	0x00000280


	//   ....[1]....
        /*0170*/ 	.word	0x00001f50


	//   ....[2]....
        /*0174*/ 	.word	0x000020f0


	//   ....[3]....
        /*0178*/ 	.word	0x000021a0


	//   ....[4]....
        /*017c*/ 	.word	0x000021e0


	//----- nvinfo : EIATTR_CTAIDZ_USED
	.align		4
.L_3769:
        /*0180*/ 	.byte	0x01, 0x04
	.zero		2


	//----- nvinfo : EIATTR_CRS_STACK_SIZE
	.align		4
        /*0184*/ 	.byte	0x04, 0x1e
        /*0186*/ 	.short	(.L_3771 - .L_3770)
.L_3770:
        /*0188*/ 	.word	0x00000000
.L_3771:


//--------------------- .nv.info._Z23gemm_half_q_half_kernelILi1ELi6ELb0ELb0ELi64EEvPK6__halfPKjS4_S2_PS0_iiiiPKtS7_iiiiiibS2_i --------------------------
	.section	.nv.info._Z23gemm_half_q_half_kernelILi1ELi6ELb0ELb0ELi64EEvPK6__halfPKjS4_S2_PS0_iiiiPKtS7_iiiiiibS2_i,"",@"SHT_CUDA_INFO"
	.sectionflags	@""
	.align	4


	//----- nvinfo : EIATTR_CUDA_API_VERSION
	.align		4
        /*0000*/ 	.byte	0x04, 0x37
        /*0002*/ 	.short	(.L_3773 - .L_3772)
.L_3772:
        /*0004*/ 	.word	0x00000082


	//----- nvinfo : EIATTR_SW2861232_WAR
	.align		4
.L_3773:
        /*0008*/ 	.byte	0x01, 0x35
	.zero		2


	//----- nvinfo : EIATTR_PARAM_CBANK
	.align		4
        /*000c*/ 	.byte	0x04, 0x0a
        /*000e*/ 	.short	(.L_3775 - .L_3774)
	.align		4
.L_3774:
        /*0010*/ 	.word	index@(.nv.constant0._Z23gemm_half_q_half_kernelILi1ELi6ELb0ELb0ELi64EEvPK6__halfPKjS4_S2_PS0_iiiiPKtS7_iiiiiibS2_i)
        /*0014*/ 	.short	0x0160
        /*0016*/ 	.short	0x0074


	//----- nvinfo : EIATTR_CBANK_PARAM_SIZE
	.align		4
.L_3775:
        /*0018*/ 	.byte	0x03, 0x19
        /*001a*/ 	.short	0x0074


	//----- nvinfo : EIATTR_KPARAM_INFO
	.align		4
        /*001c*/ 	.byte	0x04, 0x17
        /*001e*/ 	.short	(.L_3777 - .L_3776)
.L_3776:
        /*0020*/ 	.word	0x00000000
        /*0024*/ 	.short	0x0013
        /*0026*/ 	.short	0x0070
        /*0028*/ 	.byte	0x00, 0xf0, 0x11, 0x00


	//----- nvinfo : EIATTR_KPARAM_INFO
	.align		4
.L_3777:
        /*002c*/ 	.byte	0x04, 0x17
        /*002e*/ 	.short	(.L_3779 - .L_3778)
.L_3778:
        /*0030*/ 	.word	0x00000000
        /*0034*/ 	.short	0x0012
        /*0036*/ 	.short	0x0068
        /*0038*/ 	.byte	0x00, 0xf0, 0x21, 0x00


	//----- nvinfo : EIATTR_KPARAM_INFO
	.align		4
.L_3779:
        /*003c*/ 	.byte	0x04, 0x17
        /*003e*/ 	.short	(.L_3781 - .L_3780)
.L_3780:
        /*0040*/ 	.word	0x00000000
        /*0044*/ 	.short	0x0011
        /*0046*/ 	.short	0x0060
        /*0048*/ 	.byte	0x00, 0xf0, 0x05, 0x00


	//----- nvinfo : EIATTR_KPARAM_INFO
	.align		4
.L_3781:
        /*004c*/ 	.byte	0x04, 0x17
        /*004e*/ 	.short	(.L_3783 - .L_3782)
.L_3782:
        /*0050*/ 	.word	0x00000000
        /*0054*/ 	.short	0x0010
        /*0056*/ 	.short	0x005c
        /*0058*/ 	.byte	0x00, 0xf0, 0x11, 0x00


	//----- nvinfo : EIATTR_KPARAM_INFO
	.align		4
.L_3783:
        /*005c*/ 	.byte	0x04, 0x17
        /*005e*/ 	.short	(.L_3785 - .L_3784)
.L_3784:
        /*0060*/ 	.word	0x00000000
        /*0064*/ 	.short	0x000f
        /*0066*/ 	.short	0x0058
        /*0068*/ 	.byte	0x00, 0xf0, 0x11, 0x00


	//----- nvinfo : EIATTR_KPARAM_INFO
	.align		4
.L_3785:
        /*006c*/ 	.byte	0x04, 0x17
        /*006e*/ 	.short	(.L_3787 - .L_3786)
.L_3786:
        /*0070*/ 	.word	0x00000000
        /*0074*/ 	.short	0x000e
        /*0076*/ 	.short	0x0054
        /*0078*/ 	.byte	0x00, 0xf0, 0x11, 0x00


	//----- nvinfo : EIATTR_KPARAM_INFO
	.align		4
.L_3787:
        /*007c*/ 	.byte	0x04, 0x17
        /*007e*/ 	.short	(.L_3789 - .L_3788)
.L_3788:
        /*0080*/ 	.word	0x00000000
        /*0084*/ 	.short	0x000d
        /*0086*/ 	.short	0x0050
        /*0088*/ 	.byte	0x00, 0xf0, 0x11, 0x00


	//----- nvinfo : EIATTR_KPARAM_INFO
	.align		4
.L_3789:
        /*008c*/ 	.byte	0x04, 0x17
        /*008e*/ 	.short	(.L_3791 - .L_3790)
.L_3790:
        /*0090*/ 	.word	0x00000000
        /*0094*/ 	.short	0x000c
        /*0096*/ 	.short	0x004c
        /*0098*/ 	.byte	0x00, 0xf0, 0x11, 0x00


	//----- nvinfo : EIATTR_KPARAM_INFO
	.align		4
.L_3791:
        /*009c*/ 	.byte	0x04, 0x17
        /*009e*/ 	.short	(.L_3793 - .L_3792)
.L_3792:
        /*00a0*/ 	.word	0x00000000
        /*00a4*/ 	.short	0x000b
        /*00a6*/ 	.short	0x0048
        /*00a8*/ 	.byte	0x00, 0xf0, 0x11, 0x00


	//----- nvinfo : EIATTR_KPARAM_INFO
	.align		4
.L_3793:
        /*00ac*/ 	.byte	0x04, 0x17
        /*00ae*/ 	.short	(.L_3795 - .L_3794)
.L_3794:
        /*00b0*/ 	.word	0x00000000
        /*00b4*/ 	.short	0x000a
        /*00b6*/ 	.short	0x0040
        /*00b8*/ 	.byte	0x00, 0xf0, 0x21, 0x00


	//----- nvinfo : EIATTR_KPARAM_INFO
	.align		4
.L_3795:
        /*00bc*/ 	.byte	0x04, 0x17
        /*00be*/ 	.short	(.L_3797 - .L_3796)
.L_3796:
        /*00c0*/ 	.word	0x00000000
        /*00c4*/ 	.short	0x0009
        /*00c6*/ 	.short	0x0038
        /*00c8*/ 	.byte	0x00, 0xf0, 0x21, 0x00


	//----- nvinfo : EIATTR_KPARAM_INFO
	.align		4
.L_3797:
        /*00cc*/ 	.byte	0x04, 0x17
        /*00ce*/ 	.short	(.L_3799 - .L_3798)
.L_3798:
        /*00d0*/ 	.word	0x00000000
        /*00d4*/ 	.short	0x0008
        /*00d6*/ 	.short	0x0034
        /*00d8*/ 	.byte	0x00, 0xf0, 0x11, 0x00


	//----- nvinfo : EIATTR_KPARAM_INFO
	.align		4
.L_3799:
        /*00dc*/ 	.byte	0x04, 0x17
        /*00de*/ 	.short	(.L_3801 - .L_3800)
.L_3800:
        /*00e0*/ 	.word	0x00000000
        /*00e4*/ 	.short	0x0007
        /*00e6*/ 	.short	0x0030
        /*00e8*/ 	.byte	0x00, 0xf0, 0x11, 0x00


	//----- nvinfo : EIATTR_KPARAM_INFO
	.align		4
.L_3801:
        /*00ec*/ 	.byte	0x04, 0x17
        /*00ee*/ 	.short	(.L_3803 - .L_3802)
.L_3802:
        /*00f0*/ 	.word	0x00000000
        /*00f4*/ 	.short	0x0006
        /*00f6*/ 	.short	0x002c
        /*00f8*/ 	.byte	0x00, 0xf0, 0x11, 0x00


	//----- nvinfo : EIATTR_KPARAM_INFO
	.align		4
.L_3803:
        /*00fc*/ 	.byte	0x04, 0x17
        /*00fe*/ 	.short	(.L_3805 - .L_3804)
.L_3804:
        /*0100*/ 	.word	0x00000000
        /*0104*/ 	.short	0x0005
        /*0106*/ 	.short	0x0028
        /*0108*/ 	.byte	0x00, 0xf0, 0x11, 0x00


	//----- nvinfo : EIATTR_KPARAM_INFO
	.align		4
.L_3805:
        /*010c*/ 	.byte	0x04, 0x17
        /*010e*/ 	.short	(.L_3807 - .L_3806)
.L_3806:
        /*0110*/ 	.word	0x00000000
        /*0114*/ 	.short	0x0004
        /*0116*/ 	.short	0x0020
        /*0118*/ 	.byte	0x00, 0xf0, 0x21, 0x00


	//----- nvinfo : EIATTR_KPARAM_INFO
	.align		4
.L_3807:
        /*011c*/ 	.byte	0x04, 0x17
        /*011e*/ 	.short	(.L_3809 - .L_3808)
.L_3808:
        /*0120*/ 	.word	0x00000000
        /*0124*/ 	.short	0x0003
        /*0126*/ 	.short	0x0018
        /*0128*/ 	.byte	0x00, 0xf0, 0x21, 0x00


	//----- nvinfo : EIATTR_KPARAM_INFO
	.align		4
.L_3809:
        /*012c*/ 	.byte	0x04, 0x17
        /*012e*/ 	.short	(.L_3811 - .L_3810)
.L_3810:
        /*0130*/ 	.word	0x00000000
        /*0134*/ 	.short	0x0002
        /*0136*/ 	.short	0x0010
        /*0138*/ 	.byte	0x00, 0xf0, 0x21, 0x00


	//----- nvinfo : EIATTR_KPARAM_INFO
	.align		4
.L_3811:
        /*013c*/ 	.byte	0x04, 0x17
        /*013e*/ 	.short	(.L_3813 - .L_3812)
.L_3812:
        /*0140*/ 	.word	0x00000000
        /*0144*/ 	.short	0x0001
        /*0146*/ 	.short	0x0008
        /*0148*/ 	.byte	0x00, 0xf0, 0x21, 0x00


	//----- nvinfo : EIATTR_KPARAM_INFO
	.align		4
.L_3813:
        /*014c*/ 	.byte	0x04, 0x17
        /*014e*/ 	.short	(.L_3815 - .L_3814)
.L_3814:
        /*0150*/ 	.word	0x00000000
        /*0154*/ 	.short	0x0000
        /*0156*/ 	.short	0x0000
        /*0158*/ 	.byte	0x00, 0xf0, 0x21, 0x00


	//----- nvinfo : EIATTR_MAXREG_COUNT
	.align		4
.L_3815:
        /*015c*/ 	.byte	0x03, 0x1b
        /*015e*/ 	.short	0x00ff


	//----- nvinfo : EIATTR_NUM_BARRIERS
	.align		4
        /*0160*/ 	.byte	0x02, 0x4c
        /*0162*/ 	.byte	0x01
	.zero		1


	//----- nvinfo : EIATTR_MERCURY_ISA_VERSION
	.align		4
        /*0164*/ 	.byte	0x03, 0x5f
        /*0166*/ 	.short	0x0000


	//----- nvinfo : EIATTR_EXIT_INSTR_OFFSETS
	.align		4
        /*0168*/ 	.byte	0x04, 0x1c
        /*016a*/ 	.short	(.L_3817 - .L_3816)


	//   ....[0]....
.L_3816:
        /*016c*/ 	.word	0x00000280


	//   ....[1]....
        /*0170*/ 	.word	0x00002af0


	//   ....[2]....
        /*0174*/ 	.word	0x00002c90


	//   ....[3]....
        /*0178*/ 	.word	0x00002d30


	//   ....[4]....
        /*017c*/ 	.word	0x00002d70


	//----- nvinfo : EIATTR_CTAIDZ_USED
	.align		4
.L_3817:
        /*0180*/ 	.byte	0x01, 0x04
	.zero		2


	//----- nvinfo : EIATTR_CRS_STACK_SIZE
	.align		4
        /*0184*/ 	.byte	0x04, 0x1e
        /*0186*/ 	.short	(.L_3819 - .L_3818)
.L_3818:
        /*0188*/ 	.word	0x00000000
.L_3819:


//--------------------- .nv.info._Z23gemm_half_q_half_kernelILi1ELi2ELb0ELb0ELi64EEvPK6__halfPKjS4_S2_PS0_iiiiPKtS7_iiiiiibS2_i --------------------------
	.section	.nv.info._Z23gemm_half_q_half_kernelILi1ELi2ELb0ELb0ELi64EEvPK6__halfPKjS4_S2_PS0_iiiiPKtS7_iiiiiibS2_i,"",@"SHT_CUDA_INFO"
	.sectionflags	@""
	.align	4


	//----- nvinfo : EIATTR_CUDA_API_VERSION
	.align		4
        /*0000*/ 	.byte	0x04, 0x37
        /*0002*/ 	.short	(.L_3821 - .L_3820)
.L_3820:
        /*0004*/ 	.word	0x00000082


	//----- nvinfo : EIATTR_SW2861232_WAR
	.align		4
.L_3821:
        /*0008*/ 	.byte	0x01, 0x35
	.zero		2


	//----- nvinfo : EIATTR_PARAM_CBANK
	.align		4
        /*000c*/ 	.byte	0x04, 0x0a
        /*000e*/ 	.short	(.L_3823 - .L_3822)
	.align		4
.L_3822:
        /*0010*/ 	.word	index@(.nv.constant0._Z23gemm_half_q_half_kernelILi1ELi2ELb0ELb0ELi64EEvPK6__halfPKjS4_S2_PS0_iiiiPKtS7_iiiiiibS2_i)
        /*0014*/ 	.short	0x0160
        /*0016*/ 	.short	0x0074


	//----- nvinfo : EIATTR_CBANK_PARAM_SIZE
	.align		4
.L_3823:
        /*0018*/ 	.byte	0x03, 0x19
        /*001a*/ 	.short	0x0074


	//----- nvinfo : EIATTR_KPARAM_INFO
	.align		4
        /*001c*/ 	.byte	0x04, 0x17
        /*001e*/ 	.short	(.L_3825 - .L_3824)
.L_3824:
        /*0020*/ 	.word	0x00000000
        /*0024*/ 	.short	0x0013
        /*0026*/ 	.short	0x0070
        /*0028*/ 	.byte	0x00, 0xf0, 0x11, 0x00


	//----- nvinfo : EIATTR_KPARAM_INFO
	.align		4
.L_3825:
        /*002c*/ 	.byte	0x04, 0x17
        /*002e*/ 	.short	(.L_3827 - .L_3826)
.L_3826:
        /*0030*/ 	.word	0x00000000
        /*0034*/ 	.short	0x0012
        /*0036*/ 	.short	0x0068
        /*0038*/ 	.byte	0x00, 0xf0, 0x21, 0x00


	//----- nvinfo : EIATTR_KPARAM_INFO
	.align		4
.L_3827:
        /*003c*/ 	.byte	0x04, 0x17
        /*003e*/ 	.short	(.L_3829 - .L_3828)
.L_3828:
        /*0040*/ 	.word	0x00000000
        /*0044*/ 	.short	0x0011
        /*0046*/ 	.short	0x0060
        /*0048*/ 	.byte	0x00, 0xf0, 0x05, 0x00


	//----- nvinfo : EIATTR_KPARAM_INFO
	.align		4
.L_3829:
        /*004c*/ 	.byte	0x04, 0x17
        /*004e*/ 	.short	(.L_3831 - .L_3830)
.L_3830:
        /*0050*/ 	.word	0x00000000
        /*0054*/ 	.short	0x0010
        /*0056*/ 	.short	0x005c
        /*0058*/ 	.byte	0x00, 0xf0, 0x11, 0x00


	//----- nvinfo : EIATTR_KPARAM_INFO
	.align		4
.L_3831:
        /*005c*/ 	.byte	0x04, 0x17
        /*005e*/ 	.short	(.L_3833 - .L_3832)
.L_3832:
        /*0060*/ 	.word	0x00000000
        /*0064*/ 	.short	0x000f
        /*0066*/ 	.short	0x0058
        /*0068*/ 	.byte	0x00, 0xf0, 0x11, 0x00


	//----- nvinfo : EIATTR_KPARAM_INFO
	.align		4
.L_3833:
        /*006c*/ 	.byte	0x04, 0x17
        /*006e*/ 	.short	(.L_3835 - .L_3834)
.L_3834:
        /*0070*/ 	.word	0x00000000
        /*0074*/ 	.short	0x000e
        /*0076*/ 	.short	0x0054
        /*0078*/ 	.byte	0x00, 0xf0, 0x11, 0x00


	//----- nvinfo : EIATTR_KPARAM_INFO
	.align		4
.L_3835:
        /*007c*/ 	.byte	0x04, 0x17
        /*007e*/ 	.short	(.L_3837 - .L_3836)
.L_3836:
        /*0080*/ 	.word	0x00000000
        /*0084*/ 	.short	0x000d
        /*0086*/ 	.short	0x0050
        /*0088*/ 	.byte	0x00, 0xf0, 0x11, 0x00


	//----- nvinfo : EIATTR_KPARAM_INFO
	.align		4
.L_3837:
        /*008c*/ 	.byte	0x04, 0x17
        /*008e*/ 	.short	(.L_3839 - .L_3838)
.L_3838:
        /*0090*/ 	.word	0x00000000
        /*0094*/ 	.short	0x000c
        /*0096*/ 	.short	0x004c
        /*0098*/ 	.byte	0x00, 0xf0, 0x11, 0x00


	//----- nvinfo : EIATTR_KPARAM_INFO
	.align		4
.L_3839:
        /*009c*/ 	.byte	0x04, 0x17
        /*009e*/ 	.short	(.L_3841 - .L_3840)
.L_3840:
        /*00a0*/ 	.word	0x00000000
        /*00a4*/ 	.short	0x000b
        /*00a6*/ 	.short	0x0048
        /*00a8*/ 	.byte	0x00, 0xf0, 0x11, 0x00


	//----- nvinfo : EIATTR_KPARAM_INFO
	.align		4
.L_3841:
        /*00ac*/ 	.byte	0x04, 0x17
        /*00ae*/ 	.short	(.L_3843 - .L_3842)
.L_3842:
        /*00b0*/ 	.word	0x00000000
        /*00b4*/ 	.short	0x000a
        /*00b6*/ 	.short	0x0040
        /*00b8*/ 	.byte	0x00, 0xf0, 0x21, 0x00


	//----- nvinfo : EIATTR_KPARAM_INFO
	.align		4
.L_3843:
        /*00bc*/ 	.byte	0x04, 0x17
        /*00be*/ 	.short	(.L_3845 - .L_3844)
.L_3844:
        /*00c0*/ 	.word	0x00000000
        /*00c4*/ 	.short	0x0009
        /*00c6*/ 	.short	0x0038
        /*00c8*/ 	.byte	0x00, 0xf0, 0x21, 0x00


	//----- nvinfo : EIATTR_KPARAM_INFO
	.align		4
.L_3845:
        /*00cc*/ 	.byte	0x04, 0x17
        /*00ce*/ 	.short	(.L_3847 - .L_3846)
.L_3846:
        /*00d0*/ 	.word	0x00000000
        /*00d4*/ 	.short	0x0008
        /*00d6*/ 	.short	0x0034
        /*00d8*/ 	.byte	0x00, 0xf0, 0x11, 0x00


	//----- nvinfo : EIATTR_KPARAM_INFO
	.align		4
.L_3847:
        /*00dc*/ 	.byte	0x04, 0x17
        /*00de*/ 	.short	(.L_3849 - .L_3848)
.L_3848:
        /*00e0*/ 	.word	0x00000000
        /*00e4*/ 	.short	0x0007
        /*00e6*/ 	.short	0x0030
        /*00e8*/ 	.byte	0x00, 0xf0, 0x11, 0x00


	//----- nvinfo : EIATTR_KPARAM_INFO
	.align		4
.L_3849:
        /*00ec*/ 	.byte	0x04, 0x17
        /*00ee*/ 	.short	(.L_3851 - .L_3850)
.L_3850:
        /*00f0*/ 	.word	0x00000000
        /*00f4*/ 	.short	0x0006
        /*00f6*/ 	.short	0x002c
        /*00f8*/ 	.byte	0x00, 0xf0, 0x11, 0x00


	//----- nvinfo : EIATTR_KPARAM_INFO
	.align		4
.L_3851:
        /*00fc*/ 	.byte	0x04, 0x17
        /*00fe*/ 	.short	(.L_3853 - .L_3852)
.L_3852:
        /*0100*/ 	.word	0x00000000
        /*0104*/ 	.short	0x0005
        /*0106*/ 	.short	0x0028
        /*0108*/ 	.byte	0x00, 0xf0, 0x11, 0x00


	//----- nvinfo : EIATTR_KPARAM_INFO
	.align		4
.L_3853:
        /*010c*/ 	.byte	0x04, 0x17
        /*010e*/ 	.short	(.L_3855 - .L_3854)
.L_3854:
        /*0110*/ 	.word	0x00000000
        /*0114*/ 	.short	0x0004
        /*0116*/ 	.short	0x0020
        /*0118*/ 	.byte	0x00, 0xf0, 0x21, 0x00


	//----- nvinfo : EIATTR_KPARAM_INFO
	.align		4
.L_3855:
        /*011c*/ 	.byte	0x04, 0x17
        /*011e*/ 	.short	(.L_3857 - .L_3856)
.L_3856:
        /*0120*/ 	.word	0x00000000
        /*0124*/ 	.short	0x0003
        /*0126*/ 	.short	0x0018
        /*0128*/ 	.byte	0x00, 0xf0, 0x21, 0x00


	//----- nvinfo : EIATTR_KPARAM_INFO
	.align		4
.L_3857:
        /*012c*/ 	.byte	0x04, 0x17
        /*012e*/ 	.short	(.L_3859 - .L_3858)
.L_3858:
        /*0130*/ 	.word	0x00000000
        /*0134*/ 	.short	0x0002
        /*0136*/ 	.short	0x0010
        /*0138*/ 	.byte	0x00, 0xf0, 0x21, 0x00


	//----- nvinfo : EIATTR_KPARAM_INFO
	.align		4
.L_3859:
        /*013c*/ 	.byte	0x04, 0x17
        /*013e*/ 	.short	(.L_3861 - .L_3860)
.L_3860:
        /*0140*/ 	.word	0x00000000
        /*0144*/ 	.short	0x0001
        /*0146*/ 	.short	0x0008
        /*0148*/ 	.byte	0x00, 0xf0, 0x21, 0x00


	//----- nvinfo : EIATTR_KPARAM_INFO
	.align		4
.L_3861:
        /*014c*/ 	.byte	0x04, 0x17
        /*014e*/ 	.short	(.L_3863 - .L_3862)
.L_3862:
        /*0150*/ 	.word	0x00000000
        /*0154*/ 	.short	0x0000
        /*0156*/ 	.short	0x0000
        /*0158*/ 	.byte	0x00, 0xf0, 0x21, 0x00


	//----- nvinfo : EIATTR_MAXREG_COUNT
	.align		4
.L_3863:
        /*015c*/ 	.byte	0x03, 0x1b
        /*015e*/ 	.short	0x00ff


	//----- nvinfo : EIATTR_NUM_BARRIERS
	.align		4
        /*0160*/ 	.byte	0x02, 0x4c
        /*0162*/ 	.byte	0x01
	.zero		1


	//----- nvinfo : EIATTR_MERCURY_ISA_VERSION
	.align		4
        /*0164*/ 	.byte	0x03, 0x5f
        /*0166*/ 	.short	0x0000


	//----- nvinfo : EIATTR_EXIT_INSTR_OFFSETS
	.align		4
        /*0168*/ 	.byte	0x04, 0x1c
        /*016a*/ 	.short	(.L_3865 - .L_3864)


	//   ....[0]....
.L_3864:
        /*016c*/ 	.word	0x00000280


	//   ....[1]....
        /*0170*/ 	.word	0x00001590


	//   ....[2]....
        /*0174*/ 	.word	0x00001730


	//   ....[3]....
        /*0178*/ 	.word	0x000017d0


	//   ....[4]....
        /*017c*/ 	.word	0x00001810


	//----- nvinfo : EIATTR_CTAIDZ_USED
	.align		4
.L_3865:
        /*0180*/ 	.byte	0x01, 0x04
	.zero		2


	//----- nvinfo : EIATTR_CRS_STACK_SIZE
	.align		4
        /*0184*/ 	.byte	0x04, 0x1e
        /*0186*/ 	.short	(.L_3867 - .L_3866)
.L_3866:
        /*0188*/ 	.word	0x00000000
.L_3867:


//--------------------- .nv.info._Z23gemm_half_q_half_kernelILi1ELi32ELb0ELb0ELi32EEvPK6__halfPKjS4_S2_PS0_iiiiPKtS7_iiiiiibS2_i --------------------------
	.section	.nv.info._Z23gemm_half_q_half_kernelILi1ELi32ELb0ELb0ELi32EEvPK6__halfPKjS4_S2_PS0_iiiiPKtS7_iiiiiibS2_i,"",@"SHT_CUDA_INFO"
	.sectionflags	@""
	.align	4


	//----- nvinfo : EIATTR_CUDA_API_VERSION
	.align		4
        /*0000*/ 	.byte	0x04, 0x37
        /*0002*/ 	.short	(.L_3869 - .L_3868)
.L_3868:
        /*0004*/ 	.word	0x00000082


	//----- nvinfo : EIATTR_SW2861232_WAR
	.align		4
.L_3869:
        /*0008*/ 	.byte	0x01, 0x35
	.zero		2


	//----- nvinfo : EIATTR_PARAM_CBANK
	.align		4
        /*000c*/ 	.byte	0x04, 0x0a
        /*000e*/ 	.short	(.L_3871 - .L_3870)
	.align		4
.L_3870:
        /*0010*/ 	.word	index@(.nv.constant0._Z23gemm_half_q_half_kernelILi1ELi32ELb0ELb0ELi32EEvPK6__halfPKjS4_S2_PS0_iiiiPKtS7_iiiiiibS2_i)
        /*0014*/ 	.short	0x0160
        /*0016*/ 	.short	0x0074


	//----- nvinfo : EIATTR_CBANK_PARAM_SIZE
	.align		4
.L_3871:
        /*0018*/ 	.byte	0x03, 0x19
        /*001a*/ 	.short	0x0074


	//----- nvinfo : EIATTR_KPARAM_INFO
	.align		4
        /*001c*/ 	.byte	0x04, 0x17
        /*001e*/ 	.short	(.L_3873 - .L_3872)
.L_3872:
        /*0020*/ 	.word	0x00000000
        /*0024*/ 	.short	0x0013
        /*0026*/ 	.short	0x0070
        /*0028*/ 	.byte	0x00, 0xf0, 0x11, 0x00


	//----- nvinfo : EIATTR_KPARAM_INFO
	.align		4
.L_3873:
        /*002c*/ 	.byte	0x04, 0x17
        /*002e*/ 	.short	(.L_3875 - .L_3874)
.L_3874:
        /*0030*/ 	.word	0x00000000
        /*0034*/ 	.short	0x0012
        /*0036*/ 	.short	0x0068
        /*0038*/ 	.byte	0x00, 0xf0, 0x21, 0x00


	//----- nvinfo : EIATTR_KPARAM_INFO
	.align		4
.L_3875:
        /*003c*/ 	.byte	0x04, 0x17
        /*003e*/ 	.short	(.L_3877 - .L_3876)
.L_3876:
        /*0040*/ 	.word	0x00000000
        /*0044*/ 	.short	0x0011
        /*0046*/ 	.short	0x0060
        /*0048*/ 	.byte	0x00, 0xf0, 0x05, 0x00


	//----- nvinfo : EIATTR_KPARAM_INFO
	.align		4
.L_3877:
        /*004c*/ 	.byte	0x04, 0x17
        /*004e*/ 	.short	(.L_3879 - .L_3878)
.L_3878:
        /*0050*/ 	.word	0x00000000
        /*0054*/ 	.short	0x0010
        /*0056*/ 	.short	0x005c
        /*0058*/ 	.byte	0x00, 0xf0, 0x11, 0x00


	//----- nvinfo : EIATTR_KPARAM_INFO
	.align		4
.L_3879:
        /*005c*/ 	.byte	0x04, 0x17
        /*005e*/ 	.short	(.L_3881 - .L_3880)
.L_3880:
        /*0060*/ 	.word	0x00000000
        /*0064*/ 	.short	0x000f
        /*0066*/ 	.short	0x0058
        /*0068*/ 	.byte	0x00, 0xf0, 0x11, 0x00


	//----- nvinfo : EIATTR_KPARAM_INFO
	.align		4
.L_3881:
        /*006c*/ 	.byte	0x04, 0x17
        /*006e*/ 	.short	(.L_3883 - .L_3882)
.L_3882:
        /*0070*/ 	.word	0x00000000
        /*0074*/ 	.short	0x000e
        /*0076*/ 	.short	0x0054
        /*0078*/ 	.byte	0x00, 0xf0, 0x11, 0x00


	//----- nvinfo : EIATTR_KPARAM_INFO
	.align		4
.L_3883:
        /*007c*/ 	.byte	0x04, 0x17
        /*007e*/ 	.short	(.L_3885 - .L_3884)
.L_3884:
        /*0080*/ 	.word	0x00000000
        /*0084*/ 	.short	0x000d
        /*0086*/ 	.short	0x0050
        /*0088*/ 	.byte	0x00, 0xf0, 0x11, 0x00


	//----- nvinfo : EIATTR_KPARAM_INFO
	.align		4
.L_3885:
        /*008c*/ 	.byte	0x04, 0x17
        /*008e*/ 	.short	(.L_3887 - .L_3886)
.L_3886:
        /*0090*/ 	.word	0x00000000
        /*0094*/ 	.short	0x000c
        /*0096*/ 	.short	0x004c
        /*0098*/ 	.byte	0x00, 0xf0, 0x11, 0x00


	//----- nvinfo : EIATTR_KPARAM_INFO
	.align		4
.L_3887:
        /*009c*/ 	.byte	0x04, 0x17
        /*009e*/ 	.short	(.L_3889 - .L_3888)
.L_3888:
        /*00a0*/ 	.word	0x00000000
        /*00a4*/ 	.short	0x000b
        /*00a6*/ 	.short	0x0048
        /*00a8*/ 	.byte	0x00, 0xf0, 0x11, 0x00


	//----- nvinfo : EIATTR_KPARAM_INFO
	.align		4
.L_3889:
        /*00ac*/ 	.byte	0x04, 0x17
        /*00ae*/ 	.short	(.L_3891 - .L_3890)
.L_3890:
        /*00b0*/ 	.word	0x00000000
        /*00b4*/ 	.short	0x000a
        /*00b6*/ 	.short	0x0040
        /*00b8*/ 	.byte	0x00, 0xf0, 0x21, 0x00


	//----- nvinfo : EIATTR_KPARAM_INFO
	.align		4
.L_3891:
        /*00bc*/ 	.byte	0x04, 0x17
        /*00be*/ 	.short	(.L_3893 - .L_3892)
.L_3892:
        /*00c0*/ 	.word	0x00000000
        /*00c4*/ 	.short	0x0009
        /*00c6*/ 	.short	0x0038
        /*00c8*/ 	.byte	0x00, 0xf0, 0x21, 0x00


	//----- nvinfo : EIATTR_KPARAM_INFO
	.align		4
.L_3893:
        /*00cc*/ 	.byte	0x04, 0x17
        /*00ce*/ 	.short	(.L_3895 - .L_3894)
.L_3894:
        /*00d0*/ 	.word	0x00000000
        /*00d4*/ 	.short	0x0008
        /*00d6*/ 	.short	0x0034
        /*00d8*/ 	.byte	0x00, 0xf0, 0x11, 0x00


	//----- nvinfo : EIATTR_KPARAM_INFO
	.align		4
.L_3895:
        /*00dc*/ 	.byte	0x04, 0x17
        /*00de*/ 	.short	(.L_3897 - .L_3896)
.L_3896:
        /*00e0*/ 	.word	0x00000000
        /*00e4*/ 	.short	0x0007
        /*00e6*/ 	.short	0x0030
        /*00e8*/ 	.byte	0x00, 0xf0, 0x11, 0x00


	//----- nvinfo : EIATTR_KPARAM_INFO
	.align		4
.L_3897:
        /*00ec*/ 	.byte	0x04, 0x17
        /*00ee*/ 	.short	(.L_3899 - .L_3898)
.L_3898:
        /*00f0*/ 	.word	0x00000000
        /*00f4*/ 	.short	0x0006
        /*00f6*/ 	.short	0x002c
        /*00f8*/ 	.byte	0x00, 0xf0, 0x11, 0x00


	//----- nvinfo : EIATTR_KPARAM_INFO
	.align		4
.L_3899:
        /*00fc*/ 	.byte	0x04, 0x17
        /*00fe*/ 	.short	(.L_3901 - .L_3900)
.L_3900:
        /*0100*/ 	.word	0x00000000
        /*0104*/ 	.short	0x0005
        /*0106*/ 	.short	0x0028
        /*0108*/ 	.byte	0x00, 0xf0, 0x11, 0x00


	//----- nvinfo : EIATTR_KPARAM_INFO
	.align		4
.L_3901:
        /*010c*/ 	.byte	0x04, 0x17
        /*010e*/ 	.short	(.L_3903 - .L_3902)
.L_3902:
        /*0110*/ 	.word	0x00000000
        /*0114*/ 	.short	0x0004
        /*0116*/ 	.short	0x0020
        /*0118*/ 	.byte	0x00, 0xf0, 0x21, 0x00


	//----- nvinfo : EIATTR_KPARAM_INFO
	.align		4
.L_3903:
        /*011c*/ 	.byte	0x04, 0x17
        /*011e*/ 	.short	(.L_3905 - .L_3904)
.L_3904:
        /*0120*/ 	.word	0x00000000
        /*0124*/ 	.short	0x0003
        /*0126*/ 	.short	0x0018
        /*0128*/ 	.byte	0x00, 0xf0, 0x21, 0x00


	//----- nvinfo : EIATTR_KPARAM_INFO
	.align		4
.L_3905:
        /*012c*/ 	.byte	0x04, 0x17
        /*012e*/ 	.short	(.L_3907 - .L_3906)
.L_3906:
        /*0130*/ 	.word	0x00000000
        /*0134*/ 	.short	0x0002
        /*0136*/ 	.short	0x0010
        /*0138*/ 	.byte	0x00, 0xf0, 0x21, 0x00


	//----- nvinfo : EIATTR_KPARAM_INFO
	.align		4
.L_3907:
        /*013c*/ 	.byte	0x04, 0x17
        /*013e*/ 	.short	(.L_3909 - .L_3908)
.L_3908:
        /*0140*/ 	.word	0x00000000
        /*0144*/ 	.short	0x0001
        /*0146*/ 	.short	0x0008
        /*0148*/ 	.byte	0x00, 0xf0, 0x21, 0x00


	//----- nvinfo : EIATTR_KPARAM_INFO
	.align		4
.L_3909:
        /*014c*/ 	.byte	0x04, 0x17
        /*014e*/ 	.short	(.L_3911 - .L_3910)
.L_3910:
        /*0150*/ 	.word	0x00000000
        /*0154*/ 	.short	0x0000
        /*0156*/ 	.short	0x0000
        /*0158*/ 	.byte	0x00, 0xf0, 0x21, 0x00


	//----- nvinfo : EIATTR_MAXREG_COUNT
	.align		4
.L_3911:
        /*015c*/ 	.byte	0x03, 0x1b
        /*015e*/ 	.short	0x00ff


	//----- nvinfo : EIATTR_NUM_BARRIERS
	.align		4
        /*0160*/ 	.byte	0x02, 0x4c
        /*0162*/ 	.byte	0x01
	.zero		1


	//----- nvinfo : EIATTR_MERCURY_ISA_VERSION
	.align		4
        /*0164*/ 	.byte	0x03, 0x5f
        /*0166*/ 	.short	0x0000


	//----- nvinfo : EIATTR_EXIT_INSTR_OFFSETS
	.align		4
        /*0168*/ 	.byte	0x04, 0x1c
        /*016a*/ 	.short	(.L_3913 - .L_3912)


	//   ....[0]....
.L_3912:
        /*016c*/ 	.word	0x00000270


	//   ....[1]....
        /*0170*/ 	.word	0x000021d0


	//   ....[2]....
        /*0174*/ 	.word	0x00002370


	//   ....[3]....
        /*0178*/ 	.word	0x00002410


	//   ....[4]....
        /*017c*/ 	.word	0x00002450


	//----- nvinfo : EIATTR_CTAIDZ_USED
	.align		4
.L_3913:
        /*0180*/ 	.byte	0x01, 0x04
	.zero		2


	//----- nvinfo : EIATTR_CRS_STACK_SIZE
	.align		4
        /*0184*/ 	.byte	0x04, 0x1e
        /*0186*/ 	.short	(.L_3915 - .L_3914)
.L_3914:
        /*0188*/ 	.word	0x00000000
.L_3915:


//--------------------- .nv.info._Z23gemm_half_q_half_kernelILi1ELi48ELb0ELb0ELi32EEvPK6__halfPKjS4_S2_PS0_iiiiPKtS7_iiiiiibS2_i --------------------------
	.section	.nv.info._Z23gemm_half_q_half_kernelILi1ELi48ELb0ELb0ELi32EEvPK6__halfPKjS4_S2_PS0_iiiiPKtS7_iiiiiibS2_i,"",@"SHT_CUDA_INFO"
	.sectionflags	@""
	.align	4


	//----- nvinfo : EIATTR_CUDA_API_VERSION
	.align		4
        /*0000*/ 	.byte	0x04, 0x37
        /*0002*/ 	.short	(.L_3917 - .L_3916)
.L_3916:
        /*0004*/ 	.word	0x00000082


	//----- nvinfo : EIATTR_SW2861232_WAR
	.align		4
.L_3917:
        /*0008*/ 	.byte	0x01, 0x35
	.zero		2


	//----- nvinfo : EIATTR_PARAM_CBANK
	.align		4
        /*000c*/ 	.byte	0x04, 0x0a
        /*000e*/ 	.short	(.L_3919 - .L_3918)
	.align		4
.L_3918:
        /*0010*/ 	.word	index@(.nv.constant0._Z23gemm_half_q_half_kernelILi1ELi48ELb0ELb0ELi32EEvPK6__halfPKjS4_S2_PS0_iiiiPKtS7_iiiiiibS2_i)
        /*0014*/ 	.short	0x0160
        /*0016*/ 	.short	0x0074


	//----- nvinfo : EIATTR_CBANK_PARAM_SIZE
	.align		4
.L_3919:
        /*0018*/ 	.byte	0x03, 0x19
        /*001a*/ 	.short	0x0074


	//----- nvinfo : EIATTR_KPARAM_INFO
	.align		4
        /*001c*/ 	.byte	0x04, 0x17
        /*001e*/ 	.short	(.L_3921 - .L_3920)
.L_3920:
        /*0020*/ 	.word	0x00000000
        /*0024*/ 	.short	0x0013
        /*0026*/ 	.short	0x0070
        /*0028*/ 	.byte	0x00, 0xf0, 0x11, 0x00


	//----- nvinfo : EIATTR_KPARAM_INFO
	.align		4
.L_3921:
        /*002c*/ 	.byte	0x04, 0x17
        /*002e*/ 	.short	(.L_3923 - .L_3922)
.L_3922:
        /*0030*/ 	.word	0x00000000
        /*0034*/ 	.short	0x0012
        /*0036*/ 	.short	0x0068
        /*0038*/ 	.byte	0x00, 0xf0, 0x21, 0x00


	//----- nvinfo : EIATTR_KPARAM_INFO
	.align		4
.L_3923:
        /*003c*/ 	.byte	0x04, 0x17
        /*003e*/ 	.short	(.L_3925 - .L_3924)
.L_3924:
        /*0040*/ 	.word	0x00000000
        /*0044*/ 	.short	0x0011
        /*0046*/ 	.short	0x0060
        /*0048*/ 	.byte	0x00, 0xf0, 0x05, 0x00


	//----- nvinfo : EIATTR_KPARAM_INFO
	.align		4
.L_3925:
        /*004c*/ 	.byte	0x04, 0x17
        /*004e*/ 	.short	(.L_3927 - .L_3926)
.L_3926:
        /*0050*/ 	.word	0x00000000
        /*0054*/ 	.short	0x0010
        /*0056*/ 	.short	0x005c
        /*0058*/ 	.byte	0x00, 0xf0, 0x11, 0x00


	//----- nvinfo : EIATTR_KPARAM_INFO
	.align		4
.L_3927:
        /*005c*/ 	.byte	0x04, 0x17
        /*005e*/ 	.short	(.L_3929 - .L_3928)
.L_3928:
        /*0060*/ 	.word	0x00000000
        /*0064*/ 	.short	0x000f
        /*0066*/ 	.short	0x0058
        /*0068*/ 	.byte	0x00, 0xf0, 0x11, 0x00


	//----- nvinfo : EIATTR_KPARAM_INFO
	.align		4
.L_3929:
        /*006c*/ 	.byte	0x04, 0x17
        /*006e*/ 	.short	(.L_3931 - .L_3930)
.L_3930:
        /*0070*/ 	.word	0x00000000
        /*0074*/ 	.short	0x000e
        /*0076*/ 	.short	0x0054
        /*0078*/ 	.byte	0x00, 0xf0, 0x11, 0x00


	//----- nvinfo : EIATTR_KPARAM_INFO
	.align		4
.L_3931:
        /*007c*/ 	.byte	0x04, 0x17
        /*007e*/ 	.short	(.L_3933 - .L_3932)
.L_3932:
        /*0080*/ 	.word	0x00000000
        /*0084*/ 	.short	0x000d
        /*0086*/ 	.short	0x0050
        /*0088*/ 	.byte	0x00, 0xf0, 0x11, 0x00


	//----- nvinfo : EIATTR_KPARAM_INFO
	.align		4
.L_3933:
        /*008c*/ 	.byte	0x04, 0x17
        /*008e*/ 	.short	(.L_3935 - .L_3934)
.L_3934:
        /*0090*/ 	.word	0x00000000
        /*0094*/ 	.short	0x000c
        /*0096*/ 	.short	0x004c
        /*0098*/ 	.byte	0x00, 0xf0, 0x11, 0x00


	//----- nvinfo : EIATTR_KPARAM_INFO
	.align		4
.L_3935:
        /*009c*/ 	.byte	0x04, 0x17
        /*009e*/ 	.short	(.L_3937 - .L_3936)
.L_3936:
        /*00a0*/ 	.word	0x00000000
        /*00a4*/ 	.short	0x000b
        /*00a6*/ 	.short	0x0048
        /*00a8*/ 	.byte	0x00, 0xf0, 0x11, 0x00


	//----- nvinfo : EIATTR_KPARAM_INFO
	.align		4
.L_3937:
        /*00ac*/ 	.byte	0x04, 0x17
        /*00ae*/ 	.short	(.L_3939 - .L_3938)
.L_3938:
        /*00b0*/ 	.word	0x00000000
        /*00b4*/ 	.short	0x000a
        /*00b6*/ 	.short	0x0040
        /*00b8*/ 	.byte	0x00, 0xf0, 0x21, 0x00


	//----- nvinfo : EIATTR_KPARAM_INFO
	.align		4
.L_3939:
        /*00bc*/ 	.byte	0x04, 0x17
        /*00be*/ 	.short	(.L_3941 - .L_3940)
.L_3940:
        /*00c0*/ 	.word	0x00000000
        /*00c4*/ 	.short	0x0009
        /*00c6*/ 	.short	0x0038
        /*00c8*/ 	.byte	0x00, 0xf0, 0x21, 0x00


	//----- nvinfo : EIATTR_KPARAM_INFO
	.align		4
.L_3941:
        /*00cc*/ 	.byte	0x04, 0x17
        /*00ce*/ 	.short	(.L_3943 - .L_3942)
.L_3942:
        /*00d0*/ 	.word	0x00000000
        /*00d4*/ 	.short	0x0008
        /*00d6*/ 	.short	0x0034
        /*00d8*/ 	.byte	0x00, 0xf0, 0x11, 0x00


	//----- nvinfo : EIATTR_KPARAM_INFO
	.align		4
.L_3943:
        /*00dc*/ 	.byte	0x04, 0x17
        /*00de*/ 	.short	(.L_3945 - .L_3944)
.L_3944:
        /*00e0*/ 	.word	0x00000000
        /*00e4*/ 	.short	0x0007
        /*00e6*/ 	.short	0x0030
        /*00e8*/ 	.byte	0x00, 0xf0, 0x11, 0x00


	//----- nvinfo : EIATTR_KPARAM_INFO
	.align		4
.L_3945:
        /*00ec*/ 	.byte	0x04, 0x17
        /*00ee*/ 	.short	(.L_3947 - .L_3946)
.L_3946:
        /*00f0*/ 	.word	0x00000000
        /*00f4*/ 	.short	0x0006
        /*00f6*/ 	.short	0x002c
        /*00f8*/ 	.byte	0x00, 0xf0, 0x11, 0x00


	//----- nvinfo : EIATTR_KPARAM_INFO
	.align		4
.L_3947:
        /*00fc*/ 	.byte	0x04, 0x17
        /*00fe*/ 	.short	(.L_3949 - .L_3948)
.L_3948:
        /*0100*/ 	.word	0x00000000
        /*0104*/ 	.short	0x0005
        /*0106*/ 	.short	0x0028
        /*0108*/ 	.byte	0x00, 0xf0, 0x11, 0x00


	//----- nvinfo : EIATTR_KPARAM_INFO
	.align		4
.L_3949:
        /*010c*/ 	.byte	0x04, 0x17
        /*010e*/ 	.short	(.L_3951 - .L_3950)
.L_3950:
        /*0110*/ 	.word	0x00000000
        /*0114*/ 	.short	0x0004
        /*0116*/ 	.short	0x0020
        /*0118*/ 	.byte	0x00, 0xf0, 0x21, 0x00


	//----- nvinfo : EIATTR_KPARAM_INFO
	.align		4
.L_3951:
        /*011c*/ 	.byte	0x04, 0x17
        /*011e*/ 	.short	(.L_3953 - .L_3952)
.L_3952:
        /*0120*/ 	.word	0x00000000
        /*0124*/ 	.short	0x0003
        /*0126*/ 	.short	0x0018
        /*0128*/ 	.byte	0x00, 0xf0, 0x21, 0x00


	//----- nvinfo : EIATTR_KPARAM_INFO
	.align		4
.L_3953:
        /*012c*/ 	.byte	0x04, 0x17
        /*012e*/ 	.short	(.L_3955 - .L_3954)
.L_3954:
        /*0130*/ 	.word	0x00000000
        /*0134*/ 	.short	0x0002
        /*0136*/ 	.short	0x0010
        /*0138*/ 	.byte	0x00, 0xf0, 0x21, 0x00


	//----- nvinfo : EIATTR_KPARAM_INFO
	.align		4
.L_3955:
        /*013c*/ 	.byte	0x04, 0x17
        /*013e*/ 	.short	(.L_3957 - .L_3956)
.L_3956:
        /*0140*/ 	.word	0x00000000
        /*0144*/ 	.short	0x0001
        /*0146*/ 	.short	0x0008
        /*0148*/ 	.byte	0x00, 0xf0, 0x21, 0x00


	//----- nvinfo : EIATTR_KPARAM_INFO
	.align		4
.L_3957:
        /*014c*/ 	.byte	0x04, 0x17
        /*014e*/ 	.short	(.L_3959 - .L_3958)
.L_3958:
        /*0150*/ 	.word	0x00000000
        /*0154*/ 	.short	0x0000
        /*0156*/ 	.short	0x0000
        /*0158*/ 	.byte	0x00, 0xf0, 0x21, 0x00


	//----- nvinfo : EIATTR_MAXREG_COUNT
	.align		4
.L_3959:
        /*015c*/ 	.byte	0x03, 0x1b
        /*015e*/ 	.short	0x00ff


	//----- nvinfo : EIATTR_NUM_BARRIERS
	.align		4
        /*0160*/ 	.byte	0x02, 0x4c
        /*0162*/ 	.byte	0x01
	.zero		1


	//----- nvinfo : EIATTR_MERCURY_ISA_VERSION
	.align		4
        /*0164*/ 	.byte	0x03, 0x5f
        /*0166*/ 	.short	0x0000


	//----- nvinfo : EIATTR_EXIT_INSTR_OFFSETS
	.align		4
        /*0168*/ 	.byte	0x04, 0x1c
        /*016a*/ 	.short	(.L_3961 - .L_3960)


	//   ....[0]....
.L_3960:
        /*016c*/ 	.word	0x00000270


	//   ....[1]....
        /*0170*/ 	.word	0x000037d0


	//   ....[2]....
        /*0174*/ 	.word	0x00003970


	//   ....[3]....
        /*0178*/ 	.word	0x00003a10


	//   ....[4]....
        /*017c*/ 	.word	0x00003a50


	//----- nvinfo : EIATTR_CTAIDZ_USED
	.align		4
.L_3961:
        /*0180*/ 	.byte	0x01, 0x04
	.zero		2


	//----- nvinfo : EIATTR_CRS_STACK_SIZE
	.align		4
        /*0184*/ 	.byte	0x04, 0x1e
        /*0186*/ 	.short	(.L_3963 - .L_3962)
.L_3962:
        /*0188*/ 	.word	0x00000000
.L_3963:


//--------------------- .nv.info._Z23gemm_half_q_half_kernelILi1ELi16ELb0ELb0ELi32EEvPK6__halfPKjS4_S2_PS0_iiiiPKtS7_iiiiiibS2_i --------------------------
	.section	.nv.info._Z23gemm_half_q_half_kernelILi1ELi16ELb0ELb0ELi32EEvPK6__halfPKjS4_S2_PS0_iiiiPKtS7_iiiiiibS2_i,"",@"SHT_CUDA_INFO"
	.sectionflags	@""
	.align	4


	//----- nvinfo : EIATTR_CUDA_API_VERSION
	.align		4
        /*0000*/ 	.byte	0x04, 0x37
        /*0002*/ 	.short	(.L_3965 - .L_3964)
.L_3964:
        /*0004*/ 	.word	0x00000082


	//----- nvinfo : EIATTR_SW2861232_WAR
	.align		4
.L_3965:
        /*0008*/ 	.byte	0x01, 0x35
	.zero		2


	//----- nvinfo : EIATTR_PARAM_CBANK
	.align		4
        /*000c*/ 	.byte	0x04, 0x0a
        /*000e*/ 	.short	(.L_3967 - .L_3966)
	.align		4
.L_3966:
        /*0010*/ 	.word	index@(.nv.constant0._Z23gemm_half_q_half_kernelILi1ELi16ELb0ELb0ELi32EEvPK6__halfPKjS4_S2_PS0_iiiiPKtS7_iiiiiibS2_i)
        /*0014*/ 	.short	0x0160
        /*0016*/ 	.short	0x0074


	//----- nvinfo : EIATTR_CBANK_PARAM_SIZE
	.align		4
.L_3967:
        /*0018*/ 	.byte	0x03, 0x19
        /*001a*/ 	.short	0x0074


	//----- nvinfo : EIATTR_KPARAM_INFO
	.align		4
        /*001c*/ 	.byte	0x04, 0x17
        /*001e*/ 	.short	(.L_3969 - .L_3968)
.L_3968:
        /*0020*/ 	.word	0x00000000
        /*0024*/ 	.short	0x0013
        /*0026*/ 	.short	0x0070
        /*0028*/ 	.byte	0x00, 0xf0, 0x11, 0x00


	//----- nvinfo : EIATTR_KPARAM_INFO
	.align		4
.L_3969:
        /*002c*/ 	.byte	0x04, 0x17
        /*002e*/ 	.short	(.L_3971 - .L_3970)
.L_3970:
        /*0030*/ 	.word	0x00000000
        /*0034*/ 	.short	0x0012
        /*0036*/ 	.short	0x0068
        /*0038*/ 	.byte	0x00, 0xf0, 0x21, 0x00


	//----- nvinfo : EIATTR_KPARAM_INFO
	.align		4
.L_3971:
        /*003c*/ 	.byte	0x04, 0x17
        /*003e*/ 	.short	(.L_3973 - .L_3972)
.L_3972:
        /*0040*/ 	.word	0x00000000
        /*0044*/ 	.short	0x0011
        /*0046*/ 	.short	0x0060
        /*0048*/ 	.byte	0x00, 0xf0, 0x05, 0x00


	//----- nvinfo : EIATTR_KPARAM_INFO
	.align		4
.L_3973:
        /*004c*/ 	.byte	0x04, 0x17
        /*004e*/ 	.short	(.L_3975 - .L_3974)
.L_3974:
        /*0050*/ 	.word	0x00000000
        /*0054*/ 	.short	0x0010
        /*0056*/ 	.short	0x005c
        /*0058*/ 	.byte	0x00, 0xf0, 0x11, 0x00


	//----- nvinfo : EIATTR_KPARAM_INFO
	.align		4
.L_3975:
        /*005c*/ 	.byte	0x04, 0x17
        /*005e*/ 	.short	(.L_3977 - .L_3976)
.L_3976:
        /*0060*/ 	.word	0x00000000
        /*0064*/ 	.short	0x000f
        /*0066*/ 	.short	0x0058
        /*0068*/ 	.byte	0x00, 0xf0, 0x11, 0x00


	//----- nvinfo : EIATTR_KPARAM_INFO
	.align		4
.L_3977:
        /*006c*/ 	.byte	0x04, 0x17
        /*006e*/ 	.short	(.L_3979 - .L_3978)
.L_3978:
        /*0070*/ 	.word	0x00000000
        /*0074*/ 	.short	0x000e
        /*0076*/ 	.short	0x0054
        /*0078*/ 	.byte	0x00, 0xf0, 0x11, 0x00


	//----- nvinfo : EIATTR_KPARAM_INFO
	.align		4
.L_3979:
        /*007c*/ 	.byte	0x04, 0x17
        /*007e*/ 	.short	(.L_3981 - .L_3980)
.L_3980:
        /*0080*/ 	.word	0x00000000
        /*0084*/ 	.short	0x000d
        /*0086*/ 	.short	0x0050
        /*0088*/ 	.byte	0x00, 0xf0, 0x11, 0x00


	//----- nvinfo : EIATTR_KPARAM_INFO
	.align		4
.L_3981:
        /*008c*/ 	.byte	0x04, 0x17
        /*008e*/ 	.short	(.L_3983 - .L_3982)
.L_3982:
        /*0090*/ 	.word	0x00000000
        /*0094*/ 	.short	0x000c
        /*0096*/ 	.short	0x004c
        /*0098*/ 	.byte	0x00, 0xf0, 0x11, 0x00


	//----- nvinfo : EIATTR_KPARAM_INFO
	.align		4
.L_3983:
        /*009c*/ 	.byte	0x04, 0x17
        /*009e*/ 	.short	(.L_3985 - .L_3984)
.L_3984:
        /*00a0*/ 	.word	0x00000000
        /*00a4*/ 	.short	0x000b
        /*00a6*/ 	.short	0x0048
        /*00a8*/ 	.byte	0x00, 0xf0, 0x11, 0x00


	//----- nvinfo : EIATTR_KPARAM_INFO
	.align		4
.L_3985:
        /*00ac*/ 	.byte	0x04, 0x17
        /*00ae*/ 	.short	(.L_3987 - .L_3986)
.L_3986:
        /*00b0*/ 	.word	0x00000000
        /*00b4*/ 	.short	0x000a
        /*00b6*/ 	.short	0x0040
        /*00b8*/ 	.byte	0x00, 0xf0, 0x21, 0x00


	//----- nvinfo : EIATTR_KPARAM_INFO
	.align		4
.L_3987:
        /*00bc*/ 	.byte	0x04, 0x17
        /*00be*/ 	.short	(.L_3989 - .L_3988)
.L_3988:
        /*00c0*/ 	.word	0x00000000
        /*00c4*/ 	.short	0x0009
        /*00c6*/ 	.short	0x0038
        /*00c8*/ 	.byte	0x00, 0xf0, 0x21, 0x00


	//----- nvinfo : EIATTR_KPARAM_INFO
	.align		4
.L_3989:
        /*00cc*/ 	.byte	0x04, 0x17
        /*00ce*/ 	.short	(.L_3991 - .L_3990)
.L_3990:
        /*00d0*/ 	.word	0x00000000
        /*00d4*/ 	.short	0x0008
        /*00d6*/ 	.short	0x0034
        /*00d8*/ 	.byte	0x00, 0xf0, 0x11, 0x00


	//----- nvinfo : EIATTR_KPARAM_INFO
	.align		4
.L_3991:
        /*00dc*/ 	.byte	0x04, 0x17
        /*00de*/ 	.short	(.L_3993 - .L_3992)
.L_3992:
        /*00e0*/ 	.word	0x00000000
        /*00e4*/ 	.short	0x0007
        /*00e6*/ 	.short	0x0030
        /*00e8*/ 	.byte	0x00, 0xf0, 0x11, 0x00


	//----- nvinfo : EIATTR_KPARAM_INFO
	.align		4
.L_3993:
        /*00ec*/ 	.byte	0x04, 0x17
        /*00ee*/ 	.short	(.L_3995 - .L_3994)
.L_3994:
        /*00f0*/ 	.word	0x00000000
        /*00f4*/ 	.short	0x0006
        /*00f6*/ 	.short	0x002c
        /*00f8*/ 	.byte	0x00, 0xf0, 0x11, 0x00


	//----- nvinfo : EIATTR_KPARAM_INFO
	.align		4
.L_3995:
        /*00fc*/ 	.byte	0x04, 0x17
        /*00fe*/ 	.short	(.L_3997 - .L_3996)
.L_3996:
        /*0100*/ 	.word	0x00000000
        /*0104*/ 	.short	0x0005
        /*0106*/ 	.short	0x0028
        /*0108*/ 	.byte	0x00, 0xf0, 0x11, 0x00


	//----- nvinfo : EIATTR_KPARAM_INFO
	.align		4
.L_3997:
        /*010c*/ 	.byte	0x04, 0x17
        /*010e*/ 	.short	(.L_3999 - .L_3998)
.L_3998:
        /*0110*/ 	.word	0x00000000
        /*0114*/ 	.short	0x0004
        /*0116*/ 	.short	0x0020
        /*0118*/ 	.byte	0x00, 0xf0, 0x21, 0x00


	//----- nvinfo : EIATTR_KPARAM_INFO
	.align		4
.L_3999:
        /*011c*/ 	.byte	0x04, 0x17
        /*011e*/ 	.short	(.L_4001 - .L_4000)
.L_4000:
        /*0120*/ 	.word	0x00000000
        /*0124*/ 	.short	0x0003
        /*0126*/ 	.short	0x0018
        /*0128*/ 	.byte	0x00, 0xf0, 0x21, 0x00


	//----- nvinfo : EIATTR_KPARAM_INFO
	.align		4
.L_4001:
        /*012c*/ 	.byte	0x04, 0x17
        /*012e*/ 	.short	(.L_4003 - .L_4002)
.L_4002:
        /*0130*/ 	.word	0x00000000
        /*0134*/ 	.short	0x0002
        /*0136*/ 	.short	0x0010
        /*0138*/ 	.byte	0x00, 0xf0, 0x21, 0x00


	//----- nvinfo : EIATTR_KPARAM_INFO
	.align		4
.L_4003:
        /*013c*/ 	.byte	0x04, 0x17
        /*013e*/ 	.short	(.L_4005 - .L_4004)
.L_4004:
        /*0140*/ 	.word	0x00000000
        /*0144*/ 	.short	0x0001
        /*0146*/ 	.short	0x0008
        /*0148*/ 	.byte	0x00, 0xf0, 0x21, 0x00


	//----- nvinfo : EIATTR_KPARAM_INFO
	.align		4
.L_4005:
        /*014c*/ 	.byte	0x04, 0x17
        /*014e*/ 	.short	(.L_4007 - .L_4006)
.L_4006:
        /*0150*/ 	.word	0x00000000
        /*0154*/ 	.short	0x0000
        /*0156*/ 	.short	0x0000
        /*0158*/ 	.byte	0x00, 0xf0, 0x21, 0x00


	//----- nvinfo : EIATTR_MAXREG_COUNT
	.align		4
.L_4007:
        /*015c*/ 	.byte	0x03, 0x1b
        /*015e*/ 	.short	0x00ff


	//----- nvinfo : EIATTR_NUM_BARRIERS
	.align		4
        /*0160*/ 	.byte	0x02, 0x4c
        /*0162*/ 	.byte	0x01
	.zero		1


	//----- nvinfo : EIATTR_MERCURY_ISA_VERSION
	.align		4
        /*0164*/ 	.byte	0x03, 0x5f
        /*0166*/ 	.short	0x0000


	//----- nvinfo : EIATTR_EXIT_INSTR_OFFSETS
	.align		4
        /*0168*/ 	.byte	0x04, 0x1c
        /*016a*/ 	.short	(.L_4009 - .L_4008)


	//   ....[0]....
.L_4008:
        /*016c*/ 	.word	0x00000270


	//   ....[1]....
        /*0170*/ 	.word	0x00001fe0


	//   ....[2]....
        /*0174*/ 	.word	0x00002180


	//   ....[3]....
        /*0178*/ 	.word	0x00002220


	//   ....[4]....
        /*017c*/ 	.word	0x00002260


	//----- nvinfo : EIATTR_CTAIDZ_USED
	.align		4
.L_4009:
        /*0180*/ 	.byte	0x01, 0x04
	.zero		2


	//----- nvinfo : EIATTR_CRS_STACK_SIZE
	.align		4
        /*0184*/ 	.byte	0x04, 0x1e
        /*0186*/ 	.short	(.L_4011 - .L_4010)
.L_4010:
        /*0188*/ 	.word	0x00000000
.L_4011:


//--------------------- .nv.info._Z23gemm_half_q_half_kernelILi1ELi24ELb0ELb0ELi32EEvPK6__halfPKjS4_S2_PS0_iiiiPKtS7_iiiiiibS2_i --------------------------
	.section	.nv.info._Z23gemm_half_q_half_kernelILi1ELi24ELb0ELb0ELi32EEvPK6__halfPKjS4_S2_PS0_iiiiPKtS7_iiiiiibS2_i,"",@"SHT_CUDA_INFO"
	.sectionflags	@""
	.align	4


	//----- nvinfo : EIATTR_CUDA_API_VERSION
	.align		4
        /*0000*/ 	.byte	0x04, 0x37
        /*0002*/ 	.short	(.L_4013 - .L_4012)
.L_4012:
        /*0004*/ 	.word	0x00000082


	//----- nvinfo : EIATTR_SW2861232_WAR
	.align		4
.L_4013:
        /*0008*/ 	.byte	0x01, 0x35
	.zero		2


	//----- nvinfo : EIATTR_PARAM_CBANK
	.align		4
        /*000c*/ 	.byte	0x04, 0x0a
        /*000e*/ 	.short	(.L_4015 - .L_4014)
	.align		4
.L_4014:
        /*0010*/ 	.word	index@(.nv.constant0._Z23gemm_half_q_half_kernelILi1ELi24ELb0ELb0ELi32EEvPK6__halfPKjS4_S2_PS0_iiiiPKtS7_iiiiiibS2_i)
        /*0014*/ 	.short	0x0160
        /*0016*/ 	.short	0x0074


	//----- nvinfo : EIATTR_CBANK_PARAM_SIZE
	.align		4
.L_4015:
        /*0018*/ 	.byte	0x03, 0x19
        /*001a*/ 	.short	0x0074


	//----- nvinfo : EIATTR_KPARAM_INFO
	.align		4
        /*001c*/ 	.byte	0x04, 0x17
        /*001e*/ 	.short	(.L_4017 - .L_4016)
.L_4016:
        /*0020*/ 	.word	0x00000000
        /*0024*/ 	.short	0x0013
        /*0026*/ 	.short	0x0070
        /*0028*/ 	.byte	0x00, 0xf0, 0x11, 0x00


	//----- nvinfo : EIATTR_KPARAM_INFO
	.align		4
.L_4017:
        /*002c*/ 	.byte	0x04, 0x17
        /*002e*/ 	.short	(.L_4019 - .L_4018)
.L_4018:
        /*0030*/ 	.word	0x00000000
        /*0034*/ 	.short	0x0012
        /*0036*/ 	.short	0x0068
        /*0038*/ 	.byte	0x00, 0xf0, 0x21, 0x00


	//----- nvinfo : EIATTR_KPARAM_INFO
	.align		4
.L_4019:
        /*003c*/ 	.byte	0x04, 0x17
        /*003e*/ 	.short	(.L_4021 - .L_4020)
.L_4020:
        /*0040*/ 	.word	0x00000000
        /*0044*/ 	.short	0x0011
        /*0046*/ 	.short	0x0060
        /*0048*/ 	.byte	0x00, 0xf0, 0x05, 0x00


	//----- nvinfo : EIATTR_KPARAM_INFO
	.align		4
.L_4021:
        /*004c*/ 	.byte	0x04, 0x17
        /*004e*/ 	.short	(.L_4023 - .L_4022)
.L_4022:
        /*0050*/ 	.word	0x00000000
        /*0054*/ 	.short	0x0010
        /*0056*/ 	.short	0x005c
        /*0058*/ 	.byte	0x00, 0xf0, 0x11, 0x00


	//----- nvinfo : EIATTR_KPARAM_INFO
	.align		4
.L_4023:
        /*005c*/ 	.byte	0x04, 0x17
        /*005e*/ 	.short	(.L_4025 - .L_4024)
.L_4024:
        /*0060*/ 	.word	0x00000000
        /*0064*/ 	.short	0x000f
        /*0066*/ 	.short	0x0058
        /*0068*/ 	.byte	0x00, 0xf0, 0x11, 0x00


	//----- nvinfo : EIATTR_KPARAM_INFO
	.align		4
.L_4025:
        /*006c*/ 	.byte	0x04, 0x17
        /*006e*/ 	.short	(.L_4027 - .L_4026)
.L_4026:
        /*0070*/ 	.word	0x00000000
        /*0074*/ 	.short	0x000e
        /*0076*/ 	.short	0x0054
        /*0078*/ 	.byte	0x00, 0xf0, 0x11, 0x00


	//----- nvinfo : EIATTR_KPARAM_INFO
	.align		4
.L_4027:
        /*007c*/ 	.byte	0x04, 0x17
        /*007e*/ 	.short	(.L_4029 - .L_4028)
.L_4028:
        /*0080*/ 	.word	0x00000000
        /*0084*/ 	.short	0x000d
        /*0086*/ 	.short	0x0050
        /*0088*/ 	.byte	0x00, 0xf0, 0x11, 0x00


	//----- nvinfo : EIATTR_KPARAM_INFO
	.align		4
.L_4029:
        /*008c*/ 	.byte	0x04, 0x17
        /*008e*/ 	.short	(.L_4031 - .L_4030)
.L_4030:
        /*0090*/ 	.word	0x00000000
        /*0094*/ 	.short	0x000c
        /*0096*/ 	.short	0x004c
        /*0098*/ 	.byte	0x00, 0xf0, 0x11, 0x00


	//----- nvinfo : EIATTR_KPARAM_INFO
	.align		4
.L_4031:
        /*009c*/ 	.byte	0x04, 0x17
        /*009e*/ 	.short	(.L_4033 - .L_4032)
.L_4032:
        /*00a0*/ 	.word	0x00000000
        /*00a4*/ 	.short	0x000b
        /*00a6*/ 	.short	0x0048
        /*00a8*/ 	.byte	0x00, 0xf0, 0x11, 0x00


	//----- nvinfo : EIATTR_KPARAM_INFO
	.align		4
.L_4033:
        /*00ac*/ 	.byte	0x04, 0x17
        /*00ae*/ 	.short	(.L_4035 - .L_4034)
.L_4034:
        /*00b0*/ 	.word	0x00000000
        /*00b4*/ 	.short	0x000a
        /*00b6*/ 	.short	0x0040
        /*00b8*/ 	.byte	0x00, 0xf0, 0x21, 0x00


	//----- nvinfo : EIATTR_KPARAM_INFO
	.align		4
.L_4035:
        /*00bc*/ 	.byte	0x04, 0x17
        /*00be*/ 	.short	(.L_4037 - .L_4036)
.L_4036:
        /*00c0*/ 	.word	0x00000000
        /*00c4*/ 	.short	0x0009
        /*00c6*/ 	.short	0x0038
        /*00c8*/ 	.byte	0x00, 0xf0, 0x21, 0x00


	//----- nvinfo : EIATTR_KPARAM_INFO
	.align		4
.L_4037:
        /*00cc*/ 	.byte	0x04, 0x17
        /*00ce*/ 	.short	(.L_4039 - .L_4038)
.L_4038:
        /*00d0*/ 	.word	0x00000000
        /*00d4*/ 	.short	0x0008
        /*00d6*/ 	.short	0x0034
        /*00d8*/ 	.byte	0x00, 0xf0, 0x11, 0x00


	//----- nvinfo : EIATTR_KPARAM_INFO
	.align		4
.L_4039:
        /*00dc*/ 	.byte	0x04, 0x17
        /*00de*/ 	.short	(.L_4041 - .L_4040)
.L_4040:
        /*00e0*/ 	.word	0x00000000
        /*00e4*/ 	.short	0x0007
        /*00e6*/ 	.short	0x0030
        /*00e8*/ 	.byte	0x00, 0xf0, 0x11, 0x00


	//----- nvinfo : EIATTR_KPARAM_INFO
	.align		4
.L_4041:
        /*00ec*/ 	.byte	0x04, 0x17
        /*00ee*/ 	.short	(.L_4043 - .L_4042)
.L_4042:
        /*00f0*/ 	.word	0x00000000
        /*00f4*/ 	.short	0x0006
        /*00f6*/ 	.short	0x002c
        /*00f8*/ 	.byte	0x00, 0xf0, 0x11, 0x00


	//----- nvinfo : EIATTR_KPARAM_INFO
	.align		4
.L_4043:
        /*00fc*/ 	.byte	0x04, 0x17
        /*00fe*/ 	.short	(.L_4045 - .L_4044)
.L_4044:
        /*0100*/ 	.word	0x00000000
        /*0104*/ 	.short	0x0005
        /*0106*/ 	.short	0x0028
        /*0108*/ 	.byte	0x00, 0xf0, 0x11, 0x00


	//----- nvinfo : EIATTR_KPARAM_INFO
	.align		4
.L_4045:
        /*010c*/ 	.byte	0x04, 0x17
        /*010e*/ 	.short	(.L_4047 - .L_4046)
.L_4046:
        /*0110*/ 	.word	0x00000000
        /*0114*/ 	.short	0x0004
        /*0116*/ 	.short	0x0020
        /*0118*/ 	.byte	0x00, 0xf0, 0x21, 0x00


	//----- nvinfo : EIATTR_KPARAM_INFO
	.align		4
.L_4047:
        /*011c*/ 	.byte	0x04, 0x17
        /*011e*/ 	.short	(.L_4049 - .L_4048)
.L_4048:
        /*0120*/ 	.word	0x00000000
        /*0124*/ 	.short	0x0003
        /*0126*/ 	.short	0x0018
        /*0128*/ 	.byte	0x00, 0xf0, 0x21, 0x00


	//----- nvinfo : EIATTR_KPARAM_INFO
	.align		4
.L_4049:
        /*012c*/ 	.byte	0x04, 0x17
        /*012e*/ 	.short	(.L_4051 - .L_4050)
.L_4050:
        /*0130*/ 	.word	0x00000000
        /*0134*/ 	.short	0x0002
        /*0136*/ 	.short	0x0010
        /*0138*/ 	.byte	0x00, 0xf0, 0x21, 0x00


	//----- nvinfo : EIATTR_KPARAM_INFO
	.align		4
.L_4051:
        /*013c*/ 	.byte	0x04, 0x17
        /*013e*/ 	.short	(.L_4053 - .L_4052)
.L_4052:
        /*0140*/ 	.word	0x00000000
        /*0144*/ 	.short	0x0001
        /*0146*/ 	.short	0x0008
        /*0148*/ 	.byte	0x00, 0xf0, 0x21, 0x00


	//----- nvinfo : EIATTR_KPARAM_INFO
	.align		4
.L_4053:
        /*014c*/ 	.byte	0x04, 0x17
        /*014e*/ 	.short	(.L_4055 - .L_4054)
.L_4054:
        /*0150*/ 	.word	0x00000000
        /*0154*/ 	.short	0x0000
        /*0156*/ 	.short	0x0000
        /*0158*/ 	.byte	0x00, 0xf0, 0x21, 0x00


	//----- nvinfo : EIATTR_MAXREG_COUNT
	.align		4
.L_4055:
        /*015c*/ 	.byte	0x03, 0x1b
        /*015e*/ 	.short	0x00ff


	//----- nvinfo : EIATTR_NUM_BARRIERS
	.align		4
        /*0160*/ 	.byte	0x02, 0x4c
        /*0162*/ 	.byte	0x01
	.zero		1


	//----- nvinfo : EIATTR_MERCURY_ISA_VERSION
	.align		4
        /*0164*/ 	.byte	0x03, 0x5f
        /*0166*/ 	.short	0x0000


	//----- nvinfo : EIATTR_EXIT_INSTR_OFFSETS
	.align		4
        /*0168*/ 	.byte	0x04, 0x1c
        /*016a*/ 	.short	(.L_4057 - .L_4056)


	//   ....[0]....
.L_4056:
        /*016c*/ 	.word	0x00000270


	//   ....[1]....
        /*0170*/ 	.word	0x00004450


	//   ....[2]....
        /*0174*/ 	.word	0x000045f0


	//   ....[3]....
        /*0178*/ 	.word	0x00004690


	//   ....[4]....
        /*017c*/ 	.word	0x000046d0


	//----- nvinfo : EIATTR_CTAIDZ_USED
	.align		4
.L_4057:
        /*0180*/ 	.byte	0x01, 0x04
	.zero		2


	//----- nvinfo : EIATTR_CRS_STACK_SIZE
	.align		4
        /*0184*/ 	.byte	0x04, 0x1e
        /*0186*/ 	.short	(.L_4059 - .L_4058)
.L_4058:
        /*0188*/ 	.word	0x00000000
.L_4059:


//--------------------- .nv.info._Z23gemm_half_q_half_kernelILi1ELi8ELb0ELb0ELi32EEvPK6__halfPKjS4_S2_PS0_iiiiPKtS7_iiiiiibS2_i --------------------------
	.section	.nv.info._Z23gemm_half_q_half_kernelILi1ELi8ELb0ELb0ELi32EEvPK6__halfPKjS4_S2_PS0_iiiiPKtS7_iiiiiibS2_i,"",@"SHT_CUDA_INFO"
	.sectionflags	@""
	.align	4


	//----- nvinfo : EIATTR_CUDA_API_VERSION
	.align		4
        /*0000*/ 	.byte	0x04, 0x37
        /*0002*/ 	.short	(.L_4061 - .L_4060)
.L_4060:
        /*0004*/ 	.word	0x00000082


	//----- nvinfo : EIATTR_SW2861232_WAR
	.align		4
.L_4061:
        /*0008*/ 	.byte	0x01, 0x35
	.zero		2


	//----- nvinfo : EIATTR_PARAM_CBANK
	.align		4
        /*000c*/ 	.byte	0x04, 0x0a
        /*000e*/ 	.short	(.L_4063 - .L_4062)
	.align		4
.L_4062:
        /*0010*/ 	.word	index@(.nv.constant0._Z23gemm_half_q_half_kernelILi1ELi8ELb0ELb0ELi32EEvPK6__halfPKjS4_S2_PS0_iiiiPKtS7_iiiiiibS2_i)
        /*0014*/ 	.short	0x0160
        /*0016*/ 	.short	0x0074


	//----- nvinfo : EIATTR_CBANK_PARAM_SIZE
	.align		4
.L_4063:
        /*0018*/ 	.byte	0x03, 0x19
        /*001a*/ 	.short	0x0074


	//----- nvinfo : EIATTR_KPARAM_INFO
	.align		4
        /*001c*/ 	.byte	0x04, 0x17
        /*001e*/ 	.short	(.L_4065 - .L_4064)
.L_4064:
        /*0020*/ 	.word	0x00000000
        /*0024*/ 	.short	0x0013
        /*0026*/ 	.short	0x0070
        /*0028*/ 	.byte	0x00, 0xf0, 0x11, 0x00


	//----- nvinfo : EIATTR_KPARAM_INFO
	.align		4
.L_4065:
        /*002c*/ 	.byte	0x04, 0x17
        /*002e*/ 	.short	(.L_4067 - .L_4066)
.L_4066:
        /*0030*/ 	.word	0x00000000
        /*0034*/ 	.short	0x0012
        /*0036*/ 	.short	0x0068
        /*0038*/ 	.byte	0x00, 0xf0, 0x21, 0x00


	//----- nvinfo : EIATTR_KPARAM_INFO
	.align		4
.L_4067:
        /*003c*/ 	.byte	0x04, 0x17
        /*003e*/ 	.short	(.L_4069 - .L_4068)
.L_4068:
        /*0040*/ 	.word	0x00000000
        /*0044*/ 	.short	0x0011
        /*0046*/ 	.short	0x0060
        /*0048*/ 	.byte	0x00, 0xf0, 0x05, 0x00


	//----- nvinfo : EIATTR_KPARAM_INFO
	.align		4
.L_4069:
        /*004c*/ 	.byte	0x04, 0x17
        /*004e*/ 	.short	(.L_4071 - .L_4070)
.L_4070:
        /*0050*/ 	.word	0x00000000
        /*0054*/ 	.short	0x0010
        /*0056*/ 	.short	0x005c
        /*0058*/ 	.byte	0x00, 0xf0, 0x11, 0x00


	//----- nvinfo : EIATTR_KPARAM_INFO
	.align		4
.L_4071:
        /*005c*/ 	.byte	0x04, 0x17
        /*005e*/ 	.short	(.L_4073 - .L_4072)
.L_4072:
        /*0060*/ 	.word	0x00000000
        /*0064*/ 	.short	0x000f
        /*0066*/ 	.short	0x0058
        /*0068*/ 	.byte	0x00, 0xf0, 0x11, 0x00


	//----- nvinfo : EIATTR_KPARAM_INFO
	.align		4
.L_4073:
        /*006c*/ 	.byte	0x04, 0x17
        /*006e*/ 	.short	(.L_4075 - .L_4074)
.L_4074:
        /*0070*/ 	.word	0x00000000
        /*0074*/ 	.short	0x000e
        /*0076*/ 	.short	0x0054
        /*0078*/ 	.byte	0x00, 0xf0, 0x11, 0x00


	//----- nvinfo : EIATTR_KPARAM_INFO
	.align		4
.L_4075:
        /*007c*/ 	.byte	0x04, 0x17
        /*007e*/ 	.short	(.L_4077 - .L_4076)
.L_4076:
        /*0080*/ 	.word	0x00000000
        /*0084*/ 	.short	0x000d
        /*0086*/ 	.short	0x0050
        /*0088*/ 	.byte	0x00, 0xf0, 0x11, 0x00


	//----- nvinfo : EIATTR_KPARAM_INFO
	.align		4
.L_4077:
        /*008c*/ 	.byte	0x04, 0x17
        /*008e*/ 	.short	(.L_4079 - .L_4078)
.L_4078:
        /*0090*/ 	.word	0x00000000
        /*0094*/ 	.short	0x000c
        /*0096*/ 	.short	0x004c
        /*0098*/ 	.byte	0x00, 0xf0, 0x11, 0x00


	//----- nvinfo : EIATTR_KPARAM_INFO
	.align		4
.L_4079:
        /*009c*/ 	.byte	0x04, 0x17
        /*009e*/ 	.short	(.L_4081 - .L_4080)
.L_4080:
        /*00a0*/ 	.word	0x00000000
        /*00a4*/ 	.short	0x000b
        /*00a6*/ 	.short	0x0048
        /*00a8*/ 	.byte	0x00, 0xf0, 0x11, 0x00


	//----- nvinfo : EIATTR_KPARAM_INFO
	.align		4
.L_4081:
        /*00ac*/ 	.byte	0x04, 0x17
        /*00ae*/ 	.short	(.L_4083 - .L_4082)
.L_4082:
        /*00b0*/ 	.word	0x00000000
        /*00b4*/ 	.short	0x000a
        /*00b6*/ 	.short	0x0040
        /*00b8*/ 	.byte	0x00, 0xf0, 0x21, 0x00


	//----- nvinfo : EIATTR_KPARAM_INFO
	.align		4
.L_4083:
        /*00bc*/ 	.byte	0x04, 0x17
        /*00be*/ 	.short	(.L_4085 - .L_4084)
.L_4084:
        /*00c0*/ 	.word	0x00000000
        /*00c4*/ 	.short	0x0009
        /*00c6*/ 	.short	0x0038
        /*00c8*/ 	.byte	0x00, 0xf0, 0x21, 0x00


	//----- nvinfo : EIATTR_KPARAM_INFO
	.align		4
.L_4085:
        /*00cc*/ 	.byte	0x04, 0x17
        /*00ce*/ 	.short	(.L_4087 - .L_4086)
.L_4086:
        /*00d0*/ 	.word	0x00000000
        /*00d4*/ 	.short	0x0008
        /*00d6*/ 	.short	0x0034
        /*00d8*/ 	.byte	0x00, 0xf0, 0x11, 0x00


	//----- nvinfo : EIATTR_KPARAM_INFO
	.align		4
.L_4087:
        /*00dc*/ 	.byte	0x04, 0x17
        /*00de*/ 	.short	(.L_4089 - .L_4088)
.L_4088:
        /*00e0*/ 	.word	0x00000000
        /*00e4*/ 	.short	0x0007
        /*00e6*/ 	.short	0x0030
        /*00e8*/ 	.byte	0x00, 0xf0, 0x11, 0x00


	//----- nvinfo : EIATTR_KPARAM_INFO
	.align		4
.L_4089:
        /*00ec*/ 	.byte	0x04, 0x17
        /*00ee*/ 	.short	(.L_4091 - .L_4090)
.L_4090:
        /*00f0*/ 	.word	0x00000000
        /*00f4*/ 	.short	0x0006
        /*00f6*/ 	.short	0x002c
        /*00f8*/ 	.byte	0x00, 0xf0, 0x11, 0x00


	//----- nvinfo : EIATTR_KPARAM_INFO
	.align		4
.L_4091:
        /*00fc*/ 	.byte	0x04, 0x17
        /*00fe*/ 	.short	(.L_4093 - .L_4092)
.L_4092:
        /*0100*/ 	.word	0x00000000
        /*0104*/ 	.short	0x0005
        /*0106*/ 	.short	0x0028
        /*0108*/ 	.byte	0x00, 0xf0, 0x11, 0x00


	//----- nvinfo : EIATTR_KPARAM_INFO
	.align		4
.L_4093:
        /*010c*/ 	.byte	0x04, 0x17
        /*010e*/ 	.short	(.L_4095 - .L_4094)
.L_4094:
        /*0110*/ 	.word	0x00000000
        /*0114*/ 	.short	0x0004
        /*0116*/ 	.short	0x0020
        /*0118*/ 	.byte	0x00, 0xf0, 0x21, 0x00


	//----- nvinfo : EIATTR_KPARAM_INFO
	.align		4
.L_4095:
        /*011c*/ 	.byte	0x04, 0x17
        /*011e*/ 	.short	(.L_4097 - .L_4096)
.L_4096:
        /*0120*/ 	.word	0x00000000
        /*0124*/ 	.short	0x0003
        /*0126*/ 	.short	0x0018
        /*0128*/ 	.byte	0x00, 0xf0, 0x21, 0x00


	//----- nvinfo : EIATTR_KPARAM_INFO
	.align		4
.L_4097:
        /*012c*/ 	.byte	0x04, 0x17
        /*012e*/ 	.short	(.L_4099 - .L_4098)
.L_4098:
        /*0130*/ 	.word	0x00000000
        /*0134*/ 	.short	0x0002
        /*0136*/ 	.short	0x0010
        /*0138*/ 	.byte	0x00, 0xf0, 0x21, 0x00


	//----- nvinfo : EIATTR_KPARAM_INFO
	.align		4
.L_4099:
        /*013c*/ 	.byte	0x04, 0x17
        /*013e*/ 	.short	(.L_4101 - .L_4100)
.L_4100:
        /*0140*/ 	.word	0x00000000
        /*0144*/ 	.short	0x0001
        /*0146*/ 	.short	0x0008
        /*0148*/ 	.byte	0x00, 0xf0, 0x21, 0x00


	//----- nvinfo : EIATTR_KPARAM_INFO
	.align		4
.L_4101:
        /*014c*/ 	.byte	0x04, 0x17
        /*014e*/ 	.short	(.L_4103 - .L_4102)
.L_4102:
        /*0150*/ 	.word	0x00000000
        /*0154*/ 	.short	0x0000
        /*0156*/ 	.short	0x0000
        /*0158*/ 	.byte	0x00, 0xf0, 0x21, 0x00


	//----- nvinfo : EIATTR_MAXREG_COUNT
	.align		4
.L_4103:
        /*015c*/ 	.byte	0x03, 0x1b
        /*015e*/ 	.short	0x00ff


	//----- nvinfo : EIATTR_NUM_BARRIERS
	.align		4
        /*0160*/ 	.byte	0x02, 0x4c
        /*0162*/ 	.byte	0x01
	.zero		1


	//----- nvinfo : EIATTR_MERCURY_ISA_VERSION
	.align		4
        /*0164*/ 	.byte	0x03, 0x5f
        /*0166*/ 	.short	0x0000


	//----- nvinfo : EIATTR_EXIT_INSTR_OFFSETS
	.align		4
        /*0168*/ 	.byte	0x04, 0x1c
        /*016a*/ 	.short	(.L_4105 - .L_4104)


	//   ....[0]....
.L_4104:
        /*016c*/ 	.word	0x00000270


	//   ....[1]....
        /*0170*/ 	.word	0x00002e50


	//   ....[2]....
        /*0174*/ 	.word	0x00002fa0


	//   ....[3]....
        /*0178*/ 	.word	0x00003040


	//   ....[4]....
        /*017c*/ 	.word	0x00003080


	//----- nvinfo : EIATTR_CTAIDZ_USED
	.align		4
.L_4105:
        /*0180*/ 	.byte	0x01, 0x04
	.zero		2


	//----- nvinfo : EIATTR_CRS_STACK_SIZE
	.align		4
        /*0184*/ 	.byte	0x04, 0x1e
        /*0186*/ 	.short	(.L_4107 - .L_4106)
.L_4106:
        /*0188*/ 	.word	0x00000000
.L_4107:


//--------------------- .nv.info._Z23gemm_half_q_half_kernelILi1ELi12ELb0ELb0ELi32EEvPK6__halfPKjS4_S2_PS0_iiiiPKtS7_iiiiiibS2_i --------------------------
	.section	.nv.info._Z23gemm_half_q_half_kernelILi1ELi12ELb0ELb0ELi32EEvPK6__halfPKjS4_S2_PS0_iiiiPKtS7_iiiiiibS2_i,"",@"SHT_CUDA_INFO"
	.sectionflags	@""
	.align	4


	//----- nvinfo : EIATTR_CUDA_API_VERSION
	.align		4
        /*0000*/ 	.byte	0x04, 0x37
        /*0002*/ 	.short	(.L_4109 - .L_4108)
.L_4108:
        /*0004*/ 	.word	0x00000082


	//----- nvinfo : EIATTR_SW2861232_WAR
	.align		4
.L_4109:
        /*0008*/ 	.byte	0x01, 0x35
	.zero		2


	//----- nvinfo : EIATTR_PARAM_CBANK
	.align		4
        /*000c*/ 	.byte	0x04, 0x0a
        /*000e*/ 	.short	(.L_4111 - .L_4110)
	.align		4
.L_4110:
        /*0010*/ 	.word	index@(.nv.constant0._Z23gemm_half_q_half_kernelILi1ELi12ELb0ELb0ELi32EEvPK6__halfPKjS4_S2_PS0_iiiiPKtS7_iiiiiibS2_i)
        /*0014*/ 	.short	0x0160
        /*0016*/ 	.short	0x0074


	//----- nvinfo : EIATTR_CBANK_PARAM_SIZE
	.align		4
.L_4111:
        /*0018*/ 	.byte	0x03, 0x19
        /*001a*/ 	.short	0x0074


	//----- nvinfo : EIATTR_KPARAM_INFO
	.align		4
        /*001c*/ 	.byte	0x04, 0x17
        /*001e*/ 	.short	(.L_4113 - .L_4112)
.L_4112:
        /*0020*/ 	.word	0x00000000
        /*0024*/ 	.short	0x0013
        /*0026*/ 	.short	0x0070
        /*0028*/ 	.byte	0x00, 0xf0, 0x11, 0x00


	//----- nvinfo : EIATTR_KPARAM_INFO
	.align		4
.L_4113:
        /*002c*/ 	.byte	0x04, 0x17
        /*002e*/ 	.short	(.L_4115 - .L_4114)
.L_4114:
        /*0030*/ 	.word	0x00000000
        /*0034*/ 	.short	0x0012
        /*0036*/ 	.short	0x0068
        /*0038*/ 	.byte	0x00, 0xf0, 0x21, 0x00


	//----- nvinfo : EIATTR_KPARAM_INFO
	.align		4
.L_4115:
        /*003c*/ 	.byte	0x04, 0x17
        /*003e*/ 	.short	(.L_4117 - .L_4116)
.L_4116:
        /*0040*/ 	.word	0x00000000
        /*0044*/ 	.short	0x0011
        /*0046*/ 	.short	0x0060
        /*0048*/ 	.byte	0x00, 0xf0, 0x05, 0x00


	//----- nvinfo : EIATTR_KPARAM_INFO
	.align		4
.L_4117:
        /*004c*/ 	.byte	0x04, 0x17
        /*004e*/ 	.short	(.L_4119 - .L_4118)
.L_4118:
        /*0050*/ 	.word	0x00000000
        /*0054*/ 	.short	0x0010
        /*0056*/ 	.short	0x005c
        /*0058*/ 	.byte	0x00, 0xf0, 0x11, 0x00


	//----- nvinfo : EIATTR_KPARAM_INFO
	.align		4
.L_4119:
        /*005c*/ 	.byte	0x04, 0x17
        /*005e*/ 	.short	(.L_4121 - .L_4120)
.L_4120:
        /*0060*/ 	.word	0x00000000
        /*0064*/ 	.short	0x000f
        /*0066*/ 	.short	0x0058
        /*0068*/ 	.byte	0x00, 0xf0, 0x11, 0x00


	//----- nvinfo : EIATTR_KPARAM_INFO
	.align		4
.L_4121:
        /*006c*/ 	.byte	0x04, 0x17
        /*006e*/ 	.short	(.L_4123 - .L_4122)
.L_4122:
        /*0070*/ 	.word	0x00000000
        /*0074*/ 	.short	0x000e
        /*0076*/ 	.short	0x0054
        /*0078*/ 	.byte	0x00, 0xf0, 0x11, 0x00


	//----- nvinfo : EIATTR_KPARAM_INFO
	.align		4
.L_4123:
        /*007c*/ 	.byte	0x04, 0x17
        /*007e*/ 	.short	(.L_4125 - .L_4124)
.L_4124:
        /*0080*/ 	.word	0x00000000
        /*0084*/ 	.short	0x000d
        /*0086*/ 	.short	0x0050
        /*0088*/ 	.byte	0x00, 0xf0, 0x11, 0x00


	//----- nvinfo : EIATTR_KPARAM_INFO
	.align		4
.L_4125:
        /*008c*/ 	.byte	0x04, 0x17
        /*008e*/ 	.short	(.L_4127 - .L_4126)
.L_4126:
        /*0090*/ 	.word	0x00000000
        /*0094*/ 	.short	0x000c
        /*0096*/ 	.short	0x004c
        /*0098*/ 	.byte	0x00, 0xf0, 0x11, 0x00


	//----- nvinfo : EIATTR_KPARAM_INFO
	.align		4
.L_4127:
        /*009c*/ 	.byte	0x04, 0x17
        /*009e*/ 	.short	(.L_4129 - .L_4128)
.L_4128:
        /*00a0*/ 	.word	0x00000000
        /*00a4*/ 	.short	0x000b
        /*00a6*/ 	.short	0x0048
        /*00a8*/ 	.byte	0x00, 0xf0, 0x11, 0x00


	//----- nvinfo : EIATTR_KPARAM_INFO
	.align		4
.L_4129:
        /*00ac*/ 	.byte	0x04, 0x17
        /*00ae*/ 	.short	(.L_4131 - .L_4130)
.L_4130:
        /*00b0*/ 	.word	0x00000000
        /*00b4*/ 	.short	0x000a
        /*00b6*/ 	.short	0x0040
        /*00b8*/ 	.byte	0x00, 0xf0, 0x21, 0x00


	//----- nvinfo : EIATTR_KPARAM_INFO
	.align		4
.L_4131:
        /*00bc*/ 	.byte	0x04, 0x17
        /*00be*/ 	.short	(.L_4133 - .L_4132)
.L_4132:
        /*00c0*/ 	.word	0x00000000
        /*00c4*/ 	.short	0x0009
        /*00c6*/ 	.short	0x0038
        /*00c8*/ 	.byte	0x00, 0xf0, 0x21, 0x00


	//----- nvinfo : EIATTR_KPARAM_INFO
	.align		4
.L_4133:
        /*00cc*/ 	.byte	0x04, 0x17
        /*00ce*/ 	.short	(.L_4135 - .L_4134)
.L_4134:
        /*00d0*/ 	.word	0x00000000
        /*00d4*/ 	.short	0x0008
        /*00d6*/ 	.short	0x0034
        /*00d8*/ 	.byte	0x00, 0xf0, 0x11, 0x00


	//----- nvinfo : EIATTR_KPARAM_INFO
	.align		4
.L_4135:
        /*00dc*/ 	.byte	0x04, 0x17
        /*00de*/ 	.short	(.L_4137 - .L_4136)
.L_4136:
        /*00e0*/ 	.word	0x00000000
        /*00e4*/ 	.short	0x0007
        /*00e6*/ 	.short	0x0030
        /*00e8*/ 	.byte	0x00, 0xf0, 0x11, 0x00


	//----- nvinfo : EIATTR_KPARAM_INFO
	.align		4
.L_4137:
        /*00ec*/ 	.byte	0x04, 0x17
        /*00ee*/ 	.short	(.L_4139 - .L_4138)
.L_4138:
        /*00f0*/ 	.word	0x00000000
        /*00f4*/ 	.short	0x0006
        /*00f6*/ 	.short	0x002c
        /*00f8*/ 	.byte	0x00, 0xf0, 0x11, 0x00


	//----- nvinfo : EIATTR_KPARAM_INFO
	.align		4
.L_4139:
        /*00fc*/ 	.byte	0x04, 0x17
        /*00fe*/ 	.short	(.L_4141 - .L_4140)
.L_4140:
        /*0100*/ 	.word	0x00000000
        /*0104*/ 	.short	0x0005
        /*0106*/ 	.short	0x0028
        /*0108*/ 	.byte	0x00, 0xf0, 0x11, 0x00


	//----- nvinfo : EIATTR_KPARAM_INFO
	.align		4
.L_4141:
        /*010c*/ 	.byte	0x04, 0x17
        /*010e*/ 	.short	(.L_4143 - .L_4142)
.L_4142:
        /*0110*/ 	.word	0x00000000
        /*0114*/ 	.short	0x0004
        /*0116*/ 	.short	0x0020
        /*0118*/ 	.byte	0x00, 0xf0, 0x21, 0x00


	//----- nvinfo : EIATTR_KPARAM_INFO
	.align		4
.L_4143:
        /*011c*/ 	.byte	0x04, 0x17
        /*011e*/ 	.short	(.L_4145 - .L_4144)
.L_4144:
        /*0120*/ 	.word	0x00000000
        /*0124*/ 	.short	0x0003
        /*0126*/ 	.short	0x0018
        /*0128*/ 	.byte	0x00, 0xf0, 0x21, 0x00


	//----- nvinfo : EIATTR_KPARAM_INFO
	.align		4
.L_4145:
        /*012c*/ 	.byte	0x04, 0x17
        /*012e*/ 	.short	(.L_4147 - .L_4146)
.L_4146:
        /*0130*/ 	.word	0x00000000
        /*0134*/ 	.short	0x0002
        /*0136*/ 	.short	0x0010
        /*0138*/ 	.byte	0x00, 0xf0, 0x21, 0x00


	//----- nvinfo : EIATTR_KPARAM_INFO
	.align		4
.L_4147:
        /*013c*/ 	.byte	0x04, 0x17
        /*013e*/ 	.short	(.L_4149 - .L_4148)
.L_4148:
        /*0140*/ 	.word	0x00000000
        /*0144*/ 	.short	0x0001
        /*0146*/ 	.short	0x0008
        /*0148*/ 	.byte	0x00, 0xf0, 0x21, 0x00


	//----- nvinfo : EIATTR_KPARAM_INFO
	.align		4
.L_4149:
        /*014c*/ 	.byte	0x04, 0x17
        /*014e*/ 	.short	(.L_4151 - .L_4150)
.L_4150:
        /*0150*/ 	.word	0x00000000
        /*0154*/ 	.short	0x0000
        /*0156*/ 	.short	0x0000
        /*0158*/ 	.byte	0x00, 0xf0, 0x21, 0x00


	//----- nvinfo : EIATTR_MAXREG_COUNT
	.align		4
.L_4151:
        /*015c*/ 	.byte	0x03, 0x1b
        /*015e*/ 	.short	0x00ff


	//----- nvinfo : EIATTR_NUM_BARRIERS
	.align		4
        /*0160*/ 	.byte	0x02, 0x4c
        /*0162*/ 	.byte	0x01
	.zero		1


	//----- nvinfo : EIATTR_MERCURY_ISA_VERSION
	.align		4
        /*0164*/ 	.byte	0x03, 0x5f
        /*0166*/ 	.short	0x0000


	//----- nvinfo : EIATTR_EXIT_INSTR_OFFSETS
	.align		4
        /*0168*/ 	.byte	0x04, 0x1c
        /*016a*/ 	.short	(.L_4153 - .L_4152)


	//   ....[0]....
.L_4152:
        /*016c*/ 	.word	0x00000270


	//   ....[1]....
        /*0170*/ 	.word	0x000042c0


	//   ....[2]....
        /*0174*/ 	.word	0x00004460


	//   ....[3]....
        /*0178*/ 	.word	0x00004500


	//   ....[4]....
        /*017c*/ 	.word	0x00004540


	//----- nvinfo : EIATTR_CTAIDZ_USED
	.align		4
.L_4153:
        /*0180*/ 	.byte	0x01, 0x04
	.zero		2


	//----- nvinfo : EIATTR_CRS_STACK_SIZE
	.align		4
        /*0184*/ 	.byte	0x04, 0x1e
        /*0186*/ 	.short	(.L_4155 - .L_4154)
.L_4154:
        /*0188*/ 	.word	0x00000000
.L_4155:


//--------------------- .nv.info._Z23gemm_half_q_half_kernelILi1ELi14ELb0ELb0ELi32EEvPK6__halfPKjS4_S2_PS0_iiiiPKtS7_iiiiiibS2_i --------------------------
	.section	.nv.info._Z23gemm_half_q_half_kernelILi1ELi14ELb0ELb0ELi32EEvPK6__halfPKjS4_S2_PS0_iiiiPKtS7_iiiiiibS2_i,"",@"SHT_CUDA_INFO"
	.sectionflags	@""
	.align	4


	//----- nvinfo : EIATTR_CUDA_API_VERSION
	.align		4
        /*0000*/ 	.byte	0x04, 0x37
        /*0002*/ 	.short	(.L_4157 - .L_4156)
.L_4156:
        /*0004*/ 	.word	0x00000082


	//----- nvinfo : EIATTR_SW2861232_WAR
	.align		4
.L_4157:
        /*0008*/ 	.byte	0x01, 0x35
	.zero		2


	//----- nvinfo : EIATTR_PARAM_CBANK
	.align		4
        /*000c*/ 	.byte	0x04, 0x0a
        /*000e*/ 	.short	(.L_4159 - .L_4158)
	.align		4
.L_4158:
        /*0010*/ 	.word	index@(.nv.constant0._Z23gemm_half_q_half_kernelILi1ELi14ELb0ELb0ELi32EEvPK6__halfPKjS4_S2_PS0_iiiiPKtS7_iiiiiibS2_i)
        /*0014*/ 	.short	0x0160
        /*0016*/ 	.short	0x0074


	//----- nvinfo : EIATTR_CBANK_PARAM_SIZE
	.align		4
.L_4159:
        /*0018*/ 	.byte	0x03, 0x19
        /*001a*/ 	.short	0x0074


	//----- nvinfo : EIATTR_KPARAM_INFO
	.align		4
        /*001c*/ 	.byte	0x04, 0x17
        /*001e*/ 	.short	(.L_4161 - .L_4160)
.L_4160:
        /*0020*/ 	.word	0x00000000
        /*0024*/ 	.short	0x0013
        /*0026*/ 	.short	0x0070
        /*0028*/ 	.byte	0x00, 0xf0, 0x11, 0x00


	//----- nvinfo : EIATTR_KPARAM_INFO
	.align		4
.L_4161:
        /*002c*/ 	.byte	0x04, 0x17
        /*002e*/ 	.short	(.L_4163 - .L_4162)
.L_4162:
        /*0030*/ 	.word	0x00000000
        /*0034*/ 	.short	0x0012
        /*0036*/ 	.short	0x0068
        /*0038*/ 	.byte	0x00, 0xf0, 0x21, 0x00


	//----- nvinfo : EIATTR_KPARAM_INFO
	.align		4
.L_4163:
        /*003c*/ 	.byte	0x04, 0x17
        /*003e*/ 	.short	(.L_4165 - .L_4164)
.L_4164:
        /*0040*/ 	.word	0x00000000
        /*0044*/ 	.short	0x0011
        /*0046*/ 	.short	0x0060
        /*0048*/ 	.byte	0x00, 0xf0, 0x05, 0x00


	//----- nvinfo : EIATTR_KPARAM_INFO
	.align		4
.L_4165:
        /*004c*/ 	.byte	0x04, 0x17
        /*004e*/ 	.short	(.L_4167 - .L_4166)
.L_4166:
        /*0050*/ 	.word	0x00000000
        /*0054*/ 	.short	0x0010
        /*0056*/ 	.short	0x005c
        /*0058*/ 	.byte	0x00, 0xf0, 0x11, 0x00


	//----- nvinfo : EIATTR_KPARAM_INFO
	.align		4
.L_4167:
        /*005c*/ 	.byte	0x04, 0x17
        /*005e*/ 	.short	(.L_4169 - .L_4168)
.L_4168:
        /*0060*/ 	.word	0x00000000
        /*0064*/ 	.short	0x000f
        /*0066*/ 	.short	0x0058
        /*0068*/ 	.byte	0x00, 0xf0, 0x11, 0x00


	//----- nvinfo : EIATTR_KPARAM_INFO
	.align		4
.L_4169:
        /*006c*/ 	.byte	0x04, 0x17
        /*006e*/ 	.short	(.L_4171 - .L_4170)
.L_4170:
        /*0070*/ 	.word	0x00000000
        /*0074*/ 	.short	0x000e
        /*0076*/ 	.short	0x0054
        /*0078*/ 	.byte	0x00, 0xf0, 0x11, 0x00


	//----- nvinfo : EIATTR_KPARAM_INFO
	.align		4
.L_4171:
        /*007c*/ 	.byte	0x04, 0x17
        /*007e*/ 	.short	(.L_4173 - .L_4172)
.L_4172:
        /*0080*/ 	.word	0x00000000
        /*0084*/ 	.short	0x000d
        /*0086*/ 	.short	0x0050
        /*0088*/ 	.byte	0x00, 0xf0, 0x11, 0x00


	//----- nvinfo : EIATTR_KPARAM_INFO
	.align		4
.L_4173:
        /*008c*/ 	.byte	0x04, 0x17
        /*008e*/ 	.short	(.L_4175 - .L_4174)
.L_4174:
        /*0090*/ 	.word	0x00000000
        /*0094*/ 	.short	0x000c
        /*0096*/ 	.short	0x004c
        /*0098*/ 	.byte	0x00, 0xf0, 0x11, 0x00


	//----- nvinfo : EIATTR_KPARAM_INFO
	.align		4
.L_4175:
        /*009c*/ 	.byte	0x04, 0x17
        /*009e*/ 	.short	(.L_4177 - .L_4176)
.L_4176:
        /*00a0*/ 	.word	0x00000000
        /*00a4*/ 	.short	0x000b
        /*00a6*/ 	.short	0x0048
        /*00a8*/ 	.byte	0x00, 0xf0, 0x11, 0x00


	//----- nvinfo : EIATTR_KPARAM_INFO
	.align		4
.L_4177:
        /*00ac*/ 	.byte	0x04, 0x17
        /*00ae*/ 	.short	(.L_4179 - .L_4178)
.L_4178:
        /*00b0*/ 	.word	0x00000000
        /*00b4*/ 	.short	0x000a
        /*00b6*/ 	.short	0x0040
        /*00b8*/ 	.byte	0x00, 0xf0, 0x21, 0x00


	//----- nvinfo : EIATTR_KPARAM_INFO
	.align		4
.L_4179:
        /*00bc*/ 	.byte	0x04, 0x17
        /*00be*/ 	.short	(.L_4181 - .L_4180)
.L_4180:
        /*00c0*/ 	.word	0x00000000
        /*00c4*/ 	.short	0x0009
        /*00c6*/ 	.short	0x0038
        /*00c8*/ 	.byte	0x00, 0xf0, 0x21, 0x00


	//----- nvinfo : EIATTR_KPARAM_INFO
	.align		4
.L_4181:
        /*00cc*/ 	.byte	0x04, 0x17
        /*00ce*/ 	.short	(.L_4183 - .L_4182)
.L_4182:
        /*00d0*/ 	.word	0x00000000
        /*00d4*/ 	.short	0x0008
        /*00d6*/ 	.short	0x0034
        /*00d8*/ 	.byte	0x00, 0xf0, 0x11, 0x00


	//----- nvinfo : EIATTR_KPARAM_INFO
	.align		4
.L_4183:
        /*00dc*/ 	.byte	0x04, 0x17
        /*00de*/ 	.short	(.L_4185 - .L_4184)
.L_4184:
        /*00e0*/ 	.word	0x00000000
        /*00e4*/ 	.short	0x0007
        /*00e6*/ 	.short	0x0030
        /*00e8*/ 	.byte	0x00, 0xf0, 0x11, 0x00


	//----- nvinfo : EIATTR_KPARAM_INFO
	.align		4
.L_4185:
        /*00ec*/ 	.byte	0x04, 0x17
        /*00ee*/ 	.short	(.L_4187 - .L_4186)
.L_4186:
        /*00f0*/ 	.word	0x00000000
        /*00f4*/ 	.short	0x0006
        /*00f6*/ 	.short	0x002c
        /*00f8*/ 	.byte	0x00, 0xf0, 0x11, 0x00


	//----- nvinfo : EIATTR_KPARAM_INFO
	.align		4
.L_4187:
        /*00fc*/ 	.byte	0x04, 0x17
        /*00fe*/ 	.short	(.L_4189 - .L_4188)
.L_4188:
        /*0100*/ 	.word	0x00000000
        /*0104*/ 	.short	0x0005
        /*0106*/ 	.short	0x0028
        /*0108*/ 	.byte	0x00, 0xf0, 0x11, 0x00


	//----- nvinfo : EIATTR_KPARAM_INFO
	.align		4
.L_4189:
        /*010c*/ 	.byte	0x04, 0x17
        /*010e*/ 	.short	(.L_4191 - .L_4190)
.L_4190:
        /*0110*/ 	.word	0x00000000
        /*0114*/ 	.short	0x0004
        /*0116*/ 	.short	0x0020
        /*0118*/ 	.byte	0x00, 0xf0, 0x21, 0x00


	//----- nvinfo : EIATTR_KPARAM_INFO
	.align		4
.L_4191:
        /*011c*/ 	.byte	0x04, 0x17
        /*011e*/ 	.short	(.L_4193 - .L_4192)
.L_4192:
        /*0120*/ 	.word	0x00000000
        /*0124*/ 	.short	0x0003
        /*0126*/ 	.short	0x0018
        /*0128*/ 	.byte	0x00, 0xf0, 0x21, 0x00


	//----- nvinfo : EIATTR_KPARAM_INFO
	.align		4
.L_4193:
        /*012c*/ 	.byte	0x04, 0x17
        /*012e*/ 	.short	(.L_4195 - .L_4194)
.L_4194:
        /*0130*/ 	.word	0x00000000
        /*0134*/ 	.short	0x0002
        /*0136*/ 	.short	0x0010
        /*0138*/ 	.byte	0x00, 0xf0, 0x21, 0x00


	//----- nvinfo : EIATTR_KPARAM_INFO
	.align		4
.L_4195:
        /*013c*/ 	.byte	0x04, 0x17
        /*013e*/ 	.short	(.L_4197 - .L_4196)
.L_4196:
        /*0140*/ 	.word	0x00000000
        /*0144*/ 	.short	0x0001
        /*0146*/ 	.short	0x0008
        /*0148*/ 	.byte	0x00, 0xf0, 0x21, 0x00


	//----- nvinfo : EIATTR_KPARAM_INFO
	.align		4
.L_4197:
        /*014c*/ 	.byte	0x04, 0x17
        /*014e*/ 	.short	(.L_4199 - .L_4198)
.L_4198:
        /*0150*/ 	.word	0x00000000
        /*0154*/ 	.short	0x0000
        /*0156*/ 	.short	0x0000
        /*0158*/ 	.byte	0x00, 0xf0, 0x21, 0x00


	//----- nvinfo : EIATTR_MAXREG_COUNT
	.align		4
.L_4199:
        /*015c*/ 	.byte	0x03, 0x1b
        /*015e*/ 	.short	0x00ff


	//----- nvinfo : EIATTR_NUM_BARRIERS
	.align		4
        /*0160*/ 	.byte	0x02, 0x4c
        /*0162*/ 	.byte	0x01
	.zero		1


	//----- nvinfo : EIATTR_MERCURY_ISA_VERSION
	.align		4
        /*0164*/ 	.byte	0x03, 0x5f
        /*0166*/ 	.short	0x0000


	//----- nvinfo : EIATTR_EXIT_INSTR_OFFSETS
	.align		4
        /*0168*/ 	.byte	0x04, 0x1c
        /*016a*/ 	.short	(.L_4201 - .L_4200)


	//   ....[0]....
.L_4200:
        /*016c*/ 	.word	0x00000270


	//   ....[1]....
        /*0170*/ 	.word	0x00004d10


	//   ....[2]....
        /*0174*/ 	.word	0x00004eb0


	//   ....[3]....
        /*0178*/ 	.word	0x00004f50


	//   ....[4]....
        /*017c*/ 	.word	0x00004f90


	//----- nvinfo : EIATTR_CTAIDZ_USED
	.align		4
.L_4201:
        /*0180*/ 	.byte	0x01, 0x04
	.zero		2


	//----- nvinfo : EIATTR_CRS_STACK_SIZE
	.align		4
        /*0184*/ 	.byte	0x04, 0x1e
        /*0186*/ 	.short	(.L_4203 - .L_4202)
.L_4202:
        /*0188*/ 	.word	0x00000000
.L_4203:


//--------------------- .nv.info._Z23gemm_half_q_half_kernelILi1ELi4ELb0ELb0ELi32EEvPK6__halfPKjS4_S2_PS0_iiiiPKtS7_iiiiiibS2_i --------------------------
	.section	.nv.info._Z23gemm_half_q_half_kernelILi1ELi4ELb0ELb0ELi32EEvPK6__halfPKjS4_S2_PS0_iiiiPKtS7_iiiiiibS2_i,"",@"SHT_CUDA_INFO"
	.sectionflags	@""
	.align	4


	//----- nvinfo : EIATTR_CUDA_API_VERSION
	.align		4
        /*0000*/ 	.byte	0x04, 0x37
        /*0002*/ 	.short	(.L_4205 - .L_4204)
.L_4204:
        /*0004*/ 	.word	0x00000082


	//----- nvinfo : EIATTR_SW2861232_WAR
	.align		4
.L_4205:
        /*0008*/ 	.byte	0x01, 0x35
	.zero		2


	//----- nvinfo : EIATTR_PARAM_CBANK
	.align		4
        /*000c*/ 	.byte	0x04, 0x0a
        /*000e*/ 	.short	(.L_4207 - .L_4206)
	.align		4
.L_4206:
        /*0010*/ 	.word	index@(.nv.constant0._Z23gemm_half_q_half_kernelILi1ELi4ELb0ELb0ELi32EEvPK6__halfPKjS4_S2_PS0_iiiiPKtS7_iiiiiibS2_i)
        /*0014*/ 	.short	0x0160
        /*0016*/ 	.short	0x0074


	//----- nvinfo : EIATTR_CBANK_PARAM_SIZE
	.align		4
.L_4207:
        /*0018*/ 	.byte	0x03, 0x19
        /*001a*/ 	.short	0x0074


	//----- nvinfo : EIATTR_KPARAM_INFO
	.align		4
        /*001c*/ 	.byte	0x04, 0x17
        /*001e*/ 	.short	(.L_4209 - .L_4208)
.L_4208:
        /*0020*/ 	.word	0x00000000
        /*0024*/ 	.short	0x0013
        /*0026*/ 	.short	0x0070
        /*0028*/ 	.byte	0x00, 0xf0, 0x11, 0x00


	//----- nvinfo : EIATTR_KPARAM_INFO
	.align		4
.L_4209:
        /*002c*/ 	.byte	0x04, 0x17
        /*002e*/ 	.short	(.L_4211 - .L_4210)
.L_4210:
        /*0030*/ 	.word	0x00000000
        /*0034*/ 	.short	0x0012
        /*0036*/ 	.short	0x0068
        /*0038*/ 	.byte	0x00, 0xf0, 0x21, 0x00


	//----- nvinfo : EIATTR_KPARAM_INFO
	.align		4
.L_4211:
        /*003c*/ 	.byte	0x04, 0x17
        /*003e*/ 	.short	(.L_4213 - .L_4212)
.L_4212:
        /*0040*/ 	.word	0x00000000
        /*0044*/ 	.short	0x0011
        /*0046*/ 	.short	0x0060
        /*0048*/ 	.byte	0x00, 0xf0, 0x05, 0x00


	//----- nvinfo : EIATTR_KPARAM_INFO
	.align		4
.L_4213:
        /*004c*/ 	.byte	0x04, 0x17
        /*004e*/ 	.short	(.L_4215 - .L_4214)
.L_4214:
        /*0050*/ 	.word	0x00000000
        /*0054*/ 	.short	0x0010
        /*0056*/ 	.short	0x005c
        /*0058*/ 	.byte	0x00, 0xf0, 0x11, 0x00


	//----- nvinfo : EIATTR_KPARAM_INFO
	.align		4
.L_4215:
        /*005c*/ 	.byte	0x04, 0x17
        /*005e*/ 	.short	(.L_4217 - .L_4216)
.L_4216:
        /*0060*/ 	.word	0x00000000
        /*0064*/ 	.short	0x000f
        /*0066*/ 	.short	0x0058
        /*0068*/ 	.byte	0x00, 0xf0, 0x11, 0x00


	//----- nvinfo : EIATTR_KPARAM_INFO
	.align		4
.L_4217:
        /*006c*/ 	.byte	0x04, 0x17
        /*006e*/ 	.short	(.L_4219 - .L_4218)
.L_4218:
        /*0070*/ 	.word	0x00000000
        /*0074*/ 	.short	0x000e
        /*0076*/ 	.short	0x0054
        /*0078*/ 	.byte	0x00, 0xf0, 0x11, 0x00


	//----- nvinfo : EIATTR_KPARAM_INFO
	.align		4
.L_4219:
        /*007c*/ 	.byte	0x04, 0x17
        /*007e*/ 	.short	(.L_4221 - .L_4220)
.L_4220:
        /*0080*/ 	.word	0x00000000
        /*0084*/ 	.short	0x000d
        /*0086*/ 	.short	0x0050
        /*0088*/ 	.byte	0x00, 0xf0, 0x11, 0x00


	//----- nvinfo : EIATTR_KPARAM_INFO
	.align		4
.L_4221:
        /*008c*/ 	.byte	0x04, 0x17
        /*008e*/ 	.short	(.L_4223 - .L_4222)
.L_4222:
        /*0090*/ 	.word	0x00000000
        /*0094*/ 	.short	0x000c
        /*0096*/ 	.short	0x004c
        /*0098*/ 	.byte	0x00, 0xf0, 0x11, 0x00


	//----- nvinfo : EIATTR_KPARAM_INFO
	.align		4
.L_4223:
        /*009c*/ 	.byte	0x04, 0x17
        /*009e*/ 	.short	(.L_4225 - .L_4224)
.L_4224:
        /*00a0*/ 	.word	0x00000000
        /*00a4*/ 	.short	0x000b
        /*00a6*/ 	.short	0x0048
        /*00a8*/ 	.byte	0x00, 0xf0, 0x11, 0x00


	//----- nvinfo : EIATTR_KPARAM_INFO
	.align		4
.L_4225:
        /*00ac*/ 	.byte	0x04, 0x17
        /*00ae*/ 	.short	(.L_4227 - .L_4226)
.L_4226:
        /*00b0*/ 	.word	0x00000000
        /*00b4*/ 	.short	0x000a
        /*00b6*/ 	.short	0x0040
        /*00b8*/ 	.byte	0x00, 0xf0, 0x21, 0x00


	//----- nvinfo : EIATTR_KPARAM_INFO
	.align		4
.L_4227:
        /*00bc*/ 	.byte	0x04, 0x17
        /*00be*/ 	.short	(.L_4229 - .L_4228)
.L_4228:
        /*00c0*/ 	.word	0x00000000
        /*00c4*/ 	.short	0x0009
        /*00c6*/ 	.short	0x0038
        /*00c8*/ 	.byte	0x00, 0xf0, 0x21, 0x00


	//----- nvinfo : EIATTR_KPARAM_INFO
	.align		4
.L_4229:
        /*00cc*/ 	.byte	0x04, 0x17
        /*00ce*/ 	.short	(.L_4231 - .L_4230)
.L_4230:
        /*00d0*/ 	.word	0x00000000
        /*00d4*/ 	.short	0x0008
        /*00d6*/ 	.short	0x0034
        /*00d8*/ 	.byte	0x00, 0xf0, 0x11, 0x00


	//----- nvinfo : EIATTR_KPARAM_INFO
	.align		4
.L_4231:
        /*00dc*/ 	.byte	0x04, 0x17
        /*00de*/ 	.short	(.L_4233 - .L_4232)
.L_4232:
        /*00e0*/ 	.word	0x00000000
        /*00e4*/ 	.short	0x0007
        /*00e6*/ 	.short	0x0030
        /*00e8*/ 	.byte	0x00, 0xf0, 0x11, 0x00


	//----- nvinfo : EIATTR_KPARAM_INFO
	.align		4
.L_4233:
        /*00ec*/ 	.byte	0x04, 0x17
        /*00ee*/ 	.short	(.L_4235 - .L_4234)
.L_4234:
        /*00f0*/ 	.word	0x00000000
        /*00f4*/ 	.short	0x0006
        /*00f6*/ 	.short	0x002c
        /*00f8*/ 	.byte	0x00, 0xf0, 0x11, 0x00


	//----- nvinfo : EIATTR_KPARAM_INFO
	.align		4
.L_4235:
        /*00fc*/ 	.byte	0x04, 0x17
        /*00fe*/ 	.short	(.L_4237 - .L_4236)
.L_4236:
        /*0100*/ 	.word	0x00000000
        /*0104*/ 	.short	0x0005
        /*0106*/ 	.short	0x0028
        /*0108*/ 	.byte	0x00, 0xf0, 0x11, 0x00


	//----- nvinfo : EIATTR_KPARAM_INFO
	.align		4
.L_4237:
        /*010c*/ 	.byte	0x04, 0x17
        /*010e*/ 	.short	(.L_4239 - .L_4238)
.L_4238:
        /*0110*/ 	.word	0x00000000
        /*0114*/ 	.short	0x0004
        /*0116*/ 	.short	0x0020
        /*0118*/ 	.byte	0x00, 0xf0, 0x21, 0x00


	//----- nvinfo : EIATTR_KPARAM_INFO
	.align		4
.L_4239:
        /*011c*/ 	.byte	0x04, 0x17
        /*011e*/ 	.short	(.L_4241 - .L_4240)
.L_4240:
        /*0120*/ 	.word	0x00000000
        /*0124*/ 	.short	0x0003
        /*0126*/ 	.short	0x0018
        /*0128*/ 	.byte	0x00, 0xf0, 0x21, 0x00


	//----- nvinfo : EIATTR_KPARAM_INFO
	.align		4
.L_4241:
        /*012c*/ 	.byte	0x04, 0x17
        /*012e*/ 	.short	(.L_4243 - .L_4242)
.L_4242:
        /*0130*/ 	.word	0x00000000
        /*0134*/ 	.short	0x0002
        /*0136*/ 	.short	0x0010
        /*0138*/ 	.byte	0x00, 0xf0, 0x21, 0x00


	//----- nvinfo : EIATTR_KPARAM_INFO
	.align		4
.L_4243:
        /*013c*/ 	.byte	0x04, 0x17
        /*013e*/ 	.short	(.L_4245 - .L_4244)
.L_4244:
        /*0140*/ 	.word	0x00000000
        /*0144*/ 	.short	0x0001
        /*0146*/ 	.short	0x0008
        /*0148*/ 	.byte	0x00, 0xf0, 0x21, 0x00


	//----- nvinfo : EIATTR_KPARAM_INFO
	.align		4
.L_4245:
        /*014c*/ 	.byte	0x04, 0x17
        /*014e*/ 	.short	(.L_4247 - .L_4246)
.L_4246:
        /*0150*/ 	.word	0x00000000
        /*0154*/ 	.short	0x0000
        /*0156*/ 	.short	0x0000
        /*0158*/ 	.byte	0x00, 0xf0, 0x21, 0x00


	//----- nvinfo : EIATTR_MAXREG_COUNT
	.align		4
.L_4247:
        /*015c*/ 	.byte	0x03, 0x1b
        /*015e*/ 	.short	0x00ff


	//----- nvinfo : EIATTR_NUM_BARRIERS
	.align		4
        /*0160*/ 	.byte	0x02, 0x4c
        /*0162*/ 	.byte	0x01
	.zero		1


	//----- nvinfo : EIATTR_MERCURY_ISA_VERSION
	.align		4
        /*0164*/ 	.byte	0x03, 0x5f
        /*0166*/ 	.short	0x0000


	//----- nvinfo : EIATTR_EXIT_INSTR_OFFSETS
	.align		4
        /*0168*/ 	.byte	0x04, 0x1c
        /*016a*/ 	.short	(.L_4249 - .L_4248)


	//   ....[0]....
.L_4248:
        /*016c*/ 	.word	0x00000270


	//   ....[1]....
        /*0170*/ 	.word	0x00001e30


	//   ....[2]....
        /*0174*/ 	.word	0x00001fd0


	//   ....[3]....
        /*0178*/ 	.word	0x00002070


	//   ....[4]....
        /*017c*/ 	.word	0x000020b0


	//----- nvinfo : EIATTR_CTAIDZ_USED
	.align		4
.L_4249:
        /*0180*/ 	.byte	0x01, 0x04
	.zero		2


	//----- nvinfo : EIATTR_CRS_STACK_SIZE
	.align		4
        /*0184*/ 	.byte	0x04, 0x1e
        /*0186*/ 	.short	(.L_4251 - .L_4250)
.L_4250:
        /*0188*/ 	.word	0x00000000
.L_4251:


//--------------------- .nv.info._Z23gemm_half_q_half_kernelILi1ELi6ELb0ELb0ELi32EEvPK6__halfPKjS4_S2_PS0_iiiiPKtS7_iiiiiibS2_i --------------------------
	.section	.nv.info._Z23gemm_half_q_half_kernelILi1ELi6ELb0ELb0ELi32EEvPK6__halfPKjS4_S2_PS0_iiiiPKtS7_iiiiiibS2_i,"",@"SHT_CUDA_INFO"
	.sectionflags	@""
	.align	4


	//----- nvinfo : EIATTR_CUDA_API_VERSION
	.align		4
        /*0000*/ 	.byte	0x04, 0x37
        /*0002*/ 	.short	(.L_4253 - .L_4252)
.L_4252:
        /*0004*/ 	.word	0x00000082


	//----- nvinfo : EIATTR_SW2861232_WAR
	.align		4
.L_4253:
        /*0008*/ 	.byte	0x01, 0x35
	.zero		2


	//----- nvinfo : EIATTR_PARAM_CBANK
	.align		4
        /*000c*/ 	.byte	0x04, 0x0a
        /*000e*/ 	.short	(.L_4255 - .L_4254)
	.align		4
.L_4254:
        /*0010*/ 	.word	index@(.nv.constant0._Z23gemm_half_q_half_kernelILi1ELi6ELb0ELb0ELi32EEvPK6__halfPKjS4_S2_PS0_iiiiPKtS7_iiiiiibS2_i)
        /*0014*/ 	.short	0x0160
        /*0016*/ 	.short	0x0074


	//----- nvinfo : EIATTR_CBANK_PARAM_SIZE
	.align		4
.L_4255:
        /*0018*/ 	.byte	0x03, 0x19
        /*001a*/ 	.short	0x0074


	//----- nvinfo : EIATTR_KPARAM_INFO
	.align		4
        /*001c*/ 	.byte	0x04, 0x17
        /*001e*/ 	.short	(.L_4257 - .L_4256)
.L_4256:
        /*0020*/ 	.word	0x00000000
        /*0024*/ 	.short	0x0013
        /*0026*/ 	.short	0x0070
        /*0028*/ 	.byte	0x00, 0xf0, 0x11, 0x00


	//----- nvinfo : EIATTR_KPARAM_INFO
	.align		4
.L_4257:
        /*002c*/ 	.byte	0x04, 0x17
        /*002e*/ 	.short	(.L_4259 - .L_4258)
.L_4258:
        /*0030*/ 	.word	0x00000000
        /*0034*/ 	.short	0x0012
        /*0036*/ 	.short	0x0068
        /*0038*/ 	.byte	0x00, 0xf0, 0x21, 0x00


	//----- nvinfo : EIATTR_KPARAM_INFO
	.align		4
.L_4259:
        /*003c*/ 	.byte	0x04, 0x17
        /*003e*/ 	.short	(.L_4261 - .L_4260)
.L_4260:
        /*0040*/ 	.word	0x00000000
        /*0044*/ 	.short	0x0011
        /*0046*/ 	.short	0x0060
        /*0048*/ 	.byte	0x00, 0xf0, 0x05, 0x00


	//----- nvinfo : EIATTR_KPARAM_INFO
	.align		4
.L_4261:
        /*004c*/ 	.byte	0x04, 0x17
        /*004e*/ 	.short	(.L_4263 - .L_4262)
.L_4262:
        /*0050*/ 	.word	0x00000000
        /*0054*/ 	.short	0x0010
        /*0056*/ 	.short	0x005c
        /*0058*/ 	.byte	0x00, 0xf0, 0x11, 0x00


	//----- nvinfo : EIATTR_KPARAM_INFO
	.align		4
.L_4263:
        /*005c*/ 	.byte	0x04, 0x17
        /*005e*/ 	.short	(.L_4265 - .L_4264)
.L_4264:
        /*0060*/ 	.word	0x00000000
        /*0064*/ 	.short	0x000f
        /*0066*/ 	.short	0x0058
        /*0068*/ 	.byte	0x00, 0xf0, 0x11, 0x00


	//----- nvinfo : EIATTR_KPARAM_INFO
	.align		4
.L_4265:
        /*006c*/ 	.byte	0x04, 0x17
        /*006e*/ 	.short	(.L_4267 - .L_4266)
.L_4266:
        /*0070*/ 	.word	0x00000000
        /*0074*/ 	.short	0x000e
        /*0076*/ 	.short	0x0054
        /*0078*/ 	.byte	0x00, 0xf0, 0x11, 0x00


	//----- nvinfo : EIATTR_KPARAM_INFO
	.align		4
.L_4267:
        /*007c*/ 	.byte	0x04, 0x17
        /*007e*/ 	.short	(.L_4269 - .L_4268)
.L_4268:
        /*0080*/ 	.word	0x00000000
        /*0084*/ 	.short	0x000d
        /*0086*/ 	.short	0x0050
        /*0088*/ 	.byte	0x00, 0xf0, 0x11, 0x00


	//----- nvinfo : EIATTR_KPARAM_INFO
	.align		4
.L_4269:
        /*008c*/ 	.byte	0x04, 0x17
        /*008e*/ 	.short	(.L_4271 - .L_4270)
.L_4270:
        /*0090*/ 	.word	0x00000000
        /*0094*/ 	.short	0x000c
        /*0096*/ 	.short	0x004c
        /*0098*/ 	.byte	0x00, 0xf0, 0x11, 0x00


	//----- nvinfo : EIATTR_KPARAM_INFO
	.align		4
.L_4271:
        /*009c*/ 	.byte	0x04, 0x17
        /*009e*/ 	.short	(.L_4273 - .L_4272)
.L_4272:
        /*00a0*/ 	.word	0x00000000
        /*00a4*/ 	.short	0x000b
        /*00a6*/ 	.short	0x0048
        /*00a8*/ 	.byte	0x00, 0xf0, 0x11, 0x00


	//----- nvinfo : EIATTR_KPARAM_INFO
	.align		4
.L_4273:
        /*00ac*/ 	.byte	0x04, 0x17
        /*00ae*/ 	.short	(.L_4275 - .L_4274)
.L_4274:
        /*00b0*/ 	.word	0x00000000
        /*00b4*/ 	.short	0x000a
        /*00b6*/ 	.short	0x0040
        /*00b8*/ 	.byte	0x00, 0xf0, 0x21, 0x00


	//----- nvinfo : EIATTR_KPARAM_INFO
	.align		4
.L_4275:
        /*00bc*/ 	.byte	0x04, 0x17
        /*00be*/ 	.short	(.L_4277 - .L_4276)
.L_4276:
        /*00c0*/ 	.word	0x00000000
        /*00c4*/ 	.short	0x0009
        /*00c6*/ 	.short	0x0038
        /*00c8*/ 	.byte	0x00, 0xf0, 0x21, 0x00


	//----- nvinfo : EIATTR_KPARAM_INFO
	.align		4
.L_4277:
        /*00cc*/ 	.byte	0x04, 0x17
        /*00ce*/ 	.short	(.L_4279 - .L_4278)
.L_4278:
        /*00d0*/ 	.word	0x00000000
        /*00d4*/ 	.short	0x0008
        /*00d6*/ 	.short	0x0034
        /*00d8*/ 	.byte	0x00, 0xf0, 0x11, 0x00


	//----- nvinfo : EIATTR_KPARAM_INFO
	.align		4
.L_4279:
        /*00dc*/ 	.byte	0x04, 0x17
        /*00de*/ 	.short	(.L_4281 - .L_4280)
.L_4280:
        /*00e0*/ 	.word	0x00000000
        /*00e4*/ 	.short	0x0007
        /*00e6*/ 	.short	0x0030
        /*00e8*/ 	.byte	0x00, 0xf0, 0x11, 0x00


	//----- nvinfo : EIATTR_KPARAM_INFO
	.align		4
.L_4281:
        /*00ec*/ 	.byte	0x04, 0x17
        /*00ee*/ 	.short	(.L_4283 - .L_4282)
.L_4282:
        /*00f0*/ 	.word	0x00000000
        /*00f4*/ 	.short	0x0006
        /*00f6*/ 	.short	0x002c
        /*00f8*/ 	.byte	0x00, 0xf0, 0x11, 0x00


	//----- nvinfo : EIATTR_KPARAM_INFO
	.align		4
.L_4283:
        /*00fc*/ 	.byte	0x04, 0x17
        /*00fe*/ 	.short	(.L_4285 - .L_4284)
.L_4284:
        /*0100*/ 	.word	0x00000000
        /*0104*/ 	.short	0x0005
        /*0106*/ 	.short	0x0028
        /*0108*/ 	.byte	0x00, 0xf0, 0x11, 0x00


	//----- nvinfo : EIATTR_KPARAM_INFO
	.align		4
.L_4285:
        /*010c*/ 	.byte	0x04, 0x17
        /*010e*/ 	.short	(.L_4287 - .L_4286)
.L_4286:
        /*0110*/ 	.word	0x00000000
        /*0114*/ 	.short	0x0004
        /*0116*/ 	.short	0x0020
        /*0118*/ 	.byte	0x00, 0xf0, 0x21, 0x00


	//----- nvinfo : EIATTR_KPARAM_INFO
	.align		4
.L_4287:
        /*011c*/ 	.byte	0x04, 0x17
        /*011e*/ 	.short	(.L_4289 - .L_4288)
.L_4288:
        /*0120*/ 	.word	0x00000000
        /*0124*/ 	.short	0x0003
        /*0126*/ 	.short	0x0018
        /*0128*/ 	.byte	0x00, 0xf0, 0x21, 0x00


	//----- nvinfo : EIATTR_KPARAM_INFO
	.align		4
.L_4289:
        /*012c*/ 	.byte	0x04, 0x17
        /*012e*/ 	.short	(.L_4291 - .L_4290)
.L_4290:
        /*0130*/ 	.word	0x00000000
        /*0134*/ 	.short	0x0002
        /*0136*/ 	.short	0x0010
        /*0138*/ 	.byte	0x00, 0xf0, 0x21, 0x00


	//----- nvinfo : EIATTR_KPARAM_INFO
	.align		4
.L_4291:
        /*013c*/ 	.byte	0x04, 0x17
        /*013e*/ 	.short	(.L_4293 - .L_4292)
.L_4292:
        /*0140*/ 	.word	0x00000000
        /*0144*/ 	.short	0x0001
        /*0146*/ 	.short	0x0008
        /*0148*/ 	.byte	0x00, 0xf0, 0x21, 0x00


	//----- nvinfo : EIATTR_KPARAM_INFO
	.align		4
.L_4293:
        /*014c*/ 	.byte	0x04, 0x17
        /*014e*/ 	.short	(.L_4295 - .L_4294)
.L_4294:
        /*0150*/ 	.word	0x00000000
        /*0154*/ 	.short	0x0000
        /*0156*/ 	.short	0x0000
        /*0158*/ 	.byte	0x00, 0xf0, 0x21, 0x00


	//----- nvinfo : EIATTR_MAXREG_COUNT
	.align		4
.L_4295:
        /*015c*/ 	.byte	0x03, 0x1b
        /*015e*/ 	.short	0x00ff


	//----- nvinfo : EIATTR_NUM_BARRIERS
	.align		4
        /*0160*/ 	.byte	0x02, 0x4c
        /*0162*/ 	.byte	0x01
	.zero		1


	//----- nvinfo : EIATTR_MERCURY_ISA_VERSION
	.align		4
        /*0164*/ 	.byte	0x03, 0x5f
        /*0166*/ 	.short	0x0000


	//----- nvinfo : EIATTR_EXIT_INSTR_OFFSETS
	.align		4
        /*0168*/ 	.byte	0x04, 0x1c
        /*016a*/ 	.short	(.L_4297 - .L_4296)


	//   ....[0]....
.L_4296:
        /*016c*/ 	.word	0x00000270


	//   ....[1]....
        /*0170*/ 	.word	0x000028b0


	//   ....[2]....
        /*0174*/ 	.word	0x00002a50


	//   ....[3]....
        /*0178*/ 	.word	0x00002af0


	//   ....[4]....
        /*017c*/ 	.word	0x00002b30


	//----- nvinfo : EIATTR_CTAIDZ_USED
	.align		4
.L_4297:
        /*0180*/ 	.byte	0x01, 0x04
	.zero		2


	//----- nvinfo : EIATTR_CRS_STACK_SIZE
	.align		4
        /*0184*/ 	.byte	0x04, 0x1e
        /*0186*/ 	.short	(.L_4299 - .L_4298)
.L_4298:
        /*0188*/ 	.word	0x00000000
.L_4299:


//--------------------- .nv.info._Z23gemm_half_q_half_kernelILi1ELi2ELb0ELb0ELi32EEvPK6__halfPKjS4_S2_PS0_iiiiPKtS7_iiiiiibS2_i --------------------------
	.section	.nv.info._Z23gemm_half_q_half_kernelILi1ELi2ELb0ELb0ELi32EEvPK6__halfPKjS4_S2_PS0_iiiiPKtS7_iiiiiibS2_i,"",@"SHT_CUDA_INFO"
	.sectionflags	@""
	.align	4


	//----- nvinfo : EIATTR_CUDA_API_VERSION
	.align		4
        /*0000*/ 	.byte	0x04, 0x37
        /*0002*/ 	.short	(.L_4301 - .L_4300)
.L_4300:
        /*0004*/ 	.word	0x00000082


	//----- nvinfo : EIATTR_SW2861232_WAR
	.align		4
.L_4301:
        /*0008*/ 	.byte	0x01, 0x35
	.zero		2


	//----- nvinfo : EIATTR_PARAM_CBANK
	.align		4
        /*000c*/ 	.byte	0x04, 0x0a
        /*000e*/ 	.short	(.L_4303 - .L_4302)
	.align		4
.L_4302:
        /*0010*/ 	.word	index@(.nv.constant0._Z23gemm_half_q_half_kernelILi1ELi2ELb0ELb0ELi32EEvPK6__halfPKjS4_S2_PS0_iiiiPKtS7_iiiiiibS2_i)
        /*0014*/ 	.short	0x0160
        /*0016*/ 	.short	0x0074


	//----- nvinfo : EIATTR_CBANK_PARAM_SIZE
	.align		4
.L_4303:
        /*0018*/ 	.byte	0x03, 0x19
        /*001a*/ 	.short	0x0074


	//----- nvinfo : EIATTR_KPARAM_INFO
	.align		4
        /*001c*/ 	.byte	0x04, 0x17
        /*001e*/ 	.short	(.L_4305 - .L_4304)
.L_4304:
        /*0020*/ 	.word	0x00000000
        /*0024*/ 	.short	0x0013
        /*0026*/ 	.short	0x0070
        /*0028*/ 	.byte	0x00, 0xf0, 0x11, 0x00


	//----- nvinfo : EIATTR_KPARAM_INFO
	.align		4
.L_4305:
        /*002c*/ 	.byte	0x04, 0x17
        /*002e*/ 	.short	(.L_4307 - .L_4306)
.L_4306:
        /*0030*/ 	.word	0x00000000
        /*0034*/ 	.short	0x0012
        /*0036*/ 	.short	0x0068
        /*0038*/ 	.byte	0x00, 0xf0, 0x21, 0x00


	//----- nvinfo : EIATTR_KPARAM_INFO
	.align		4
.L_4307:
        /*003c*/ 	.byte	0x04, 0x17
        /*003e*/ 	.short	(.L_4309 - .L_4308)
.L_4308:
        /*0040*/ 	.word	0x00000000
        /*0044*/ 	.short	0x0011
        /*0046*/ 	.short	0x0060
        /*0048*/ 	.byte	0x00, 0xf0, 0x05, 0x00


	//----- nvinfo : EIATTR_KPARAM_INFO
	.align		4
.L_4309:
        /*004c*/ 	.byte	0x04, 0x17
        /*004e*/ 	.short	(.L_4311 - .L_4310)
.L_4310:
        /*0050*/ 	.word	0x00000000
        /*0054*/ 	.short	0x0010
        /*0056*/ 	.short	0x005c
        /*0058*/ 	.byte	0x00, 0xf0, 0x11, 0x00


	//----- nvinfo : EIATTR_KPARAM_INFO
	.align		4
.L_4311:
        /*005c*/ 	.byte	0x04, 0x17
        /*005e*/ 	.short	(.L_4313 - .L_4312)
.L_4312:
        /*0060*/ 	.word	0x00000000
        /*0064*/ 	.short	0x000f
        /*0066*/ 	.short	0x0058
        /*0068*/ 	.byte	0x00, 0xf0, 0x11, 0x00


	//----- nvinfo : EIATTR_KPARAM_INFO
	.align		4
.L_4313:
        /*006c*/ 	.byte	0x04, 0x17
        /*006e*/ 	.short	(.L_4315 - .L_4314)
.L_4314:
        /*0070*/ 	.word	0x00000000
        /*0074*/ 	.short	0x000e
        /*0076*/ 	.short	0x0054
        /*0078*/ 	.byte	0x00, 0xf0, 0x11, 0x00


	//----- nvinfo : EIATTR_KPARAM_INFO
	.align		4
.L_4315:
        /*007c*/ 	.byte	0x04, 0x17
        /*007e*/ 	.short	(.L_4317 - .L_4316)
.L_4316:
        /*0080*/ 	.word	0x00000000
        /*0084*/ 	.short	0x000d
        /*0086*/ 	.short	0x0050
        /*0088*/ 	.byte	0x00, 0xf0, 0x11, 0x00


	//----- nvinfo : EIATTR_KPARAM_INFO
	.align		4
.L_4317:
        /*008c*/ 	.byte	0x04, 0x17
        /*008e*/ 	.short	(.L_4319 - .L_4318)
.L_4318:
        /*0090*/ 	.word	0x00000000
        /*0094*/ 	.short	0x000c
        /*0096*/ 	.short	0x004c
        /*0098*/ 	.byte	0x00, 0xf0, 0x11, 0x00


	//----- nvinfo : EIATTR_KPARAM_INFO
	.align		4
.L_4319:
        /*009c*/ 	.byte	0x04, 0x17
        /*009e*/ 	.short	(.L_4321 - .L_4320)
.L_4320:
        /*00a0*/ 	.word	0x00000000
        /*00a4*/ 	.short	0x000b
        /*00a6*/ 	.short	0x0048
        /*00a8*/ 	.byte	0x00, 0xf0, 0x11, 0x00


	//----- nvinfo : EIATTR_KPARAM_INFO
	.align		4
.L_4321:
        /*00ac*/ 	.byte	0x04, 0x17
        /*00ae*/ 	.short	(.L_4323 - .L_4322)
.L_4322:
        /*00b0*/ 	.word	0x00000000
        /*00b4*/ 	.short	0x000a
        /*00b6*/ 	.short	0x0040
        /*00b8*/ 	.byte	0x00, 0xf0, 0x21, 0x00


	//----- nvinfo : EIATTR_KPARAM_INFO
	.align		4
.L_4323:
        /*00bc*/ 	.byte	0x04, 0x17
        /*00be*/ 	.short	(.L_4325 - .L_4324)
.L_4324:
        /*00c0*/ 	.word	0x00000000
        /*00c4*/ 	.short	0x0009
        /*00c6*/ 	.short	0x0038
        /*00c8*/ 	.byte	0x00, 0xf0, 0x21, 0x00


	//----- nvinfo : EIATTR_KPARAM_INFO
	.align		4
.L_4325:
        /*00cc*/ 	.byte	0x04, 0x17
        /*00ce*/ 	.short	(.L_4327 - .L_4326)
.L_4326:
        /*00d0*/ 	.word	0x00000000
        /*00d4*/ 	.short	0x0008
        /*00d6*/ 	.short	0x0034
        /*00d8*/ 	.byte	0x00, 0xf0, 0x11, 0x00


	//----- nvinfo : EIATTR_KPARAM_INFO
	.align		4
.L_4327:
        /*00dc*/ 	.byte	0x04, 0x17
        /*00de*/ 	.short	(.L_4329 - .L_4328)
.L_4328:
        /*00e0*/ 	.word	0x00000000
        /*00e4*/ 	.short	0x0007
        /*00e6*/ 	.short	0x0030
        /*00e8*/ 	.byte	0x00, 0xf0, 0x11, 0x00


	//----- nvinfo : EIATTR_KPARAM_INFO
	.align		4
.L_4329:
        /*00ec*/ 	.byte	0x04, 0x17
        /*00ee*/ 	.short	(.L_4331 - .L_4330)
.L_4330:
        /*00f0*/ 	.word	0x00000000
        /*00f4*/ 	.short	0x0006
        /*00f6*/ 	.short	0x002c
        /*00f8*/ 	.byte	0x00, 0xf0, 0x11, 0x00


	//----- nvinfo : EIATTR_KPARAM_INFO
	.align		4
.L_4331:
        /*00fc*/ 	.byte	0x04, 0x17
        /*00fe*/ 	.short	(.L_4333 - .L_4332)
.L_4332:
        /*0100*/ 	.word	0x00000000
        /*0104*/ 	.short	0x0005
        /*0106*/ 	.short	0x0028
        /*0108*/ 	.byte	0x00, 0xf0, 0x11, 0x00


	//----- nvinfo : EIATTR_KPARAM_INFO
	.align		4
.L_4333:
        /*010c*/ 	.byte	0x04, 0x17
        /*010e*/ 	.short	(.L_4335 - .L_4334)
.L_4334:
        /*0110*/ 	.word	0x00000000
        /*0114*/ 	.short	0x0004
        /*0116*/ 	.short	0x0020
        /*0118*/ 	.byte	0x00, 0xf0, 0x21, 0x00


	//----- nvinfo : EIATTR_KPARAM_INFO
	.align		4
.L_4335:
        /*011c*/ 	.byte	0x04, 0x17
        /*011e*/ 	.short	(.L_4337 - .L_4336)
.L_4336:
        /*0120*/ 	.word	0x00000000
        /*0124*/ 	.short	0x0003
        /*0126*/ 	.short	0x0018
        /*0128*/ 	.byte	0x00, 0xf0, 0x21, 0x00


	//----- nvinfo : EIATTR_KPARAM_INFO
	.align		4
.L_4337:
        /*012c*/ 	.byte	0x04, 0x17
        /*012e*/ 	.short	(.L_4339 - .L_4338)
.L_4338:
        /*0130*/ 	.word	0x00000000
        /*0134*/ 	.short	0x0002
        /*0136*/ 	.short	0x0010
        /*0138*/ 	.byte	0x00, 0xf0, 0x21, 0x00


	//----- nvinfo : EIATTR_KPARAM_INFO
	.align		4
.L_4339:
        /*013c*/ 	.byte	0x04, 0x17
        /*013e*/ 	.short	(.L_4341 - .L_4340)
.L_4340:
        /*0140*/ 	.word	0x00000000
        /*0144*/ 	.short	0x0001
        /*0146*/ 	.short	0x0008
        /*0148*/ 	.byte	0x00, 0xf0, 0x21, 0x00


	//----- nvinfo : EIATTR_KPARAM_INFO
	.align		4
.L_4341:
        /*014c*/ 	.byte	0x04, 0x17
        /*014e*/ 	.short	(.L_4343 - .L_4342)
.L_4342:
        /*0150*/ 	.word	0x00000000
        /*0154*/ 	.short	0x0000
        /*0156*/ 	.short	0x0000
        /*0158*/ 	.byte	0x00, 0xf0, 0x21, 0x00


	//----- nvinfo : EIATTR_MAXREG_COUNT
	.align		4
.L_4343:
        /*015c*/ 	.byte	0x03, 0x1b
        /*015e*/ 	.short	0x00ff


	//----- nvinfo : EIATTR_NUM_BARRIERS
	.align		4
        /*0160*/ 	.byte	0x02, 0x4c
        /*0162*/ 	.byte	0x01
	.zero		1


	//----- nvinfo : EIATTR_MERCURY_ISA_VERSION
	.align		4
        /*0164*/ 	.byte	0x03, 0x5f
        /*0166*/ 	.short	0x0000


	//----- nvinfo : EIATTR_EXIT_INSTR_OFFSETS
	.align		4
        /*0168*/ 	.byte	0x04, 0x1c
        /*016a*/ 	.short	(.L_4345 - .L_4344)


	//   ....[0]....
.L_4344:
        /*016c*/ 	.word	0x00000270


	//   ....[1]....
        /*0170*/ 	.word	0x00001450


	//   ....[2]....
        /*0174*/ 	.word	0x000015a0


	//   ....[3]....
        /*0178*/ 	.word	0x00001640


	//   ....[4]....
        /*017c*/ 	.word	0x00001680


	//----- nvinfo : EIATTR_CTAIDZ_USED
	.align		4
.L_4345:
        /*0180*/ 	.byte	0x01, 0x04
	.zero		2


	//----- nvinfo : EIATTR_CRS_STACK_SIZE
	.align		4
        /*0184*/ 	.byte	0x04, 0x1e
        /*0186*/ 	.short	(.L_4347 - .L_4346)
.L_4346:
        /*0188*/ 	.word	0x00000000
.L_4347:


//--------------------- .nv.callgraph             --------------------------
	.section	.nv.callgraph,"",@"SHT_CUDA_CALLGRAPH"
	.align	4
	.sectionentsize	8
	.align		4
        /*0000*/ 	.word	0x00000000
	.align		4
        /*0004*/ 	.word	0xffffffff
	.align		4
        /*0008*/ 	.word	0x00000000
	.align		4
        /*000c*/ 	.word	0xfffffffe
	.align		4
        /*0010*/ 	.word	0x00000000
	.align		4
        /*0014*/ 	.word	0xfffffffd
	.align		4
        /*0018*/ 	.word	0x00000000
	.align		4
        /*001c*/ 	.word	0xfffffffc


//--------------------- .nv.rel.action            --------------------------
	.section	.nv.rel.action,"",@"SHT_CUDA_RELOCINFO"
	.align	8
	.sectionentsize	8
        /*0000*/ 	.byte	0x73, 0x00, 0x00, 0x00, 0x00, 0x00, 0x00, 0x00, 0x00, 0x00, 0x00, 0x11, 0x25, 0x00, 0x05, 0x36


//--------------------- .nv.constant4             --------------------------
	.section	.nv.constant4,"a",@progbits
	.align	8
	.align		8
.nv.constant4:
        /*0000*/ 	.dword	_ZN46_INTERNAL_1821ad81_15_unit_exl2_1a_cu_4c06ba6e4cuda3std3__45__cpo5beginE
	.align		8
        /*0008*/ 	.dword	_ZN46_INTERNAL_1821ad81_15_unit_exl2_1a_cu_4c06ba6e4cuda3std3__45__cpo3endE
	.align		8
        /*0010*/ 	.dword	_ZN46_INTERNAL_1821ad81_15_unit_exl2_1a_cu_4c06ba6e4cuda3std3__45__cpo6cbeginE
	.align		8
        /*0018*/ 	.dword	_ZN46_INTERNAL_1821ad81_15_unit_exl2_1a_cu_4c06ba6e4cuda3std3__45__cpo4cendE
	.align		8
        /*0020*/ 	.dword	_ZN46_INTERNAL_1821ad81_15_unit_exl2_1a_cu_4c06ba6e4cuda3std3__45__cpo6rbeginE
	.align		8
        /*0028*/ 	.dword	_ZN46_INTERNAL_1821ad81_15_unit_exl2_1a_cu_4c06ba6e4cuda3std3__45__cpo4rendE
	.align		8
        /*0030*/ 	.dword	_ZN46_INTERNAL_1821ad81_15_unit_exl2_1a_cu_4c06ba6e4cuda3std3__45__cpo7crbeginE
	.align		8
        /*0038*/ 	.dword	_ZN46_INTERNAL_1821ad81_15_unit_exl2_1a_cu_4c06ba6e4cuda3std3__45__cpo5crendE
	.align		8
        /*0040*/ 	.dword	_ZN46_INTERNAL_1821ad81_15_unit_exl2_1a_cu_4c06ba6e4cuda3std3__448_GLOBAL__N__1821ad81_15_unit_exl2_1a_cu_4c06ba6e6ignoreE
	.align		8
        /*0048*/ 	.dword	_ZN46_INTERNAL_1821ad81_15_unit_exl2_1a_cu_4c06ba6e4cuda3std3__419piecewise_constructE
	.align		8
        /*0050*/ 	.dword	_ZN46_INTERNAL_1821ad81_15_unit_exl2_1a_cu_4c06ba6e4cuda3std3__48in_placeE
	.align		8
        /*0058*/ 	.dword	_ZN46_INTERNAL_1821ad81_15_unit_exl2_1a_cu_4c06ba6e4cuda3std3__420unreachable_sentinelE
	.align		8
        /*0060*/ 	.dword	_ZN46_INTERNAL_1821ad81_15_unit_exl2_1a_cu_4c06ba6e4cuda3std6ranges3__45__cpo4swapE
	.align		8
        /*0068*/ 	.dword	_ZN46_INTERNAL_1821ad81_15_unit_exl2_1a_cu_4c06ba6e4cuda3std6ranges3__45__cpo9iter_moveE
	.align		8
        /*0070*/ 	.dword	_ZN46_INTERNAL_1821ad81_15_unit_exl2_1a_cu_4c06ba6e4cuda3std6ranges3__45__cpo5beginE
	.align		8
        /*0078*/ 	.dword	_ZN46_INTERNAL_1821ad81_15_unit_exl2_1a_cu_4c06ba6e4cuda3std6ranges3__45__cpo3endE
	.align		8
        /*0080*/ 	.dword	_ZN46_INTERNAL_1821ad81_15_unit_exl2_1a_cu_4c06ba6e4cuda3std6ranges3__45__cpo6cbeginE
	.align		8
        /*0088*/ 	.dword	_ZN46_INTERNAL_1821ad81_15_unit_exl2_1a_cu_4c06ba6e4cuda3std6ranges3__45__cpo4cendE
	.align		8
        /*0090*/ 	.dword	_ZN46_INTERNAL_1821ad81_15_unit_exl2_1a_cu_4c06ba6e4cuda3std6ranges3__45__cpo7advanceE
	.align		8
        /*0098*/ 	.dword	_ZN46_INTERNAL_1821ad81_15_unit_exl2_1a_cu_4c06ba6e4cuda3std6ranges3__45__cpo9iter_swapE
	.align		8
        /*00a0*/ 	.dword	_ZN46_INTERNAL_1821ad81_15_unit_exl2_1a_cu_4c06ba6e4cuda3std6ranges3__45__cpo4nextE
	.align		8
        /*00a8*/ 	.dword	_ZN46_INTERNAL_1821ad81_15_unit_exl2_1a_cu_4c06ba6e4cuda3std6ranges3__45__cpo4prevE
	.align		8
        /*00b0*/ 	.dword	_ZN46_INTERNAL_1821ad81_15_unit_exl2_1a_cu_4c06ba6e4cuda3std6ranges3__45__cpo4dataE
	.align		8
        /*00b8*/ 	.dword	_ZN46_INTERNAL_1821ad81_15_unit_exl2_1a_cu_4c06ba6e4cuda3std6ranges3__45__cpo5cdataE
	.align		8
        /*00c0*/ 	.dword	_ZN46_INTERNAL_1821ad81_15_unit_exl2_1a_cu_4c06ba6e4cuda3std6ranges3__45__cpo4sizeE
	.align		8
        /*00c8*/ 	.dword	_ZN46_INTERNAL_1821ad81_15_unit_exl2_1a_cu_4c06ba6e4cuda3std6ranges3__45__cpo5ssizeE
	.align		8
        /*00d0*/ 	.dword	_ZN46_INTERNAL_1821ad81_15_unit_exl2_1a_cu_4c06ba6e4cuda3std6ranges3__45__cpo8distanceE
	.align		8
        /*00d8*/ 	.dword	_ZN46_INTERNAL_1821ad81_15_unit_exl2_1a_cu_4c06ba6e6thrust23THRUST_300001_SM_800_NS6system6detail10sequential3seqE


//--------------------- .nv.constant0._Z23gemm_half_q_half_kernelILi4ELi32ELb0ELb0ELi64EEvPK6__halfPKjS4_S2_PS0_iiiiPKtS7_iiiiiibS2_i --------------------------
	.section	.nv.constant0._Z23gemm_half_q_half_kernelILi4ELi32ELb0ELb0ELi64EEvPK6__halfPKjS4_S2_PS0_iiiiPKtS7_iiiiiibS2_i,"a",@progbits
	.sectionflags	@""
	.align	4
.nv.constant0._Z23gemm_half_q_half_kernelILi4ELi32ELb0ELb0ELi64EEvPK6__halfPKjS4_S2_PS0_iiiiPKtS7_iiiiiibS2_i:
	.zero		468


//--------------------- .nv.constant0._Z23gemm_half_q_half_kernelILi4ELi48ELb0ELb0ELi64EEvPK6__halfPKjS4_S2_PS0_iiiiPKtS7_iiiiiibS2_i --------------------------
	.section	.nv.constant0._Z23gemm_half_q_half_kernelILi4ELi48ELb0ELb0ELi64EEvPK6__halfPKjS4_S2_PS0_iiiiPKtS7_iiiiiibS2_i,"a",@progbits
	.sectionflags	@""
	.align	4
.nv.constant0._Z23gemm_half_q_half_kernelILi4ELi48ELb0ELb0ELi64EEvPK6__halfPKjS4_S2_PS0_iiiiPKtS7_iiiiiibS2_i:
	.zero		468


//--------------------- .nv.constant0._Z23gemm_half_q_half_kernelILi4ELi16ELb0ELb0ELi64EEvPK6__halfPKjS4_S2_PS0_iiiiPKtS7_iiiiiibS2_i --------------------------
	.section	.nv.constant0._Z23gemm_half_q_half_kernelILi4ELi16ELb0ELb0ELi64EEvPK6__halfPKjS4_S2_PS0_iiiiPKtS7_iiiiiibS2_i,"a",@progbits
	.sectionflags	@""
	.align	4
.nv.constant0._Z23gemm_half_q_half_kernelILi4ELi16ELb0ELb0ELi64EEvPK6__halfPKjS4_S2_PS0_iiiiPKtS7_iiiiiibS2_i:
	.zero		468


//--------------------- .nv.constant0._Z23gemm_half_q_half_kernelILi4ELi24ELb0ELb0ELi64EEvPK6__halfPKjS4_S2_PS0_iiiiPKtS7_iiiiiibS2_i --------------------------
	.section	.nv.constant0._Z23gemm_half_q_half_kernelILi4ELi24ELb0ELb0ELi64EEvPK6__halfPKjS4_S2_PS0_iiiiPKtS7_iiiiiibS2_i,"a",@progbits
	.sectionflags	@""
	.align	4
.nv.constant0._Z23gemm_half_q_half_kernelILi4ELi24ELb0ELb0ELi64EEvPK6__halfPKjS4_S2_PS0_iiiiPKtS7_iiiiiibS2_i:
	.zero		468


//--------------------- .nv.constant0._Z23gemm_half_q_half_kernelILi4ELi8ELb0ELb0ELi64EEvPK6__halfPKjS4_S2_PS0_iiiiPKtS7_iiiiiibS2_i --------------------------
	.section	.nv.constant0._Z23gemm_half_q_half_kernelILi4ELi8ELb0ELb0ELi64EEvPK6__halfPKjS4_S2_PS0_iiiiPKtS7_iiiiiibS2_i,"a",@progbits
	.sectionflags	@""
	.align	4
.nv.constant0._Z23gemm_half_q_half_kernelILi4ELi8ELb0ELb0ELi64EEvPK6__halfPKjS4_S2_PS0_iiiiPKtS7_iiiiiibS2_i:
	.zero		468


//--------------------- .nv.constant0._Z23gemm_half_q_half_kernelILi4ELi12ELb0ELb0ELi64EEvPK6__halfPKjS4_S2_PS0_iiiiPKtS7_iiiiiibS2_i --------------------------
	.section	.nv.constant0._Z23gemm_half_q_half_kernelILi4ELi12ELb0ELb0ELi64EEvPK6__halfPKjS4_S2_PS0_iiiiPKtS7_iiiiiibS2_i,"a",@progbits
	.sectionflags	@""
	.align	4
.nv.constant0._Z23gemm_half_q_half_kernelILi4ELi12ELb0ELb0ELi64EEvPK6__halfPKjS4_S2_PS0_iiiiPKtS7_iiiiiibS2_i:
	.zero		468


//--------------------- .nv.constant0._Z23gemm_half_q_half_kernelILi4ELi14ELb0ELb0ELi64EEvPK6__halfPKjS4_S2_PS0_iiiiPKtS7_iiiiiibS2_i --------------------------
	.section	.nv.constant0._Z23gemm_half_q_half_kernelILi4ELi14ELb0ELb0ELi64EEvPK6__halfPKjS4_S2_PS0_iiiiPKtS7_iiiiiibS2_i,"a",@progbits
	.sectionflags	@""
	.align	4
.nv.constant0._Z23gemm_half_q_half_kernelILi4ELi14ELb0ELb0ELi64EEvPK6__halfPKjS4_S2_PS0_iiiiPKtS7_iiiiiibS2_i:
	.zero		468


//--------------------- .nv.constant0._Z23gemm_half_q_half_kernelILi4ELi4ELb0ELb0ELi64EEvPK6__halfPKjS4_S2_PS0_iiiiPKtS7_iiiiiibS2_i --------------------------
	.section	.nv.constant0._Z23gemm_half_q_half_kernelILi4ELi4ELb0ELb0ELi64EEvPK6__halfPKjS4_S2_PS0_iiiiPKtS7_iiiiiibS2_i,"a",@progbits
	.sectionflags	@""
	.align	4
.nv.constant0._Z23gemm_half_q_half_kernelILi4ELi4ELb0ELb0ELi64EEvPK6__halfPKjS4_S2_PS0_iiiiPKtS7_iiiiiibS2_i:
	.zero		468


//--------------------- .nv.constant0._Z23gemm_half_q_half_kernelILi4ELi6ELb0ELb0ELi64EEvPK6__halfPKjS4_S2_PS0_iiiiPKtS7_iiiiiibS2_i --------------------------
	.section	.nv.constant0._Z23gemm_half_q_half_kernelILi4ELi6ELb0ELb0ELi64EEvPK6__halfPKjS4_S2_PS0_iiiiPKtS7_iiiiiibS2_i,"a",@progbits
	.sectionflags	@""
	.align	4
.nv.constant0._Z23gemm_half_q_half_kernelILi4ELi6ELb0ELb0ELi64EEvPK6__halfPKjS4_S2_PS0_iiiiPKtS7_iiiiiibS2_i:
	.zero		468


//--------------------- .nv.constant0._Z23gemm_half_q_half_kernelILi4ELi2ELb0ELb0ELi64EEvPK6__halfPKjS4_S2_PS0_iiiiPKtS7_iiiiiibS2_i --------------------------
	.section	.nv.constant0._Z23gemm_half_q_half_kernelILi4ELi2ELb0ELb0ELi64EEvPK6__halfPKjS4_S2_PS0_iiiiPKtS7_iiiiiibS2_i,"a",@progbits
	.sectionflags	@""
	.align	4
.nv.constant0._Z23gemm_half_q_half_kernelILi4ELi2ELb0ELb0ELi64EEvPK6__halfPKjS4_S2_PS0_iiiiPKtS7_iiiiiibS2_i:
	.zero		468


//--------------------- .nv.constant0._Z23gemm_half_q_half_kernelILi4ELi32ELb0ELb0ELi32EEvPK6__halfPKjS4_S2_PS0_iiiiPKtS7_iiiiiibS2_i --------------------------
	.section	.nv.constant0._Z23gemm_half_q_half_kernelILi4ELi32ELb0ELb0ELi32EEvPK6__halfPKjS4_S2_PS0_iiiiPKtS7_iiiiiibS2_i,"a",@progbits
	.sectionflags	@""
	.align	4
.nv.constant0._Z23gemm_half_q_half_kernelILi4ELi32ELb0ELb0ELi32EEvPK6__halfPKjS4_S2_PS0_iiiiPKtS7_iiiiiibS2_i:
	.zero		468


//--------------------- .nv.constant0._Z23gemm_half_q_half_kernelILi4ELi48ELb0ELb0ELi32EEvPK6__halfPKjS4_S2_PS0_iiiiPKtS7_iiiiiibS2_i --------------------------
	.section	.nv.constant0._Z23gemm_half_q_half_kernelILi4ELi48ELb0ELb0ELi32EEvPK6__halfPKjS4_S2_PS0_iiiiPKtS7_iiiiiibS2_i,"a",@progbits
	.sectionflags	@""
	.align	4
.nv.constant0._Z23gemm_half_q_half_kernelILi4ELi48ELb0ELb0ELi32EEvPK6__halfPKjS4_S2_PS0_iiiiPKtS7_iiiiiibS2_i:
	.zero		468


//--------------------- .nv.constant0._Z23gemm_half_q_half_kernelILi4ELi16ELb0ELb0ELi32EEvPK6__halfPKjS4_S2_PS0_iiiiPKtS7_iiiiiibS2_i --------------------------
	.section	.nv.constant0._Z23gemm_half_q_half_kernelILi4ELi16ELb0ELb0ELi32EEvPK6__halfPKjS4_S2_PS0_iiiiPKtS7_iiiiiibS2_i,"a",@progbits
	.sectionflags	@""
	.align	4
.nv.constant0._Z23gemm_half_q_half_kernelILi4ELi16ELb0ELb0ELi32EEvPK6__halfPKjS4_S2_PS0_iiiiPKtS7_iiiiiibS2_i:
	.zero		468


//--------------------- .nv.constant0._Z23gemm_half_q_half_kernelILi4ELi24ELb0ELb0ELi32EEvPK6__halfPKjS4_S2_PS0_iiiiPKtS7_iiiiiibS2_i --------------------------
	.section	.nv.constant0._Z23gemm_half_q_half_kernelILi4ELi24ELb0ELb0ELi32EEvPK6__halfPKjS4_S2_PS0_iiiiPKtS7_iiiiiibS2_i,"a",@progbits
	.sectionflags	@""
	.align	4
.nv.constant0._Z23gemm_half_q_half_kernelILi4ELi24ELb0ELb0ELi32EEvPK6__halfPKjS4_S2_PS0_iiiiPKtS7_iiiiiibS2_i:
	.zero		468


//--------------------- .nv.constant0._Z23gemm_half_q_half_kernelILi4ELi8ELb0ELb0ELi32EEvPK6__halfPKjS4_S2_PS0_iiiiPKtS7_iiiiiibS2_i --------------------------
	.section	.nv.constant0._Z23gemm_half_q_half_kernelILi4ELi8ELb0ELb0ELi32EEvPK6__halfPKjS4_S2_PS0_iiiiPKtS7_iiiiiibS2_i,"a",@progbits
	.sectionflags	@""
	.align	4
.nv.constant0._Z23gemm_half_q_half_kernelILi4ELi8ELb0ELb0ELi32EEvPK6__halfPKjS4_S2_PS0_iiiiPKtS7_iiiiiibS2_i:
	.zero		468


//--------------------- .nv.constant0._Z23gemm_half_q_half_kernelILi4ELi12ELb0ELb0ELi32EEvPK6__halfPKjS4_S2_PS0_iiiiPKtS7_iiiiiibS2_i --------------------------
	.section	.nv.constant0._Z23gemm_half_q_half_kernelILi4ELi12ELb0ELb0ELi32EEvPK6__halfPKjS4_S2_PS0_iiiiPKtS7_iiiiiibS2_i,"a",@progbits
	.sectionflags	@""
	.align	4
.nv.constant0._Z23gemm_half_q_half_kernelILi4ELi12ELb0ELb0ELi32EEvPK6__halfPKjS4_S2_PS0_iiiiPKtS7_iiiiiibS2_i:
	.zero		468


//--------------------- .nv.constant0._Z23gemm_half_q_half_kernelILi4ELi14ELb0ELb0ELi32EEvPK6__halfPKjS4_S2_PS0_iiiiPKtS7_iiiiiibS2_i --------------------------
	.section	.nv.constant0._Z23gemm_half_q_half_kernelILi4ELi14ELb0ELb0ELi32EEvPK6__halfPKjS4_S2_PS0_iiiiPKtS7_iiiiiibS2_i,"a",@progbits
	.sectionflags	@""
	.align	4
.nv.constant0._Z23gemm_half_q_half_kernelILi4ELi14ELb0ELb0ELi32EEvPK6__halfPKjS4_S2_PS0_iiiiPKtS7_iiiiiibS2_i:
	.zero		468


//--------------------- .nv.constant0._Z23gemm_half_q_half_kernelILi4ELi4ELb0ELb0ELi32EEvPK6__halfPKjS4_S2_PS0_iiiiPKtS7_iiiiiibS2_i --------------------------
	.section	.nv.constant0._Z23gemm_half_q_half_kernelILi4ELi4ELb0ELb0ELi32EEvPK6__halfPKjS4_S2_PS0_iiiiPKtS7_iiiiiibS2_i,"a",@progbits
	.sectionflags	@""
	.align	4
.nv.constant0._Z23gemm_half_q_half_kernelILi4ELi4ELb0ELb0ELi32EEvPK6__halfPKjS4_S2_PS0_iiiiPKtS7_iiiiiibS2_i:
	.zero		468


//--------------------- .nv.constant0._Z23gemm_half_q_half_kernelILi4ELi6ELb0ELb0ELi32EEvPK6__halfPKjS4_S2_PS0_iiiiPKtS7_iiiiiibS2_i --------------------------
	.section	.nv.constant0._Z23gemm_half_q_half_kernelILi4ELi6ELb0ELb0ELi32EEvPK6__halfPKjS4_S2_PS0_iiiiPKtS7_iiiiiibS2_i,"a",@progbits
	.sectionflags	@""
	.align	4
.nv.constant0._Z23gemm_half_q_half_kernelILi4ELi6ELb0ELb0ELi32EEvPK6__halfPKjS4_S2_PS0_iiiiPKtS7_iiiiiibS2_i:
	.zero		468


//--------------------- .nv.constant0._Z23gemm_half_q_half_kernelILi4ELi2ELb0ELb0ELi32EEvPK6__halfPKjS4_S2_PS0_iiiiPKtS7_iiiiiibS2_i --------------------------
	.section	.nv.constant0._Z23gemm_half_q_half_kernelILi4ELi2ELb0ELb0ELi32EEvPK6__halfPKjS4_S2_PS0_iiiiPKtS7_iiiiiibS2_i,"a",@progbits
	.sectionflags	@""
	.align	4
.nv.constant0._Z23gemm_half_q_half_kernelILi4ELi2ELb0ELb0ELi32EEvPK6__halfPKjS4_S2_PS0_iiiiPKtS7_iiiiiibS2_i:
	.zero		468


//--------------------- .nv.constant0._Z23gemm_half_q_half_kernelILi3ELi32ELb0ELb0ELi64EEvPK6__halfPKjS4_S2_PS0_iiiiPKtS7_iiiiiibS2_i --------------------------
	.section	.nv.constant0._Z23gemm_half_q_half_kernelILi3ELi32ELb0ELb0ELi64EEvPK6__halfPKjS4_S2_PS0_iiiiPKtS7_iiiiiibS2_i,"a",@progbits
	.sectionflags	@""
	.align	4
.nv.constant0._Z23gemm_half_q_half_kernelILi3ELi32ELb0ELb0ELi64EEvPK6__halfPKjS4_S2_PS0_iiiiPKtS7_iiiiiibS2_i:
	.zero		468


//--------------------- .nv.constant0._Z23gemm_half_q_half_kernelILi3ELi48ELb0ELb0ELi64EEvPK6__halfPKjS4_S2_PS0_iiiiPKtS7_iiiiiibS2_i --------------------------
	.section	.nv.constant0._Z23gemm_half_q_half_kernelILi3ELi48ELb0ELb0ELi64EEvPK6__halfPKjS4_S2_PS0_iiiiPKtS7_iiiiiibS2_i,"a",@progbits
	.sectionflags	@""
	.align	4
.nv.constant0._Z23gemm_half_q_half_kernelILi3ELi48ELb0ELb0ELi64EEvPK6__halfPKjS4_S2_PS0_iiiiPKtS7_iiiiiibS2_i:
	.zero		468


//--------------------- .nv.constant0._Z23gemm_half_q_half_kernelILi3ELi16ELb0ELb0ELi64EEvPK6__halfPKjS4_S2_PS0_iiiiPKtS7_iiiiiibS2_i --------------------------
	.section	.nv.constant0._Z23gemm_half_q_half_kernelILi3ELi16ELb0ELb0ELi64EEvPK6__halfPKjS4_S2_PS0_iiiiPKtS7_iiiiiibS2_i,"a",@progbits
	.sectionflags	@""
	.align	4
.nv.constant0._Z23gemm_half_q_half_kernelILi3ELi16ELb0ELb0ELi64EEvPK6__halfPKjS4_S2_PS0_iiiiPKtS7_iiiiiibS2_i:
	.zero		468


//--------------------- .nv.constant0._Z23gemm_half_q_half_kernelILi3ELi24ELb0ELb0ELi64EEvPK6__halfPKjS4_S2_PS0_iiiiPKtS7_iiiiiibS2_i --------------------------
	.section	.nv.constant0._Z23gemm_half_q_half_kernelILi3ELi24ELb0ELb0ELi64EEvPK6__halfPKjS4_S2_PS0_iiiiPKtS7_iiiiiibS2_i,"a",@progbits
	.sectionflags	@""
	.align	4
.nv.constant0._Z23gemm_half_q_half_kernelILi3ELi24ELb0ELb0ELi64EEvPK6__halfPKjS4_S2_PS0_iiiiPKtS7_iiiiiibS2_i:
	.zero		468


//--------------------- .nv.constant0._Z23gemm_half_q_half_kernelILi3ELi8ELb0ELb0ELi64EEvPK6__halfPKjS4_S2_PS0_iiiiPKtS7_iiiiiibS2_i --------------------------
	.section	.nv.constant0._Z23gemm_half_q_half_kernelILi3ELi8ELb0ELb0ELi64EEvPK6__halfPKjS4_S2_PS0_iiiiPKtS7_iiiiiibS2_i,"a",@progbits
	.sectionflags	@""
	.align	4
.nv.constant0._Z23gemm_half_q_half_kernelILi3ELi8ELb0ELb0ELi64EEvPK6__halfPKjS4_S2_PS0_iiiiPKtS7_iiiiiibS2_i:
	.zero		468


//--------------------- .nv.constant0._Z23gemm_half_q_half_kernelILi3ELi12ELb0ELb0ELi64EEvPK6__halfPKjS4_S2_PS0_iiiiPKtS7_iiiiiibS2_i --------------------------
	.section	.nv.constant0._Z23gemm_half_q_half_kernelILi3ELi12ELb0ELb0ELi64EEvPK6__halfPKjS4_S2_PS0_iiiiPKtS7_iiiiiibS2_i,"a",@progbits
	.sectionflags	@""
	.align	4
.nv.constant0._Z23gemm_half_q_half_kernelILi3ELi12ELb0ELb0ELi64EEvPK6__halfPKjS4_S2_PS0_iiiiPKtS7_iiiiiibS2_i:
	.zero		468


//--------------------- .nv.constant0._Z23gemm_half_q_half_kernelILi3ELi14ELb0ELb0ELi64EEvPK6__halfPKjS4_S2_PS0_iiiiPKtS7_iiiiiibS2_i --------------------------
	.section	.nv.constant0._Z23gemm_half_q_half_kernelILi3ELi14ELb0ELb0ELi64EEvPK6__halfPKjS4_S2_PS0_iiiiPKtS7_iiiiiibS2_i,"a",@progbits
	.sectionflags	@""
	.align	4
.nv.constant0._Z23gemm_half_q_half_kernelILi3ELi14ELb0ELb0ELi64EEvPK6__halfPKjS4_S2_PS0_iiiiPKtS7_iiiiiibS2_i:
	.zero		468


//--------------------- .nv.constant0._Z23gemm_half_q_half_kernelILi3ELi4ELb0ELb0ELi64EEvPK6__halfPKjS4_S2_PS0_iiiiPKtS7_iiiiiibS2_i --------------------------
	.section	.nv.constant0._Z23gemm_half_q_half_kernelILi3ELi4ELb0ELb0ELi64EEvPK6__halfPKjS4_S2_PS0_iiiiPKtS7_iiiiiibS2_i,"a",@progbits
	.sectionflags	@""
	.align	4
.nv.constant0._Z23gemm_half_q_half_kernelILi3ELi4ELb0ELb0ELi64EEvPK6__halfPKjS4_S2_PS0_iiiiPKtS7_iiiiiibS2_i:
	.zero		468


//--------------------- .nv.constant0._Z23gemm_half_q_half_kernelILi3ELi6ELb0ELb0ELi64EEvPK6__halfPKjS4_S2_PS0_iiiiPKtS7_iiiiiibS2_i --------------------------
	.section	.nv.constant0._Z23gemm_half_q_half_kernelILi3ELi6ELb0ELb0ELi64EEvPK6__halfPKjS4_S2_PS0_iiiiPKtS7_iiiiiibS2_i,"a",@progbits
	.sectionflags	@""
	.align	4
.nv.constant0._Z23gemm_half_q_half_kernelILi3ELi6ELb0ELb0ELi64EEvPK6__halfPKjS4_S2_PS0_iiiiPKtS7_iiiiiibS2_i:
	.zero		468


//--------------------- .nv.constant0._Z23gemm_half_q_half_kernelILi3ELi2ELb0ELb0ELi64EEvPK6__halfPKjS4_S2_PS0_iiiiPKtS7_iiiiiibS2_i --------------------------
	.section	.nv.constant0._Z23gemm_half_q_half_kernelILi3ELi2ELb0ELb0ELi64EEvPK6__halfPKjS4_S2_PS0_iiiiPKtS7_iiiiiibS2_i,"a",@progbits
	.sectionflags	@""
	.align	4
.nv.constant0._Z23gemm_half_q_half_kernelILi3ELi2ELb0ELb0ELi64EEvPK6__halfPKjS4_S2_PS0_iiiiPKtS7_iiiiiibS2_i:
	.zero		468


//--------------------- .nv.constant0._Z23gemm_half_q_half_kernelILi3ELi32ELb0ELb0ELi32EEvPK6__halfPKjS4_S2_PS0_iiiiPKtS7_iiiiiibS2_i --------------------------
	.section	.nv.constant0._Z23gemm_half_q_half_kernelILi3ELi32ELb0ELb0ELi32EEvPK6__halfPKjS4_S2_PS0_iiiiPKtS7_iiiiiibS2_i,"a",@progbits
	.sectionflags	@""
	.align	4
.nv.constant0._Z23gemm_half_q_half_kernelILi3ELi32ELb0ELb0ELi32EEvPK6__halfPKjS4_S2_PS0_iiiiPKtS7_iiiiiibS2_i:
	.zero		468


//--------------------- .nv.constant0._Z23gemm_half_q_half_kernelILi3ELi48ELb0ELb0ELi32EEvPK6__halfPKjS4_S2_PS0_iiiiPKtS7_iiiiiibS2_i --------------------------
	.section	.nv.constant0._Z23gemm_half_q_half_kernelILi3ELi48ELb0ELb0ELi32EEvPK6__halfPKjS4_S2_PS0_iiiiPKtS7_iiiiiibS2_i,"a",@progbits
	.sectionflags	@""
	.align	4
.nv.constant0._Z23gemm_half_q_half_kernelILi3ELi48ELb0ELb0ELi32EEvPK6__halfPKjS4_S2_PS0_iiiiPKtS7_iiiiiibS2_i:
	.zero		468


//--------------------- .nv.constant0._Z23gemm_half_q_half_kernelILi3ELi16ELb0ELb0ELi32EEvPK6__halfPKjS4_S2_PS0_iiiiPKtS7_iiiiiibS2_i --------------------------
	.section	.nv.constant0._Z23gemm_half_q_half_kernelILi3ELi16ELb0ELb0ELi32EEvPK6__halfPKjS4_S2_PS0_iiiiPKtS7_iiiiiibS2_i,"a",@progbits
	.sectionflags	@""
	.align	4
.nv.constant0._Z23gemm_half_q_half_kernelILi3ELi16ELb0ELb0ELi32EEvPK6__halfPKjS4_S2_PS0_iiiiPKtS7_iiiiiibS2_i:
	.zero		468


//--------------------- .nv.constant0._Z23gemm_half_q_half_kernelILi3ELi24ELb0ELb0ELi32EEvPK6__halfPKjS4_S2_PS0_iiiiPKtS7_iiiiiibS2_i --------------------------
	.section	.nv.constant0._Z23gemm_half_q_half_kernelILi3ELi24ELb0ELb0ELi32EEvPK6__halfPKjS4_S2_PS0_iiiiPKtS7_iiiiiibS2_i,"a",@progbits
	.sectionflags	@""
	.align	4
.nv.constant0._Z23gemm_half_q_half_kernelILi3ELi24ELb0ELb0ELi32EEvPK6__halfPKjS4_S2_PS0_iiiiPKtS7_iiiiiibS2_i:
	.zero		468


//--------------------- .nv.constant0._Z23gemm_half_q_half_kernelILi3ELi8ELb0ELb0ELi32EEvPK6__halfPKjS4_S2_PS0_iiiiPKtS7_iiiiiibS2_i --------------------------
	.section	.nv.constant0._Z23gemm_half_q_half_kernelILi3ELi8ELb0ELb0ELi32EEvPK6__halfPKjS4_S2_PS0_iiiiPKtS7_iiiiiibS2_i,"a",@progbits
	.sectionflags	@""
	.align	4
.nv.constant0._Z23gemm_half_q_half_kernelILi3ELi8ELb0ELb0ELi32EEvPK6__halfPKjS4_S2_PS0_iiiiPKtS7_iiiiiibS2_i:
	.zero		468


//--------------------- .nv.constant0._Z23gemm_half_q_half_kernelILi3ELi12ELb0ELb0ELi32EEvPK6__halfPKjS4_S2_PS0_iiiiPKtS7_iiiiiibS2_i --------------------------
	.section	.nv.constant0._Z23gemm_half_q_half_kernelILi3ELi12ELb0ELb0ELi32EEvPK6__halfPKjS4_S2_PS0_iiiiPKtS7_iiiiiibS2_i,"a",@progbits
	.sectionflags	@""
	.align	4
.nv.constant0._Z23gemm_half_q_half_kernelILi3ELi12ELb0ELb0ELi32EEvPK6__halfPKjS4_S2_PS0_iiiiPKtS7_iiiiiibS2_i:
	.zero		468


//--------------------- .nv.constant0._Z23gemm_half_q_half_kernelILi3ELi14ELb0ELb0ELi32EEvPK6__halfPKjS4_S2_PS0_iiiiPKtS7_iiiiiibS2_i --------------------------
	.section	.nv.constant0._Z23gemm_half_q_half_kernelILi3ELi14ELb0ELb0ELi32EEvPK6__halfPKjS4_S2_PS0_iiiiPKtS7_iiiiiibS2_i,"a",@progbits
	.sectionflags	@""
	.align	4
.nv.constant0._Z23gemm_half_q_half_kernelILi3ELi14ELb0ELb0ELi32EEvPK6__halfPKjS4_S2_PS0_iiiiPKtS7_iiiiiibS2_i:
	.zero		468


//--------------------- .nv.constant0._Z23gemm_half_q_half_kernelILi3ELi4ELb0ELb0ELi32EEvPK6__halfPKjS4_S2_PS0_iiiiPKtS7_iiiiiibS2_i --------------------------
	.section	.nv.constant0._Z23gemm_half_q_half_kernelILi3ELi4ELb0ELb0ELi32EEvPK6__halfPKjS4_S2_PS0_iiiiPKtS7_iiiiiibS2_i,"a",@progbits
	.sectionflags	@""
	.align	4
.nv.constant0._Z23gemm_half_q_half_kernelILi3ELi4ELb0ELb0ELi32EEvPK6__halfPKjS4_S2_PS0_iiiiPKtS7_iiiiiibS2_i:
	.zero		468


//--------------------- .nv.constant0._Z23gemm_half_q_half_kernelILi3ELi6ELb0ELb0ELi32EEvPK6__halfPKjS4_S2_PS0_iiiiPKtS7_iiiiiibS2_i --------------------------
	.section	.nv.constant0._Z23gemm_half_q_half_kernelILi3ELi6ELb0ELb0ELi32EEvPK6__halfPKjS4_S2_PS0_iiiiPKtS7_iiiiiibS2_i,"a",@progbits
	.sectionflags	@""
	.align	4
.nv.constant0._Z23gemm_half_q_half_kernelILi3ELi6ELb0ELb0ELi32EEvPK6__halfPKjS4_S2_PS0_iiiiPKtS7_iiiiiibS2_i:
	.zero		468


//--------------------- .nv.constant0._Z23gemm_half_q_half_kernelILi3ELi2ELb0ELb0ELi32EEvPK6__halfPKjS4_S2_PS0_iiiiPKtS7_iiiiiibS2_i --------------------------
	.section	.nv.constant0._Z23gemm_half_q_half_kernelILi3ELi2ELb0ELb0ELi32EEvPK6__halfPKjS4_S2_PS0_iiiiPKtS7_iiiiiibS2_i,"a",@progbits
	.sectionflags	@""
	.align	4
.nv.constant0._Z23gemm_half_q_half_kernelILi3ELi2ELb0ELb0ELi32EEvPK6__halfPKjS4_S2_PS0_iiiiPKtS7_iiiiiibS2_i:
	.zero		468


//--------------------- .nv.constant0._Z23gemm_half_q_half_kernelILi2ELi32ELb0ELb0ELi64EEvPK6__halfPKjS4_S2_PS0_iiiiPKtS7_iiiiiibS2_i --------------------------
	.section	.nv.constant0._Z23gemm_half_q_half_kernelILi2ELi32ELb0ELb0ELi64EEvPK6__halfPKjS4_S2_PS0_iiiiPKtS7_iiiiiibS2_i,"a",@progbits
	.sectionflags	@""
	.align	4
.nv.constant0._Z23gemm_half_q_half_kernelILi2ELi32ELb0ELb0ELi64EEvPK6__halfPKjS4_S2_PS0_iiiiPKtS7_iiiiiibS2_i:
	.zero		468


//--------------------- .nv.constant0._Z23gemm_half_q_half_kernelILi2ELi48ELb0ELb0ELi64EEvPK6__halfPKjS4_S2_PS0_iiiiPKtS7_iiiiiibS2_i --------------------------
	.section	.nv.constant0._Z23gemm_half_q_half_kernelILi2ELi48ELb0ELb0ELi64EEvPK6__halfPKjS4_S2_PS0_iiiiPKtS7_iiiiiibS2_i,"a",@progbits
	.sectionflags	@""
	.align	4
.nv.constant0._Z23gemm_half_q_half_kernelILi2ELi48ELb0ELb0ELi64EEvPK6__halfPKjS4_S2_PS0_iiiiPKtS7_iiiiiibS2_i:
	.zero		468


//--------------------- .nv.constant0._Z23gemm_half_q_half_kernelILi2ELi16ELb0ELb0ELi64EEvPK6__halfPKjS4_S2_PS0_iiiiPKtS7_iiiiiibS2_i --------------------------
	.section	.nv.constant0._Z23gemm_half_q_half_kernelILi2ELi16ELb0ELb0ELi64EEvPK6__halfPKjS4_S2_PS0_iiiiPKtS7_iiiiiibS2_i,"a",@progbits
	.sectionflags	@""
	.align	4
.nv.constant0._Z23gemm_half_q_half_kernelILi2ELi16ELb0ELb0ELi64EEvPK6__halfPKjS4_S2_PS0_iiiiPKtS7_iiiiiibS2_i:
	.zero		468


//--------------------- .nv.constant0._Z23gemm_half_q_half_kernelILi2ELi24ELb0ELb0ELi64EEvPK6__halfPKjS4_S2_PS0_iiiiPKtS7_iiiiiibS2_i --------------------------
	.section	.nv.constant0._Z23gemm_half_q_half_kernelILi2ELi24ELb0ELb0ELi64EEvPK6__halfPKjS4_S2_PS0_iiiiPKtS7_iiiiiibS2_i,"a",@progbits
	.sectionflags	@""
	.align	4
.nv.constant0._Z23gemm_half_q_half_kernelILi2ELi24ELb0ELb0ELi64EEvPK6__halfPKjS4_S2_PS0_iiiiPKtS7_iiiiiibS2_i:
	.zero		468


//--------------------- .nv.constant0._Z23gemm_half_q_half_kernelILi2ELi8ELb0ELb0ELi64EEvPK6__halfPKjS4_S2_PS0_iiiiPKtS7_iiiiiibS2_i --------------------------
	.section	.nv.constant0._Z23gemm_half_q_half_kernelILi2ELi8ELb0ELb0ELi64EEvPK6__halfPKjS4_S2_PS0_iiiiPKtS7_iiiiiibS2_i,"a",@progbits
	.sectionflags	@""
	.align	4
.nv.constant0._Z23gemm_half_q_half_kernelILi2ELi8ELb0ELb0ELi64EEvPK6__halfPKjS4_S2_PS0_iiiiPKtS7_iiiiiibS2_i:
	.zero		468


//--------------------- .nv.constant0._Z23gemm_half_q_half_kernelILi2ELi12ELb0ELb0ELi64EEvPK6__halfPKjS4_S2_PS0_iiiiPKtS7_iiiiiibS2_i --------------------------
	.section	.nv.constant0._Z23gemm_half_q_half_kernelILi2ELi12ELb0ELb0ELi64EEvPK6__halfPKjS4_S2_PS0_iiiiPKtS7_iiiiiibS2_i,"a",@progbits
	.sectionflags	@""
	.align	4
.nv.constant0._Z23gemm_half_q_half_kernelILi2ELi12ELb0ELb0ELi64EEvPK6__halfPKjS4_S2_PS0_iiiiPKtS7_iiiiiibS2_i:
	.zero		468


//--------------------- .nv.constant0._Z23gemm_half_q_half_kernelILi2ELi14ELb0ELb0ELi64EEvPK6__halfPKjS4_S2_PS0_iiiiPKtS7_iiiiiibS2_i --------------------------
	.section	.nv.constant0._Z23gemm_half_q_half_kernelILi2ELi14ELb0ELb0ELi64EEvPK6__halfPKjS4_S2_PS0_iiiiPKtS7_iiiiiibS2_i,"a",@progbits
	.sectionflags	@""
	.align	4
.nv.constant0._Z23gemm_half_q_half_kernelILi2ELi14ELb0ELb0ELi64EEvPK6__halfPKjS4_S2_PS0_iiiiPKtS7_iiiiiibS2_i:
	.zero		468


//--------------------- .nv.constant0._Z23gemm_half_q_half_kernelILi2ELi4ELb0ELb0ELi64EEvPK6__halfPKjS4_S2_PS0_iiiiPKtS7_iiiiiibS2_i --------------------------
	.section	.nv.constant0._Z23gemm_half_q_half_kernelILi2ELi4ELb0ELb0ELi64EEvPK6__halfPKjS4_S2_PS0_iiiiPKtS7_iiiiiibS2_i,"a",@progbits
	.sectionflags	@""
	.align	4
.nv.constant0._Z23gemm_half_q_half_kernelILi2ELi4ELb0ELb0ELi64EEvPK6__halfPKjS4_S2_PS0_iiiiPKtS7_iiiiiibS2_i:
	.zero		468


//--------------------- .nv.constant0._Z23gemm_half_q_half_kernelILi2ELi6ELb0ELb0ELi64EEvPK6__halfPKjS4_S2_PS0_iiiiPKtS7_iiiiiibS2_i --------------------------
	.section	.nv.constant0._Z23gemm_half_q_half_kernelILi2ELi6ELb0ELb0ELi64EEvPK6__halfPKjS4_S2_PS0_iiiiPKtS7_iiiiiibS2_i,"a",@progbits
	.sectionflags	@""
	.align	4
.nv.constant0._Z23gemm_half_q_half_kernelILi2ELi6ELb0ELb0ELi64EEvPK6__halfPKjS4_S2_PS0_iiiiPKtS7_iiiiiibS2_i:
	.zero		468


//--------------------- .nv.constant0._Z23gemm_half_q_half_kernelILi2ELi2ELb0ELb0ELi64EEvPK6__halfPKjS4_S2_PS0_iiiiPKtS7_iiiiiibS2_i --------------------------
	.section	.nv.constant0._Z23gemm_half_q_half_kernelILi2ELi2ELb0ELb0ELi64EEvPK6__halfPKjS4_S2_PS0_iiiiPKtS7_iiiiiibS2_i,"a",@progbits
	.sectionflags	@""
	.align	4
.nv.constant0._Z23gemm_half_q_half_kernelILi2ELi2ELb0ELb0ELi64EEvPK6__halfPKjS4_S2_PS0_iiiiPKtS7_iiiiiibS2_i:
	.zero		468


//--------------------- .nv.constant0._Z23gemm_half_q_half_kernelILi2ELi32ELb0ELb0ELi32EEvPK6__halfPKjS4_S2_PS0_iiiiPKtS7_iiiiiibS2_i --------------------------
	.section	.nv.constant0._Z23gemm_half_q_half_kernelILi2ELi32ELb0ELb0ELi32EEvPK6__halfPKjS4_S2_PS0_iiiiPKtS7_iiiiiibS2_i,"a",@progbits
	.sectionflags	@""
	.align	4
.nv.constant0._Z23gemm_half_q_half_kernelILi2ELi32ELb0ELb0ELi32EEvPK6__halfPKjS4_S2_PS0_iiiiPKtS7_iiiiiibS2_i:
	.zero		468


//--------------------- .nv.constant0._Z23gemm_half_q_half_kernelILi2ELi48ELb0ELb0ELi32EEvPK6__halfPKjS4_S2_PS0_iiiiPKtS7_iiiiiibS2_i --------------------------
	.section	.nv.constant0._Z23gemm_half_q_half_kernelILi2ELi48ELb0ELb0ELi32EEvPK6__halfPKjS4_S2_PS0_iiiiPKtS7_iiiiiibS2_i,"a",@progbits
	.sectionflags	@""
	.align	4
.nv.constant0._Z23gemm_half_q_half_kernelILi2ELi48ELb0ELb0ELi32EEvPK6__halfPKjS4_S2_PS0_iiiiPKtS7_iiiiiibS2_i:
	.zero		468


//--------------------- .nv.constant0._Z23gemm_half_q_half_kernelILi2ELi16ELb0ELb0ELi32EEvPK6__halfPKjS4_S2_PS0_iiiiPKtS7_iiiiiibS2_i --------------------------
	.section	.nv.constant0._Z23gemm_half_q_half_kernelILi2ELi16ELb0ELb0ELi32EEvPK6__halfPKjS4_S2_PS0_iiiiPKtS7_iiiiiibS2_i,"a",@progbits
	.sectionflags	@""
	.align	4
.nv.constant0._Z23gemm_half_q_half_kernelILi2ELi16ELb0ELb0ELi32EEvPK6__halfPKjS4_S2_PS0_iiiiPKtS7_iiiiiibS2_i:
	.zero		468


//--------------------- .nv.constant0._Z23gemm_half_q_half_kernelILi2ELi24ELb0ELb0ELi32EEvPK6__halfPKjS4_S2_PS0_iiiiPKtS7_iiiiiibS2_i --------------------------
	.section	.nv.constant0._Z23gemm_half_q_half_kernelILi2ELi24ELb0ELb0ELi32EEvPK6__halfPKjS4_S2_PS0_iiiiPKtS7_iiiiiibS2_i,"a",@progbits
	.sectionflags	@""
	.align	4
.nv.constant0._Z23gemm_half_q_half_kernelILi2ELi24ELb0ELb0ELi32EEvPK6__halfPKjS4_S2_PS0_iiiiPKtS7_iiiiiibS2_i:
	.zero		468


//--------------------- .nv.constant0._Z23gemm_half_q_half_kernelILi2ELi8ELb0ELb0ELi32EEvPK6__halfPKjS4_S2_PS0_iiiiPKtS7_iiiiiibS2_i --------------------------
	.section	.nv.constant0._Z23gemm_half_q_half_kernelILi2ELi8ELb0ELb0ELi32EEvPK6__halfPKjS4_S2_PS0_iiiiPKtS7_iiiiiibS2_i,"a",@progbits
	.sectionflags	@""
	.align	4
.nv.constant0._Z23gemm_half_q_half_kernelILi2ELi8ELb0ELb0ELi32EEvPK6__halfPKjS4_S2_PS0_iiiiPKtS7_iiiiiibS2_i:
	.zero		468


//--------------------- .nv.constant0._Z23gemm_half_q_half_kernelILi2ELi12ELb0ELb0ELi32EEvPK6__halfPKjS4_S2_PS0_iiiiPKtS7_iiiiiibS2_i --------------------------
	.section	.nv.constant0._Z23gemm_half_q_half_kernelILi2ELi12ELb0ELb0ELi32EEvPK6__halfPKjS4_S2_PS0_iiiiPKtS7_iiiiiibS2_i,"a",@progbits
	.sectionflags	@""
	.align	4
.nv.constant0._Z23gemm_half_q_half_kernelILi2ELi12ELb0ELb0ELi32EEvPK6__halfPKjS4_S2_PS0_iiiiPKtS7_iiiiiibS2_i:
	.zero		468


//--------------------- .nv.constant0._Z23gemm_half_q_half_kernelILi2ELi14ELb0ELb0ELi32EEvPK6__halfPKjS4_S2_PS0_iiiiPKtS7_iiiiiibS2_i --------------------------
	.section	.nv.constant0._Z23gemm_half_q_half_kernelILi2ELi14ELb0ELb0ELi32EEvPK6__halfPKjS4_S2_PS0_iiiiPKtS7_iiiiiibS2_i,"a",@progbits
	.sectionflags	@""
	.align	4
.nv.constant0._Z23gemm_half_q_half_kernelILi2ELi14ELb0ELb0ELi32EEvPK6__halfPKjS4_S2_PS0_iiiiPKtS7_iiiiiibS2_i:
	.zero		468


//--------------------- .nv.constant0._Z23gemm_half_q_half_kernelILi2ELi4ELb0ELb0ELi32EEvPK6__halfPKjS4_S2_PS0_iiiiPKtS7_iiiiiibS2_i --------------------------
	.section	.nv.constant0._Z23gemm_half_q_half_kernelILi2ELi4ELb0ELb0ELi32EEvPK6__halfPKjS4_S2_PS0_iiiiPKtS7_iiiiiibS2_i,"a",@progbits
	.sectionflags	@""
	.align	4
.nv.constant0._Z23gemm_half_q_half_kernelILi2ELi4ELb0ELb0ELi32EEvPK6__halfPKjS4_S2_PS0_iiiiPKtS7_iiiiiibS2_i:
	.zero		468


//--------------------- .nv.constant0._Z23gemm_half_q_half_kernelILi2ELi6ELb0ELb0ELi32EEvPK6__halfPKjS4_S2_PS0_iiiiPKtS7_iiiiiibS2_i --------------------------
	.section	.nv.constant0._Z23gemm_half_q_half_kernelILi2ELi6ELb0ELb0ELi32EEvPK6__halfPKjS4_S2_PS0_iiiiPKtS7_iiiiiibS2_i,"a",@progbits
	.sectionflags	@""
	.align	4
.nv.constant0._Z23gemm_half_q_half_kernelILi2ELi6ELb0ELb0ELi32EEvPK6__halfPKjS4_S2_PS0_iiiiPKtS7_iiiiiibS2_i:
	.zero		468


//--------------------- .nv.constant0._Z23gemm_half_q_half_kernelILi2ELi2ELb0ELb0ELi32EEvPK6__halfPKjS4_S2_PS0_iiiiPKtS7_iiiiiibS2_i --------------------------
	.section	.nv.constant0._Z23gemm_half_q_half_kernelILi2ELi2ELb0ELb0ELi32EEvPK6__halfPKjS4_S2_PS0_iiiiPKtS7_iiiiiibS2_i,"a",@progbits
	.sectionflags	@""
	.align	4
.nv.constant0._Z23gemm_half_q_half_kernelILi2ELi2ELb0ELb0ELi32EEvPK6__halfPKjS4_S2_PS0_iiiiPKtS7_iiiiiibS2_i:
	.zero		468


//--------------------- .nv.constant0._Z23gemm_half_q_half_kernelILi1ELi32ELb0ELb0ELi64EEvPK6__halfPKjS4_S2_PS0_iiiiPKtS7_iiiiiibS2_i --------------------------
	.section	.nv.constant0._Z23gemm_half_q_half_kernelILi1ELi32ELb0ELb0ELi64EEvPK6__halfPKjS4_S2_PS0_iiiiPKtS7_iiiiiibS2_i,"a",@progbits
	.sectionflags	@""
	.align	4
.nv.constant0._Z23gemm_half_q_half_kernelILi1ELi32ELb0ELb0ELi64EEvPK6__halfPKjS4_S2_PS0_iiiiPKtS7_iiiiiibS2_i:
	.zero		468


//--------------------- .nv.constant0._Z23gemm_half_q_half_kernelILi1ELi48ELb0ELb0ELi64EEvPK6__halfPKjS4_S2_PS0_iiiiPKtS7_iiiiiibS2_i --------------------------
	.section	.nv.constant0._Z23gemm_half_q_half_kernelILi1ELi48ELb0ELb0ELi64EEvPK6__halfPKjS4_S2_PS0_iiiiPKtS7_iiiiiibS2_i,"a",@progbits
	.sectionflags	@""
	.align	4
.nv.constant0._Z23gemm_half_q_half_kernelILi1ELi48ELb0ELb0ELi64EEvPK6__halfPKjS4_S2_PS0_iiiiPKtS7_iiiiiibS2_i:
	.zero		468


//--------------------- .nv.constant0._Z23gemm_half_q_half_kernelILi1ELi16ELb0ELb0ELi64EEvPK6__halfPKjS4_S2_PS0_iiiiPKtS7_iiiiiibS2_i --------------------------
	.section	.nv.constant0._Z23gemm_half_q_half_kernelILi1ELi16ELb0ELb0ELi64EEvPK6__halfPKjS4_S2_PS0_iiiiPKtS7_iiiiiibS2_i,"a",@progbits
	.sectionflags	@""
	.align	4
.nv.constant0._Z23gemm_half_q_half_kernelILi1ELi16ELb0ELb0ELi64EEvPK6__halfPKjS4_S2_PS0_iiiiPKtS7_iiiiiibS2_i:
	.zero		468


//--------------------- .nv.constant0._Z23gemm_half_q_half_kernelILi1ELi24ELb0ELb0ELi64EEvPK6__halfPKjS4_S2_PS0_iiiiPKtS7_iiiiiibS2_i --------------------------
	.section	.nv.constant0._Z23gemm_half_q_half_kernelILi1ELi24ELb0ELb0ELi64EEvPK6__halfPKjS4_S2_PS0_iiiiPKtS7_iiiiiibS2_i,"a",@progbits
	.sectionflags	@""
	.align	4
.nv.constant0._Z23gemm_half_q_half_kernelILi1ELi24ELb0ELb0ELi64EEvPK6__halfPKjS4_S2_PS0_iiiiPKtS7_iiiiiibS2_i:
	.zero		468


//--------------------- .nv.constant0._Z23gemm_half_q_half_kernelILi1ELi8ELb0ELb0ELi64EEvPK6__halfPKjS4_S2_PS0_iiiiPKtS7_iiiiiibS2_i --------------------------
	.section	.nv.constant0._Z23gemm_half_q_half_kernelILi1ELi8ELb0ELb0ELi64EEvPK6__halfPKjS4_S2_PS0_iiiiPKtS7_iiiiiibS2_i,"a",@progbits
	.sectionflags	@""
	.align	4
.nv.constant0._Z23gemm_half_q_half_kernelILi1ELi8ELb0ELb0ELi64EEvPK6__halfPKjS4_S2_PS0_iiiiPKtS7_iiiiiibS2_i:
	.zero		468


//--------------------- .nv.constant0._Z23gemm_half_q_half_kernelILi1ELi12ELb0ELb0ELi64EEvPK6__halfPKjS4_S2_PS0_iiiiPKtS7_iiiiiibS2_i --------------------------
	.section	.nv.constant0._Z23gemm_half_q_half_kernelILi1ELi12ELb0ELb0ELi64EEvPK6__halfPKjS4_S2_PS0_iiiiPKtS7_iiiiiibS2_i,"a",@progbits
	.sectionflags	@""
	.align	4
.nv.constant0._Z23gemm_half_q_half_kernelILi1ELi12ELb0ELb0ELi64EEvPK6__halfPKjS4_S2_PS0_iiiiPKtS7_iiiiiibS2_i:
	.zero		468


//--------------------- .nv.constant0._Z23gemm_half_q_half_kernelILi1ELi14ELb0ELb0ELi64EEvPK6__halfPKjS4_S2_PS0_iiiiPKtS7_iiiiiibS2_i --------------------------
	.section	.nv.constant0._Z23gemm_half_q_half_kernelILi1ELi14ELb0ELb0ELi64EEvPK6__halfPKjS4_S2_PS0_iiiiPKtS7_iiiiiibS2_i,"a",@progbits
	.sectionflags	@""
	.align	4
.nv.constant0._Z23gemm_half_q_half_kernelILi1ELi14ELb0ELb0ELi64EEvPK6__halfPKjS4_S2_PS0_iiiiPKtS7_iiiiiibS2_i:
	.zero		468


//--------------------- .nv.constant0._Z23gemm_half_q_half_kernelILi1ELi4ELb0ELb0ELi64EEvPK6__halfPKjS4_S2_PS0_iiiiPKtS7_iiiiiibS2_i --------------------------
	.section	.nv.constant0._Z23gemm_half_q_half_kernelILi1ELi4ELb0ELb0ELi64EEvPK6__halfPKjS4_S2_PS0_iiiiPKtS7_iiiiiibS2_i,"a",@progbits
	.sectionflags	@""
	.align	4
.nv.constant0._Z23gemm_half_q_half_kernelILi1ELi4ELb0ELb0ELi64EEvPK6__halfPKjS4_S2_PS0_iiiiPKtS7_iiiiiibS2_i:
	.zero		468


//--------------------- .nv.constant0._Z23gemm_half_q_half_kernelILi1ELi6ELb0ELb0ELi64EEvPK6__halfPKjS4_S2_PS0_iiiiPKtS7_iiiiiibS2_i --------------------------
	.section	.nv.constant0._Z23gemm_half_q_half_kernelILi1ELi6ELb0ELb0ELi64EEvPK6__halfPKjS4_S2_PS0_iiiiPKtS7_iiiiiibS2_i,"a",@progbits
	.sectionflags	@""
	.align	4
.nv.constant0._Z23gemm_half_q_half_kernelILi1ELi6ELb0ELb0ELi64EEvPK6__halfPKjS4_S2_PS0_iiiiPKtS7_iiiiiibS2_i:
	.zero		468


//--------------------- .nv.constant0._Z23gemm_half_q_half_kernelILi1ELi2ELb0ELb0ELi64EEvPK6__halfPKjS4_S2_PS0_iiiiPKtS7_iiiiiibS2_i --------------------------
	.section	.nv.constant0._Z23gemm_half_q_half_kernelILi1ELi2ELb0ELb0ELi64EEvPK6__halfPKjS4_S2_PS0_iiiiPKtS7_iiiiiibS2_i,"a",@progbits
	.sectionflags	@""
	.align	4
.nv.constant0._Z23gemm_half_q_half_kernelILi1ELi2ELb0ELb0ELi64EEvPK6__halfPKjS4_S2_PS0_iiiiPKtS7_iiiiiibS2_i:
	.zero		468


//--------------------- .nv.constant0._Z23gemm_half_q_half_kernelILi1ELi32ELb0ELb0ELi32EEvPK6__halfPKjS4_S2_PS0_iiiiPKtS7_iiiiiibS2_i --------------------------
	.section	.nv.constant0._Z23gemm_half_q_half_kernelILi1ELi32ELb0ELb0ELi32EEvPK6__halfPKjS4_S2_PS0_iiiiPKtS7_iiiiiibS2_i,"a",@progbits
	.sectionflags	@""
	.align	4
.nv.constant0._Z23gemm_half_q_half_kernelILi1ELi32ELb0ELb0ELi32EEvPK6__halfPKjS4_S2_PS0_iiiiPKtS7_iiiiiibS2_i:
	.zero		468


//--------------------- .nv.constant0._Z23gemm_half_q_half_kernelILi1ELi48ELb0ELb0ELi32EEvPK6__halfPKjS4_S2_PS0_iiiiPKtS7_iiiiiibS2_i --------------------------
	.section	.nv.constant0._Z23gemm_half_q_half_kernelILi1ELi48ELb0ELb0ELi32EEvPK6__halfPKjS4_S2_PS0_iiiiPKtS7_iiiiiibS2_i,"a",@progbits
	.sectionflags	@""
	.align	4
.nv.constant0._Z23gemm_half_q_half_kernelILi1ELi48ELb0ELb0ELi32EEvPK6__halfPKjS4_S2_PS0_iiiiPKtS7_iiiiiibS2_i:
	.zero		468


//--------------------- .nv.constant0._Z23gemm_half_q_half_kernelILi1ELi16ELb0ELb0ELi32EEvPK6__halfPKjS4_S2_PS0_iiiiPKtS7_iiiiiibS2_i --------------------------
	.section	.nv.constant0._Z23gemm_half_q_half_kernelILi1ELi16ELb0ELb0ELi32EEvPK6__halfPKjS4_S2_PS0_iiiiPKtS7_iiiiiibS2_i,"a",@progbits
	.sectionflags	@""
	.align	4
.nv.constant0._Z23gemm_half_q_half_kernelILi1ELi16ELb0ELb0ELi32EEvPK6__halfPKjS4_S2_PS0_iiiiPKtS7_iiiiiibS2_i:
	.zero		468


//--------------------- .nv.constant0._Z23gemm_half_q_half_kernelILi1ELi24ELb0ELb0ELi32EEvPK6__halfPKjS4_S2_PS0_iiiiPKtS7_iiiiiibS2_i --------------------------
	.section	.nv.constant0._Z23gemm_half_q_half_kernelILi1ELi24ELb0ELb0ELi32EEvPK6__halfPKjS4_S2_PS0_iiiiPKtS7_iiiiiibS2_i,"a",@progbits
	.sectionflags	@""
	.align	4
.nv.constant0._Z23gemm_half_q_half_kernelILi1ELi24ELb0ELb0ELi32EEvPK6__halfPKjS4_S2_PS0_iiiiPKtS7_iiiiiibS2_i:
	.zero		468


//--------------------- .nv.constant0._Z23gemm_half_q_half_kernelILi1ELi8ELb0ELb0ELi32EEvPK6__halfPKjS4_S2_PS0_iiiiPKtS7_iiiiiibS2_i --------------------------
	.section	.nv.constant0._Z23gemm_half_q_half_kernelILi1ELi8ELb0ELb0ELi32EEvPK6__halfPKjS4_S2_PS0_iiiiPKtS7_iiiiiibS2_i,"a",@progbits
	.sectionflags	@""
	.align	4
.nv.constant0._Z23gemm_half_q_half_kernelILi1ELi8ELb0ELb0ELi32EEvPK6__halfPKjS4_S2_PS0_iiiiPKtS7_iiiiiibS2_i:
	.zero		468


//--------------------- .nv.constant0._Z23gemm_half_q_half_kernelILi1ELi12ELb0ELb0ELi32EEvPK6__halfPKjS4_S2_PS0_iiiiPKtS7_iiiiiibS2_i --------------------------
	.section	.nv.constant0._Z23gemm_half_q_half_kernelILi1ELi12ELb0ELb0ELi32EEvPK6__halfPKjS4_S2_PS0_iiiiPKtS7_iiiiiibS2_i,"a",@progbits
	.sectionflags	@""
	.align	4
.nv.constant0._Z23gemm_half_q_half_kernelILi1ELi12ELb0ELb0ELi32EEvPK6__halfPKjS4_S2_PS0_iiiiPKtS7_iiiiiibS2_i:
	.zero		468


//--------------------- .nv.constant0._Z23gemm_half_q_half_kernelILi1ELi14ELb0ELb0ELi32EEvPK6__halfPKjS4_S2_PS0_iiiiPKtS7_iiiiiibS2_i --------------------------
	.section	.nv.constant0._Z23gemm_half_q_half_kernelILi1ELi14ELb0ELb0ELi32EEvPK6__halfPKjS4_S2_PS0_iiiiPKtS7_iiiiiibS2_i,"a",@progbits
	.sectionflags	@""
	.align	4
.nv.constant0._Z23gemm_half_q_half_kernelILi1ELi14ELb0ELb0ELi32EEvPK6__halfPKjS4_S2_PS0_iiiiPKtS7_iiiiiibS2_i:
	.zero		468


//--------------------- .nv.constant0._Z23gemm_half_q_half_kernelILi1ELi4ELb0ELb0ELi32EEvPK6__halfPKjS4_S2_PS0_iiiiPKtS7_iiiiiibS2_i --------------------------
	.section	.nv.constant0._Z23gemm_half_q_half_kernelILi1ELi4ELb0ELb0ELi32EEvPK6__halfPKjS4_S2_PS0_iiiiPKtS7_iiiiiibS2_i,"a",@progbits
	.sectionflags	@""
	.align	4
.nv.constant0._Z23gemm_half_q_half_kernelILi1ELi4ELb0ELb0ELi32EEvPK6__halfPKjS4_S2_PS0_iiiiPKtS7_iiiiiibS2_i:
	.zero		468


//--------------------- .nv.constant0._Z23gemm_half_q_half_kernelILi1ELi6ELb0ELb0ELi32EEvPK6__halfPKjS4_S2_PS0_iiiiPKtS7_iiiiiibS2_i --------------------------
	.section	.nv.constant0._Z23gemm_half_q_half_kernelILi1ELi6ELb0ELb0ELi32EEvPK6__halfPKjS4_S2_PS0_iiiiPKtS7_iiiiiibS2_i,"a",@progbits
	.sectionflags	@""
	.align	4
.nv.constant0._Z23gemm_half_q_half_kernelILi1ELi6ELb0ELb0ELi32EEvPK6__halfPKjS4_S2_PS0_iiiiPKtS7_iiiiiibS2_i:
	.zero		468


//--------------------- .nv.constant0._Z23gemm_half_q_half_kernelILi1ELi2ELb0ELb0ELi32EEvPK6__halfPKjS4_S2_PS0_iiiiPKtS7_iiiiiibS2_i --------------------------
	.section	.nv.constant0._Z23gemm_half_q_half_kernelILi1ELi2ELb0ELb0ELi32EEvPK6__halfPKjS4_S2_PS0_iiiiPKtS7_iiiiiibS2_i,"a",@progbits
	.sectionflags	@""
	.align	4
.nv.constant0._Z23gemm_half_q_half_kernelILi1ELi2ELb0ELb0ELi32EEvPK6__halfPKjS4_S2_PS0_iiiiPKtS7_iiiiiibS2_i:
	.zero		468


//--------------------- .text._Z23gemm_half_q_half_kernelILi4ELi32ELb0ELb0ELi64EEvPK6__halfPKjS4_S2_PS0_iiiiPKtS7_iiiiiibS2_i --------------------------
	.section	.text._Z23gemm_half_q_half_kernelILi4ELi32ELb0ELb0ELi64EEvPK6__halfPKjS4_S2_PS0_iiiiPKtS7_iiiiiibS2_i,"ax",@progbits
	.sectioninfo	@"SHI_REGISTERS=64"
	.align	128
        .global         _Z23gemm_half_q_half_kernelILi4ELi32ELb0ELb0ELi64EEvPK6__halfPKjS4_S2_PS0_iiiiPKtS7_iiiiiibS2_i
        .type           _Z23gemm_half_q_half_kernelILi4ELi32ELb0ELb0ELi64EEvPK6__halfPKjS4_S2_PS0_iiiiPKtS7_iiiiiibS2_i,@function
        .size           _Z23gemm_half_q_half_kernelILi4ELi32ELb0ELb0ELi64EEvPK6__halfPKjS4_S2_PS0_iiiiPKtS7_iiiiiibS2_i,(.L_x_2809 - _Z23gemm_half_q_half_kernelILi4ELi32ELb0ELb0ELi64EEvPK6__halfPKjS4_S2_PS0_iiiiPKtS7_iiiiiibS2_i)
        .other          _Z23gemm_half_q_half_kernelILi4ELi32ELb0ELb0ELi64EEvPK6__halfPKjS4_S2_PS0_iiiiPKtS7_iiiiiibS2_i,@"STO_CUDA_ENTRY STV_DEFAULT"
_Z23gemm_half_q_half_kernelILi4ELi32ELb0ELb0ELi64EEvPK6__halfPKjS4_S2_PS0_iiiiPKtS7_iiiiiibS2_i:
.text._Z23gemm_half_q_half_kernelILi4ELi32ELb0ELb0ELi64EEvPK6__halfPKjS4_S2_PS0_iiiiPKtS7_iiiiiibS2_i:
[----:B------:R-:W-:Y:S02]  /*0000*/  IMAD.MOV.U32 R1, RZ, RZ, c[0x0][0x28] ;  /* 0x00000a00ff017624 */ /* 0x000fe400078e00ff */
[----:B------:R-:W0:Y:S01]  /*0010*/  S2R R4, SR_CTAID.Z ;  /* 0x0000000000047919 */ /* 0x000e220000002700 */
[----:B------:R-:W-:Y:S01]  /*0020*/  IMAD.MOV.U32 R7, RZ, RZ, -0x4 ;  /* 0xfffffffcff077424 */ /* 0x000fe200078e00ff */
[----:B------:R-:W-:Y:S01]  /*0030*/  ULDC.64 UR6, c[0x0][0x118] ;  /* 0x0000460000067ab9 */ /* 0x000fe20000000a00 */
[----:B------:R-:W-:Y:S01]  /*0040*/  BSSY B0, `(.L_x_0) ;  /* 0x0000073000007945 */ /* 0x000fe20003800000 */
[----:B------:R-:W1:Y:S01]  /*0050*/  S2R R6, SR_CTAID.Y ;  /* 0x0000000000067919 */ /* 0x000e620000002600 */
[----:B------:R-:W-:-:S03]  /*0060*/  IADD3 R1, R1, -0x10, RZ ;  /* 0xfffffff001017810 */ /* 0x000fc60007ffe0ff */
[----:B------:R-:W2:Y:S04]  /*0070*/  S2R R5, SR_TID.X ;  /* 0x0000000000057919 */ /* 0x000ea80000002100 */
[----:B------:R-:W3:Y:S01]  /*0080*/  S2R R8, SR_CTAID.X ;  /* 0x0000000000087919 */ /* 0x000ee20000002500 */
[----:B0-----:R-:W-:Y:S02]  /*0090*/  IMAD.SHL.U32 R0, R4, 0x40, RZ ;  /* 0x0000004004007824 */ /* 0x001fe400078e00ff */
[----:B-1----:R-:W-:-:S03]  /*00a0*/  IMAD R7, R6, R7, c[0x0][0x188] ;  /* 0x0000620006077624 */ /* 0x002fc600078e0207 */
[C---:B------:R-:W-:Y:S01]  /*00b0*/  IADD3 R3, R0.reuse, 0x40, RZ ;  /* 0x0000004000037810 */ /* 0x040fe20007ffe0ff */
[----:B--2---:R-:W-:Y:S01]  /*00c0*/  IMAD.IADD R10, R0, 0x1, R5 ;  /* 0x00000001000a7824 */ /* 0x004fe200078e0205 */
[----:B------:R-:W-:Y:S02]  /*00d0*/  ISETP.GE.AND P1, PT, R7, 0x1, PT ;  /* 0x000000010700780c */ /* 0x000fe40003f26270 */
[----:B------:R-:W-:Y:S01]  /*00e0*/  IMNMX R3, R3, c[0x0][0x190], PT ;  /* 0x0000640003037a17 */ /* 0x000fe20003800200 */
[----:B---3--:R-:W-:Y:S01]  /*00f0*/  IMAD.SHL.U32 R8, R8, 0x100, RZ ;  /* 0x0000010008087824 */ /* 0x008fe200078e00ff */
[----:B------:R-:W-:Y:S02]  /*0100*/  IMNMX R2, R7, 0x4, PT ;  /* 0x0000000407027817 */ /* 0x000fe40003800200 */
[----:B------:R-:W-:Y:S01]  /*0110*/  ISETP.GE.OR P0, PT, R10, R3, !P1 ;  /* 0x000000030a00720c */ /* 0x000fe20004f06670 */
[----:B------:R-:W-:-:S12]  /*0120*/  IMAD R29, R5, 0x4, R8 ;  /* 0x00000004051d7824 */ /* 0x000fd800078e0208 */
[----:B------:R-:W-:Y:S05]  /*0130*/  @P0 BRA `(.L_x_1) ;  /* 0x0000063000000947 */ /* 0x000fea0003800000 */
[----:B------:R-:W-:Y:S02]  /*0140*/  ISETP.NE.U32.AND P0, PT, RZ, c[0x0][0x1a0], PT ;  /* 0x00006800ff007a0c */ /* 0x000fe40003f05070 */
[----:B------:R-:W-:Y:S02]  /*0150*/  SHF.R.S32.HI R9, RZ, 0x1f, R10 ;  /* 0x0000001fff097819 */ /* 0x000fe4000001140a */
[----:B------:R-:W-:-:S13]  /*0160*/  ISETP.NE.AND.EX P0, PT, RZ, c[0x0][0x1a4], PT, P0 ;  /* 0x00006900ff007a0c */ /* 0x000fda0003f05300 */
[----:B------:R-:W-:Y:S05]  /*0170*/  @!P0 BRA `(.L_x_2) ;  /* 0x0000032000008947 */ /* 0x000fea0003800000 */
[----:B------:R-:W-:-:S04]  /*0180*/  LEA R12, P0, R10, c[0x0][0x1a0], 0x1 ;  /* 0x000068000a0c7a11 */ /* 0x000fc800078008ff */
[----:B------:R-:W-:-:S05]  /*0190*/  LEA.HI.X R13, R10, c[0x0][0x1a4], R9, 0x1, P0 ;  /* 0x000069000a0d7a11 */ /* 0x000fca00000f0c09 */
[----:B------:R-:W2:Y:S01]  /*01a0*/  LDG.E.U16.CONSTANT R12, [R12.64] ;  /* 0x000000060c0c7981 */ /* 0x000ea2000c1e9500 */
[----:B------:R-:W-:Y:S01]  /*01b0*/  IMAD R9, R6, c[0x0][0x190], RZ ;  /* 0x0000640006097a24 */ /* 0x000fe200078e02ff */
[----:B------:R-:W-:Y:S01]  /*01c0*/  ISETP.GT.AND P2, PT, R2, 0x3, PT ;  /* 0x000000030200780c */ /* 0x000fe20003f44270 */
[----:B------:R-:W-:Y:S02]  /*01d0*/  IMAD.MOV.U32 R19, RZ, RZ, RZ ;  /* 0x000000ffff137224 */ /* 0x000fe400078e00ff */
[----:B------:R-:W-:-:S05]  /*01e0*/  IMAD.SHL.U32 R9, R9, 0x4, RZ ;  /* 0x0000000409097824 */ /* 0x000fca00078e00ff */
[----:B--2---:R-:W-:-:S04]  /*01f0*/  IADD3 R11, P0, R12, R9, RZ ;  /* 0x000000090c0b7210 */ /* 0x004fc80007f1e0ff */
[----:B------:R-:W-:Y:S01]  /*0200*/  LEA.HI.X.SX32 R14, R9, RZ, 0x1, P0 ;  /* 0x000000ff090e7211 */ /* 0x000fe200000f0eff */
[----:B------:R-:W-:Y:S01]  /*0210*/  IMAD.SHL.U32 R9, R5, 0x2, RZ ;  /* 0x0000000205097824 */ /* 0x000fe200078e00ff */
[----:B------:R-:W-:-:S04]  /*0220*/  LEA R10, P0, R11, c[0x0][0x160], 0x1 ;  /* 0x000058000b0a7a11 */ /* 0x000fc800078008ff */
[----:B------:R-:W-:Y:S02]  /*0230*/  LEA.HI.X R11, R11, c[0x0][0x164], R14, 0x1, P0 ;  /* 0x000059000b0b7a11 */ /* 0x000fe400000f0c0e */
[----:B------:R-:W-:Y:S01]  /*0240*/  PLOP3.LUT P0, PT, PT, PT, PT, 0x80, 0x0 ;  /* 0x000000000000781c */ /* 0x000fe20003f0f070 */
[----:B------:R-:W-:Y:S05]  /*0250*/  @!P2 BRA `(.L_x_3) ;  /* 0x000001300000a947 */ /* 0x000fea0003800000 */
[----:B------:R-:W-:Y:S02]  /*0260*/  PLOP3.LUT P0, PT, PT, PT, PT, 0x8, 0x0 ;  /* 0x000000000000781c */ /* 0x000fe40003f0e170 */
[----:B------:R-:W-:-:S05]  /*0270*/  IADD3 R22, R2, -0x3, RZ ;  /* 0xfffffffd02167810 */ /* 0x000fca0007ffe0ff */
.L_x_4:
[----:B------:R-:W-:Y:S01]  /*0280*/  IMAD.MOV.U32 R21, RZ, RZ, c[0x0][0x190] ;  /* 0x00006400ff157624 */ /* 0x000fe200078e00ff */
[----:B------:R0:W2:Y:S03]  /*0290*/  LDG.E.U16.CONSTANT R18, [R10.64] ;  /* 0x000000060a127981 */ /* 0x0000a6000c1e9500 */
[----:B------:R-:W-:-:S06]  /*02a0*/  IMAD.WIDE R12, R21, 0x2, R10 ;  /* 0x00000002150c7825 */ /* 0x000fcc00078e020a */
[C---:B------:R-:W-:Y:S02]  /*02b0*/  IMAD.WIDE R14, R21.reuse, 0x2, R12 ;  /* 0x00000002150e7825 */ /* 0x040fe400078e020c */
[----:B------:R-:W3:Y:S04]  /*02c0*/  LDG.E.U16.CONSTANT R12, [R12.64] ;  /* 0x000000060c0c7981 */ /* 0x000ee8000c1e9500 */
[----:B------:R-:W-:Y:S02]  /*02d0*/  IMAD.WIDE R16, R21, 0x2, R14 ;  /* 0x0000000215107825 */ /* 0x000fe400078e020e */
[----:B------:R-:W4:Y:S04]  /*02e0*/  LDG.E.U16.CONSTANT R14, [R14.64] ;  /* 0x000000060e0e7981 */ /* 0x000f28000c1e9500 */
[----:B------:R-:W5:Y:S01]  /*02f0*/  LDG.E.U16.CONSTANT R20, [R16.64] ;  /* 0x0000000610147981 */ /* 0x000f62000c1e9500 */
[----:B------:R-:W-:-:S04]  /*0300*/  IADD3 R19, R19, 0x4, RZ ;  /* 0x0000000413137810 */ /* 0x000fc80007ffe0ff */
[----:B------:R-:W-:Y:S01]  /*0310*/  ISETP.GE.AND P2, PT, R19, R22, PT ;  /* 0x000000161300720c */ /* 0x000fe20003f46270 */
[----:B0-----:R-:W-:Y:S01]  /*0320*/  IMAD.WIDE R10, R21, 0x2, R16 ;  /* 0x00000002150a7825 */ /* 0x001fe200078e0210 */
[----:B--2---:R-:W-:Y:S04]  /*0330*/  STS.U16 [R9], R18 ;  /* 0x0000001209007388 */ /* 0x004fe80000000400 */
[----:B---3--:R-:W-:Y:S04]  /*0340*/  STS.U16 [R9+0x80], R12 ;  /* 0x0000800c09007388 */ /* 0x008fe80000000400 */
[----:B----4-:R-:W-:Y:S04]  /*0350*/  STS.U16 [R9+0x100], R14 ;  /* 0x0001000e09007388 */ /* 0x010fe80000000400 */
[----:B-----5:R0:W-:Y:S02]  /*0360*/  STS.U16 [R9+0x180], R20 ;  /* 0x0001801409007388 */ /* 0x0201e40000000400 */
[----:B0-----:R-:W-:Y:S01]  /*0370*/  IADD3 R9, R9, 0x200, RZ ;  /* 0x0000020009097810 */ /* 0x001fe20007ffe0ff */
[----:B------:R-:W-:Y:S05]  /*0380*/  @!P2 BRA `(.L_x_4) ;  /* 0xfffffef00000a947 */ /* 0x000fea000383ffff */
.L_x_3:
[----:B------:R-:W-:-:S05]  /*0390*/  IMAD.IADD R12, R2, 0x1, -R19 ;  /* 0x00000001020c7824 */ /* 0x000fca00078e0a13 */
[----:B------:R-:W-:-:S13]  /*03a0*/  ISETP.GT.AND P2, PT, R12, 0x1, PT ;  /* 0x000000010c00780c */ /* 0x000fda0003f44270 */
[----:B------:R-:W-:Y:S01]  /*03b0*/  @P2 IMAD.MOV.U32 R15, RZ, RZ, c[0x0][0x190] ;  /* 0x00006400ff0f2624 */ /* 0x000fe200078e00ff */
[----:B------:R0:W2:Y:S03]  /*03c0*/  @P2 LDG.E.U16.CONSTANT R14, [R10.64] ;  /* 0x000000060a0e2981 */ /* 0x0000a6000c1e9500 */
[----:B------:R-:W-:-:S05]  /*03d0*/  @P2 IMAD.WIDE R12, R15, 0x2, R10 ;  /* 0x000000020f0c2825 */ /* 0x000fca00078e020a */
[----:B------:R-:W3:Y:S01]  /*03e0*/  @P2 LDG.E.U16.CONSTANT R16, [R12.64] ;  /* 0x000000060c102981 */ /* 0x000ee2000c1e9500 */
[----:B------:R-:W-:Y:S02]  /*03f0*/  @P2 PLOP3.LUT P0, PT, PT, PT, PT, 0x8, 0x0 ;  /* 0x000000000000281c */ /* 0x000fe40003f0e170 */
[----:B------:R-:W-:-:S11]  /*0400*/  @P2 IADD3 R19, R19, 0x2, RZ ;  /* 0x0000000213132810 */ /* 0x000fd60007ffe0ff */
[----:B------:R-:W-:Y:S01]  /*0410*/  ISETP.LT.OR P0, PT, R19, R2, P0 ;  /* 0x000000021300720c */ /* 0x000fe20000701670 */
[----:B0-----:R-:W-:Y:S01]  /*0420*/  @P2 IMAD.WIDE R10, R15, 0x2, R12 ;  /* 0x000000020f0a2825 */ /* 0x001fe200078e020c */
[----:B--2---:R-:W-:Y:S04]  /*0430*/  @P2 STS.U16 [R9], R14 ;  /* 0x0000000e09002388 */ /* 0x004fe80000000400 */
[----:B---3--:R0:W-:Y:S02]  /*0440*/  @P2 STS.U16 [R9+0x80], R16 ;  /* 0x0000801009002388 */ /* 0x0081e40000000400 */
[----:B0-----:R-:W-:-:S05]  /*0450*/  @P2 IADD3 R9, R9, 0x100, RZ ;  /* 0x0000010009092810 */ /* 0x001fca0007ffe0ff */
[----:B------:R-:W-:Y:S05]  /*0460*/  @!P0 BRA `(.L_x_1) ;  /* 0x0000030000008947 */ /* 0x000fea0003800000 */
[----:B------:R-:W2:Y:S04]  /*0470*/  LDG.E.U16.CONSTANT R10, [R10.64] ;  /* 0x000000060a0a7981 */ /* 0x000ea8000c1e9500 */
[----:B--2---:R0:W-:Y:S01]  /*0480*/  STS.U16 [R9], R10 ;  /* 0x0000000a09007388 */ /* 0x0041e20000000400 */
[----:B------:R-:W-:Y:S05]  /*0490*/  BRA `(.L_x_1) ;  /* 0x000002d000007947 */ /* 0x000fea0003800000 */
.L_x_2:
[----:B------:R-:W-:Y:S01]  /*04a0*/  IMAD R11, R6, c[0x0][0x190], RZ ;  /* 0x00006400060b7a24 */ /* 0x000fe200078e02ff */
[----:B------:R-:W-:Y:S01]  /*04b0*/  ISETP.GT.AND P2, PT, R2, 0x3, PT ;  /* 0x000000030200780c */ /* 0x000fe20003f44270 */
[----:B------:R-:W-:Y:S02]  /*04c0*/  IMAD.MOV.U32 R19, RZ, RZ, RZ ;  /* 0x000000ffff137224 */ /* 0x000fe400078e00ff */
[----:B------:R-:W-:-:S05]  /*04d0*/  IMAD.SHL.U32 R12, R11, 0x4, RZ ;  /* 0x000000040b0c7824 */ /* 0x000fca00078e00ff */
[----:B------:R-:W-:-:S04]  /*04e0*/  IADD3 R11, P0, R10, R12, RZ ;  /* 0x0000000c0a0b7210 */ /* 0x000fc80007f1e0ff */
[----:B------:R-:W-:Y:S01]  /*04f0*/  LEA.HI.X.SX32 R12, R12, R9, 0x1, P0 ;  /* 0x000000090c0c7211 */ /* 0x000fe200000f0eff */
[----:B------:R-:W-:Y:S01]  /*0500*/  IMAD.SHL.U32 R9, R5, 0x2, RZ ;  /* 0x0000000205097824 */ /* 0x000fe200078e00ff */
[----:B------:R-:W-:-:S04]  /*0510*/  LEA R10, P0, R11, c[0x0][0x160], 0x1 ;  /* 0x000058000b0a7a11 */ /* 0x000fc800078008ff */
[----:B------:R-:W-:Y:S02]  /*0520*/  LEA.HI.X R11, R11, c[0x0][0x164], R12, 0x1, P0 ;  /* 0x000059000b0b7a11 */ /* 0x000fe400000f0c0c */
[----:B------:R-:W-:Y:S01]  /*0530*/  PLOP3.LUT P0, PT, PT, PT, PT, 0x80, 0x0 ;  /* 0x000000000000781c */ /* 0x000fe20003f0f070 */
[----:B------:R-:W-:Y:S05]  /*0540*/  @!P2 BRA `(.L_x_5) ;  /* 0x000001300000a947 */ /* 0x000fea0003800000 */
[----:B------:R-:W-:Y:S02]  /*0550*/  PLOP3.LUT P0, PT, PT, PT, PT, 0x8, 0x0 ;  /* 0x000000000000781c */ /* 0x000fe40003f0e170 */
[----:B------:R-:W-:-:S05]  /*0560*/  IADD3 R22, R2, -0x3, RZ ;  /* 0xfffffffd02167810 */ /* 0x000fca0007ffe0ff */
.L_x_6:
        /* <DEDUP_REMOVED lines=17> */
.L_x_5:
[----:B------:R-:W-:-:S05]  /*0680*/  IMAD.IADD R12, R2, 0x1, -R19 ;  /* 0x00000001020c7824 */ /* 0x000fca00078e0a13 */
[----:B------:R-:W-:-:S13]  /*0690*/  ISETP.GT.AND P2, PT, R12, 0x1, PT ;  /* 0x000000010c00780c */ /* 0x000fda0003f44270 */
[----:B------:R-:W-:Y:S01]  /*06a0*/  @P2 PLOP3.LUT P0, PT, PT, PT, PT, 0x8, 0x0 ;  /* 0x000000000000281c */ /* 0x000fe20003f0e170 */
[----:B------:R-:W-:Y:S01]  /*06b0*/  @P2 IMAD.MOV.U32 R15, RZ, RZ, c[0x0][0x190] ;  /* 0x00006400ff0f2624 */ /* 0x000fe200078e00ff */
[----:B------:R-:W-:Y:S01]  /*06c0*/  @P2 IADD3 R19, R19, 0x2, RZ ;  /* 0x0000000213132810 */ /* 0x000fe20007ffe0ff */
[----:B------:R0:W2:Y:S02]  /*06d0*/  @P2 LDG.E.U16.CONSTANT R16, [R10.64] ;  /* 0x000000060a102981 */ /* 0x0000a4000c1e9500 */
[----:B------:R-:W-:-:S05]  /*06e0*/  @P2 IMAD.WIDE R12, R15, 0x2, R10 ;  /* 0x000000020f0c2825 */ /* 0x000fca00078e020a */
[----:B------:R-:W3:Y:S03]  /*06f0*/  @P2 LDG.E.U16.CONSTANT R18, [R12.64] ;  /* 0x000000060c122981 */ /* 0x000ee6000c1e9500 */
[----:B------:R-:W-:Y:S01]  /*0700*/  ISETP.LT.OR P0, PT, R19, R2, P0 ;  /* 0x000000021300720c */ /* 0x000fe20000701670 */
[----:B0-----:R-:W-:-:S12]  /*0710*/  @P2 IMAD.WIDE R10, R15, 0x2, R12 ;  /* 0x000000020f0a2825 */ /* 0x001fd800078e020c */
[----:B------:R-:W4:Y:S04]  /*0720*/  @P0 LDG.E.U16.CONSTANT R14, [R10.64] ;  /* 0x000000060a0e0981 */ /* 0x000f28000c1e9500 */
[----:B--2---:R-:W-:Y:S04]  /*0730*/  @P2 STS.U16 [R9], R16 ;  /* 0x0000001009002388 */ /* 0x004fe80000000400 */
[----:B---3--:R0:W-:Y:S02]  /*0740*/  @P2 STS.U16 [R9+0x80], R18 ;  /* 0x0000801209002388 */ /* 0x0081e40000000400 */
[----:B0-----:R-:W-:-:S05]  /*0750*/  @P2 IADD3 R9, R9, 0x100, RZ ;  /* 0x0000010009092810 */ /* 0x001fca0007ffe0ff */
[----:B----4-:R0:W-:Y:S02]  /*0760*/  @P0 STS.U16 [R9], R14 ;  /* 0x0000000e09000388 */ /* 0x0101e40000000400 */
.L_x_1:
[----:B------:R-:W-:Y:S05]  /*0770*/  BSYNC B0 ;  /* 0x0000000000007941 */ /* 0x000fea0003800000 */
.L_x_0:
[----:B------:R-:W-:-:S13]  /*0780*/  ISETP.GE.AND P0, PT, R29, c[0x0][0x18c], PT ;  /* 0x000063001d007a0c */ /* 0x000fda0003f06270 */
[----:B------:R-:W-:Y:S05]  /*0790*/  @P0 EXIT ;  /* 0x000000000000094d */ /* 0x000fea0003800000 */
[----:B0-----:R-:W0:Y:S02]  /*07a0*/  LDC.S8 R9, c[0x0][0x1c0] ;  /* 0x00007000ff097b82 */ /* 0x001e240000000200 */
[----:B0-----:R-:W-:-:S04]  /*07b0*/  ISETP.NE.AND P0, PT, R9, RZ, PT ;  /* 0x000000ff0900720c */ /* 0x001fc80003f05270 */
[----:B------:R-:W-:-:S04]  /*07c0*/  ISETP.NE.OR P0, PT, R4, RZ, !P0 ;  /* 0x000000ff0400720c */ /* 0x000fc80004705670 */
[----:B------:R-:W-:-:S13]  /*07d0*/  ISETP.LT.OR P0, PT, R7, 0x1, P0 ;  /* 0x000000010700780c */ /* 0x000fda0000701670 */
[----:B------:R-:W-:Y:S05]  /*07e0*/  @P0 BRA `(.L_x_7) ;  /* 0x0000020000000947 */ /* 0x000fea0003800000 */
[----:B------:R-:W-:Y:S01]  /*07f0*/  ISETP.GT.AND P2, PT, R2, 0x3, PT ;  /* 0x000000030200780c */ /* 0x000fe20003f44270 */
[----:B------:R-:W-:Y:S01]  /*0800*/  IMAD R7, R6, c[0x0][0x18c], RZ ;  /* 0x0000630006077a24 */ /* 0x000fe200078e02ff */
[----:B------:R-:W-:Y:S01]  /*0810*/  PLOP3.LUT P0, PT, PT, PT, PT, 0x80, 0x0 ;  /* 0x000000000000781c */ /* 0x000fe20003f0f070 */
[----:B------:R-:W-:Y:S02]  /*0820*/  IMAD.MOV.U32 R15, RZ, RZ, 0x2 ;  /* 0x00000002ff0f7424 */ /* 0x000fe400078e00ff */
[----:B------:R-:W-:-:S04]  /*0830*/  IMAD R8, R7, 0x4, R8 ;  /* 0x0000000407087824 */ /* 0x000fc800078e0208 */
[----:B------:R-:W-:Y:S02]  /*0840*/  IMAD R8, R5, 0x4, R8 ;  /* 0x0000000405087824 */ /* 0x000fe400078e0208 */
[----:B------:R-:W-:Y:S02]  /*0850*/  IMAD.MOV.U32 R5, RZ, RZ, RZ ;  /* 0x000000ffff057224 */ /* 0x000fe400078e00ff */
[----:B------:R-:W-:Y:S01]  /*0860*/  IMAD.WIDE R6, R8, R15, c[0x0][0x180] ;  /* 0x0000600008067625 */ /* 0x000fe200078e020f */
[----:B------:R-:W-:Y:S05]  /*0870*/  @!P2 BRA `(.L_x_8) ;  /* 0x000000d00000a947 */ /* 0x000fea0003800000 */
[----:B------:R-:W-:Y:S02]  /*0880*/  PLOP3.LUT P0, PT, PT, PT, PT, 0x8, 0x0 ;  /* 0x000000000000781c */ /* 0x000fe40003f0e170 */
[----:B------:R-:W-:Y:S02]  /*0890*/  IADD3 R14, R2, -0x3, RZ ;  /* 0xfffffffd020e7810 */ /* 0x000fe40007ffe0ff */
.L_x_9:
[----:B-1----:R-:W-:Y:S01]  /*08a0*/  IMAD.WIDE R8, R15, c[0x0][0x18c], R6 ;  /* 0x000063000f087a25 */ /* 0x002fe200078e0206 */
[----:B------:R0:W-:Y:S01]  /*08b0*/  STG.E.64 [R6.64], RZ ;  /* 0x000000ff06007986 */ /* 0x0001e2000c101b06 */
[----:B------:R-:W-:-:S03]  /*08c0*/  IADD3 R5, R5, 0x4, RZ ;  /* 0x0000000405057810 */ /* 0x000fc60007ffe0ff */
[----:B------:R1:W-:Y:S01]  /*08d0*/  STG.E.64 [R8.64], RZ ;  /* 0x000000ff08007986 */ /* 0x0003e2000c101b06 */
[----:B------:R-:W-:Y:S01]  /*08e0*/  IMAD.WIDE R10, R15, c[0x0][0x18c], R8 ;  /* 0x000063000f0a7a25 */ /* 0x000fe200078e0208 */
[----:B------:R-:W-:-:S04]  /*08f0*/  ISETP.GE.AND P2, PT, R5, R14, PT ;  /* 0x0000000e0500720c */ /* 0x000fc80003f46270 */
[----:B------:R1:W-:Y:S01]  /*0900*/  STG.E.64 [R10.64], RZ ;  /* 0x000000ff0a007986 */ /* 0x0003e2000c101b06 */
[----:B------:R-:W-:-:S05]  /*0910*/  IMAD.WIDE R12, R15, c[0x0][0x18c], R10 ;  /* 0x000063000f0c7a25 */ /* 0x000fca00078e020a */
[----:B------:R1:W-:Y:S01]  /*0920*/  STG.E.64 [R12.64], RZ ;  /* 0x000000ff0c007986 */ /* 0x0003e2000c101b06 */
[----:B0-----:R-:W-:Y:S02]  /*0930*/  IMAD.WIDE R6, R15, c[0x0][0x18c], R12 ;  /* 0x000063000f067a25 */ /* 0x001fe400078e020c */
[----:B------:R-:W-:Y:S05]  /*0940*/  @!P2 BRA `(.L_x_9) ;  /* 0xffffff500000a947 */ /* 0x000fea000383ffff */
.L_x_8:
[----:B-1----:R-:W-:-:S05]  /*0950*/  IMAD.IADD R8, R2, 0x1, -R5 ;  /* 0x0000000102087824 */ /* 0x002fca00078e0a05 */
[----:B------:R-:W-:-:S13]  /*0960*/  ISETP.GT.AND P2, PT, R8, 0x1, PT ;  /* 0x000000010800780c */ /* 0x000fda0003f44270 */
[----:B------:R-:W-:Y:S01]  /*0970*/  @P2 PLOP3.LUT P0, PT, PT, PT, PT, 0x8, 0x0 ;  /* 0x000000000000281c */ /* 0x000fe20003f0e170 */
[----:B------:R-:W-:Y:S01]  /*0980*/  @P2 IMAD.WIDE R8, R15, c[0x0][0x18c], R6 ;  /* 0x000063000f082a25 */ /* 0x000fe200078e0206 */
[----:B------:R-:W-:Y:S01]  /*0990*/  @P2 IADD3 R5, R5, 0x2, RZ ;  /* 0x0000000205052810 */ /* 0x000fe20007ffe0ff */
[----:B------:R0:W-:Y:S04]  /*09a0*/  @P2 STG.E.64 [R6.64], RZ ;  /* 0x000000ff06002986 */ /* 0x0001e8000c101b06 */
[----:B------:R1:W-:Y:S06]  /*09b0*/  @P2 STG.E.64 [R8.64], RZ ;  /* 0x000000ff08002986 */ /* 0x0003ec000c101b06 */
[----:B------:R-:W-:Y:S01]  /*09c0*/  ISETP.LT.OR P0, PT, R5, R2, P0 ;  /* 0x000000020500720c */ /* 0x000fe20000701670 */
[----:B0-----:R-:W-:-:S12]  /*09d0*/  @P2 IMAD.WIDE R6, R15, c[0x0][0x18c], R8 ;  /* 0x000063000f062a25 */ /* 0x001fd800078e0208 */
[----:B------:R1:W-:Y:S02]  /*09e0*/  @P0 STG.E.64 [R6.64], RZ ;  /* 0x000000ff06000986 */ /* 0x0003e4000c101b06 */
.L_x_7:
[----:B------:R-:W-:Y:S01]  /*09f0*/  ISETP.GT.AND P0, PT, R0, c[0x0][0x1a8], PT ;  /* 0x00006a0000007a0c */ /* 0x000fe20003f04270 */
[----:B------:R-:W-:Y:S01]  /*0a00*/  IMAD.SHL.U32 R16, R4, 0x80, RZ ;  /* 0x0000008004107824 */ /* 0x000fe200078e00ff */
[----:B------:R-:W-:Y:S01]  /*0a10*/  BAR.SYNC.DEFER_BLOCKING 0x0 ;  /* 0x0000000000007b1d */ /* 0x000fe20000010000 */
[C---:B------:R-:W-:Y:S01]  /*0a20*/  ISETP.GT.AND P3, PT, R0.reuse, c[0x0][0x1ac], PT ;  /* 0x00006b0000007a0c */ /* 0x040fe20003f64270 */
[----:B------:R-:W-:Y:S01]  /*0a30*/  IMAD.MOV.U32 R23, RZ, RZ, 0x2 ;  /* 0x00000002ff177424 */ /* 0x000fe200078e00ff */
[C---:B------:R-:W-:Y:S02]  /*0a40*/  ISETP.GT.AND P4, PT, R0.reuse, c[0x0][0x1b0], PT ;  /* 0x00006c0000007a0c */ /* 0x040fe40003f84270 */
[----:B------:R-:W-:Y:S01]  /*0a50*/  ISETP.GT.AND P5, PT, R0, c[0x0][0x1b4], PT ;  /* 0x00006d0000007a0c */ /* 0x000fe20003fa4270 */
[----:B------:R-:W-:Y:S01]  /*0a60*/  IMAD.WIDE R16, R16, R23, c[0x0][0x198] ;  /* 0x0000660010107625 */ /* 0x000fe200078e0217 */
[C---:B-1----:R-:W-:Y:S02]  /*0a70*/  IMNMX R6, R0.reuse, c[0x0][0x1a8], PT ;  /* 0x00006a0000067a17 */ /* 0x042fe40003800200 */
[----:B------:R-:W-:-:S02]  /*0a80*/  ISETP.GT.AND P2, PT, R0, c[0x0][0x1b8], PT ;  /* 0x00006e0000007a0c */ /* 0x000fc40003f44270 */
[----:B------:R-:W-:Y:S02]  /*0a90*/  SHF.R.S32.HI R7, RZ, 0x1f, R6 ;  /* 0x0000001fff077819 */ /* 0x000fe40000011406 */
[C---:B------:R-:W-:Y:S02]  /*0aa0*/  @P0 IMNMX R5, R0.reuse, c[0x0][0x1ac], PT ;  /* 0x00006b0000050a17 */ /* 0x040fe40003800200 */
[----:B------:R-:W-:Y:S02]  /*0ab0*/  LEA.HI R14, R7, R6, RZ, 0x5 ;  /* 0x00000006070e7211 */ /* 0x000fe400078f28ff */
[C---:B------:R-:W-:Y:S02]  /*0ac0*/  @P3 IMNMX R6, R0.reuse, c[0x0][0x1b0], PT ;  /* 0x00006c0000063a17 */ /* 0x040fe40003800200 */
[----:B------:R-:W-:Y:S02]  /*0ad0*/  @P0 IADD3 R5, R5, -c[0x0][0x1a8], RZ ;  /* 0x80006a0005050a10 */ /* 0x000fe40007ffe0ff */
[----:B------:R-:W-:-:S02]  /*0ae0*/  @P4 IMNMX R8, R0, c[0x0][0x1b4], PT ;  /* 0x00006d0000084a17 */ /* 0x000fc40003800200 */
[----:B------:R-:W-:Y:S02]  /*0af0*/  @P5 IMNMX R9, R0, c[0x0][0x1b8], PT ;  /* 0x00006e0000095a17 */ /* 0x000fe40003800200 */
[----:B------:R-:W-:Y:S02]  /*0b00*/  @P3 IADD3 R7, R6, -c[0x0][0x1ac], RZ ;  /* 0x80006b0006073a10 */ /* 0x000fe40007ffe0ff */
[----:B------:R-:W-:Y:S02]  /*0b10*/  @P0 SHF.R.S32.HI R6, RZ, 0x1f, R5 ;  /* 0x0000001fff060819 */ /* 0x000fe40000011405 */
[----:B------:R-:W-:Y:S02]  /*0b20*/  @P4 IADD3 R10, R8, -c[0x0][0x1b0], RZ ;  /* 0x80006c00080a4a10 */ /* 0x000fe40007ffe0ff */
[----:B------:R-:W-:Y:S02]  /*0b30*/  @P5 IADD3 R12, R9, -c[0x0][0x1b4], RZ ;  /* 0x80006d00090c5a10 */ /* 0x000fe40007ffe0ff */
[----:B------:R-:W-:-:S02]  /*0b40*/  @P3 SHF.R.S32.HI R8, RZ, 0x1f, R7 ;  /* 0x0000001fff083819 */ /* 0x000fc40000011407 */
[----:B------:R-:W-:Y:S02]  /*0b50*/  @P0 LEA.HI R6, R6, R5, RZ, 0x5 ;  /* 0x0000000506060211 */ /* 0x000fe400078f28ff */
[----:B------:R-:W-:Y:S02]  /*0b60*/  @P5 SHF.R.S32.HI R13, RZ, 0x1f, R12 ;  /* 0x0000001fff0d5819 */ /* 0x000fe4000001140c */
[----:B------:R-:W-:Y:S01]  /*0b70*/  @P3 LEA.HI R9, R8, R7, RZ, 0x5 ;  /* 0x0000000708093211 */ /* 0x000fe200078f28ff */
[----:B------:R-:W-:Y:S01]  /*0b80*/  IMAD.MOV.U32 R8, RZ, RZ, RZ ;  /* 0x000000ffff087224 */ /* 0x000fe200078e00ff */
[----:B------:R-:W-:Y:S02]  /*0b90*/  @P2 IMNMX R7, R0, c[0x0][0x1bc], PT ;  /* 0x00006f0000072a17 */ /* 0x000fe40003800200 */
[----:B------:R-:W-:Y:S02]  /*0ba0*/  @P0 SHF.R.S32.HI R6, RZ, 0x5, R6 ;  /* 0x00000005ff060819 */ /* 0x000fe40000011406 */
[----:B------:R-:W-:-:S02]  /*0bb0*/  @P4 SHF.R.S32.HI R5, RZ, 0x1f, R10 ;  /* 0x0000001fff054819 */ /* 0x000fc4000001140a */
[----:B------:R-:W-:Y:S01]  /*0bc0*/  @P5 LEA.HI R13, R13, R12, RZ, 0x5 ;  /* 0x0000000c0d0d5211 */ /* 0x000fe200078f28ff */
[----:B------:R-:W-:Y:S01]  /*0bd0*/  @P0 IMAD R8, R6, 0x6, RZ ;  /* 0x0000000606080824 */ /* 0x000fe200078e02ff */
[----:B------:R-:W-:Y:S01]  /*0be0*/  @P2 IADD3 R12, R7, -c[0x0][0x1b8], RZ ;  /* 0x80006e00070c2a10 */ /* 0x000fe20007ffe0ff */
[----:B------:R-:W-:Y:S01]  /*0bf0*/  IMAD.MOV.U32 R7, RZ, RZ, RZ ;  /* 0x000000ffff077224 */ /* 0x000fe200078e00ff */
[----:B------:R-:W-:Y:S01]  /*0c00*/  @P3 SHF.R.S32.HI R9, RZ, 0x5, R9 ;  /* 0x00000005ff093819 */ /* 0x000fe20000011409 */
[----:B------:R-:W-:Y:S01]  /*0c10*/  IMAD.MOV.U32 R6, RZ, RZ, RZ ;  /* 0x000000ffff067224 */ /* 0x000fe200078e00ff */
[----:B------:R-:W-:Y:S02]  /*0c20*/  ISETP.GE.AND P0, PT, R0, R3, PT ;  /* 0x000000030000720c */ /* 0x000fe40003f06270 */
[----:B------:R-:W-:Y:S01]  /*0c30*/  @P4 LEA.HI R11, R5, R10, RZ, 0x5 ;  /* 0x0000000a050b4211 */ /* 0x000fe200078f28ff */
[----:B------:R-:W-:Y:S01]  /*0c40*/  @P3 IMAD R7, R9, 0x5, RZ ;  /* 0x0000000509073824 */ /* 0x000fe200078e02ff */
[----:B------:R-:W-:Y:S01]  /*0c50*/  @P2 SHF.R.S32.HI R15, RZ, 0x1f, R12 ;  /* 0x0000001fff0f2819 */ /* 0x000fe2000001140c */
[----:B------:R-:W-:Y:S01]  /*0c60*/  IMAD.MOV.U32 R10, RZ, RZ, RZ ;  /* 0x000000ffff0a7224 */ /* 0x000fe200078e00ff */
[----:B------:R-:W-:Y:S01]  /*0c70*/  @P4 SHF.R.S32.HI R11, RZ, 0x5, R11 ;  /* 0x00000005ff0b4819 */ /* 0x000fe2000001140b */
[----:B------:R-:W-:Y:S01]  /*0c80*/  IMAD.MOV.U32 R5, RZ, RZ, RZ ;  /* 0x000000ffff057224 */ /* 0x000fe200078e00ff */
[----:B------:R-:W-:-:S02]  /*0c90*/  SHF.R.S32.HI R9, RZ, 0x5, R14 ;  /* 0x00000005ff097819 */ /* 0x000fc4000001140e */
[----:B------:R-:W-:Y:S01]  /*0ca0*/  @P2 LEA.HI R15, R15, R12, RZ, 0x5 ;  /* 0x0000000c0f0f2211 */ /* 0x000fe200078f28ff */
[----:B------:R-:W-:Y:S01]  /*0cb0*/  @P4 IMAD.SHL.U32 R10, R11, 0x4, RZ ;  /* 0x000000040b0a4824 */ /* 0x000fe200078e00ff */
[----:B------:R-:W-:Y:S01]  /*0cc0*/  @P5 SHF.R.S32.HI R13, RZ, 0x5, R13 ;  /* 0x00000005ff0d5819 */ /* 0x000fe2000001140d */
[----:B------:R-:W-:Y:S01]  /*0cd0*/  IMAD R8, R9, 0x8, R8 ;  /* 0x0000000809087824 */ /* 0x000fe200078e0208 */
[----:B------:R-:W-:-:S03]  /*0ce0*/  @P2 SHF.R.S32.HI R15, RZ, 0x5, R15 ;  /* 0x00000005ff0f2819 */ /* 0x000fc6000001140f */
[----:B------:R-:W-:Y:S01]  /*0cf0*/  @P5 IMAD R5, R13, 0x3, RZ ;  /* 0x000000030d055824 */ /* 0x000fe200078e02ff */
[----:B------:R-:W-:Y:S01]  /*0d00*/  IADD3 R22, R10, R8, R7 ;  /* 0x000000080a167210 */ /* 0x000fe20007ffe007 */
[----:B------:R-:W-:Y:S01]  /*0d10*/  @P2 IMAD.SHL.U32 R6, R15, 0x2, RZ ;  /* 0x000000020f062824 */ /* 0x000fe200078e00ff */
[----:B------:R-:W-:Y:S05]  /*0d20*/  @P0 BRA `(.L_x_10) ;  /* 0x0000033000000947 */ /* 0x000fea0003800000 */
[----:B------:R0:W5:Y:S01]  /*0d30*/  LDG.E.U16.CONSTANT R4, [R16.64] ;  /* 0x0000000610047981 */ /* 0x000162000c1e9500 */
[----:B------:R-:W-:Y:S01]  /*0d40*/  SHF.R.S32.HI R8, RZ, 0x1f, R29 ;  /* 0x0000001fff087819 */ /* 0x000fe2000001141d */
[----:B------:R-:W-:Y:S02]  /*0d50*/  IMAD.SHL.U32 R7, R29, 0x4, RZ ;  /* 0x000000041d077824 */ /* 0x000fe400078e00ff */
[----:B------:R-:W-:Y:S01]  /*0d60*/  IMAD.MOV.U32 R15, RZ, RZ, RZ ;  /* 0x000000ffff0f7224 */ /* 0x000fe200078e00ff */
[----:B------:R-:W-:Y:S01]  /*0d70*/  LEA.HI R8, R8, R29, RZ, 0x3 ;  /* 0x0000001d08087211 */ /* 0x000fe200078f18ff */
[----:B------:R-:W-:Y:S01]  /*0d80*/  IMAD.MOV.U32 R18, RZ, RZ, R0 ;  /* 0x000000ffff127224 */ /* 0x000fe200078e0000 */
[----:B------:R-:W-:-:S02]  /*0d90*/  LOP3.LUT R7, R7, 0x10, RZ, 0xc0, !PT ;  /* 0x0000001007077812 */ /* 0x000fc400078ec0ff */
[----:B------:R-:W-:Y:S02]  /*0da0*/  SHF.R.S32.HI R14, RZ, 0x3, R8 ;  /* 0x00000003ff0e7819 */ /* 0x000fe40000011408 */
.L_x_11:
[----:B-1---5:R-:W-:-:S04]  /*0db0*/  IMAD.IADD R10, R4, 0x1, R15 ;  /* 0x00000001040a7824 */ /* 0x022fc800078e020f */
[----:B------:R-:W-:-:S05]  /*0dc0*/  IMAD R8, R10, c[0x0][0x18c], RZ ;  /* 0x000063000a087a24 */ /* 0x000fca00078e02ff */
[----:B------:R-:W-:-:S04]  /*0dd0*/  SHF.R.S32.HI R9, RZ, 0x1f, R8 ;  /* 0x0000001fff097819 */ /* 0x000fc80000011408 */
[----:B------:R-:W-:Y:S01]  /*0de0*/  LEA.HI R9, R9, R8, RZ, 0x3 ;  /* 0x0000000809097211 */ /* 0x000fe200078f18ff */
[----:B------:R-:W-:-:S03]  /*0df0*/  IMAD.MOV.U32 R8, RZ, RZ, 0x4 ;  /* 0x00000004ff087424 */ /* 0x000fc600078e00ff */
[----:B------:R-:W-:-:S05]  /*0e00*/  LEA.HI.SX32 R9, R9, R14, 0x1d ;  /* 0x0000000e09097211 */ /* 0x000fca00078feaff */
[----:B------:R-:W-:-:S06]  /*0e10*/  IMAD.WIDE R8, R9, R8, c[0x0][0x170] ;  /* 0x00005c0009087625 */ /* 0x000fcc00078e0208 */
[----:B------:R-:W2:Y:S01]  /*0e20*/  LDG.E.CONSTANT R8, [R8.64] ;  /* 0x0000000608087981 */ /* 0x000ea2000c1e9900 */
[----:B------:R-:W-:Y:S01]  /*0e30*/  IMAD.WIDE R10, R10, R23, c[0x0][0x178] ;  /* 0x00005e000a0a7625 */ /* 0x000fe200078e0217 */
[----:B------:R-:W-:-:S05]  /*0e40*/  LEA R12, R18, 0x1, 0x1 ;  /* 0x00000001120c7811 */ /* 0x000fca00078e08ff */
[----:B------:R1:W3:Y:S01]  /*0e50*/  LDG.E.U16.CONSTANT R10, [R10.64] ;  /* 0x000000060a0a7981 */ /* 0x0002e2000c1e9500 */
[----:B------:R-:W-:-:S06]  /*0e60*/  IMAD.WIDE R12, R12, R23, c[0x0][0x198] ;  /* 0x000066000c0c7625 */ /* 0x000fcc00078e0217 */
[----:B------:R-:W4:Y:S01]  /*0e70*/  LDG.E.U16.CONSTANT R13, [R12.64] ;  /* 0x000000060c0d7981 */ /* 0x000f22000c1e9500 */
[----:B--2---:R-:W-:-:S04]  /*0e80*/  SHF.R.U32.HI R19, RZ, R7, R8 ;  /* 0x00000007ff137219 */ /* 0x004fc80000011608 */
[----:B------:R-:W-:Y:S02]  /*0e90*/  LOP3.LUT R20, R19, 0xf, RZ, 0xc0, !PT ;  /* 0x0000000f13147812 */ /* 0x000fe400078ec0ff */
[--C-:B------:R-:W-:Y:S02]  /*0ea0*/  SHF.R.U32.HI R21, RZ, 0x4, R19.reuse ;  /* 0x00000004ff157819 */ /* 0x100fe40000011613 */
[--C-:B------:R-:W-:Y:S02]  /*0eb0*/  SHF.R.U32.HI R8, RZ, 0xc, R19.reuse ;  /* 0x0000000cff087819 */ /* 0x100fe40000011613 */
[----:B------:R-:W-:Y:S02]  /*0ec0*/  SHF.R.U32.HI R19, RZ, 0x8, R19 ;  /* 0x00000008ff137819 */ /* 0x000fe40000011613 */
[----:B------:R-:W-:Y:S02]  /*0ed0*/  LOP3.LUT R21, R21, 0xf, RZ, 0xc0, !PT ;  /* 0x0000000f15157812 */ /* 0x000fe400078ec0ff */
[----:B------:R-:W-:Y:S01]  /*0ee0*/  LOP3.LUT R19, R19, 0xf, RZ, 0xc0, !PT ;  /* 0x0000000f13137812 */ /* 0x000fe200078ec0ff */
[----:B----4-:R-:W-:Y:S01]  /*0ef0*/  IMAD.IADD R18, R13, 0x1, R18 ;  /* 0x000000010d127824 */ /* 0x010fe200078e0212 */
[----:B------:R-:W-:-:S02]  /*0f00*/  LOP3.LUT R8, R8, 0xf, RZ, 0xc0, !PT ;  /* 0x0000000f08087812 */ /* 0x000fc400078ec0ff */
[----:B------:R-:W-:Y:S02]  /*0f10*/  IADD3 R20, R20, 0x1, RZ ;  /* 0x0000000114147810 */ /* 0x000fe40007ffe0ff */
[----:B------:R-:W-:Y:S02]  /*0f20*/  IADD3 R21, R21, 0x1, RZ ;  /* 0x0000000115157810 */ /* 0x000fe40007ffe0ff */
[----:B------:R-:W-:Y:S01]  /*0f30*/  IADD3 R19, R19, 0x1, RZ ;  /* 0x0000000113137810 */ /* 0x000fe20007ffe0ff */
[----:B------:R-:W-:Y:S01]  /*0f40*/  IMAD R20, R20, R20, RZ ;  /* 0x0000001414147224 */ /* 0x000fe200078e02ff */
[----:B------:R-:W-:Y:S01]  /*0f50*/  IADD3 R8, R8, 0x1, RZ ;  /* 0x0000000108087810 */ /* 0x000fe20007ffe0ff */
[----:B------:R-:W-:Y:S01]  /*0f60*/  IMAD R21, R21, R21, RZ ;  /* 0x0000001515157224 */ /* 0x000fe200078e02ff */
[----:B------:R-:W-:Y:S01]  /*0f70*/  ISETP.GE.AND P2, PT, R18, R3, PT ;  /* 0x000000031200720c */ /* 0x000fe20003f46270 */
[----:B------:R-:W-:Y:S02]  /*0f80*/  IMAD R19, R19, R19, RZ ;  /* 0x0000001313137224 */ /* 0x000fe400078e02ff */
[----:B-1----:R-:W-:Y:S01]  /*0f90*/  IMAD R11, R8, R8, RZ ;  /* 0x00000008080b7224 */ /* 0x002fe200078e02ff */
[----:B------:R-:W-:Y:S08]  /*0fa0*/  I2F.F16 R20, R20 ;  /* 0x0000001400147306 */ /* 0x000ff00000200c00 */
[----:B------:R-:W1:Y:S08]  /*0fb0*/  I2F.F16 R21, R21 ;  /* 0x0000001500157306 */ /* 0x000e700000200c00 */
[----:B------:R-:W-:Y:S08]  /*0fc0*/  I2F.F16 R8, R11 ;  /* 0x0000000b00087306 */ /* 0x000ff00000200c00 */
[----:B------:R-:W2:Y:S01]  /*0fd0*/  I2F.F16 R19, R19 ;  /* 0x0000001300137306 */ /* 0x000ea20000200c00 */
[----:B-1----:R-:W-:-:S02]  /*0fe0*/  PRMT R21, R20, 0x5410, R21 ;  /* 0x0000541014157816 */ /* 0x002fc40000000015 */
[----:B--2---:R-:W-:-:S03]  /*0ff0*/  PRMT R9, R19, 0x5410, R8 ;  /* 0x0000541013097816 */ /* 0x004fc60000000008 */
[-C--:B---3--:R-:W-:Y:S02]  /*1000*/  HMUL2 R8, R21, R10.reuse.H0_H0 ;  /* 0x2000000a15087232 */ /* 0x088fe40000000000 */
[----:B------:R-:W-:Y:S01]  /*1010*/  HMUL2 R9, R9, R10.H0_H0 ;  /* 0x2000000a09097232 */ /* 0x000fe20000000000 */
[C---:B------:R-:W-:Y:S01]  /*1020*/  IMAD R10, R15.reuse, 0x8, R1 ;  /* 0x000000080f0a7824 */ /* 0x040fe200078e0201 */
[----:B------:R-:W-:-:S04]  /*1030*/  IADD3 R15, R15, 0x1, RZ ;  /* 0x000000010f0f7810 */ /* 0x000fc80007ffe0ff */
[----:B------:R1:W-:Y:S01]  /*1040*/  STL.64 [R10], R8 ;  /* 0x000000080a007387 */ /* 0x0003e20000100a00 */
[----:B------:R-:W-:Y:S05]  /*1050*/  @!P2 BRA `(.L_x_11) ;  /* 0xfffffd500000a947 */ /* 0x000fea000383ffff */
.L_x_10:
[----:B------:R-:W-:Y:S02]  /*1060*/  ISETP.GE.OR P0, PT, R0, c[0x0][0x1ac], P0 ;  /* 0x00006b0000007a0c */ /* 0x000fe40000706670 */
[----:B-1----:R-:W-:Y:S02]  /*1070*/  IADD3 R10, R6, R22, R5 ;  /* 0x00000016060a7210 */ /* 0x002fe40007ffe005 */
[----:B------:R-:W-:Y:S02]  /*1080*/  PRMT R4, RZ, 0x5410, RZ ;  /* 0x00005410ff047816 */ /* 0x000fe400000000ff */
[----:B------:R-:W-:Y:S02]  /*1090*/  PRMT R5, RZ, 0x5410, RZ ;  /* 0x00005410ff057816 */ /* 0x000fe400000000ff */
[----:B------:R-:W-:Y:S02]  /*10a0*/  PRMT R13, RZ, 0x5410, RZ ;  /* 0x00005410ff0d7816 */ /* 0x000fe400000000ff */
[----:B------:R-:W-:-:S02]  /*10b0*/  PRMT R14, RZ, 0x5410, RZ ;  /* 0x00005410ff0e7816 */ /* 0x000fc400000000ff */
[----:B------:R-:W-:Y:S02]  /*10c0*/  PRMT R6, RZ, 0x5410, RZ ;  /* 0x00005410ff067816 */ /* 0x000fe400000000ff */
[----:B------:R-:W-:Y:S02]  /*10d0*/  PRMT R7, RZ, 0x5410, RZ ;  /* 0x00005410ff077816 */ /* 0x000fe400000000ff */
[----:B------:R-:W-:Y:S02]  /*10e0*/  PRMT R8, RZ, 0x5410, RZ ;  /* 0x00005410ff087816 */ /* 0x000fe400000000ff */
[----:B------:R-:W-:Y:S01]  /*10f0*/  PRMT R9, RZ, 0x5410, RZ ;  /* 0x00005410ff097816 */ /* 0x000fe200000000ff */
[----:B------:R-:W-:Y:S05]  /*1100*/  @P0 BRA `(.L_x_12) ;  /* 0x0000298000000947 */ /* 0x000fea0003800000 */
[----:B------:R-:W2:Y:S04]  /*1110*/  LDL.64 R30, [R1] ;  /* 0x00000000011e7983 */ /* 0x000ea80000100a00 */
[----:B------:R-:W3:Y:S01]  /*1120*/  LDG.E.U16.CONSTANT R11, [R16.64+0x2] ;  /* 0x00000206100b7981 */ /* 0x000ee2000c1e9500 */
[----:B------:R-:W-:Y:S01]  /*1130*/  IMAD R10, R10, c[0x0][0x18c], RZ ;  /* 0x000063000a0a7a24 */ /* 0x000fe200078e02ff */
[----:B------:R-:W-:Y:S01]  /*1140*/  PRMT R4, R4, 0x5410, RZ ;  /* 0x0000541004047816 */ /* 0x000fe200000000ff */
[----:B------:R-:W-:-:S02]  /*1150*/  ULDC UR5, c[0x0][0x18c] ;  /* 0x0000630000057ab9 */ /* 0x000fc40000000800 */
[----:B------:R-:W-:Y:S01]  /*1160*/  USHF.R.S32.HI UR5, URZ, 0x1f, UR5 ;  /* 0x0000001f3f057899 */ /* 0x000fe20008011405 */
[----:B------:R-:W-:Y:S01]  /*1170*/  SHF.R.S32.HI R12, RZ, 0x1f, R10 ;  /* 0x0000001fff0c7819 */ /* 0x000fe2000001140a */
[----:B------:R-:W-:Y:S01]  /*1180*/  UMOV UR4, URZ ;  /* 0x0000003f00047c82 */ /* 0x000fe20008000000 */
[----:B------:R-:W-:-:S04]  /*1190*/  IADD3 R10, P0, R29, R10, RZ ;  /* 0x0000000a1d0a7210 */ /* 0x000fc80007f1e0ff */
[----:B------:R-:W-:Y:S02]  /*11a0*/  LEA.HI.X.SX32 R29, R29, R12, 0x1, P0 ;  /* 0x0000000c1d1d7211 */ /* 0x000fe400000f0eff */
[----:B------:R-:W-:-:S04]  /*11b0*/  LEA R28, P0, R10, c[0x0][0x168], 0x2 ;  /* 0x00005a000a1c7a11 */ /* 0x000fc800078010ff */
[----:B------:R-:W-:Y:S01]  /*11c0*/  LEA.HI.X R29, R10, c[0x0][0x16c], R29, 0x2, P0 ;  /* 0x00005b000a1d7a11 */ /* 0x000fe200000f141d */
[----:B------:R-:W-:Y:S01]  /*11d0*/  IMAD.MOV.U32 R10, RZ, RZ, RZ ;  /* 0x000000ffff0a7224 */ /* 0x000fe200078e00ff */
[----:B--2---:R-:W-:Y:S01]  /*11e0*/  PRMT R15, R31, 0x7610, R31 ;  /* 0x000076101f0f7816 */ /* 0x004fe2000000001f */
[----:B---3--:R-:W-:-:S05]  /*11f0*/  IMAD.IADD R11, R0, 0x1, R11 ;  /* 0x00000001000b7824 */ /* 0x008fca00078e020b */
.L_x_15:
[----:B------:R-:W-:Y:S01]  /*1200*/  ISETP.NE.AND P0, PT, R0, R11, PT ;  /* 0x0000000b0000720c */ /* 0x000fe20003f05270 */
[----:B-----5:R1:W5:-:S12]  /*1210*/  LDG.E.128.CONSTANT R24, [R28.64] ;  /* 0x000000061c187981 */ /* 0x020358000c1e9d00 */
[----:B------:R-:W-:Y:S01]  /*1220*/  @!P0 IADD3 R10, R10, 0x1, RZ ;  /* 0x000000010a0a8810 */ /* 0x000fe20007ffe0ff */
[----:B0-----:R-:W-:Y:S02]  /*1230*/  @!P0 IMAD.SHL.U32 R16, R0, 0x2, RZ ;  /* 0x0000000200108824 */ /* 0x001fe400078e00ff */
[----:B------:R-:W-:Y:S02]  /*1240*/  @!P0 IMAD.MOV.U32 R17, RZ, RZ, 0x2 ;  /* 0x00000002ff118424 */ /* 0x000fe400078e00ff */
[----:B------:R-:W-:Y:S02]  /*1250*/  @!P0 IMAD R18, R10, 0x8, R1 ;  /* 0x000000080a128824 */ /* 0x000fe400078e0201 */
[----:B------:R-:W-:-:S04]  /*1260*/  @!P0 IMAD.WIDE R16, R16, R17, c[0x0][0x198] ;  /* 0x0000660010108625 */ /* 0x000fc800078e0211 */
[----:B------:R-:W2:Y:S04]  /*1270*/  @!P0 LDL.64 R18, [R18] ;  /* 0x0000000012128983 */ /* 0x000ea80000100a00 */
[----:B------:R-:W3:Y:S01]  /*1280*/  @!P0 LDG.E.U16.CONSTANT R17, [R16.64+0x2] ;  /* 0x0000020610118981 */ /* 0x000ee2000c1e9500 */
[----:B------:R-:W-:Y:S01]  /*1290*/  IMAD.MOV.U32 R12, RZ, RZ, c[0x0][0x18c] ;  /* 0x00006300ff0c7624 */ /* 0x000fe200078e00ff */
[----:B--2---:R-:W-:Y:S02]  /*12a0*/  @!P0 PRMT R30, R18, 0x7610, R30 ;  /* 0x00007610121e8816 */ /* 0x004fe4000000001e */
[----:B------:R-:W-:Y:S01]  /*12b0*/  @!P0 PRMT R15, R19, 0x7610, R15 ;  /* 0x00007610130f8816 */ /* 0x000fe2000000000f */
[----:B---3--:R-:W-:Y:S01]  /*12c0*/  @!P0 IMAD.IADD R11, R17, 0x1, R0 ;  /* 0x00000001110b8824 */ /* 0x008fe200078e0200 */
[----:B------:R-:W-:-:S02]  /*12d0*/  @!P0 PRMT R30, R30, 0x7610, R18 ;  /* 0x000076101e1e8816 */ /* 0x000fc40000000012 */
[----:B------:R-:W-:Y:S01]  /*12e0*/  @!P0 PRMT R15, R15, 0x7610, R19 ;  /* 0x000076100f0f8816 */ /* 0x000fe20000000013 */
[----:B------:R-:W-:Y:S05]  /*12f0*/  @!P1 BRA `(.L_x_13) ;  /* 0x0000136000009947 */ /* 0x000fea0003800000 */
[----:B-1----:R-:W-:-:S06]  /*1300*/  IMAD.WIDE R20, R12, 0x4, R28 ;  /* 0x000000040c147825 */ /* 0x002fcc00078e021c */
[----:B------:R-:W-:Y:S02]  /*1310*/  IMAD.WIDE R16, R12, 0x4, R20 ;  /* 0x000000040c107825 */ /* 0x000fe400078e0214 */
[----:B------:R-:W2:Y:S04]  /*1320*/  LDG.E.128.CONSTANT R20, [R20.64] ;  /* 0x0000000614147981 */ /* 0x000ea8000c1e9d00 */
[----:B------:R-:W3:Y:S01]  /*1330*/  LDG.E.128.CONSTANT R16, [R16.64] ;  /* 0x0000000610107981 */ /* 0x000ee2000c1e9d00 */
[--C-:B-----5:R-:W-:Y:S02]  /*1340*/  SHF.R.U32.HI R39, RZ, 0xc, R24.reuse ;  /* 0x0000000cff277819 */ /* 0x120fe40000011618 */
[----:B------:R-:W-:Y:S02]  /*1350*/  LOP3.LUT R38, R24, 0x3f003f, RZ, 0xc0, !PT ;  /* 0x003f003f18267812 */ /* 0x000fe400078ec0ff */
[----:B------:R-:W-:-:S02]  /*1360*/  SHF.R.U32.HI R36, RZ, 0x6, R24 ;  /* 0x00000006ff247819 */ /* 0x000fc40000011618 */
[--C-:B------:R-:W-:Y:S02]  /*1370*/  SHF.R.U32.HI R24, RZ, 0xc, R25.reuse ;  /* 0x0000000cff187819 */ /* 0x100fe40000011619 */
[----:B------:R-:W-:Y:S02]  /*1380*/  LOP3.LUT R33, R25, 0x3f003f, RZ, 0xc0, !PT ;  /* 0x003f003f19217812 */ /* 0x000fe400078ec0ff */
[----:B------:R-:W-:Y:S02]  /*1390*/  SHF.R.U32.HI R34, RZ, 0x6, R25 ;  /* 0x00000006ff227819 */ /* 0x000fe40000011619 */
[----:B------:R-:W-:Y:S02]  /*13a0*/  SHF.R.U32.HI R25, RZ, 0xc, R26 ;  /* 0x0000000cff197819 */ /* 0x000fe4000001161a */
[----:B------:R-:W-:Y:S02]  /*13b0*/  SHF.R.U32.HI R40, RZ, 0xc, R27 ;  /* 0x0000000cff287819 */ /* 0x000fe4000001161b */
[----:B------:R-:W-:-:S02]  /*13c0*/  LOP3.LUT R31, R26, 0x3f003f, RZ, 0xc0, !PT ;  /* 0x003f003f1a1f7812 */ /* 0x000fc400078ec0ff */
[----:B------:R-:W-:Y:S02]  /*13d0*/  SHF.R.U32.HI R35, RZ, 0x6, R26 ;  /* 0x00000006ff237819 */ /* 0x000fe4000001161a */
[----:B------:R-:W-:Y:S02]  /*13e0*/  LOP3.LUT R26, R25, 0xf000f, RZ, 0xc0, !PT ;  /* 0x000f000f191a7812 */ /* 0x000fe400078ec0ff */
[----:B------:R-:W-:Y:S02]  /*13f0*/  LOP3.LUT R24, R24, 0xf000f, RZ, 0xc0, !PT ;  /* 0x000f000f18187812 */ /* 0x000fe400078ec0ff */
[----:B------:R-:W-:Y:S02]  /*1400*/  LOP3.LUT R25, R40, 0xf000f, RZ, 0xc0, !PT ;  /* 0x000f000f28197812 */ /* 0x000fe400078ec0ff */
[----:B------:R-:W-:Y:S02]  /*1410*/  LOP3.LUT R32, R27, 0x3f003f, RZ, 0xc0, !PT ;  /* 0x003f003f1b207812 */ /* 0x000fe400078ec0ff */
[----:B------:R-:W-:-:S02]  /*1420*/  SHF.R.U32.HI R37, RZ, 0x6, R27 ;  /* 0x00000006ff257819 */ /* 0x000fc4000001161b */
[----:B------:R-:W-:Y:S02]  /*1430*/  LOP3.LUT R39, R39, 0xf000f, RZ, 0xc0, !PT ;  /* 0x000f000f27277812 */ /* 0x000fe400078ec0ff */
[----:B------:R-:W-:Y:S02]  /*1440*/  LOP3.LUT R36, R36, 0x3f003f, RZ, 0xc0, !PT ;  /* 0x003f003f24247812 */ /* 0x000fe400078ec0ff */
[----:B------:R-:W-:Y:S02]  /*1450*/  LOP3.LUT R38, R38, 0x64006400, RZ, 0xfc, !PT ;  /* 0x6400640026267812 */ /* 0x000fe400078efcff */
[----:B------:R-:W-:Y:S02]  /*1460*/  LOP3.LUT R34, R34, 0x3f003f, RZ, 0xc0, !PT ;  /* 0x003f003f22227812 */ /* 0x000fe400078ec0ff */
[----:B------:R-:W-:Y:S02]  /*1470*/  LOP3.LUT R33, R33, 0x64006400, RZ, 0xfc, !PT ;  /* 0x6400640021217812 */ /* 0x000fe400078efcff */
[----:B------:R-:W-:-:S02]  /*1480*/  LOP3.LUT R31, R31, 0x64006400, RZ, 0xfc, !PT ;  /* 0x640064001f1f7812 */ /* 0x000fc400078efcff */
[----:B------:R-:W-:Y:S02]  /*1490*/  LOP3.LUT R36, R36, 0x64006400, RZ, 0xfc, !PT ;  /* 0x6400640024247812 */ /* 0x000fe400078efcff */
[----:B------:R-:W-:Y:S02]  /*14a0*/  LOP3.LUT R34, R34, 0x64006400, RZ, 0xfc, !PT ;  /* 0x6400640022227812 */ /* 0x000fe400078efcff */
[----:B------:R-:W-:Y:S02]  /*14b0*/  LOP3.LUT R32, R32, 0x64006400, RZ, 0xfc, !PT ;  /* 0x6400640020207812 */ /* 0x000fe400078efcff */
[----:B------:R-:W-:Y:S02]  /*14c0*/  ISETP.GE.AND P0, PT, R2, 0x2, PT ;  /* 0x000000020200780c */ /* 0x000fe40003f06270 */
[----:B---3--:R-:W-:Y:S02]  /*14d0*/  SHF.R.U32.HI R51, RZ, 0x8, R17 ;  /* 0x00000008ff337819 */ /* 0x008fe40000011611 */
[----:B------:R-:W-:-:S02]  /*14e0*/  SHF.R.U32.HI R53, RZ, 0x8, R18 ;  /* 0x00000008ff357819 */ /* 0x000fc40000011612 */
[----:B------:R-:W-:Y:S02]  /*14f0*/  SHF.R.U32.HI R54, RZ, 0x8, R19 ;  /* 0x00000008ff367819 */ /* 0x000fe40000011613 */
[----:B------:R-:W-:Y:S02]  /*1500*/  LOP3.LUT R51, R24, 0x300030, R51, 0xf8, !PT ;  /* 0x0030003018337812 */ /* 0x000fe400078ef833 */
[----:B------:R-:W-:Y:S02]  /*1510*/  LOP3.LUT R53, R26, 0x300030, R53, 0xf8, !PT ;  /* 0x003000301a357812 */ /* 0x000fe400078ef835 */
[----:B------:R-:W-:Y:S02]  /*1520*/  LOP3.LUT R54, R25, 0x300030, R54, 0xf8, !PT ;  /* 0x0030003019367812 */ /* 0x000fe400078ef836 */
[----:B------:R-:W0:Y:S01]  /*1530*/  LDS.128 R24, [UR4] ;  /* 0x00000004ff187984 */ /* 0x000e220008000c00 */
[----:B------:R-:W-:Y:S02]  /*1540*/  SHF.R.U32.HI R52, RZ, 0x8, R16 ;  /* 0x00000008ff347819 */ /* 0x000fe40000011610 */
[----:B--2---:R-:W-:-:S02]  /*1550*/  SHF.R.U32.HI R41, RZ, 0xc, R20 ;  /* 0x0000000cff297819 */ /* 0x004fc40000011614 */
[----:B------:R-:W-:Y:S02]  /*1560*/  LOP3.LUT R52, R39, 0x300030, R52, 0xf8, !PT ;  /* 0x0030003027347812 */ /* 0x000fe400078ef834 */
[----:B------:R-:W-:Y:S02]  /*1570*/  LOP3.LUT R39, R20, 0x3f003f, RZ, 0xc0, !PT ;  /* 0x003f003f14277812 */ /* 0x000fe400078ec0ff */
[----:B------:R-:W-:Y:S02]  /*1580*/  SHF.R.U32.HI R40, RZ, 0x6, R20 ;  /* 0x00000006ff287819 */ /* 0x000fe40000011614 */
[--C-:B------:R-:W-:Y:S02]  /*1590*/  SHF.R.U32.HI R43, RZ, 0xc, R21.reuse ;  /* 0x0000000cff2b7819 */ /* 0x100fe40000011615 */
[----:B------:R-:W-:Y:S02]  /*15a0*/  LOP3.LUT R20, R21, 0x3f003f, RZ, 0xc0, !PT ;  /* 0x003f003f15147812 */ /* 0x000fe400078ec0ff */
[----:B------:R-:W-:-:S02]  /*15b0*/  SHF.R.U32.HI R42, RZ, 0x6, R21 ;  /* 0x00000006ff2a7819 */ /* 0x000fc40000011615 */
[--C-:B------:R-:W-:Y:S02]  /*15c0*/  SHF.R.U32.HI R45, RZ, 0xc, R22.reuse ;  /* 0x0000000cff2d7819 */ /* 0x100fe40000011616 */
[----:B------:R-:W-:Y:S02]  /*15d0*/  LOP3.LUT R21, R22, 0x3f003f, RZ, 0xc0, !PT ;  /* 0x003f003f16157812 */ /* 0x000fe400078ec0ff */
[----:B------:R-:W-:Y:S02]  /*15e0*/  SHF.R.U32.HI R60, RZ, 0x6, R22 ;  /* 0x00000006ff3c7819 */ /* 0x000fe40000011616 */
[----:B------:R-:W-:Y:S02]  /*15f0*/  LOP3.LUT R22, R23, 0x3f003f, RZ, 0xc0, !PT ;  /* 0x003f003f17167812 */ /* 0x000fe400078ec0ff */
[--C-:B------:R-:W-:Y:S02]  /*1600*/  SHF.R.U32.HI R61, RZ, 0x6, R23.reuse ;  /* 0x00000006ff3d7819 */ /* 0x100fe40000011617 */
[----:B------:R-:W-:-:S02]  /*1610*/  SHF.R.U32.HI R23, RZ, 0xc, R23 ;  /* 0x0000000cff177819 */ /* 0x000fc40000011617 */
[----:B------:R-:W-:Y:S02]  /*1620*/  SHF.R.U32.HI R58, RZ, 0xa, R19 ;  /* 0x0000000aff3a7819 */ /* 0x000fe40000011613 */
[----:B------:R-:W-:Y:S02]  /*1630*/  LOP3.LUT R23, R23, 0xf000f, RZ, 0xc0, !PT ;  /* 0x000f000f17177812 */ /* 0x000fe400078ec0ff */
[----:B------:R-:W-:Y:S02]  /*1640*/  SHF.R.U32.HI R56, RZ, 0xa, R16 ;  /* 0x0000000aff387819 */ /* 0x000fe40000011610 */
[----:B------:R-:W-:Y:S02]  /*1650*/  LOP3.LUT R41, R41, 0xf000f, RZ, 0xc0, !PT ;  /* 0x000f000f29297812 */ /* 0x000fe400078ec0ff */
[----:B------:R-:W-:Y:S02]  /*1660*/  LOP3.LUT R58, R23, 0x300030, R58, 0xf8, !PT ;  /* 0x00300030173a7812 */ /* 0x000fe400078ef83a */
[----:B------:R-:W-:-:S02]  /*1670*/  LOP3.LUT R23, R35, 0x3f003f, RZ, 0xc0, !PT ;  /* 0x003f003f23177812 */ /* 0x000fc400078ec0ff */
[----:B------:R-:W-:Y:S02]  /*1680*/  LOP3.LUT R56, R41, 0x300030, R56, 0xf8, !PT ;  /* 0x0030003029387812 */ /* 0x000fe400078ef838 */
[----:B------:R-:W-:Y:S01]  /*1690*/  LOP3.LUT R41, R37, 0x3f003f, RZ, 0xc0, !PT ;  /* 0x003f003f25297812 */ /* 0x000fe200078ec0ff */
[----:B------:R-:W-:Y:S01]  /*16a0*/  HADD2 R37, R38, -1056, -1056 ;  /* 0xe420e42026257430 */ /* 0x000fe20000000000 */
[----:B------:R-:W-:Y:S01]  /*16b0*/  LOP3.LUT R23, R23, 0x64006400, RZ, 0xfc, !PT ;  /* 0x6400640017177812 */ /* 0x000fe200078efcff */
[----:B------:R-:W-:Y:S02]  /*16c0*/  HADD2 R35, R33, -1056, -1056 ;  /* 0xe420e42021237430 */ /* 0x000fe40000000000 */
[----:B------:R-:W-:Y:S02]  /*16d0*/  HADD2 R33, R31, -1056, -1056 ;  /* 0xe420e4201f217430 */ /* 0x000fe40000000000 */
[----:B------:R-:W-:Y:S02]  /*16e0*/  HADD2 R38, R36, -1056, -1056 ;  /* 0xe420e42024267430 */ /* 0x000fe40000000000 */
[----:B------:R-:W-:-:S02]  /*16f0*/  HADD2 R36, R34, -1056, -1056 ;  /* 0xe420e42022247430 */ /* 0x000fc40000000000 */
[----:B------:R-:W-:Y:S01]  /*1700*/  HADD2 R34, R23, -1056, -1056 ;  /* 0xe420e42017227430 */ /* 0x000fe20000000000 */
[-C--:B0-----:R-:W-:Y:S01]  /*1710*/  HFMA2.MMA R23, R37, R24.reuse, RZ ;  /* 0x0000001825177235 */ /* 0x081fe200000000ff */
[----:B------:R-:W-:Y:S01]  /*1720*/  LOP3.LUT R44, R43, 0xf000f, RZ, 0xc0, !PT ;  /* 0x000f000f2b2c7812 */ /* 0x000fe200078ec0ff */
[----:B------:R-:W-:Y:S01]  /*1730*/  HFMA2.MMA R43, R33, R24, RZ ;  /* 0x00000018212b7235 */ /* 0x000fe200000000ff */
[----:B------:R-:W-:Y:S02]  /*1740*/  SHF.R.U32.HI R57, RZ, 0xa, R18 ;  /* 0x0000000aff397819 */ /* 0x000fe40000011612 */
[----:B------:R-:W-:Y:S02]  /*1750*/  LOP3.LUT R46, R45, 0xf000f, RZ, 0xc0, !PT ;  /* 0x000f000f2d2e7812 */ /* 0x000fe400078ec0ff */
[----:B------:R-:W-:Y:S02]  /*1760*/  LOP3.LUT R41, R41, 0x64006400, RZ, 0xfc, !PT ;  /* 0x6400640029297812 */ /* 0x000fe400078efcff */
[----:B------:R-:W-:Y:S01]  /*1770*/  LOP3.LUT R39, R39, 0x64006400, RZ, 0xfc, !PT ;  /* 0x6400640027277812 */ /* 0x000fe200078efcff */
[----:B------:R-:W-:Y:S01]  /*1780*/  HADD2 R31, R32, -1056, -1056 ;  /* 0xe420e420201f7430 */ /* 0x000fe20000000000 */
[-C--:B------:R-:W-:Y:S01]  /*1790*/  HFMA2.MMA R23, R38, R25.reuse, R23 ;  /* 0x0000001926177235 */ /* 0x080fe20000000017 */
[----:B------:R-:W-:Y:S01]  /*17a0*/  LOP3.LUT R57, R46, 0x300030, R57, 0xf8, !PT ;  /* 0x003000302e397812 */ /* 0x000fe200078ef839 */
[----:B------:R-:W-:Y:S01]  /*17b0*/  HADD2 R32, R41, -1056, -1056 ;  /* 0xe420e42029207430 */ /* 0x000fe20000000000 */
[----:B------:R-:W-:Y:S01]  /*17c0*/  HFMA2.MMA R46, R34, R25, R43 ;  /* 0x00000019222e7235 */ /* 0x000fe2000000002b */
[-C--:B------:R-:W-:Y:S01]  /*17d0*/  HFMA2 R41, R35, R24.reuse, RZ.H0_H0 ;  /* 0x0000001823297231 */ /* 0x080fe200000400ff */
[----:B------:R-:W-:Y:S01]  /*17e0*/  SHF.R.U32.HI R55, RZ, 0xa, R17 ;  /* 0x0000000aff377819 */ /* 0x000fe20000011611 */
[----:B------:R-:W-:Y:S01]  /*17f0*/  HADD2 R43, R39, -1056, -1056 ;  /* 0xe420e420272b7430 */ /* 0x000fe20000000000 */
[----:B------:R-:W-:Y:S01]  /*1800*/  LOP3.LUT R20, R20, 0x64006400, RZ, 0xfc, !PT ;  /* 0x6400640014147812 */ /* 0x000fe200078efcff */
[----:B------:R-:W-:Y:S01]  /*1810*/  HFMA2 R24, R31, R24, RZ.H0_H0 ;  /* 0x000000181f187231 */ /* 0x000fe200000400ff */
[----:B------:R-:W-:-:S02]  /*1820*/  LOP3.LUT R21, R21, 0x64006400, RZ, 0xfc, !PT ;  /* 0x6400640015157812 */ /* 0x000fc400078efcff */
[----:B------:R-:W-:Y:S01]  /*1830*/  LOP3.LUT R22, R22, 0x64006400, RZ, 0xfc, !PT ;  /* 0x6400640016167812 */ /* 0x000fe200078efcff */
[-C--:B------:R-:W-:Y:S01]  /*1840*/  HFMA2 R45, R36, R25.reuse, R41 ;  /* 0x00000019242d7231 */ /* 0x080fe20000000029 */
[----:B------:R-:W-:Y:S01]  /*1850*/  LOP3.LUT R55, R44, 0x300030, R55, 0xf8, !PT ;  /* 0x003000302c377812 */ /* 0x000fe200078ef837 */
[----:B------:R-:W-:Y:S01]  /*1860*/  HFMA2 R24, R32, R25, R24 ;  /* 0x0000001920187231 */ /* 0x000fe20000000018 */
[----:B------:R-:W-:Y:S01]  /*1870*/  HFMA2.MMA R44, R43, R26, R23 ;  /* 0x0000001a2b2c7235 */ /* 0x000fe20000000017 */
[----:B------:R-:W-:Y:S02]  /*1880*/  HADD2 R41, R20, -1056, -1056 ;  /* 0xe420e42014297430 */ /* 0x000fe40000000000 */
[----:B------:R-:W-:Y:S02]  /*1890*/  HADD2 R39, R21, -1056, -1056 ;  /* 0xe420e42015277430 */ /* 0x000fe40000000000 */
[----:B------:R-:W-:Y:S02]  /*18a0*/  HADD2 R25, R22, -1056, -1056 ;  /* 0xe420e42016197430 */ /* 0x000fe40000000000 */
[----:B------:R-:W0:Y:S01]  /*18b0*/  LDS.128 R20, [UR4+0x10] ;  /* 0x00001004ff147984 */ /* 0x000e220008000c00 */
[----:B------:R-:W-:-:S02]  /*18c0*/  LOP3.LUT R40, R40, 0x3f003f, RZ, 0xc0, !PT ;  /* 0x003f003f28287812 */ /* 0x000fc400078ec0ff */
[----:B------:R-:W-:Y:S02]  /*18d0*/  LOP3.LUT R42, R42, 0x3f003f, RZ, 0xc0, !PT ;  /* 0x003f003f2a2a7812 */ /* 0x000fe400078ec0ff */
[----:B------:R-:W-:Y:S01]  /*18e0*/  LOP3.LUT R60, R60, 0x3f003f, RZ, 0xc0, !PT ;  /* 0x003f003f3c3c7812 */ /* 0x000fe200078ec0ff */
[-C--:B------:R-:W-:Y:S01]  /*18f0*/  HFMA2 R48, R25, R26.reuse, R24 ;  /* 0x0000001a19307231 */ /* 0x080fe20000000018 */
[----:B------:R-:W-:Y:S01]  /*1900*/  LOP3.LUT R61, R61, 0x3f003f, RZ, 0xc0, !PT ;  /* 0x003f003f3d3d7812 */ /* 0x000fe200078ec0ff */
[----:B------:R-:W-:Y:S01]  /*1910*/  HFMA2 R45, R41, R26, R45 ;  /* 0x0000001a292d7231 */ /* 0x000fe2000000002d */
[----:B------:R-:W-:Y:S01]  /*1920*/  LOP3.LUT R40, R40, 0x64006400, RZ, 0xfc, !PT ;  /* 0x6400640028287812 */ /* 0x000fe200078efcff */
[----:B------:R-:W-:Y:S01]  /*1930*/  HFMA2.MMA R46, R39, R26, R46 ;  /* 0x0000001a272e7235 */ /* 0x000fe2000000002e */
[----:B------:R-:W-:Y:S02]  /*1940*/  LOP3.LUT R24, R42, 0x64006400, RZ, 0xfc, !PT ;  /* 0x640064002a187812 */ /* 0x000fe400078efcff */
[----:B------:R-:W-:Y:S01]  /*1950*/  LOP3.LUT R26, R60, 0x64006400, RZ, 0xfc, !PT ;  /* 0x640064003c1a7812 */ /* 0x000fe200078efcff */
[----:B------:R-:W-:Y:S01]  /*1960*/  HADD2 R42, R40, -1056, -1056 ;  /* 0xe420e420282a7430 */ /* 0x000fe20000000000 */
[----:B------:R-:W-:Y:S01]  /*1970*/  LOP3.LUT R61, R61, 0x64006400, RZ, 0xfc, !PT ;  /* 0x640064003d3d7812 */ /* 0x000fe200078efcff */
[----:B------:R-:W-:Y:S01]  /*1980*/  HADD2 R40, R24, -1056, -1056 ;  /* 0xe420e42018287430 */ /* 0x000fe20000000000 */
[----:B------:R-:W-:-:S02]  /*1990*/  LOP3.LUT R47, R16, 0x3f003f, RZ, 0xc0, !PT ;  /* 0x003f003f102f7812 */ /* 0x000fc400078ec0ff */
[----:B------:R-:W-:Y:S01]  /*19a0*/  SHF.R.U32.HI R49, RZ, 0x6, R16 ;  /* 0x00000006ff317819 */ /* 0x000fe20000011610 */
[----:B------:R-:W-:Y:S01]  /*19b0*/  HADD2 R26, R26, -1056, -1056 ;  /* 0xe420e4201a1a7430 */ /* 0x000fe20000000000 */
[----:B------:R-:W-:Y:S02]  /*19c0*/  LOP3.LUT R16, R17, 0x3f003f, RZ, 0xc0, !PT ;  /* 0x003f003f11107812 */ /* 0x000fe400078ec0ff */
[----:B------:R-:W-:Y:S02]  /*19d0*/  SHF.R.U32.HI R50, RZ, 0x6, R17 ;  /* 0x00000006ff327819 */ /* 0x000fe40000011611 */
[----:B------:R-:W-:Y:S01]  /*19e0*/  LOP3.LUT R17, R18, 0x3f003f, RZ, 0xc0, !PT ;  /* 0x003f003f12117812 */ /* 0x000fe200078ec0ff */
[----:B------:R-:W-:Y:S01]  /*19f0*/  HADD2 R24, R61, -1056, -1056 ;  /* 0xe420e4203d187430 */ /* 0x000fe20000000000 */
[----:B------:R-:W-:Y:S02]  /*1a00*/  SHF.R.U32.HI R59, RZ, 0x6, R18 ;  /* 0x00000006ff3b7819 */ /* 0x000fe40000011612 */
[----:B------:R-:W-:-:S02]  /*1a10*/  LOP3.LUT R18, R19, 0x3f003f, RZ, 0xc0, !PT ;  /* 0x003f003f13127812 */ /* 0x000fc400078ec0ff */
[----:B------:R-:W-:Y:S01]  /*1a20*/  SHF.R.U32.HI R60, RZ, 0x6, R19 ;  /* 0x00000006ff3c7819 */ /* 0x000fe20000011613 */
[-C--:B------:R-:W-:Y:S01]  /*1a30*/  HFMA2 R19, R40, R27.reuse, R45 ;  /* 0x0000001b28137231 */ /* 0x080fe2000000002d */
[----:B------:R-:W-:Y:S01]  /*1a40*/  LOP3.LUT R45, R17, 0x64006400, RZ, 0xfc, !PT ;  /* 0x64006400112d7812 */ /* 0x000fe200078efcff */
[-C--:B------:R-:W-:Y:S01]  /*1a50*/  HFMA2.MMA R44, R42, R27.reuse, R44 ;  /* 0x0000001b2a2c7235 */ /* 0x080fe2000000002c */
[----:B------:R-:W-:Y:S01]  /*1a60*/  LOP3.LUT R47, R47, 0x64006400, RZ, 0xfc, !PT ;  /* 0x640064002f2f7812 */ /* 0x000fe200078efcff */
[----:B------:R-:W-:Y:S01]  /*1a70*/  HFMA2.MMA R46, R26, R27, R46 ;  /* 0x0000001b1a2e7235 */ /* 0x000fe2000000002e */
[----:B------:R-:W-:Y:S01]  /*1a80*/  LOP3.LUT R49, R49, 0x3f003f, RZ, 0xc0, !PT ;  /* 0x003f003f31317812 */ /* 0x000fe200078ec0ff */
[----:B------:R-:W-:Y:S01]  /*1a90*/  HFMA2 R48, R24, R27, R48 ;  /* 0x0000001b18307231 */ /* 0x000fe20000000030 */
[----:B------:R-:W-:Y:S02]  /*1aa0*/  LOP3.LUT R27, R16, 0x64006400, RZ, 0xfc, !PT ;  /* 0x64006400101b7812 */ /* 0x000fe400078efcff */
[----:B------:R-:W-:Y:S01]  /*1ab0*/  LOP3.LUT R17, R59, 0x3f003f, RZ, 0xc0, !PT ;  /* 0x003f003f3b117812 */ /* 0x000fe200078ec0ff */
[----:B------:R-:W-:Y:S01]  /*1ac0*/  HADD2 R45, R45, -1056, -1056 ;  /* 0xe420e4202d2d7430 */ /* 0x000fe20000000000 */
[----:B------:R-:W-:-:S02]  /*1ad0*/  LOP3.LUT R16, R50, 0x3f003f, RZ, 0xc0, !PT ;  /* 0x003f003f32107812 */ /* 0x000fc400078ec0ff */
[----:B------:R-:W-:Y:S02]  /*1ae0*/  LOP3.LUT R18, R18, 0x64006400, RZ, 0xfc, !PT ;  /* 0x6400640012127812 */ /* 0x000fe400078efcff */
[----:B------:R-:W-:Y:S01]  /*1af0*/  LOP3.LUT R50, R49, 0x64006400, RZ, 0xfc, !PT ;  /* 0x6400640031327812 */ /* 0x000fe200078efcff */
[----:B------:R-:W-:Y:S01]  /*1b00*/  HADD2 R49, R47, -1056, -1056 ;  /* 0xe420e4202f317430 */ /* 0x000fe20000000000 */
[----:B------:R-:W-:Y:S01]  /*1b10*/  LOP3.LUT R60, R60, 0x3f003f, RZ, 0xc0, !PT ;  /* 0x003f003f3c3c7812 */ /* 0x000fe200078ec0ff */
[----:B------:R-:W-:Y:S01]  /*1b20*/  HADD2 R47, R27, -1056, -1056 ;  /* 0xe420e4201b2f7430 */ /* 0x000fe20000000000 */
[----:B------:R-:W-:Y:S01]  /*1b30*/  LOP3.LUT R17, R17, 0x64006400, RZ, 0xfc, !PT ;  /* 0x6400640011117812 */ /* 0x000fe200078efcff */
[----:B------:R-:W-:Y:S01]  /*1b40*/  HADD2 R27, R18, -1056, -1056 ;  /* 0xe420e420121b7430 */ /* 0x000fe20000000000 */
[----:B------:R-:W-:Y:S01]  /*1b50*/  LOP3.LUT R16, R16, 0x64006400, RZ, 0xfc, !PT ;  /* 0x6400640010107812 */ /* 0x000fe200078efcff */
[-C--:B0-----:R-:W-:Y:S01]  /*1b60*/  HFMA2.MMA R59, R45, R20.reuse, R46 ;  /* 0x000000142d3b7235 */ /* 0x081fe2000000002e */
[----:B------:R-:W-:Y:S01]  /*1b70*/  LOP3.LUT R60, R60, 0x64006400, RZ, 0xfc, !PT ;  /* 0x640064003c3c7812 */ /* 0x000fe200078efcff */
[----:B------:R-:W-:Y:S01]  /*1b80*/  HFMA2.MMA R18, R49, R20, R44 ;  /* 0x0000001431127235 */ /* 0x000fe2000000002c */
[----:B------:R-:W-:-:S02]  /*1b90*/  HFMA2 R19, R47, R20, R19 ;  /* 0x000000142f137231 */ /* 0x000fc40000000013 */
[----:B------:R-:W-:Y:S02]  /*1ba0*/  HADD2 R50, R50, -1056, -1056 ;  /* 0xe420e42032327430 */ /* 0x000fe40000000000 */
[----:B------:R-:W-:Y:S02]  /*1bb0*/  HADD2 R46, R17, -1056, -1056 ;  /* 0xe420e420112e7430 */ /* 0x000fe40000000000 */
[----:B------:R-:W-:Y:S02]  /*1bc0*/  HFMA2 R20, R27, R20, R48 ;  /* 0x000000141b147231 */ /* 0x000fe40000000030 */
[----:B------:R-:W-:Y:S02]  /*1bd0*/  HADD2 R48, R16, -1056, -1056 ;  /* 0xe420e42010307430 */ /* 0x000fe40000000000 */
[----:B------:R-:W-:Y:S01]  /*1be0*/  HADD2 R44, R60, -1056, -1056 ;  /* 0xe420e4203c2c7430 */ /* 0x000fe20000000000 */
[-C--:B------:R-:W-:Y:S01]  /*1bf0*/  HFMA2.MMA R18, R50, R21.reuse, R18 ;  /* 0x0000001532127235 */ /* 0x080fe20000000012 */
[-C--:B------:R-:W-:Y:S01]  /*1c00*/  HFMA2 R17, R48, R21.reuse, R19 ;  /* 0x0000001530117231 */ /* 0x080fe20000000013 */
[----:B------:R-:W-:Y:S01]  /*1c10*/  HFMA2.MMA R16, R46, R21, R59 ;  /* 0x000000152e107235 */ /* 0x000fe2000000003b */
[----:B------:R-:W-:Y:S01]  /*1c20*/  HFMA2 R21, R44, R21, R20 ;  /* 0x000000152c157231 */ /* 0x000fe20000000014 */
[----:B------:R-:W-:-:S02]  /*1c30*/  LOP3.LUT R20, R52, 0x64006400, RZ, 0xfc, !PT ;  /* 0x6400640034147812 */ /* 0x000fc400078efcff */
[----:B------:R-:W-:Y:S02]  /*1c40*/  LOP3.LUT R53, R53, 0x64006400, RZ, 0xfc, !PT ;  /* 0x6400640035357812 */ /* 0x000fe400078efcff */
[----:B------:R-:W-:Y:S02]  /*1c50*/  LOP3.LUT R59, R54, 0x64006400, RZ, 0xfc, !PT ;  /* 0x64006400363b7812 */ /* 0x000fe400078efcff */
[----:B------:R-:W-:Y:S01]  /*1c60*/  LOP3.LUT R54, R57, 0x64006400, RZ, 0xfc, !PT ;  /* 0x6400640039367812 */ /* 0x000fe200078efcff */
[----:B------:R-:W-:Y:S01]  /*1c70*/  HADD2 R57, R20, -1056, -1056 ;  /* 0xe420e42014397430 */ /* 0x000fe20000000000 */
[----:B------:R-:W-:Y:S01]  /*1c80*/  LOP3.LUT R19, R56, 0x64006400, RZ, 0xfc, !PT ;  /* 0x6400640038137812 */ /* 0x000fe200078efcff */
[----:B------:R-:W-:Y:S01]  /*1c90*/  HADD2 R53, R53, -1056, -1056 ;  /* 0xe420e42035357430 */ /* 0x000fe20000000000 */
[----:B------:R-:W-:Y:S02]  /*1ca0*/  LOP3.LUT R51, R51, 0x64006400, RZ, 0xfc, !PT ;  /* 0x6400640033337812 */ /* 0x000fe400078efcff */
[----:B------:R-:W-:Y:S01]  /*1cb0*/  LOP3.LUT R52, R58, 0x64006400, RZ, 0xfc, !PT ;  /* 0x640064003a347812 */ /* 0x000fe200078efcff */
[-C--:B------:R-:W-:Y:S01]  /*1cc0*/  HFMA2.MMA R18, R57, R22.reuse, R18 ;  /* 0x0000001639127235 */ /* 0x080fe20000000012 */
[----:B------:R-:W-:Y:S01]  /*1cd0*/  HADD2 R58, R19, -1056, -1056 ;  /* 0xe420e420133a7430 */ /* 0x000fe20000000000 */
[----:B------:R-:W-:Y:S01]  /*1ce0*/  LOP3.LUT R56, R55, 0x64006400, RZ, 0xfc, !PT ;  /* 0x6400640037387812 */ /* 0x000fe200078efcff */
[----:B------:R-:W-:Y:S01]  /*1cf0*/  HFMA2.MMA R16, R53, R22, R16 ;  /* 0x0000001635107235 */ /* 0x000fe20000000010 */
[----:B------:R-:W-:-:S02]  /*1d00*/  HADD2 R54, R54, -1056, -1056 ;  /* 0xe420e42036367430 */ /* 0x000fc40000000000 */
[----:B------:R-:W-:Y:S01]  /*1d10*/  HADD2 R55, R51, -1056, -1056 ;  /* 0xe420e42033377430 */ /* 0x000fe20000000000 */
[-C--:B------:R-:W-:Y:S01]  /*1d20*/  HFMA2.MMA R18, R58, R23.reuse, R18 ;  /* 0x000000173a127235 */ /* 0x080fe20000000012 */
[----:B------:R-:W-:Y:S02]  /*1d30*/  HADD2 R51, R59, -1056, -1056 ;  /* 0xe420e4203b337430 */ /* 0x000fe40000000000 */
[-C--:B------:R-:W-:Y:S01]  /*1d40*/  HFMA2 R17, R55, R22.reuse, R17 ;  /* 0x0000001637117231 */ /* 0x080fe20000000011 */
[----:B------:R-:W-:Y:S01]  /*1d50*/  HFMA2.MMA R16, R54, R23, R16 ;  /* 0x0000001736107235 */ /* 0x000fe20000000010 */
[----:B------:R-:W-:Y:S02]  /*1d60*/  HADD2 R56, R56, -1056, -1056 ;  /* 0xe420e42038387430 */ /* 0x000fe40000000000 */
[----:B------:R-:W-:Y:S02]  /*1d70*/  HFMA2 R21, R51, R22, R21 ;  /* 0x0000001633157231 */ /* 0x000fe40000000015 */
[----:B------:R-:W-:-:S02]  /*1d80*/  HADD2 R52, R52, -1056, -1056 ;  /* 0xe420e42034347430 */ /* 0x000fc40000000000 */
[-C--:B------:R-:W-:Y:S02]  /*1d90*/  HFMA2 R17, R56, R23.reuse, R17 ;  /* 0x0000001738117231 */ /* 0x080fe40000000011 */
[----:B------:R-:W-:Y:S02]  /*1da0*/  HFMA2 R21, R52, R23, R21 ;  /* 0x0000001734157231 */ /* 0x000fe40000000015 */
[----:B------:R-:W-:Y:S02]  /*1db0*/  HADD2 R18, R18.H0_H0, R18.H1_H1 ;  /* 0x3000001212127230 */ /* 0x000fe40000000800 */
[----:B------:R-:W-:Y:S02]  /*1dc0*/  HADD2 R17, R17.H0_H0, R17.H1_H1 ;  /* 0x3000001111117230 */ /* 0x000fe40000000800 */
[----:B------:R-:W-:Y:S02]  /*1dd0*/  HADD2 R16, R16.H0_H0, R16.H1_H1 ;  /* 0x3000001010107230 */ /* 0x000fe40000000800 */
[----:B------:R-:W-:Y:S01]  /*1de0*/  HADD2 R21, R21.H0_H0, R21.H1_H1 ;  /* 0x3000001515157230 */ /* 0x000fe20000000800 */
[----:B------:R-:W-:-:S04]  /*1df0*/  PRMT R18, R18, 0x5410, R17 ;  /* 0x0000541012127816 */ /* 0x000fc80000000011 */
[----:B------:R-:W-:Y:S02]  /*1e00*/  PRMT R16, R16, 0x5410, R21 ;  /* 0x0000541010107816 */ /* 0x000fe40000000015 */
[----:B------:R-:W-:-:S03]  /*1e10*/  HFMA2.MMA R9, R18, R30, R9 ;  /* 0x0000001e12097235 */ /* 0x000fc60000000009 */
[----:B------:R-:W-:Y:S01]  /*1e20*/  HFMA2 R8, R16, R15, R8 ;  /* 0x0000000f10087231 */ /* 0x000fe20000000008 */
[----:B------:R-:W-:Y:S05]  /*1e30*/  @!P0 BRA `(.L_x_13) ;  /* 0x0000082000008947 */ /* 0x000fea0003800000 */
[----:B------:R-:W0:Y:S01]  /*1e40*/  LDS.128 R16, [UR4+0x80] ;  /* 0x00008004ff107984 */ /* 0x000e220008000c00 */
[----:B------:R-:W-:-:S03]  /*1e50*/  ISETP.NE.AND P0, PT, R2, 0x2, PT ;  /* 0x000000020200780c */ /* 0x000fc60003f05270 */
[----:B------:R-:W1:Y:S01]  /*1e60*/  LDS.128 R20, [UR4+0x90] ;  /* 0x00009004ff147984 */ /* 0x000e620008000c00 */
[-C--:B0-----:R-:W-:Y:S01]  /*1e70*/  HFMA2.MMA R59, R37, R16.reuse, RZ ;  /* 0x00000010253b7235 */ /* 0x081fe200000000ff */
[-C--:B------:R-:W-:Y:S01]  /*1e80*/  HFMA2 R60, R35, R16.reuse, RZ.H0_H0 ;  /* 0x00000010233c7231 */ /* 0x080fe200000400ff */
[----:B------:R-:W-:Y:S01]  /*1e90*/  HFMA2.MMA R61, R33, R16, RZ ;  /* 0x00000010213d7235 */ /* 0x000fe200000000ff */
[----:B------:R-:W-:Y:S02]  /*1ea0*/  HFMA2 R16, R31, R16, RZ.H0_H0 ;  /* 0x000000101f107231 */ /* 0x000fe400000400ff */
[-C--:B------:R-:W-:Y:S01]  /*1eb0*/  HFMA2 R60, R36, R17.reuse, R60 ;  /* 0x00000011243c7231 */ /* 0x080fe2000000003c */
[-C--:B------:R-:W-:Y:S01]  /*1ec0*/  HFMA2.MMA R59, R38, R17.reuse, R59 ;  /* 0x00000011263b7235 */ /* 0x080fe2000000003b */
[----:B------:R-:W-:Y:S01]  /*1ed0*/  HFMA2 R16, R32, R17, R16 ;  /* 0x0000001120107231 */ /* 0x000fe20000000010 */
[----:B------:R-:W-:Y:S01]  /*1ee0*/  HFMA2.MMA R61, R34, R17, R61 ;  /* 0x00000011223d7235 */ /* 0x000fe2000000003d */
[----:B------:R-:W-:-:S02]  /*1ef0*/  HFMA2 R60, R41, R18, R60 ;  /* 0x00000012293c7231 */ /* 0x000fc4000000003c */
[----:B------:R-:W-:Y:S01]  /*1f00*/  HFMA2 R16, R25, R18, R16 ;  /* 0x0000001219107231 */ /* 0x000fe20000000010 */
[-C--:B------:R-:W-:Y:S01]  /*1f10*/  HFMA2.MMA R59, R43, R18.reuse, R59 ;  /* 0x000000122b3b7235 */ /* 0x080fe2000000003b */
[-C--:B------:R-:W-:Y:S01]  /*1f20*/  HFMA2 R60, R40, R19.reuse, R60 ;  /* 0x00000013283c7231 */ /* 0x080fe2000000003c */
[----:B------:R-:W-:Y:S01]  /*1f30*/  HFMA2.MMA R61, R39, R18, R61 ;  /* 0x00000012273d7235 */ /* 0x000fe2000000003d */
[----:B------:R-:W-:Y:S02]  /*1f40*/  HFMA2 R16, R24, R19, R16 ;  /* 0x0000001318107231 */ /* 0x000fe40000000010 */
[-C--:B-1----:R-:W-:Y:S01]  /*1f50*/  HFMA2 R60, R47, R20.reuse, R60 ;  /* 0x000000142f3c7231 */ /* 0x082fe2000000003c */
        /* <DEDUP_REMOVED lines=9> */
[-C--:B------:R-:W-:Y:S01]  /*1ff0*/  HFMA2 R60, R56, R23.reuse, R60 ;  /* 0x00000017383c7231 */ /* 0x080fe2000000003c */
[-C--:B------:R-:W-:Y:S01]  /*2000*/  HFMA2.MMA R59, R50, R21.reuse, R59 ;  /* 0x00000015323b7235 */ /* 0x080fe2000000003b */
[----:B------:R-:W-:Y:S01]  /*2010*/  HFMA2 R16, R52, R23, R16 ;  /* 0x0000001734107231 */ /* 0x000fe20000000010 */
[----:B------:R-:W-:Y:S01]  /*2020*/  HFMA2.MMA R61, R46, R21, R61 ;  /* 0x000000152e3d7235 */ /* 0x000fe2000000003d */
[----:B------:R-:W-:-:S02]  /*2030*/  HADD2 R60, R60.H0_H0, R60.H1_H1 ;  /* 0x3000003c3c3c7230 */ /* 0x000fc40000000800 */
[----:B------:R-:W-:Y:S01]  /*2040*/  HADD2 R16, R16.H0_H0, R16.H1_H1 ;  /* 0x3000001010107230 */ /* 0x000fe20000000800 */
[-C--:B------:R-:W-:Y:S02]  /*2050*/  HFMA2.MMA R59, R57, R22.reuse, R59 ;  /* 0x00000016393b7235 */ /* 0x080fe4000000003b */
[----:B------:R-:W-:-:S04]  /*2060*/  HFMA2.MMA R61, R53, R22, R61 ;  /* 0x00000016353d7235 */ /* 0x000fc8000000003d */
[-C--:B------:R-:W-:Y:S02]  /*2070*/  HFMA2.MMA R59, R58, R23.reuse, R59 ;  /* 0x000000173a3b7235 */ /* 0x080fe4000000003b */
[----:B------:R-:W-:-:S08]  /*2080*/  HFMA2.MMA R61, R54, R23, R61 ;  /* 0x00000017363d7235 */ /* 0x000fd0000000003d */
[----:B------:R-:W-:Y:S02]  /*2090*/  HADD2 R59, R59.H0_H0, R59.H1_H1 ;  /* 0x3000003b3b3b7230 */ /* 0x000fe40000000800 */
[----:B------:R-:W-:-:S03]  /*20a0*/  HADD2 R61, R61.H0_H0, R61.H1_H1 ;  /* 0x3000003d3d3d7230 */ /* 0x000fc60000000800 */
[----:B------:R-:W-:Y:S02]  /*20b0*/  PRMT R59, R59, 0x5410, R60 ;  /* 0x000054103b3b7816 */ /* 0x000fe4000000003c */
[----:B------:R-:W-:-:S04]  /*20c0*/  PRMT R61, R61, 0x5410, R16 ;  /* 0x000054103d3d7816 */ /* 0x000fc80000000010 */
[----:B------:R-:W-:Y:S01]  /*20d0*/  HFMA2.MMA R7, R59, R30, R7 ;  /* 0x0000001e3b077235 */ /* 0x000fe20000000007 */
[----:B------:R-:W-:Y:S01]  /*20e0*/  HFMA2 R6, R61, R15, R6 ;  /* 0x0000000f3d067231 */ /* 0x000fe20000000006 */
[----:B------:R-:W-:Y:S05]  /*20f0*/  @!P0 BRA `(.L_x_13) ;  /* 0x0000056000008947 */ /* 0x000fea0003800000 */
[----:B------:R-:W0:Y:S01]  /*2100*/  LDS.128 R16, [UR4+0x100] ;  /* 0x00010004ff107984 */ /* 0x000e220008000c00 */
[----:B------:R-:W-:-:S03]  /*2110*/  ISETP.GE.AND P0, PT, R2, 0x4, PT ;  /* 0x000000040200780c */ /* 0x000fc60003f06270 */
        /* <DEDUP_REMOVED lines=42> */
[----:B------:R-:W0:Y:S04]  /*23c0*/  LDS.128 R16, [UR4+0x180] ;  /* 0x00018004ff107984 */ /* 0x000e280008000c00 */
[----:B------:R-:W1:Y:S01]  /*23d0*/  LDS.128 R20, [UR4+0x190] ;  /* 0x00019004ff147984 */ /* 0x000e620008000c00 */
[-C--:B0-----:R-:W-:Y:S01]  /*23e0*/  HFMA2.MMA R37, R37, R16.reuse, RZ ;  /* 0x0000001025257235 */ /* 0x081fe200000000ff */
[-C--:B------:R-:W-:Y:S01]  /*23f0*/  HFMA2 R35, R35, R16.reuse, RZ.H0_H0 ;  /* 0x0000001023237231 */ /* 0x080fe200000400ff */
[----:B------:R-:W-:Y:S01]  /*2400*/  HFMA2.MMA R33, R33, R16, RZ ;  /* 0x0000001021217235 */ /* 0x000fe200000000ff */
[----:B------:R-:W-:-:S02]  /*2410*/  HFMA2 R16, R31, R16, RZ.H0_H0 ;  /* 0x000000101f107231 */ /* 0x000fc400000400ff */
[-C--:B------:R-:W-:Y:S01]  /*2420*/  HFMA2 R35, R36, R17.reuse, R35 ;  /* 0x0000001124237231 */ /* 0x080fe20000000023 */
[-C--:B------:R-:W-:Y:S01]  /*2430*/  HFMA2.MMA R37, R38, R17.reuse, R37 ;  /* 0x0000001126257235 */ /* 0x080fe20000000025 */
[----:B------:R-:W-:Y:S01]  /*2440*/  HFMA2 R16, R32, R17, R16 ;  /* 0x0000001120107231 */ /* 0x000fe20000000010 */
[----:B------:R-:W-:Y:S01]  /*2450*/  HFMA2.MMA R33, R34, R17, R33 ;  /* 0x0000001122217235 */ /* 0x000fe20000000021 */
[-C--:B------:R-:W-:Y:S02]  /*2460*/  HFMA2 R35, R41, R18.reuse, R35 ;  /* 0x0000001229237231 */ /* 0x080fe40000000023 */
[----:B------:R-:W-:Y:S01]  /*2470*/  HFMA2 R16, R25, R18, R16 ;  /* 0x0000001219107231 */ /* 0x000fe20000000010 */
[-C--:B------:R-:W-:Y:S01]  /*2480*/  HFMA2.MMA R37, R43, R18.reuse, R37 ;  /* 0x000000122b257235 */ /* 0x080fe20000000025 */
[-C--:B------:R-:W-:Y:S01]  /*2490*/  HFMA2 R35, R40, R19.reuse, R35 ;  /* 0x0000001328237231 */ /* 0x080fe20000000023 */
[----:B------:R-:W-:Y:S01]  /*24a0*/  HFMA2.MMA R33, R39, R18, R33 ;  /* 0x0000001227217235 */ /* 0x000fe20000000021 */
[----:B------:R-:W-:-:S02]  /*24b0*/  HFMA2 R16, R24, R19, R16 ;  /* 0x0000001318107231 */ /* 0x000fc40000000010 */
[-C--:B-1----:R-:W-:Y:S01]  /*24c0*/  HFMA2 R24, R47, R20.reuse, R35 ;  /* 0x000000142f187231 */ /* 0x082fe20000000023 */
        /* <DEDUP_REMOVED lines=9> */
[-C--:B------:R-:W-:Y:S01]  /*2560*/  HFMA2 R24, R56, R23.reuse, R24 ;  /* 0x0000001738187231 */ /* 0x080fe20000000018 */
[-C--:B------:R-:W-:Y:S01]  /*2570*/  HFMA2.MMA R25, R50, R21.reuse, R25 ;  /* 0x0000001532197235 */ /* 0x080fe20000000019 */
[----:B------:R-:W-:Y:S01]  /*2580*/  HFMA2 R26, R52, R23, R26 ;  /* 0x00000017341a7231 */ /* 0x000fe2000000001a */
[----:B------:R-:W-:Y:S01]  /*2590*/  HFMA2.MMA R33, R46, R21, R33 ;  /* 0x000000152e217235 */ /* 0x000fe20000000021 */
[----:B------:R-:W-:Y:S02]  /*25a0*/  HADD2 R24, R24.H0_H0, R24.H1_H1 ;  /* 0x3000001818187230 */ /* 0x000fe40000000800 */
        /* <DEDUP_REMOVED lines=10> */
[----:B------:R-:W-:-:S05]  /*2650*/  HFMA2 R4, R27, R15, R4 ;  /* 0x0000000f1b047231 */ /* 0x000fca0000000004 */
.L_x_13:
[----:B-1----:R-:W-:Y:S05]  /*2660*/  @!P1 BRA `(.L_x_14) ;  /* 0x000013a000009947 */ /* 0x002fea0003800000 */
[----:B------:R-:W-:Y:S01]  /*2670*/  UIMAD UR8, UR5, 0xc, URZ ;  /* 0x0000000c050878a4 */ /* 0x000fe2000f8e023f */
[----:B------:R-:W-:-:S05]  /*2680*/  IMAD.WIDE.U32 R32, R12, 0xc, R28 ;  /* 0x0000000c0c207825 */ /* 0x000fca00078e001c */
[----:B------:R-:W-:-:S05]  /*2690*/  IADD3 R33, R33, UR8, RZ ;  /* 0x0000000821217c10 */ /* 0x000fca000fffe0ff */
[C---:B------:R-:W-:Y:S01]  /*26a0*/  IMAD.WIDE R20, R12.reuse, 0x4, R32 ;  /* 0x000000040c147825 */ /* 0x040fe200078e0220 */
[----:B-----5:R-:W2:Y:S05]  /*26b0*/  LDG.E.128.CONSTANT R24, [R32.64] ;  /* 0x0000000620187981 */ /* 0x020eaa000c1e9d00 */
[----:B------:R-:W-:Y:S02]  /*26c0*/  IMAD.WIDE R16, R12, 0x4, R20 ;  /* 0x000000040c107825 */ /* 0x000fe400078e0214 */
[----:B------:R-:W3:Y:S04]  /*26d0*/  LDG.E.128.CONSTANT R20, [R20.64] ;  /* 0x0000000614147981 */ /* 0x000ee8000c1e9d00 */
[----:B------:R-:W4:Y:S01]  /*26e0*/  LDG.E.128.CONSTANT R16, [R16.64] ;  /* 0x0000000610107981 */ /* 0x000f22000c1e9d00 */
[----:B------:R-:W-:-:S02]  /*26f0*/  ISETP.GE.AND P0, PT, R2, 0x2, PT ;  /* 0x000000020200780c */ /* 0x000fc40003f06270 */
[--C-:B--2---:R-:W-:Y:S02]  /*2700*/  SHF.R.U32.HI R40, RZ, 0xc, R24.reuse ;  /* 0x0000000cff287819 */ /* 0x104fe40000011618 */
[----:B------:R-:W-:Y:S02]  /*2710*/  LOP3.LUT R39, R24, 0x3f003f, RZ, 0xc0, !PT ;  /* 0x003f003f18277812 */ /* 0x000fe400078ec0ff */
[----:B------:R-:W-:Y:S02]  /*2720*/  SHF.R.U32.HI R38, RZ, 0x6, R24 ;  /* 0x00000006ff267819 */ /* 0x000fe40000011618 */
[--C-:B------:R-:W-:Y:S02]  /*2730*/  SHF.R.U32.HI R32, RZ, 0xc, R26.reuse ;  /* 0x0000000cff207819 */ /* 0x100fe4000001161a */
[----:B------:R-:W-:Y:S02]  /*2740*/  LOP3.LUT R31, R26, 0x3f003f, RZ, 0xc0, !PT ;  /* 0x003f003f1a1f7812 */ /* 0x000fe400078ec0ff */
[----:B------:R-:W-:-:S02]  /*2750*/  SHF.R.U32.HI R36, RZ, 0x6, R26 ;  /* 0x00000006ff247819 */ /* 0x000fc4000001161a */
[----:B------:R-:W-:Y:S02]  /*2760*/  SHF.R.U32.HI R24, RZ, 0xc, R25 ;  /* 0x0000000cff187819 */ /* 0x000fe40000011619 */
[----:B------:R-:W-:Y:S02]  /*2770*/  SHF.R.U32.HI R26, RZ, 0xc, R27 ;  /* 0x0000000cff1a7819 */ /* 0x000fe4000001161b */
[----:B------:R-:W-:Y:S02]  /*2780*/  LOP3.LUT R34, R25, 0x3f003f, RZ, 0xc0, !PT ;  /* 0x003f003f19227812 */ /* 0x000fe400078ec0ff */
[----:B------:R-:W-:Y:S02]  /*2790*/  SHF.R.U32.HI R35, RZ, 0x6, R25 ;  /* 0x00000006ff237819 */ /* 0x000fe40000011619 */
[----:B------:R-:W-:Y:S02]  /*27a0*/  LOP3.LUT R33, R27, 0x3f003f, RZ, 0xc0, !PT ;  /* 0x003f003f1b217812 */ /* 0x000fe400078ec0ff */
[----:B------:R-:W-:-:S02]  /*27b0*/  SHF.R.U32.HI R37, RZ, 0x6, R27 ;  /* 0x00000006ff257819 */ /* 0x000fc4000001161b */
[----:B------:R-:W-:Y:S02]  /*27c0*/  LOP3.LUT R25, R40, 0xf000f, RZ, 0xc0, !PT ;  /* 0x000f000f28197812 */ /* 0x000fe400078ec0ff */
[----:B------:R-:W-:Y:S02]  /*27d0*/  LOP3.LUT R24, R24, 0xf000f, RZ, 0xc0, !PT ;  /* 0x000f000f18187812 */ /* 0x000fe400078ec0ff */
[----:B------:R-:W-:Y:S02]  /*27e0*/  LOP3.LUT R27, R26, 0xf000f, RZ, 0xc0, !PT ;  /* 0x000f000f1a1b7812 */ /* 0x000fe400078ec0ff */
[----:B----4-:R-:W-:Y:S02]  /*27f0*/  SHF.R.U32.HI R52, RZ, 0x8, R16 ;  /* 0x00000008ff347819 */ /* 0x010fe40000011610 */
[----:B------:R-:W-:Y:S02]  /*2800*/  SHF.R.U32.HI R51, RZ, 0x8, R17 ;  /* 0x00000008ff337819 */ /* 0x000fe40000011611 */
[----:B------:R-:W-:-:S02]  /*2810*/  SHF.R.U32.HI R54, RZ, 0x8, R19 ;  /* 0x00000008ff367819 */ /* 0x000fc40000011613 */
[----:B------:R-:W-:Y:S02]  /*2820*/  LOP3.LUT R52, R25, 0x300030, R52, 0xf8, !PT ;  /* 0x0030003019347812 */ /* 0x000fe400078ef834 */
[----:B------:R-:W-:Y:S02]  /*2830*/  LOP3.LUT R51, R24, 0x300030, R51, 0xf8, !PT ;  /* 0x0030003018337812 */ /* 0x000fe400078ef833 */
[----:B------:R-:W-:Y:S02]  /*2840*/  LOP3.LUT R54, R27, 0x300030, R54, 0xf8, !PT ;  /* 0x003000301b367812 */ /* 0x000fe400078ef836 */
[----:B------:R-:W0:Y:S01]  /*2850*/  LDS.128 R24, [UR4+0x20] ;  /* 0x00002004ff187984 */ /* 0x000e220008000c00 */
[----:B------:R-:W-:Y:S02]  /*2860*/  LOP3.LUT R32, R32, 0xf000f, RZ, 0xc0, !PT ;  /* 0x000f000f20207812 */ /* 0x000fe400078ec0ff */
[----:B------:R-:W-:Y:S02]  /*2870*/  SHF.R.U32.HI R53, RZ, 0x8, R18 ;  /* 0x00000008ff357819 */ /* 0x000fe40000011612 */
[----:B---3--:R-:W-:-:S02]  /*2880*/  SHF.R.U32.HI R41, RZ, 0xc, R20 ;  /* 0x0000000cff297819 */ /* 0x008fc40000011614 */
        /* <DEDUP_REMOVED lines=14> */
[----:B------:R-:W-:Y:S02]  /*2970*/  LOP3.LUT R39, R39, 0x64006400, RZ, 0xfc, !PT ;  /* 0x6400640027277812 */ /* 0x000fe400078efcff */
[----:B------:R-:W-:Y:S02]  /*2980*/  LOP3.LUT R58, R23, 0x300030, R58, 0xf8, !PT ;  /* 0x00300030173a7812 */ /* 0x000fe400078ef83a */
[----:B------:R-:W-:Y:S02]  /*2990*/  LOP3.LUT R23, R36, 0x3f003f, RZ, 0xc0, !PT ;  /* 0x003f003f24177812 */ /* 0x000fe400078ec0ff */
[----:B------:R-:W-:-:S02]  /*29a0*/  LOP3.LUT R38, R38, 0x3f003f, RZ, 0xc0, !PT ;  /* 0x003f003f26267812 */ /* 0x000fc400078ec0ff */
[----:B------:R-:W-:Y:S02]  /*29b0*/  LOP3.LUT R44, R43, 0xf000f, RZ, 0xc0, !PT ;  /* 0x000f000f2b2c7812 */ /* 0x000fe400078ec0ff */
[----:B------:R-:W-:Y:S02]  /*29c0*/  LOP3.LUT R34, R34, 0x64006400, RZ, 0xfc, !PT ;  /* 0x6400640022227812 */ /* 0x000fe400078efcff */
[----:B------:R-:W-:Y:S02]  /*29d0*/  LOP3.LUT R35, R35, 0x3f003f, RZ, 0xc0, !PT ;  /* 0x003f003f23237812 */ /* 0x000fe400078ec0ff */
[----:B------:R-:W-:Y:S01]  /*29e0*/  LOP3.LUT R43, R37, 0x3f003f, RZ, 0xc0, !PT ;  /* 0x003f003f252b7812 */ /* 0x000fe200078ec0ff */
[----:B------:R-:W-:Y:S01]  /*29f0*/  HADD2 R37, R39, -1056, -1056 ;  /* 0xe420e42027257430 */ /* 0x000fe20000000000 */
[----:B------:R-:W-:Y:S02]  /*2a00*/  LOP3.LUT R23, R23, 0x64006400, RZ, 0xfc, !PT ;  /* 0x6400640017177812 */ /* 0x000fe400078efcff */
[----:B------:R-:W-:-:S02]  /*2a10*/  LOP3.LUT R38, R38, 0x64006400, RZ, 0xfc, !PT ;  /* 0x6400640026267812 */ /* 0x000fc400078efcff */
[----:B------:R-:W-:Y:S02]  /*2a20*/  SHF.R.U32.HI R56, RZ, 0xa, R16 ;  /* 0x0000000aff387819 */ /* 0x000fe40000011610 */
[----:B------:R-:W-:Y:S02]  /*2a30*/  LOP3.LUT R41, R41, 0xf000f, RZ, 0xc0, !PT ;  /* 0x000f000f29297812 */ /* 0x000fe400078ec0ff */
[----:B------:R-:W-:Y:S02]  /*2a40*/  LOP3.LUT R31, R31, 0x64006400, RZ, 0xfc, !PT ;  /* 0x640064001f1f7812 */ /* 0x000fe400078efcff */
[----:B------:R-:W-:Y:S01]  /*2a50*/  LOP3.LUT R36, R35, 0x64006400, RZ, 0xfc, !PT ;  /* 0x6400640023247812 */ /* 0x000fe200078efcff */
[----:B------:R-:W-:Y:S01]  /*2a60*/  HADD2 R35, R34, -1056, -1056 ;  /* 0xe420e42022237430 */ /* 0x000fe20000000000 */
[----:B------:R-:W-:Y:S01]  /*2a70*/  LOP3.LUT R56, R41, 0x300030, R56, 0xf8, !PT ;  /* 0x0030003029387812 */ /* 0x000fe200078ef838 */
[----:B------:R-:W-:Y:S01]  /*2a80*/  HADD2 R34, R23, -1056, -1056 ;  /* 0xe420e42017227430 */ /* 0x000fe20000000000 */
[----:B0-----:R-:W-:Y:S01]  /*2a90*/  HFMA2.MMA R23, R37, R24, RZ ;  /* 0x0000001825177235 */ /* 0x001fe200000000ff */
[----:B------:R-:W-:Y:S01]  /*2aa0*/  HADD2 R38, R38, -1056, -1056 ;  /* 0xe420e42026267430 */ /* 0x000fe20000000000 */
[----:B------:R-:W-:Y:S01]  /*2ab0*/  LOP3.LUT R41, R33, 0x64006400, RZ, 0xfc, !PT ;  /* 0x6400640021297812 */ /* 0x000fe200078efcff */
[----:B------:R-:W-:Y:S01]  /*2ac0*/  HADD2 R33, R31, -1056, -1056 ;  /* 0xe420e4201f217430 */ /* 0x000fe20000000000 */
[----:B------:R-:W-:-:S02]  /*2ad0*/  LOP3.LUT R39, R43, 0x64006400, RZ, 0xfc, !PT ;  /* 0x640064002b277812 */ /* 0x000fc400078efcff */
[----:B------:R-:W-:Y:S01]  /*2ae0*/  LOP3.LUT R43, R32, 0x64006400, RZ, 0xfc, !PT ;  /* 0x64006400202b7812 */ /* 0x000fe200078efcff */
[----:B------:R-:W-:Y:S01]  /*2af0*/  HADD2 R31, R41, -1056, -1056 ;  /* 0xe420e420291f7430 */ /* 0x000fe20000000000 */
[----:B------:R-:W-:Y:S01]  /*2b00*/  HFMA2.MMA R23, R38, R25, R23 ;  /* 0x0000001926177235 */ /* 0x000fe20000000017 */
[----:B------:R-:W-:Y:S01]  /*2b10*/  HADD2 R32, R39, -1056, -1056 ;  /* 0xe420e42027207430 */ /* 0x000fe20000000000 */
[----:B------:R-:W-:Y:S01]  /*2b20*/  HFMA2.MMA R41, R33, R24, RZ ;  /* 0x0000001821297235 */ /* 0x000fe200000000ff */
[----:B------:R-:W-:Y:S01]  /*2b30*/  SHF.R.U32.HI R57, RZ, 0xa, R18 ;  /* 0x0000000aff397819 */ /* 0x000fe20000011612 */
[-C--:B------:R-:W-:Y:S01]  /*2b40*/  HFMA2 R39, R35, R24.reuse, RZ.H0_H0 ;  /* 0x0000001823277231 */ /* 0x080fe200000400ff */
[----:B------:R-:W-:Y:S01]  /*2b50*/  LOP3.LUT R46, R45, 0xf000f, RZ, 0xc0, !PT ;  /* 0x000f000f2d2e7812 */ /* 0x000fe200078ec0ff */
[----:B------:R-:W-:Y:S01]  /*2b60*/  HADD2 R43, R43, -1056, -1056 ;  /* 0xe420e4202b2b7430 */ /* 0x000fe20000000000 */
        /* <DEDUP_REMOVED lines=8> */
[----:B------:R-:W-:Y:S01]  /*2bf0*/  HFMA2.MMA R46, R34, R25, R41 ;  /* 0x00000019222e7235 */ /* 0x000fe20000000029 */
[----:B------:R-:W-:Y:S01]  /*2c00*/  LOP3.LUT R55, R44, 0x300030, R55, 0xf8, !PT ;  /* 0x003000302c377812 */ /* 0x000fe200078ef837 */
[----:B------:R-:W-:Y:S01]  /*2c10*/  HFMA2 R24, R32, R25, R24 ;  /* 0x0000001920187231 */ /* 0x000fe20000000018 */
[----:B------:R-:W-:Y:S01]  /*2c20*/  HFMA2.MMA R44, R43, R26, R23 ;  /* 0x0000001a2b2c7235 */ /* 0x000fe20000000017 */
[----:B------:R-:W-:Y:S02]  /*2c30*/  HADD2 R41, R20, -1056, -1056 ;  /* 0xe420e42014297430 */ /* 0x000fe40000000000 */
[----:B------:R-:W-:Y:S02]  /*2c40*/  HADD2 R39, R21, -1056, -1056 ;  /* 0xe420e42015277430 */ /* 0x000fe40000000000 */
[----:B------:R-:W-:-:S02]  /*2c50*/  HADD2 R25, R22, -1056, -1056 ;  /* 0xe420e42016197430 */ /* 0x000fc40000000000 */
[----:B------:R-:W0:Y:S01]  /*2c60*/  LDS.128 R20, [UR4+0x30] ;  /* 0x00003004ff147984 */ /* 0x000e220008000c00 */
[----:B------:R-:W-:Y:S02]  /*2c70*/  LOP3.LUT R40, R40, 0x3f003f, RZ, 0xc0, !PT ;  /* 0x003f003f28287812 */ /* 0x000fe400078ec0ff */
[----:B------:R-:W-:Y:S02]  /*2c80*/  LOP3.LUT R60, R60, 0x3f003f, RZ, 0xc0, !PT ;  /* 0x003f003f3c3c7812 */ /* 0x000fe400078ec0ff */
[----:B------:R-:W-:Y:S01]  /*2c90*/  LOP3.LUT R42, R42, 0x3f003f, RZ, 0xc0, !PT ;  /* 0x003f003f2a2a7812 */ /* 0x000fe200078ec0ff */
[-C--:B------:R-:W-:Y:S01]  /*2ca0*/  HFMA2 R45, R41, R26.reuse, R45 ;  /* 0x0000001a292d7231 */ /* 0x080fe2000000002d */
[----:B------:R-:W-:Y:S01]  /*2cb0*/  LOP3.LUT R61, R61, 0x3f003f, RZ, 0xc0, !PT ;  /* 0x003f003f3d3d7812 */ /* 0x000fe200078ec0ff */
        /* <DEDUP_REMOVED lines=9> */
[----:B------:R-:W-:Y:S01]  /*2d50*/  SHF.R.U32.HI R49, RZ, 0x6, R16 ;  /* 0x00000006ff317819 */ /* 0x000fe20000011610 */
[----:B------:R-:W-:Y:S01]  /*2d60*/  HADD2 R40, R24, -1056, -1056 ;  /* 0xe420e42018287430 */ /* 0x000fe20000000000 */
[----:B------:R-:W-:Y:S01]  /*2d70*/  LOP3.LUT R16, R17, 0x3f003f, RZ, 0xc0, !PT ;  /* 0x003f003f11107812 */ /* 0x000fe200078ec0ff */
[----:B------:R-:W-:Y:S01]  /*2d80*/  HADD2 R24, R61, -1056, -1056 ;  /* 0xe420e4203d187430 */ /* 0x000fe20000000000 */
[----:B------:R-:W-:-:S02]  /*2d90*/  SHF.R.U32.HI R50, RZ, 0x6, R17 ;  /* 0x00000006ff327819 */ /* 0x000fc40000011611 */
[----:B------:R-:W-:Y:S02]  /*2da0*/  LOP3.LUT R17, R18, 0x3f003f, RZ, 0xc0, !PT ;  /* 0x003f003f12117812 */ /* 0x000fe400078ec0ff */
[----:B------:R-:W-:Y:S02]  /*2db0*/  SHF.R.U32.HI R59, RZ, 0x6, R18 ;  /* 0x00000006ff3b7819 */ /* 0x000fe40000011612 */
[----:B------:R-:W-:Y:S02]  /*2dc0*/  LOP3.LUT R18, R19, 0x3f003f, RZ, 0xc0, !PT ;  /* 0x003f003f13127812 */ /* 0x000fe400078ec0ff */
[----:B------:R-:W-:Y:S01]  /*2dd0*/  SHF.R.U32.HI R60, RZ, 0x6, R19 ;  /* 0x00000006ff3c7819 */ /* 0x000fe20000011613 */
[-C--:B------:R-:W-:Y:S01]  /*2de0*/  HFMA2 R19, R40, R27.reuse, R45 ;  /* 0x0000001b28137231 */ /* 0x080fe2000000002d */
[----:B------:R-:W-:Y:S01]  /*2df0*/  LOP3.LUT R47, R47, 0x64006400, RZ, 0xfc, !PT ;  /* 0x640064002f2f7812 */ /* 0x000fe200078efcff */
[-C--:B------:R-:W-:Y:S01]  /*2e00*/  HFMA2.MMA R44, R42, R27.reuse, R44 ;  /* 0x0000001b2a2c7235 */ /* 0x080fe2000000002c */
[----:B------:R-:W-:Y:S01]  /*2e10*/  LOP3.LUT R49, R49, 0x3f003f, RZ, 0xc0, !PT ;  /* 0x003f003f31317812 */ /* 0x000fe200078ec0ff */
[----:B------:R-:W-:Y:S01]  /*2e20*/  HFMA2.MMA R46, R26, R27, R46 ;  /* 0x0000001b1a2e7235 */ /* 0x000fe2000000002e */
[----:B------:R-:W-:Y:S01]  /*2e30*/  HFMA2 R48, R24, R27, R48 ;  /* 0x0000001b18307231 */ /* 0x000fe20000000030 */
[----:B------:R-:W-:-:S02]  /*2e40*/  LOP3.LUT R45, R17, 0x64006400, RZ, 0xfc, !PT ;  /* 0x64006400112d7812 */ /* 0x000fc400078efcff */
[----:B------:R-:W-:Y:S02]  /*2e50*/  LOP3.LUT R27, R16, 0x64006400, RZ, 0xfc, !PT ;  /* 0x64006400101b7812 */ /* 0x000fe400078efcff */
[----:B------:R-:W-:Y:S02]  /*2e60*/  LOP3.LUT R16, R50, 0x3f003f, RZ, 0xc0, !PT ;  /* 0x003f003f32107812 */ /* 0x000fe400078ec0ff */
[----:B------:R-:W-:Y:S02]  /*2e70*/  LOP3.LUT R17, R59, 0x3f003f, RZ, 0xc0, !PT ;  /* 0x003f003f3b117812 */ /* 0x000fe400078ec0ff */
        /* <DEDUP_REMOVED lines=11> */
[----:B------:R-:W-:Y:S01]  /*2f30*/  HFMA2 R19, R47, R20, R19 ;  /* 0x000000142f137231 */ /* 0x000fe20000000013 */
[----:B------:R-:W-:Y:S01]  /*2f40*/  HFMA2.MMA R59, R45, R20, R46 ;  /* 0x000000142d3b7235 */ /* 0x000fe2000000002e */
[----:B------:R-:W-:-:S02]  /*2f50*/  HADD2 R50, R50, -1056, -1056 ;  /* 0xe420e42032327430 */ /* 0x000fc40000000000 */
        /* <DEDUP_REMOVED lines=170> */
[----:B------:R-:W-:Y:S02]  /*3a00*/  HFMA2 R4, R27, R15, R4 ;  /* 0x0000000f1b047231 */ /* 0x000fe40000000004 */
.L_x_14:
[----:B------:R-:W-:Y:S01]  /*3a10*/  IADD3 R0, R0, 0x20, RZ ;  /* 0x0000002000007810 */ /* 0x000fe20007ffe0ff */
[----:B------:R-:W-:Y:S01]  /*3a20*/  UIMAD UR8, UR5, 0x18, URZ ;  /* 0x00000018050878a4 */ /* 0x000fe2000f8e023f */
[----:B------:R-:W-:Y:S01]  /*3a30*/  IMAD.WIDE.U32 R28, R12, 0x18, R28 ;  /* 0x000000180c1c7825 */ /* 0x000fe200078e001c */
[----:B------:R-:W-:Y:S01]  /*3a40*/  UIADD3 UR4, UR4, 0x40, URZ ;  /* 0x0000004004047890 */ /* 0x000fe2000fffe03f */
[C---:B------:R-:W-:Y:S02]  /*3a50*/  ISETP.GE.AND P0, PT, R0.reuse, c[0x0][0x1ac], PT ;  /* 0x00006b0000007a0c */ /* 0x040fe40003f06270 */
[----:B------:R-:W-:Y:S02]  /*3a60*/  ISETP.LT.AND P2, PT, R0, R3, PT ;  /* 0x000000030000720c */ /* 0x000fe40003f41270 */
[----:B------:R-:W-:-:S11]  /*3a70*/  IADD3 R29, R29, UR8, RZ ;  /* 0x000000081d1d7c10 */ /* 0x000fd6000fffe0ff */
[----:B------:R-:W-:Y:S05]  /*3a80*/  @!P0 BRA P2, `(.L_x_15) ;  /* 0xffffd77000008947 */ /* 0x000fea000103ffff */
.L_x_12:
[----:B------:R-:W-:Y:S05]  /*3a90*/  @!P1 EXIT ;  /* 0x000000000000994d */ /* 0x000fea0003800000 */
[----:B------:R-:W1:Y:S01]  /*3aa0*/  S2R R3, SR_CTAID.X ;  /* 0x0000000000037919 */ /* 0x000e620000002500 */
[----:B------:R-:W-:-:S03]  /*3ab0*/  IMAD.MOV.U32 R11, RZ, RZ, 0x2 ;  /* 0x00000002ff0b7424 */ /* 0x000fc600078e00ff */
[----:B------:R-:W1:Y:S04]  /*3ac0*/  S2R R10, SR_TID.X ;  /* 0x00000000000a7919 */ /* 0x000e680000002100 */
[----:B------:R-:W2:Y:S01]  /*3ad0*/  S2R R0, SR_CTAID.Y ;  /* 0x0000000000007919 */ /* 0x000ea20000002600 */
[----:B-1----:R-:W-:Y:S02]  /*3ae0*/  IMAD R3, R3, 0x40, R10 ;  /* 0x0000004003037824 */ /* 0x002fe400078e020a */
[----:B--2---:R-:W-:Y:S02]  /*3af0*/  IMAD.SHL.U32 R0, R0, 0x4, RZ ;  /* 0x0000000400007824 */ /* 0x004fe400078e00ff */
[----:B------:R-:W-:-:S04]  /*3b00*/  IMAD.SHL.U32 R3, R3, 0x4, RZ ;  /* 0x0000000403037824 */ /* 0x000fc800078e00ff */
[----:B------:R-:W-:-:S04]  /*3b10*/  IMAD R0, R0, c[0x0][0x18c], R3 ;  /* 0x0000630000007a24 */ /* 0x000fc800078e0203 */
[----:B------:R-:W-:-:S05]  /*3b20*/  IMAD.WIDE R10, R0, R11, c[0x0][0x180] ;  /* 0x00006000000a7625 */ /* 0x000fca00078e020b */
[----:B------:R-:W2:Y:S01]  /*3b30*/  ATOM.E.ADD.F16x2.RN.STRONG.GPU P0, RZ, [R10.64], R9 ;  /* 0x000000090aff798a */ /* 0x000ea2000810e9c6 */
[----:B------:R-:W-:Y:S01]  /*3b40*/  BSSY B0, `(.L_x_16) ;  /* 0x000000e000007945 */ /* 0x000fe20003800000 */
[----:B--2---:R-:W-:Y:S05]  /*3b50*/  @P0 BRA `(.L_x_17) ;  /* 0x000000c000000947 */ /* 0x004fea0003800000 */
[----:B------:R-:W1:Y:S02]  /*3b60*/  QSPC.E.S P0, RZ, [R10] ;  /* 0x000000000aff73aa */ /* 0x000e640000000500 */
[----:B-1----:R-:W-:Y:S05]  /*3b70*/  @!P0 BRA `(.L_x_18) ;  /* 0x0000007000008947 */ /* 0x002fea0003800000 */
[----:B------:R-:W-:-:S05]  /*3b80*/  LOP3.LUT R0, R10, 0xffffff, RZ, 0xc0, !PT ;  /* 0x00ffffff0a007812 */ /* 0x000fca00078ec0ff */
.L_x_19:
[----:B0-----:R-:W0:Y:S02]  /*3b90*/  LDS R16, [R0] ;  /* 0x0000000000107984 */ /* 0x001e240000000800 */
[----:B0-----:R-:W-:-:S06]  /*3ba0*/  HADD2 R17, R16, R9 ;  /* 0x0000000910117230 */ /* 0x001fcc0000000000 */
[----:B------:R-:W0:Y:S02]  /*3bb0*/  ATOMS.CAST.SPIN R17, [R0], R16, R17 ;  /* 0x000000100011738d */ /* 0x000e240001800011 */
[----:B0-----:R-:W-:-:S13]  /*3bc0*/  ISETP.EQ.U32.AND P0, PT, R17, 0x1, PT ;  /* 0x000000011100780c */ /* 0x001fda0003f02070 */
[----:B------:R-:W-:Y:S05]  /*3bd0*/  @!P0 BRA `(.L_x_19) ;  /* 0xffffffb000008947 */ /* 0x000fea000383ffff */
[----:B------:R-:W-:Y:S05]  /*3be0*/  BRA `(.L_x_17) ;  /* 0x0000003000007947 */ /* 0x000fea0003800000 */
.L_x_18:
[----:B------:R-:W2:Y:S02]  /*3bf0*/  LD.E R0, [R10.64] ;  /* 0x000000060a007980 */ /* 0x000ea4000c101900 */
[----:B--2---:R-:W-:-:S05]  /*3c00*/  IMAD.IADD R3, R9, 0x1, R0 ;  /* 0x0000000109037824 */ /* 0x004fca00078e0200 */
[----:B------:R1:W-:Y:S02]  /*3c10*/  ST.E [R10.64], R3 ;  /* 0x000000030a007985 */ /* 0x0003e4000c101906 */
.L_x_17:
[----:B------:R-:W-:Y:S05]  /*3c20*/  BSYNC B0 ;  /* 0x0000000000007941 */ /* 0x000fea0003800000 */
.L_x_16:
[----:B------:R-:W2:Y:S01]  /*3c30*/  ATOM.E.ADD.F16x2.RN.STRONG.GPU P0, RZ, [R10.64+0x4], R8 ;  /* 0x000004080aff798a */ /* 0x000ea2000810e9c6 */
[----:B------:R-:W-:Y:S01]  /*3c40*/  BSSY B0, `(.L_x_20) ;  /* 0x0000010000007945 */ /* 0x000fe20003800000 */
[----:B--2---:R-:W-:Y:S05]  /*3c50*/  @P0 BRA `(.L_x_21) ;  /* 0x000000e000000947 */ /* 0x004fea0003800000 */
[----:B------:R-:W2:Y:S02]  /*3c60*/  QSPC.E.S P0, RZ, [R10+0x4] ;  /* 0x000004000aff73aa */ /* 0x000ea40000000500 */
[----:B--2---:R-:W-:Y:S05]  /*3c70*/  @!P0 BRA `(.L_x_22) ;  /* 0x0000009000008947 */ /* 0x004fea0003800000 */
[----:B------:R-:W-:Y:S01]  /*3c80*/  IADD3 R0, R10, 0x4, RZ ;  /* 0x000000040a007810 */ /* 0x000fe20007ffe0ff */
[----:B-1----:R-:W-:-:S03]  /*3c90*/  IMAD.MOV.U32 R3, RZ, RZ, R8 ;  /* 0x000000ffff037224 */ /* 0x002fc600078e0008 */
[----:B------:R-:W-:-:S05]  /*3ca0*/  LOP3.LUT R0, R0, 0xffffff, RZ, 0xc0, !PT ;  /* 0x00ffffff00007812 */ /* 0x000fca00078ec0ff */
.L_x_23:
[----:B------:R-:W1:Y:S02]  /*3cb0*/  LDS R8, [R0] ;  /* 0x0000000000087984 */ /* 0x000e640000000800 */
[----:B-1----:R-:W-:-:S10]  /*3cc0*/  HFMA2.MMA R9, R8, 1, 1, R3 ;  /* 0x3c003c0008097835 */ /* 0x002fd40000000003 */
[----:B------:R-:W1:Y:S02]  /*3cd0*/  ATOMS.CAST.SPIN R9, [R0], R8, R9 ;  /* 0x000000080009738d */ /* 0x000e640001800009 */
[----:B-1----:R-:W-:-:S13]  /*3ce0*/  ISETP.EQ.U32.AND P0, PT, R9, 0x1, PT ;  /* 0x000000010900780c */ /* 0x002fda0003f02070 */
[----:B------:R-:W-:Y:S05]  /*3cf0*/  @!P0 BRA `(.L_x_23) ;  /* 0xffffffb000008947 */ /* 0x000fea000383ffff */
[----:B------:R-:W-:Y:S05]  /*3d00*/  BRA `(.L_x_21) ;  /* 0x0000003000007947 */ /* 0x000fea0003800000 */
.L_x_22:
[----:B------:R-:W2:Y:S02]  /*3d10*/  LD.E R0, [R10.64+0x4] ;  /* 0x000004060a007980 */ /* 0x000ea4000c101900 */
[----:B-12---:R-:W-:-:S05]  /*3d20*/  IMAD.IADD R3, R8, 0x1, R0 ;  /* 0x0000000108037824 */ /* 0x006fca00078e0200 */
[----:B------:R1:W-:Y:S02]  /*3d30*/  ST.E [R10.64+0x4], R3 ;  /* 0x000004030a007985 */ /* 0x0003e4000c101906 */
.L_x_21:
[----:B------:R-:W-:Y:S05]  /*3d40*/  BSYNC B0 ;  /* 0x0000000000007941 */ /* 0x000fea0003800000 */
.L_x_20:
[----:B------:R-:W-:-:S13]  /*3d50*/  ISETP.GE.AND P0, PT, R2, 0x2, PT ;  /* 0x000000020200780c */ /* 0x000fda0003f06270 */
[----:B------:R-:W-:Y:S05]  /*3d60*/  @!P0 EXIT ;  /* 0x000000000000894d */ /* 0x000fea0003800000 */
[----:B------:R-:W-:-:S04]  /*3d70*/  IMAD.MOV.U32 R15, RZ, RZ, c[0x0][0x18c] ;  /* 0x00006300ff0f7624 */ /* 0x000fc800078e00ff */
[----:B-1----:R-:W-:-:S05]  /*3d80*/  IMAD.WIDE R10, R15, 0x2, R10 ;  /* 0x000000020f0a7825 */ /* 0x002fca00078e020a */
[----:B------:R-:W2:Y:S01]  /*3d90*/  ATOM.E.ADD.F16x2.RN.STRONG.GPU P0, RZ, [R10.64], R7 ;  /* 0x000000070aff798a */ /* 0x000ea2000810e9c6 */
[----:B------:R-:W-:Y:S01]  /*3da0*/  BSSY B0, `(.L_x_24) ;  /* 0x000000e000007945 */ /* 0x000fe20003800000 */
[----:B--2---:R-:W-:Y:S05]  /*3db0*/  @P0 BRA `(.L_x_25) ;  /* 0x000000c000000947 */ /* 0x004fea0003800000 */
[----:B------:R-:W1:Y:S02]  /*3dc0*/  QSPC.E.S P0, RZ, [R10] ;  /* 0x000000000aff73aa */ /* 0x000e640000000500 */
[----:B-1----:R-:W-:Y:S05]  /*3dd0*/  @!P0 BRA `(.L_x_26) ;  /* 0x0000007000008947 */ /* 0x002fea0003800000 */
[----:B------:R-:W-:-:S05]  /*3de0*/  LOP3.LUT R0, R10, 0xffffff, RZ, 0xc0, !PT ;  /* 0x00ffffff0a007812 */ /* 0x000fca00078ec0ff */
.L_x_27:
[----:B------:R-:W1:Y:S02]  /*3df0*/  LDS R8, [R0] ;  /* 0x0000000000087984 */ /* 0x000e640000000800 */
[----:B-1----:R-:W-:-:S06]  /*3e00*/  HADD2 R9, R8, R7 ;  /* 0x0000000708097230 */ /* 0x002fcc0000000000 */
[----:B------:R-:W1:Y:S02]  /*3e10*/  ATOMS.CAST.SPIN R9, [R0], R8, R9 ;  /* 0x000000080009738d */ /* 0x000e640001800009 */
[----:B-1----:R-:W-:-:S13]  /*3e20*/  ISETP.EQ.U32.AND P0, PT, R9, 0x1, PT ;  /* 0x000000010900780c */ /* 0x002fda0003f02070 */
[----:B------:R-:W-:Y:S05]  /*3e30*/  @!P0 BRA `(.L_x_27) ;  /* 0xffffffb000008947 */ /* 0x000fea000383ffff */
[----:B------:R-:W-:Y:S05]  /*3e40*/  BRA `(.L_x_25) ;  /* 0x0000003000007947 */ /* 0x000fea0003800000 */
.L_x_26:
[----:B------:R-:W2:Y:S02]  /*3e50*/  LD.E R0, [R10.64] ;  /* 0x000000060a007980 */ /* 0x000ea4000c101900 */
[----:B--2---:R-:W-:-:S05]  /*3e60*/  IMAD.IADD R3, R7, 0x1, R0 ;  /* 0x0000000107037824 */ /* 0x004fca00078e0200 */
[----:B------:R1:W-:Y:S02]  /*3e70*/  ST.E [R10.64], R3 ;  /* 0x000000030a007985 */ /* 0x0003e4000c101906 */
.L_x_25:
[----:B------:R-:W-:Y:S05]  /*3e80*/  BSYNC B0 ;  /* 0x0000000000007941 */ /* 0x000fea0003800000 */
.L_x_24:
        /* <DEDUP_REMOVED lines=8> */
.L_x_31:
[----:B------:R-:W1:Y:S02]  /*3f10*/  LDS R6, [R0] ;  /* 0x0000000000067984 */ /* 0x000e640000000800 */
[----:B-1----:R-:W-:-:S10]  /*3f20*/  HFMA2.MMA R7, R6, 1, 1, R3 ;  /* 0x3c003c0006077835 */ /* 0x002fd40000000003 */
[----:B------:R-:W1:Y:S02]  /*3f30*/  ATOMS.CAST.SPIN R7, [R0], R6, R7 ;  /* 0x000000060007738d */ /* 0x000e640001800007 */
[----:B-1----:R-:W-:-:S13]  /*3f40*/  ISETP.EQ.U32.AND P0, PT, R7, 0x1, PT ;  /* 0x000000010700780c */ /* 0x002fda0003f02070 */
[----:B------:R-:W-:Y:S05]  /*3f50*/  @!P0 BRA `(.L_x_31) ;  /* 0xffffffb000008947 */ /* 0x000fea000383ffff */
[----:B------:R-:W-:Y:S05]  /*3f60*/  BRA `(.L_x_29) ;  /* 0x0000003000007947 */ /* 0x000fea0003800000 */
.L_x_30:
[----:B------:R-:W2:Y:S02]  /*3f70*/  LD.E R0, [R10.64+0x4] ;  /* 0x000004060a007980 */ /* 0x000ea4000c101900 */
[----:B-12---:R-:W-:-:S05]  /*3f80*/  IMAD.IADD R3, R6, 0x1, R0 ;  /* 0x0000000106037824 */ /* 0x006fca00078e0200 */
[----:B------:R1:W-:Y:S02]  /*3f90*/  ST.E [R10.64+0x4], R3 ;  /* 0x000004030a007985 */ /* 0x0003e4000c101906 */
.L_x_29:
[----:B------:R-:W-:Y:S05]  /*3fa0*/  BSYNC B0 ;  /* 0x0000000000007941 */ /* 0x000fea0003800000 */
.L_x_28:
[----:B------:R-:W-:-:S13]  /*3fb0*/  ISETP.NE.AND P0, PT, R2, 0x2, PT ;  /* 0x000000020200780c */ /* 0x000fda0003f05270 */
[----:B------:R-:W-:Y:S05]  /*3fc0*/  @!P0 EXIT ;  /* 0x000000000000894d */ /* 0x000fea0003800000 */
[----:B-1----:R-:W-:-:S05]  /*3fd0*/  IMAD.WIDE R10, R15, 0x2, R10 ;  /* 0x000000020f0a7825 */ /* 0x002fca00078e020a */
[----:B------:R-:W2:Y:S01]  /*3fe0*/  ATOM.E.ADD.F16x2.RN.STRONG.GPU P0, RZ, [R10.64], R14 ;  /* 0x0000000e0aff798a */ /* 0x000ea2000810e9c6 */
[----:B------:R-:W-:Y:S01]  /*3ff0*/  BSSY B0, `(.L_x_32) ;  /* 0x000000e000007945 */ /* 0x000fe20003800000 */
[----:B--2---:R-:W-:Y:S05]  /*4000*/  @P0 BRA `(.L_x_33) ;  /* 0x000000c000000947 */ /* 0x004fea0003800000 */
[----:B------:R-:W1:Y:S02]  /*4010*/  QSPC.E.S P0, RZ, [R10] ;  /* 0x000000000aff73aa */ /* 0x000e640000000500 */
[----:B-1----:R-:W-:Y:S05]  /*4020*/  @!P0 BRA `(.L_x_34) ;  /* 0x0000007000008947 */ /* 0x002fea0003800000 */
[----:B------:R-:W-:-:S05]  /*4030*/  LOP3.LUT R0, R10, 0xffffff, RZ, 0xc0, !PT ;  /* 0x00ffffff0a007812 */ /* 0x000fca00078ec0ff */
.L_x_35:
[----:B------:R-:W1:Y:S02]  /*4040*/  LDS R6, [R0] ;  /* 0x0000000000067984 */ /* 0x000e640000000800 */
[----:B-1----:R-:W-:-:S06]  /*4050*/  HADD2 R7, R6, R14 ;  /* 0x0000000e06077230 */ /* 0x002fcc0000000000 */
[----:B------:R-:W1:Y:S02]  /*4060*/  ATOMS.CAST.SPIN R7, [R0], R6, R7 ;  /* 0x000000060007738d */ /* 0x000e640001800007 */
[----:B-1----:R-:W-:-:S13]  /*4070*/  ISETP.EQ.U32.AND P0, PT, R7, 0x1, PT ;  /* 0x000000010700780c */ /* 0x002fda0003f02070 */
[----:B------:R-:W-:Y:S05]  /*4080*/  @!P0 BRA `(.L_x_35) ;  /* 0xffffffb000008947 */ /* 0x000fea000383ffff */
[----:B------:R-:W-:Y:S05]  /*4090*/  BRA `(.L_x_33) ;  /* 0x0000003000007947 */ /* 0x000fea0003800000 */
.L_x_34:
[----:B------:R-:W2:Y:S02]  /*40a0*/  LD.E R0, [R10.64] ;  /* 0x000000060a007980 */ /* 0x000ea4000c101900 */
[----:B--2---:R-:W-:-:S05]  /*40b0*/  IMAD.IADD R3, R14, 0x1, R0 ;  /* 0x000000010e037824 */ /* 0x004fca00078e0200 */
[----:B------:R1:W-:Y:S02]  /*40c0*/  ST.E [R10.64], R3 ;  /* 0x000000030a007985 */ /* 0x0003e4000c101906 */
.L_x_33:
[----:B------:R-:W-:Y:S05]  /*40d0*/  BSYNC B0 ;  /* 0x0000000000007941 */ /* 0x000fea0003800000 */
.L_x_32:
[----:B------:R-:W2:Y:S01]  /*40e0*/  ATOM.E.ADD.F16x2.RN.STRONG.GPU P0, RZ, [R10.64+0x4], R13 ;  /* 0x0000040d0aff798a */ /* 0x000ea2000810e9c6 */
[----:B------:R-:W-:Y:S01]  /*40f0*/  BSSY B0, `(.L_x_36) ;  /* 0x000000f000007945 */ /* 0x000fe20003800000 */
[----:B--2---:R-:W-:Y:S05]  /*4100*/  @P0 BRA `(.L_x_37) ;  /* 0x000000d000000947 */ /* 0x004fea0003800000 */
[----:B------:R-:W2:Y:S02]  /*4110*/  QSPC.E.S P0, RZ, [R10+0x4] ;  /* 0x000004000aff73aa */ /* 0x000ea40000000500 */
[----:B--2---:R-:W-:Y:S05]  /*4120*/  @!P0 BRA `(.L_x_38) ;  /* 0x0000008000008947 */ /* 0x004fea0003800000 */
[----:B------:R-:W-:-:S04]  /*4130*/  IADD3 R0, R10, 0x4, RZ ;  /* 0x000000040a007810 */ /* 0x000fc80007ffe0ff */
[----:B------:R-:W-:-:S05]  /*4140*/  LOP3.LUT R0, R0, 0xffffff, RZ, 0xc0, !PT ;  /* 0x00ffffff00007812 */ /* 0x000fca00078ec0ff */
.L_x_39:
[----:B------:R-:W2:Y:S02]  /*4150*/  LDS R6, [R0] ;  /* 0x0000000000067984 */ /* 0x000ea40000000800 */
[----:B--2---:R-:W-:-:S10]  /*4160*/  HFMA2.MMA R7, R6, 1, 1, R13 ;  /* 0x3c003c0006077835 */ /* 0x004fd4000000000d */
[----:B------:R-:W2:Y:S02]  /*4170*/  ATOMS.CAST.SPIN R7, [R0], R6, R7 ;  /* 0x000000060007738d */ /* 0x000ea40001800007 */
[----:B--2---:R-:W-:-:S13]  /*4180*/  ISETP.EQ.U32.AND P0, PT, R7, 0x1, PT ;  /* 0x000000010700780c */ /* 0x004fda0003f02070 */
[----:B------:R-:W-:Y:S05]  /*4190*/  @!P0 BRA `(.L_x_39) ;  /* 0xffffffb000008947 */ /* 0x000fea000383ffff */
[----:B------:R-:W-:Y:S05]  /*41a0*/  BRA `(.L_x_37) ;  /* 0x0000003000007947 */ /* 0x000fea0003800000 */
.L_x_38:
[----:B------:R-:W2:Y:S02]  /*41b0*/  LD.E R0, [R10.64+0x4] ;  /* 0x000004060a007980 */ /* 0x000ea4000c101900 */
[----:B-12---:R-:W-:-:S05]  /*41c0*/  IMAD.IADD R3, R13, 0x1, R0 ;  /* 0x000000010d037824 */ /* 0x006fca00078e0200 */
[----:B------:R1:W-:Y:S02]  /*41d0*/  ST.E [R10.64+0x4], R3 ;  /* 0x000004030a007985 */ /* 0x0003e4000c101906 */
.L_x_37:
[----:B------:R-:W-:Y:S05]  /*41e0*/  BSYNC B0 ;  /* 0x0000000000007941 */ /* 0x000fea0003800000 */
.L_x_36:
[----:B------:R-:W-:-:S13]  /*41f0*/  ISETP.GE.AND P0, PT, R2, 0x4, PT ;  /* 0x000000040200780c */ /* 0x000fda0003f06270 */
        /* <DEDUP_REMOVED lines=8> */
.L_x_43:
[----:B------:R-:W1:Y:S02]  /*4280*/  LDS R2, [R0] ;  /* 0x0000000000027984 */ /* 0x000e640000000800 */
[----:B-1----:R-:W-:-:S06]  /*4290*/  HADD2 R3, R2, R5 ;  /* 0x0000000502037230 */ /* 0x002fcc0000000000 */
[----:B------:R-:W1:Y:S02]  /*42a0*/  ATOMS.CAST.SPIN R3, [R0], R2, R3 ;  /* 0x000000020003738d */ /* 0x000e640001800003 */
[----:B-1----:R-:W-:-:S13]  /*42b0*/  ISETP.EQ.U32.AND P0, PT, R3, 0x1, PT ;  /* 0x000000010300780c */ /* 0x002fda0003f02070 */
[----:B------:R-:W-:Y:S05]  /*42c0*/  @!P0 BRA `(.L_x_43) ;  /* 0xffffffb000008947 */ /* 0x000fea000383ffff */
[----:B------:R-:W-:Y:S05]  /*42d0*/  BRA `(.L_x_41) ;  /* 0x0000003000007947 */ /* 0x000fea0003800000 */
.L_x_42:
[----:B------:R-:W2:Y:S02]  /*42e0*/  LD.E R0, [R10.64] ;  /* 0x000000060a007980 */ /* 0x000ea4000c101900 */
[----:B--2---:R-:W-:-:S05]  /*42f0*/  IMAD.IADD R3, R5, 0x1, R0 ;  /* 0x0000000105037824 */ /* 0x004fca00078e0200 */
[----:B------:R1:W-:Y:S02]  /*4300*/  ST.E [R10.64], R3 ;  /* 0x000000030a007985 */ /* 0x0003e4000c101906 */
.L_x_41:
[----:B------:R-:W-:Y:S05]  /*4310*/  BSYNC B0 ;  /* 0x0000000000007941 */ /* 0x000fea0003800000 */
.L_x_40:
[----:B------:R-:W2:Y:S02]  /*4320*/  ATOM.E.ADD.F16x2.RN.STRONG.GPU P0, RZ, [R10.64+0x4], R4 ;  /* 0x000004040aff798a */ /* 0x000ea4000810e9c6 */
[----:B--2---:R-:W-:Y:S05]  /*4330*/  @P0 EXIT ;  /* 0x000000000000094d */ /* 0x004fea0003800000 */
[----:B------:R-:W2:Y:S02]  /*4340*/  QSPC.E.S P0, RZ, [R10+0x4] ;  /* 0x000004000aff73aa */ /* 0x000ea40000000500 */
[----:B--2---:R-:W-:Y:S05]  /*4350*/  @!P0 BRA `(.L_x_44) ;  /* 0x0000008000008947 */ /* 0x004fea0003800000 */
[----:B-1----:R-:W-:-:S04]  /*4360*/  IADD3 R10, R10, 0x4, RZ ;  /* 0x000000040a0a7810 */ /* 0x002fc80007ffe0ff */
[----:B------:R-:W-:-:S05]  /*4370*/  LOP3.LUT R10, R10, 0xffffff, RZ, 0xc0, !PT ;  /* 0x00ffffff0a0a7812 */ /* 0x000fca00078ec0ff */
.L_x_45:
[----:B------:R-:W1:Y:S02]  /*4380*/  LDS R2, [R10] ;  /* 0x000000000a027984 */ /* 0x000e640000000800 */
[----:B-1----:R-:W-:-:S10]  /*4390*/  HFMA2.MMA R3, R2, 1, 1, R4 ;  /* 0x3c003c0002037835 */ /* 0x002fd40000000004 */
[----:B------:R-:W1:Y:S02]  /*43a0*/  ATOMS.CAST.SPIN R3, [R10], R2, R3 ;  /* 0x000000020a03738d */ /* 0x000e640001800003 */
[----:B-1----:R-:W-:-:S13]  /*43b0*/  ISETP.EQ.U32.AND P0, PT, R3, 0x1, PT ;  /* 0x000000010300780c */ /* 0x002fda0003f02070 */
[----:B------:R-:W-:Y:S05]  /*43c0*/  @!P0 BRA `(.L_x_45) ;  /* 0xffffffb000008947 */ /* 0x000fea000383ffff */
[----:B------:R-:W-:Y:S05]  /*43d0*/  EXIT ;  /* 0x000000000000794d */ /* 0x000fea0003800000 */
.L_x_44:
[----:B------:R-:W2:Y:S02]  /*43e0*/  LD.E R0, [R10.64+0x4] ;  /* 0x000004060a007980 */ /* 0x000ea4000c101900 */
[----:B-12---:R-:W-:-:S05]  /*43f0*/  IMAD.IADD R3, R4, 0x1, R0 ;  /* 0x0000000104037824 */ /* 0x006fca00078e0200 */
[----:B------:R-:W-:Y:S01]  /*4400*/  ST.E [R10.64+0x4], R3 ;  /* 0x000004030a007985 */ /* 0x000fe2000c101906 */
[----:B------:R-:W-:Y:S05]  /*4410*/  EXIT ;  /* 0x000000000000794d */ /* 0x000fea0003800000 */
.L_x_46:
[----:B------:R-:W-:-:S00]  /*4420*/  BRA `(.L_x_46) ;  /* 0xfffffff000007947 */ /* 0x000fc0000383ffff */
[----:B------:R-:W-:-:S00]  /*4430*/  NOP ;  /* 0x0000000000007918 */ /* 0x000fc00000000000 */
        /* <DEDUP_REMOVED lines=12> */
.L_x_2809:


//--------------------- .text._Z23gemm_half_q_half_kernelILi4ELi48ELb0ELb0ELi64EEvPK6__halfPKjS4_S2_PS0_iiiiPKtS7_iiiiiibS2_i --------------------------
	.section	.text._Z23gemm_half_q_half_kernelILi4ELi48ELb0ELb0ELi64EEvPK6__halfPKjS4_S2_PS0_iiiiPKtS7_iiiiiibS2_i,"ax",@progbits
	.sectioninfo	@"SHI_REGISTERS=102"
	.align	128
        .global         _Z23gemm_half_q_half_kernelILi4ELi48ELb0ELb0ELi64EEvPK6__halfPKjS4_S2_PS0_iiiiPKtS7_iiiiiibS2_i
        .type           _Z23gemm_half_q_half_kernelILi4ELi48ELb0ELb0ELi64EEvPK6__halfPKjS4_S2_PS0_iiiiPKtS7_iiiiiibS2_i,@function
        .size           _Z23gemm_half_q_half_kernelILi4ELi48ELb0ELb0ELi64EEvPK6__halfPKjS4_S2_PS0_iiiiPKtS7_iiiiiibS2_i,(.L_x_2810 - _Z23gemm_half_q_half_kernelILi4ELi48ELb0ELb0ELi64EEvPK6__halfPKjS4_S2_PS0_iiiiPKtS7_iiiiiibS2_i)
        .other          _Z23gemm_half_q_half_kernelILi4ELi48ELb0ELb0ELi64EEvPK6__halfPKjS4_S2_PS0_iiiiPKtS7_iiiiiibS2_i,@"STO_CUDA_ENTRY STV_DEFAULT"
_Z23gemm_half_q_half_kernelILi4ELi48ELb0ELb0ELi64EEvPK6__halfPKjS4_S2_PS0_iiiiPKtS7_iiiiiibS2_i:
.text._Z23gemm_half_q_half_kernelILi4ELi48ELb0ELb0ELi64EEvPK6__halfPKjS4_S2_PS0_iiiiPKtS7_iiiiiibS2_i:
        /* <DEDUP_REMOVED lines=13> */
[C---:B------:R-:W-:Y:S02]  /*00d0*/  ISETP.GE.AND P1, PT, R0.reuse, 0x1, PT ;  /* 0x000000010000780c */ /* 0x040fe40003f26270 */
        /* <DEDUP_REMOVED lines=15> */
[----:B------:R-:W-:Y:S02]  /*01d0*/  IMAD.SHL.U32 R12, R17, 0x2, RZ ;  /* 0x00000002110c7824 */ /* 0x000fe400078e00ff */
[----:B------:R-:W-:Y:S02]  /*01e0*/  IMAD.SHL.U32 R3, R2, 0x4, RZ ;  /* 0x0000000402037824 */ /* 0x000fe400078e00ff */
[----:B------:R-:W-:-:S03]  /*01f0*/  IMAD.MOV.U32 R13, RZ, RZ, RZ ;  /* 0x000000ffff0d7224 */ /* 0x000fc600078e00ff */
[----:B--2---:R-:W-:-:S04]  /*0200*/  IADD3 R8, P0, R6, R3, RZ ;  /* 0x0000000306087210 */ /* 0x004fc80007f1e0ff */
[----:B------:R-:W-:Y:S02]  /*0210*/  LEA.HI.X.SX32 R3, R3, RZ, 0x1, P0 ;  /* 0x000000ff03037211 */ /* 0x000fe400000f0eff */
[----:B------:R-:W-:-:S04]  /*0220*/  LEA R2, P0, R8, c[0x0][0x160], 0x1 ;  /* 0x0000580008027a11 */ /* 0x000fc800078008ff */
[----:B------:R-:W-:Y:S02]  /*0230*/  LEA.HI.X R3, R8, c[0x0][0x164], R3, 0x1, P0 ;  /* 0x0000590008037a11 */ /* 0x000fe400000f0c03 */
[----:B------:R-:W-:Y:S01]  /*0240*/  PLOP3.LUT P0, PT, PT, PT, PT, 0x80, 0x0 ;  /* 0x000000000000781c */ /* 0x000fe20003f0f070 */
[----:B------:R-:W-:Y:S05]  /*0250*/  @!P2 BRA `(.L_x_50) ;  /* 0x000001300000a947 */ /* 0x000fea0003800000 */
[----:B------:R-:W-:Y:S02]  /*0260*/  PLOP3.LUT P0, PT, PT, PT, PT, 0x8, 0x0 ;  /* 0x000000000000781c */ /* 0x000fe40003f0e170 */
[----:B------:R-:W-:-:S05]  /*0270*/  IADD3 R16, R48, -0x3, RZ ;  /* 0xfffffffd30107810 */ /* 0x000fca0007ffe0ff */
.L_x_51:
        /* <DEDUP_REMOVED lines=17> */
.L_x_50:
        /* <DEDUP_REMOVED lines=17> */
.L_x_49:
[----:B------:R-:W-:Y:S01]  /*04a0*/  IMAD R6, R14, c[0x0][0x190], RZ ;  /* 0x000064000e067a24 */ /* 0x000fe200078e02ff */
[----:B------:R-:W-:Y:S01]  /*04b0*/  ISETP.GT.AND P2, PT, R48, 0x3, PT ;  /* 0x000000033000780c */ /* 0x000fe20003f44270 */
[----:B------:R-:W-:Y:S02]  /*04c0*/  IMAD.SHL.U32 R12, R17, 0x2, RZ ;  /* 0x00000002110c7824 */ /* 0x000fe400078e00ff */
[----:B------:R-:W-:Y:S02]  /*04d0*/  IMAD.SHL.U32 R7, R6, 0x4, RZ ;  /* 0x0000000406077824 */ /* 0x000fe400078e00ff */
[----:B------:R-:W-:-:S03]  /*04e0*/  IMAD.MOV.U32 R13, RZ, RZ, RZ ;  /* 0x000000ffff0d7224 */ /* 0x000fc600078e00ff */
[----:B------:R-:W-:-:S04]  /*04f0*/  IADD3 R6, P0, R2, R7, RZ ;  /* 0x0000000702067210 */ /* 0x000fc80007f1e0ff */
[----:B------:R-:W-:Y:S02]  /*0500*/  LEA.HI.X.SX32 R3, R7, R3, 0x1, P0 ;  /* 0x0000000307037211 */ /* 0x000fe400000f0eff */
[----:B------:R-:W-:-:S04]  /*0510*/  LEA R2, P0, R6, c[0x0][0x160], 0x1 ;  /* 0x0000580006027a11 */ /* 0x000fc800078008ff */
[----:B------:R-:W-:Y:S02]  /*0520*/  LEA.HI.X R3, R6, c[0x0][0x164], R3, 0x1, P0 ;  /* 0x0000590006037a11 */ /* 0x000fe400000f0c03 */
[----:B------:R-:W-:Y:S01]  /*0530*/  PLOP3.LUT P0, PT, PT, PT, PT, 0x80, 0x0 ;  /* 0x000000000000781c */ /* 0x000fe20003f0f070 */
[----:B------:R-:W-:Y:S05]  /*0540*/  @!P2 BRA `(.L_x_52) ;  /* 0x000001300000a947 */ /* 0x000fea0003800000 */
[----:B------:R-:W-:Y:S02]  /*0550*/  PLOP3.LUT P0, PT, PT, PT, PT, 0x8, 0x0 ;  /* 0x000000000000781c */ /* 0x000fe40003f0e170 */
[----:B------:R-:W-:-:S05]  /*0560*/  IADD3 R16, R48, -0x3, RZ ;  /* 0xfffffffd30107810 */ /* 0x000fca0007ffe0ff */
.L_x_53:
        /* <DEDUP_REMOVED lines=17> */
.L_x_52:
[----:B------:R-:W-:-:S05]  /*0680*/  IMAD.IADD R6, R48, 0x1, -R13 ;  /* 0x0000000130067824 */ /* 0x000fca00078e0a0d */
[----:B------:R-:W-:-:S13]  /*0690*/  ISETP.GT.AND P2, PT, R6, 0x1, PT ;  /* 0x000000010600780c */ /* 0x000fda0003f44270 */
[----:B------:R-:W-:Y:S01]  /*06a0*/  @P2 PLOP3.LUT P0, PT, PT, PT, PT, 0x8, 0x0 ;  /* 0x000000000000281c */ /* 0x000fe20003f0e170 */
[----:B------:R-:W-:Y:S01]  /*06b0*/  @P2 IMAD.MOV.U32 R9, RZ, RZ, c[0x0][0x190] ;  /* 0x00006400ff092624 */ /* 0x000fe200078e00ff */
[----:B------:R-:W-:Y:S01]  /*06c0*/  @P2 IADD3 R13, R13, 0x2, RZ ;  /* 0x000000020d0d2810 */ /* 0x000fe20007ffe0ff */
[----:B------:R0:W2:Y:S02]  /*06d0*/  @P2 LDG.E.U16.CONSTANT R11, [R2.64] ;  /* 0x00000006020b2981 */ /* 0x0000a4000c1e9500 */
[----:B------:R-:W-:-:S08]  /*06e0*/  @P2 IMAD.WIDE R6, R9, 0x2, R2 ;  /* 0x0000000209062825 */ /* 0x000fd000078e0202 */
[----:B------:R-:W-:Y:S01]  /*06f0*/  ISETP.LT.OR P0, PT, R13, R48, P0 ;  /* 0x000000300d00720c */ /* 0x000fe20000701670 */
[----:B0-----:R-:W-:Y:S01]  /*0700*/  @P2 IMAD.WIDE R2, R9, 0x2, R6 ;  /* 0x0000000209022825 */ /* 0x001fe200078e0206 */
[----:B------:R-:W3:Y:S11]  /*0710*/  @P2 LDG.E.U16.CONSTANT R13, [R6.64] ;  /* 0x00000006060d2981 */ /* 0x000ef6000c1e9500 */
[----:B------:R-:W4:Y:S04]  /*0720*/  @P0 LDG.E.U16.CONSTANT R9, [R2.64] ;  /* 0x0000000602090981 */ /* 0x000f28000c1e9500 */
[----:B--2---:R-:W-:Y:S04]  /*0730*/  @P2 STS.U16 [R12], R11 ;  /* 0x0000000b0c002388 */ /* 0x004fe80000000400 */
[----:B---3--:R0:W-:Y:S02]  /*0740*/  @P2 STS.U16 [R12+0x80], R13 ;  /* 0x0000800d0c002388 */ /* 0x0081e40000000400 */
[----:B0-----:R-:W-:-:S05]  /*0750*/  @P2 IADD3 R12, R12, 0x100, RZ ;  /* 0x000001000c0c2810 */ /* 0x001fca0007ffe0ff */
[----:B----4-:R0:W-:Y:S02]  /*0760*/  @P0 STS.U16 [R12], R9 ;  /* 0x000000090c000388 */ /* 0x0101e40000000400 */
.L_x_48:
[----:B------:R-:W-:Y:S05]  /*0770*/  BSYNC B0 ;  /* 0x0000000000007941 */ /* 0x000fea0003800000 */
.L_x_47:
[----:B------:R-:W-:-:S13]  /*0780*/  ISETP.GE.AND P0, PT, R4, c[0x0][0x18c], PT ;  /* 0x0000630004007a0c */ /* 0x000fda0003f06270 */
[----:B------:R-:W-:Y:S05]  /*0790*/  @P0 EXIT ;  /* 0x000000000000094d */ /* 0x000fea0003800000 */
[----:B------:R-:W1:Y:S02]  /*07a0*/  LDC.S8 R2, c[0x0][0x1c0] ;  /* 0x00007000ff027b82 */ /* 0x000e640000000200 */
[----:B-1----:R-:W-:-:S04]  /*07b0*/  ISETP.NE.AND P0, PT, R2, RZ, PT ;  /* 0x000000ff0200720c */ /* 0x002fc80003f05270 */
[----:B------:R-:W-:-:S04]  /*07c0*/  ISETP.NE.OR P0, PT, R15, RZ, !P0 ;  /* 0x000000ff0f00720c */ /* 0x000fc80004705670 */
[----:B------:R-:W-:-:S13]  /*07d0*/  ISETP.LT.OR P0, PT, R0, 0x1, P0 ;  /* 0x000000010000780c */ /* 0x000fda0000701670 */
[----:B------:R-:W-:Y:S05]  /*07e0*/  @P0 BRA `(.L_x_54) ;  /* 0x0000020000000947 */ /* 0x000fea0003800000 */
[----:B------:R-:W-:Y:S01]  /*07f0*/  ISETP.GT.AND P2, PT, R48, 0x3, PT ;  /* 0x000000033000780c */ /* 0x000fe20003f44270 */
[----:B------:R-:W-:Y:S01]  /*0800*/  IMAD R0, R14, c[0x0][0x18c], RZ ;  /* 0x000063000e007a24 */ /* 0x000fe200078e02ff */
[----:B------:R-:W-:Y:S01]  /*0810*/  PLOP3.LUT P0, PT, PT, PT, PT, 0x80, 0x0 ;  /* 0x000000000000781c */ /* 0x000fe20003f0f070 */
[----:B------:R-:W-:Y:S02]  /*0820*/  IMAD.MOV.U32 R13, RZ, RZ, 0x2 ;  /* 0x00000002ff0d7424 */ /* 0x000fe400078e00ff */
[----:B------:R-:W-:Y:S02]  /*0830*/  IMAD R0, R0, 0x4, R5 ;  /* 0x0000000400007824 */ /* 0x000fe400078e0205 */
[----:B------:R-:W-:Y:S02]  /*0840*/  IMAD.MOV.U32 R5, RZ, RZ, RZ ;  /* 0x000000ffff057224 */ /* 0x000fe400078e00ff */
[----:B------:R-:W-:-:S04]  /*0850*/  IMAD R0, R17, 0x4, R0 ;  /* 0x0000000411007824 */ /* 0x000fc800078e0200 */
[----:B0-----:R-:W-:Y:S01]  /*0860*/  IMAD.WIDE R2, R0, R13, c[0x0][0x180] ;  /* 0x0000600000027625 */ /* 0x001fe200078e020d */
[----:B------:R-:W-:Y:S05]  /*0870*/  @!P2 BRA `(.L_x_55) ;  /* 0x000000d00000a947 */ /* 0x000fea0003800000 */
[----:B------:R-:W-:Y:S02]  /*0880*/  PLOP3.LUT P0, PT, PT, PT, PT, 0x8, 0x0 ;  /* 0x000000000000781c */ /* 0x000fe40003f0e170 */
[----:B------:R-:W-:Y:S02]  /*0890*/  IADD3 R0, R48, -0x3, RZ ;  /* 0xfffffffd30007810 */ /* 0x000fe40007ffe0ff */
.L_x_56:
        /* <DEDUP_REMOVED lines=11> */
.L_x_55:
[----:B------:R-:W-:-:S05]  /*0950*/  IMAD.IADD R0, R48, 0x1, -R5 ;  /* 0x0000000130007824 */ /* 0x000fca00078e0a05 */
[----:B------:R-:W-:-:S13]  /*0960*/  ISETP.GT.AND P2, PT, R0, 0x1, PT ;  /* 0x000000010000780c */ /* 0x000fda0003f44270 */
[----:B------:R-:W-:Y:S01]  /*0970*/  @P2 PLOP3.LUT P0, PT, PT, PT, PT, 0x8, 0x0 ;  /* 0x000000000000281c */ /* 0x000fe20003f0e170 */
[----:B-1----:R-:W-:Y:S01]  /*0980*/  @P2 IMAD.WIDE R6, R13, c[0x0][0x18c], R2 ;  /* 0x000063000d062a25 */ /* 0x002fe200078e0202 */
[----:B------:R-:W-:Y:S01]  /*0990*/  @P2 IADD3 R5, R5, 0x2, RZ ;  /* 0x0000000205052810 */ /* 0x000fe20007ffe0ff */
[----:B------:R0:W-:Y:S04]  /*09a0*/  @P2 STG.E.64 [R2.64], RZ ;  /* 0x000000ff02002986 */ /* 0x0001e8000c101b06 */
[----:B------:R1:W-:Y:S06]  /*09b0*/  @P2 STG.E.64 [R6.64], RZ ;  /* 0x000000ff06002986 */ /* 0x0003ec000c101b06 */
[----:B------:R-:W-:Y:S01]  /*09c0*/  ISETP.LT.OR P0, PT, R5, R48, P0 ;  /* 0x000000300500720c */ /* 0x000fe20000701670 */
[----:B0-----:R-:W-:-:S12]  /*09d0*/  @P2 IMAD.WIDE R2, R13, c[0x0][0x18c], R6 ;  /* 0x000063000d022a25 */ /* 0x001fd800078e0206 */
[----:B------:R1:W-:Y:S02]  /*09e0*/  @P0 STG.E.64 [R2.64], RZ ;  /* 0x000000ff02000986 */ /* 0x0003e4000c101b06 */
.L_x_54:
[----:B------:R-:W-:Y:S01]  /*09f0*/  BAR.SYNC.DEFER_BLOCKING 0x0 ;  /* 0x0000000000007b1d */ /* 0x000fe20000010000 */
[----:B------:R-:W-:Y:S01]  /*0a00*/  ISETP.GE.AND P0, PT, R46, R47, PT ;  /* 0x0000002f2e00720c */ /* 0x000fe20003f06270 */
[----:B-1----:R-:W-:Y:S02]  /*0a10*/  IMAD.SHL.U32 R6, R15, 0x80, RZ ;  /* 0x000000800f067824 */ /* 0x002fe400078e00ff */
[----:B------:R-:W-:-:S04]  /*0a20*/  IMAD.MOV.U32 R19, RZ, RZ, 0x2 ;  /* 0x00000002ff137424 */ /* 0x000fc800078e00ff */
[----:B------:R-:W-:-:S06]  /*0a30*/  IMAD.WIDE R6, R6, R19, c[0x0][0x198] ;  /* 0x0000660006067625 */ /* 0x000fcc00078e0213 */
[----:B------:R-:W-:Y:S05]  /*0a40*/  @P0 BRA `(.L_x_57) ;  /* 0x0000033000000947 */ /* 0x000fea0003800000 */
[----:B------:R1:W5:Y:S01]  /*0a50*/  LDG.E.U16.CONSTANT R0, [R6.64] ;  /* 0x0000000606007981 */ /* 0x000362000c1e9500 */
[----:B0-----:R-:W-:Y:S01]  /*0a60*/  SHF.R.S32.HI R3, RZ, 0x1f, R4 ;  /* 0x0000001fff037819 */ /* 0x001fe20000011404 */
[----:B------:R-:W-:Y:S02]  /*0a70*/  IMAD.SHL.U32 R2, R4, 0x4, RZ ;  /* 0x0000000404027824 */ /* 0x000fe400078e00ff */
[----:B------:R-:W-:Y:S01]  /*0a80*/  IMAD.MOV.U32 R13, RZ, RZ, RZ ;  /* 0x000000ffff0d7224 */ /* 0x000fe200078e00ff */
[----:B------:R-:W-:Y:S01]  /*0a90*/  LEA.HI R3, R3, R4, RZ, 0x3 ;  /* 0x0000000403037211 */ /* 0x000fe200078f18ff */
[----:B------:R-:W-:Y:S01]  /*0aa0*/  IMAD.MOV.U32 R14, RZ, RZ, R46 ;  /* 0x000000ffff0e7224 */ /* 0x000fe200078e002e */
[----:B------:R-:W-:Y:S02]  /*0ab0*/  LOP3.LUT R5, R2, 0x10, RZ, 0xc0, !PT ;  /* 0x0000001002057812 */ /* 0x000fe400078ec0ff */
[----:B------:R-:W-:Y:S02]  /*0ac0*/  SHF.R.S32.HI R12, RZ, 0x3, R3 ;  /* 0x00000003ff0c7819 */ /* 0x000fe40000011403 */
.L_x_58:
[----:B0----5:R-:W-:-:S04]  /*0ad0*/  IMAD.IADD R8, R0, 0x1, R13 ;  /* 0x0000000100087824 */ /* 0x021fc800078e020d */
        /* <DEDUP_REMOVED lines=29> */
[----:B0-----:R-:W-:Y:S01]  /*0cb0*/  IMAD R9, R2, R2, RZ ;  /* 0x0000000202097224 */ /* 0x001fe200078e02ff */
[----:B------:R-:W-:Y:S08]  /*0cc0*/  I2F.F16 R16, R16 ;  /* 0x0000001000107306 */ /* 0x000ff00000200c00 */
[----:B------:R-:W0:Y:S08]  /*0cd0*/  I2F.F16 R17, R17 ;  /* 0x0000001100117306 */ /* 0x000e300000200c00 */
[----:B------:R-:W-:Y:S08]  /*0ce0*/  I2F.F16 R2, R9 ;  /* 0x0000000900027306 */ /* 0x000ff00000200c00 */
[----:B------:R-:W2:Y:S01]  /*0cf0*/  I2F.F16 R15, R15 ;  /* 0x0000000f000f7306 */ /* 0x000ea20000200c00 */
[----:B0-----:R-:W-:-:S02]  /*0d00*/  PRMT R17, R16, 0x5410, R17 ;  /* 0x0000541010117816 */ /* 0x001fc40000000011 */
[----:B--2---:R-:W-:-:S03]  /*0d10*/  PRMT R3, R15, 0x5410, R2 ;  /* 0x000054100f037816 */ /* 0x004fc60000000002 */
[-C--:B---3--:R-:W-:Y:S02]  /*0d20*/  HMUL2 R2, R17, R8.reuse.H0_H0 ;  /* 0x2000000811027232 */ /* 0x088fe40000000000 */
[----:B------:R-:W-:Y:S01]  /*0d30*/  HMUL2 R3, R3, R8.H0_H0 ;  /* 0x2000000803037232 */ /* 0x000fe20000000000 */
[C---:B------:R-:W-:Y:S01]  /*0d40*/  IMAD R8, R13.reuse, 0x8, R1 ;  /* 0x000000080d087824 */ /* 0x040fe200078e0201 */
[----:B------:R-:W-:-:S04]  /*0d50*/  IADD3 R13, R13, 0x1, RZ ;  /* 0x000000010d0d7810 */ /* 0x000fc80007ffe0ff */
[----:B------:R0:W-:Y:S01]  /*0d60*/  STL.64 [R8], R2 ;  /* 0x0000000208007387 */ /* 0x0001e20000100a00 */
[----:B------:R-:W-:Y:S05]  /*0d70*/  @!P2 BRA `(.L_x_58) ;  /* 0xfffffd500000a947 */ /* 0x000fea000383ffff */
.L_x_57:
[----:B------:R-:W2:Y:S04]  /*0d80*/  LDL.64 R94, [R1] ;  /* 0x00000000015e7983 */ /* 0x000ea80000100a00 */
[----:B------:R3:W4:Y:S01]  /*0d90*/  LDG.E.U16.CONSTANT R43, [R6.64+0x2] ;  /* 0x00000206062b7981 */ /* 0x000722000c1e9500 */
[C---:B------:R-:W-:Y:S01]  /*0da0*/  ISETP.GT.AND P2, PT, R46.reuse, c[0x0][0x1a8], PT ;  /* 0x00006a002e007a0c */ /* 0x040fe20003f44270 */
[----:B------:R-:W-:Y:S01]  /*0db0*/  UMOV UR4, URZ ;  /* 0x0000003f00047c82 */ /* 0x000fe20008000000 */
[C---:B------:R-:W-:Y:S01]  /*0dc0*/  ISETP.GT.AND P3, PT, R46.reuse, c[0x0][0x1ac], PT ;  /* 0x00006b002e007a0c */ /* 0x040fe20003f64270 */
[----:B------:R-:W-:Y:S01]  /*0dd0*/  IMAD.MOV.U32 R45, RZ, RZ, RZ ;  /* 0x000000ffff2d7224 */ /* 0x000fe200078e00ff */
[----:B------:R-:W-:-:S02]  /*0de0*/  ISETP.GT.AND P4, PT, R46, c[0x0][0x1b0], PT ;  /* 0x00006c002e007a0c */ /* 0x000fc40003f84270 */
[C---:B0-----:R-:W-:Y:S02]  /*0df0*/  IMNMX R2, R46.reuse, c[0x0][0x1a8], PT ;  /* 0x00006a002e027a17 */ /* 0x041fe40003800200 */
[C---:B------:R-:W-:Y:S02]  /*0e00*/  ISETP.GT.AND P5, PT, R46.reuse, c[0x0][0x1b4], PT ;  /* 0x00006d002e007a0c */ /* 0x040fe40003fa4270 */
[----:B------:R-:W-:Y:S02]  /*0e10*/  SHF.R.S32.HI R3, RZ, 0x1f, R2 ;  /* 0x0000001fff037819 */ /* 0x000fe40000011402 */
[C---:B------:R-:W-:Y:S02]  /*0e20*/  ISETP.GT.AND P6, PT, R46.reuse, c[0x0][0x1b8], PT ;  /* 0x00006e002e007a0c */ /* 0x040fe40003fc4270 */
[----:B------:R-:W-:Y:S02]  /*0e30*/  @P2 IMNMX R0, R46, c[0x0][0x1ac], PT ;  /* 0x00006b002e002a17 */ /* 0x000fe40003800200 */
[----:B------:R-:W-:-:S02]  /*0e40*/  LEA.HI R10, R3, R2, RZ, 0x5 ;  /* 0x00000002030a7211 */ /* 0x000fc400078f28ff */
[----:B------:R-:W-:Y:S02]  /*0e50*/  @P3 IMNMX R2, R46, c[0x0][0x1b0], PT ;  /* 0x00006c002e023a17 */ /* 0x000fe40003800200 */
[----:B------:R-:W-:Y:S02]  /*0e60*/  @P2 IADD3 R0, R0, -c[0x0][0x1a8], RZ ;  /* 0x80006a0000002a10 */ /* 0x000fe40007ffe0ff */
[----:B------:R-:W-:Y:S02]  /*0e70*/  @P4 IMNMX R5, R46, c[0x0][0x1b4], PT ;  /* 0x00006d002e054a17 */ /* 0x000fe40003800200 */
[----:B------:R-:W-:Y:S02]  /*0e80*/  @P3 IADD3 R2, R2, -c[0x0][0x1ac], RZ ;  /* 0x80006b0002023a10 */ /* 0x000fe40007ffe0ff */
[----:B------:R-:W-:Y:S02]  /*0e90*/  @P2 SHF.R.S32.HI R3, RZ, 0x1f, R0 ;  /* 0x0000001fff032819 */ /* 0x000fe40000011400 */
[----:B-1-3--:R-:W-:-:S02]  /*0ea0*/  @P5 IMNMX R7, R46, c[0x0][0x1b8], PT ;  /* 0x00006e002e075a17 */ /* 0x00afc40003800200 */
[----:B------:R-:W-:Y:S02]  /*0eb0*/  @P4 IADD3 R6, R5, -c[0x0][0x1b0], RZ ;  /* 0x80006c0005064a10 */ /* 0x000fe40007ffe0ff */
[----:B------:R-:W-:Y:S02]  /*0ec0*/  @P3 SHF.R.S32.HI R5, RZ, 0x1f, R2 ;  /* 0x0000001fff053819 */ /* 0x000fe40000011402 */
[----:B------:R-:W-:Y:S02]  /*0ed0*/  @P2 LEA.HI R3, R3, R0, RZ, 0x5 ;  /* 0x0000000003032211 */ /* 0x000fe400078f28ff */
[----:B------:R-:W-:Y:S02]  /*0ee0*/  @P6 IMNMX R8, R46, c[0x0][0x1bc], PT ;  /* 0x00006f002e086a17 */ /* 0x000fe40003800200 */
[----:B------:R-:W-:Y:S02]  /*0ef0*/  @P5 IADD3 R0, R7, -c[0x0][0x1b4], RZ ;  /* 0x80006d0007005a10 */ /* 0x000fe40007ffe0ff */
[----:B------:R-:W-:Y:S01]  /*0f00*/  @P3 LEA.HI R5, R5, R2, RZ, 0x5 ;  /* 0x0000000205053211 */ /* 0x000fe200078f28ff */
[----:B------:R-:W-:Y:S01]  /*0f10*/  IMAD.MOV.U32 R2, RZ, RZ, RZ ;  /* 0x000000ffff027224 */ /* 0x000fe200078e00ff */
[----:B------:R-:W-:-:S02]  /*0f20*/  @P4 SHF.R.S32.HI R7, RZ, 0x1f, R6 ;  /* 0x0000001fff074819 */ /* 0x000fc40000011406 */
[----:B------:R-:W-:Y:S02]  /*0f30*/  @P6 IADD3 R8, R8, -c[0x0][0x1b8], RZ ;  /* 0x80006e0008086a10 */ /* 0x000fe40007ffe0ff */
[----:B------:R-:W-:Y:S02]  /*0f40*/  @P5 SHF.R.S32.HI R9, RZ, 0x1f, R0 ;  /* 0x0000001fff095819 */ /* 0x000fe40000011400 */
[----:B------:R-:W-:Y:S02]  /*0f50*/  @P3 SHF.R.S32.HI R5, RZ, 0x5, R5 ;  /* 0x00000005ff053819 */ /* 0x000fe40000011405 */
[----:B------:R-:W-:Y:S01]  /*0f60*/  @P4 LEA.HI R6, R7, R6, RZ, 0x5 ;  /* 0x0000000607064211 */ /* 0x000fe200078f28ff */
[----:B------:R-:W-:Y:S01]  /*0f70*/  IMAD.MOV.U32 R7, RZ, RZ, RZ ;  /* 0x000000ffff077224 */ /* 0x000fe200078e00ff */
[----:B------:R-:W-:Y:S02]  /*0f80*/  @P6 SHF.R.S32.HI R11, RZ, 0x1f, R8 ;  /* 0x0000001fff0b6819 */ /* 0x000fe40000011408 */
[----:B------:R-:W-:-:S02]  /*0f90*/  @P2 SHF.R.S32.HI R3, RZ, 0x5, R3 ;  /* 0x00000005ff032819 */ /* 0x000fc40000011403 */
[----:B------:R-:W-:Y:S01]  /*0fa0*/  @P5 LEA.HI R9, R9, R0, RZ, 0x5 ;  /* 0x0000000009095211 */ /* 0x000fe200078f28ff */
[----:B------:R-:W-:Y:S01]  /*0fb0*/  IMAD.MOV.U32 R0, RZ, RZ, RZ ;  /* 0x000000ffff007224 */ /* 0x000fe200078e00ff */
[----:B------:R-:W-:Y:S01]  /*0fc0*/  @P4 SHF.R.S32.HI R6, RZ, 0x5, R6 ;  /* 0x00000005ff064819 */ /* 0x000fe20000011406 */
[----:B------:R-:W-:Y:S01]  /*0fd0*/  @P3 IMAD R0, R5, 0x5, RZ ;  /* 0x0000000505003824 */ /* 0x000fe200078e02ff */
[----:B------:R-:W-:Y:S01]  /*0fe0*/  @P6 LEA.HI R11, R11, R8, RZ, 0x5 ;  /* 0x000000080b0b6211 */ /* 0x000fe200078f28ff */
[----:B------:R-:W-:Y:S01]  /*0ff0*/  @P2 IMAD R2, R3, 0x6, RZ ;  /* 0x0000000603022824 */ /* 0x000fe200078e02ff */
[----:B------:R-:W-:Y:S01]  /*1000*/  SHF.R.S32.HI R5, RZ, 0x5, R10 ;  /* 0x00000005ff057819 */ /* 0x000fe2000001140a */
[----:B------:R-:W-:Y:S01]  /*1010*/  @P4 IMAD.SHL.U32 R7, R6, 0x4, RZ ;  /* 0x0000000406074824 */ /* 0x000fe200078e00ff */
[----:B------:R-:W-:Y:S01]  /*1020*/  @P5 SHF.R.S32.HI R9, RZ, 0x5, R9 ;  /* 0x00000005ff095819 */ /* 0x000fe20000011409 */
[----:B------:R-:W-:Y:S01]  /*1030*/  IMAD.MOV.U32 R3, RZ, RZ, RZ ;  /* 0x000000ffff037224 */ /* 0x000fe200078e00ff */
[----:B------:R-:W-:Y:S01]  /*1040*/  @P6 SHF.R.S32.HI R11, RZ, 0x5, R11 ;  /* 0x00000005ff0b6819 */ /* 0x000fe2000001140b */
[----:B------:R-:W-:Y:S01]  /*1050*/  IMAD R2, R5, 0x8, R2 ;  /* 0x0000000805027824 */ /* 0x000fe200078e0202 */
[----:B------:R-:W-:Y:S01]  /*1060*/  ISETP.GE.OR P0, PT, R46, c[0x0][0x1ac], P0 ;  /* 0x00006b002e007a0c */ /* 0x000fe20000706670 */
[----:B------:R-:W-:Y:S01]  /*1070*/  IMAD.MOV.U32 R6, RZ, RZ, RZ ;  /* 0x000000ffff067224 */ /* 0x000fe200078e00ff */
[----:B------:R-:W-:Y:S01]  /*1080*/  PRMT R5, RZ, 0x5410, RZ ;  /* 0x00005410ff057816 */ /* 0x000fe200000000ff */
[----:B------:R-:W-:Y:S01]  /*1090*/  @P5 IMAD R3, R9, 0x3, RZ ;  /* 0x0000000309035824 */ /* 0x000fe200078e02ff */
[----:B------:R-:W-:Y:S01]  /*10a0*/  IADD3 R0, R7, R2, R0 ;  /* 0x0000000207007210 */ /* 0x000fe20007ffe000 */
[----:B------:R-:W-:Y:S01]  /*10b0*/  @P6 IMAD.SHL.U32 R6, R11, 0x2, RZ ;  /* 0x000000020b066824 */ /* 0x000fe200078e00ff */
[----:B------:R-:W-:-:S02]  /*10c0*/  PRMT R2, RZ, 0x5410, RZ ;  /* 0x00005410ff027816 */ /* 0x000fc400000000ff */
[----:B------:R-:W-:Y:S02]  /*10d0*/  PRMT R19, RZ, 0x5410, RZ ;  /* 0x00005410ff137816 */ /* 0x000fe400000000ff */
[----:B------:R-:W-:Y:S02]  /*10e0*/  IADD3 R0, R6, R0, R3 ;  /* 0x0000000006007210 */ /* 0x000fe40007ffe003 */
[----:B------:R-:W-:Y:S02]  /*10f0*/  PRMT R6, RZ, 0x5410, RZ ;  /* 0x00005410ff067816 */ /* 0x000fe400000000ff */
[----:B------:R-:W-:Y:S01]  /*1100*/  PRMT R7, RZ, 0x5410, RZ ;  /* 0x00005410ff077816 */ /* 0x000fe200000000ff */
[----:B------:R-:W-:Y:S01]  /*1110*/  IMAD R3, R0, c[0x0][0x18c], RZ ;  /* 0x0000630000037a24 */ /* 0x000fe200078e02ff */
[----:B------:R-:W-:-:S04]  /*1120*/  SHF.R.S32.HI R0, RZ, 0x1f, R4 ;  /* 0x0000001fff007819 */ /* 0x000fc80000011404 */
[----:B------:R-:W-:-:S04]  /*1130*/  IADD3 R4, P2, R4, R3, RZ ;  /* 0x0000000304047210 */ /* 0x000fc80007f5e0ff */
[----:B------:R-:W-:Y:S02]  /*1140*/  LEA.HI.X.SX32 R3, R3, R0, 0x1, P2 ;  /* 0x0000000003037211 */ /* 0x000fe400010f0eff */
[C---:B------:R-:W-:Y:S02]  /*1150*/  LEA R16, P2, R4.reuse, c[0x0][0x168], 0x2 ;  /* 0x00005a0004107a11 */ /* 0x040fe400078410ff */
[----:B------:R-:W-:Y:S02]  /*1160*/  PRMT R0, RZ, 0x5410, RZ ;  /* 0x00005410ff007816 */ /* 0x000fe400000000ff */
[----:B------:R-:W-:Y:S02]  /*1170*/  LEA.HI.X R17, R4, c[0x0][0x16c], R3, 0x2, P2 ;  /* 0x00005b0004117a11 */ /* 0x000fe400010f1403 */
[----:B------:R-:W-:Y:S02]  /*1180*/  PRMT R3, RZ, 0x5410, RZ ;  /* 0x00005410ff037816 */ /* 0x000fe400000000ff */
[----:B------:R-:W-:-:S02]  /*1190*/  PRMT R4, RZ, 0x5410, RZ ;  /* 0x00005410ff047816 */ /* 0x000fc400000000ff */
[----:B--2---:R-:W-:Y:S01]  /*11a0*/  PRMT R96, R94, 0x7610, R94 ;  /* 0x000076105e607816 */ /* 0x004fe2000000005e */
[----:B----4-:R-:W-:Y:S01]  /*11b0*/  IMAD.IADD R43, R46, 0x1, R43 ;  /* 0x000000012e2b7824 */ /* 0x010fe200078e022b */
[----:B------:R-:W-:Y:S05]  /*11c0*/  @P0 BRA `(.L_x_59) ;  /* 0x000028e000000947 */ /* 0x000fea0003800000 */
[----:B------:R-:W-:Y:S01]  /*11d0*/  IMAD.MOV.U32 R45, RZ, RZ, RZ ;  /* 0x000000ffff2d7224 */ /* 0x000fe200078e00ff */
[----:B------:R-:W-:Y:S01]  /*11e0*/  PRMT R2, RZ, 0x7610, R2 ;  /* 0x00007610ff027816 */ /* 0x000fe20000000002 */
[----:B------:R-:W-:Y:S02]  /*11f0*/  ULDC UR5, c[0x0][0x18c] ;  /* 0x0000630000057ab9 */ /* 0x000fe40000000800 */
[----:B------:R-:W-:Y:S02]  /*1200*/  USHF.R.S32.HI UR5, URZ, 0x1f, UR5 ;  /* 0x0000001f3f057899 */ /* 0x000fe40008011405 */
[----:B------:R-:W-:Y:S02]  /*1210*/  UMOV UR4, URZ ;  /* 0x0000003f00047c82 */ /* 0x000fe40008000000 */
.L_x_62:
[----:B------:R-:W-:Y:S01]  /*1220*/  ISETP.NE.AND P0, PT, R46, R43, PT ;  /* 0x0000002b2e00720c */ /* 0x000fe20003f05270 */
[----:B-----5:R0:W5:-:S12]  /*1230*/  LDG.E.128.CONSTANT R12, [R16.64] ;  /* 0x00000006100c7981 */ /* 0x020158000c1e9d00 */
[----:B------:R-:W-:Y:S01]  /*1240*/  @!P0 IADD3 R45, R45, 0x1, RZ ;  /* 0x000000012d2d8810 */ /* 0x000fe20007ffe0ff */
[----:B------:R-:W-:Y:S02]  /*1250*/  @!P0 IMAD.SHL.U32 R8, R46, 0x2, RZ ;  /* 0x000000022e088824 */ /* 0x000fe400078e00ff */
        /* <DEDUP_REMOVED lines=12> */
[----:B0-----:R-:W-:-:S06]  /*1320*/  IMAD.WIDE R8, R25, 0x4, R16 ;  /* 0x0000000419087825 */ /* 0x001fcc00078e0210 */
[----:B------:R-:W-:Y:S02]  /*1330*/  IMAD.WIDE R20, R25, 0x4, R8 ;  /* 0x0000000419147825 */ /* 0x000fe400078e0208 */
[----:B------:R-:W2:Y:S04]  /*1340*/  LDG.E.128.CONSTANT R8, [R8.64] ;  /* 0x0000000608087981 */ /* 0x000ea8000c1e9d00 */
[----:B------:R-:W3:Y:S01]  /*1350*/  LDG.E.128.CONSTANT R20, [R20.64] ;  /* 0x0000000614147981 */ /* 0x000ee2000c1e9d00 */
[--C-:B-----5:R-:W-:Y:S02]  /*1360*/  SHF.R.U32.HI R26, RZ, 0xc, R12.reuse ;  /* 0x0000000cff1a7819 */ /* 0x120fe4000001160c */
[----:B------:R-:W-:Y:S02]  /*1370*/  LOP3.LUT R59, R12, 0x3f003f, RZ, 0xc0, !PT ;  /* 0x003f003f0c3b7812 */ /* 0x000fe400078ec0ff */
[----:B------:R-:W-:-:S02]  /*1380*/  SHF.R.U32.HI R60, RZ, 0x6, R12 ;  /* 0x00000006ff3c7819 */ /* 0x000fc4000001160c */
[--C-:B------:R-:W-:Y:S02]  /*1390*/  SHF.R.U32.HI R12, RZ, 0xc, R13.reuse ;  /* 0x0000000cff0c7819 */ /* 0x100fe4000001160d */
[--C-:B------:R-:W-:Y:S02]  /*13a0*/  SHF.R.U32.HI R28, RZ, 0xc, R14.reuse ;  /* 0x0000000cff1c7819 */ /* 0x100fe4000001160e */
[----:B------:R-:W-:Y:S02]  /*13b0*/  LOP3.LUT R27, R14, 0x3f003f, RZ, 0xc0, !PT ;  /* 0x003f003f0e1b7812 */ /* 0x000fe400078ec0ff */
[----:B------:R-:W-:Y:S02]  /*13c0*/  SHF.R.U32.HI R29, RZ, 0x6, R14 ;  /* 0x00000006ff1d7819 */ /* 0x000fe4000001160e */
[----:B------:R-:W-:Y:S02]  /*13d0*/  LOP3.LUT R57, R13, 0x3f003f, RZ, 0xc0, !PT ;  /* 0x003f003f0d397812 */ /* 0x000fe400078ec0ff */
[----:B------:R-:W-:-:S02]  /*13e0*/  SHF.R.U32.HI R58, RZ, 0x6, R13 ;  /* 0x00000006ff3a7819 */ /* 0x000fc4000001160d */
[----:B------:R-:W-:Y:S02]  /*13f0*/  LOP3.LUT R18, R15, 0x3f003f, RZ, 0xc0, !PT ;  /* 0x003f003f0f127812 */ /* 0x000fe400078ec0ff */
[--C-:B------:R-:W-:Y:S02]  /*1400*/  SHF.R.U32.HI R14, RZ, 0xc, R15.reuse ;  /* 0x0000000cff0e7819 */ /* 0x100fe4000001160f */
[----:B------:R-:W-:Y:S02]  /*1410*/  SHF.R.U32.HI R24, RZ, 0x6, R15 ;  /* 0x00000006ff187819 */ /* 0x000fe4000001160f */
[----:B------:R-:W-:Y:S02]  /*1420*/  LOP3.LUT R13, R12, 0xf000f, RZ, 0xc0, !PT ;  /* 0x000f000f0c0d7812 */ /* 0x000fe400078ec0ff */
[----:B------:R-:W-:Y:S02]  /*1430*/  LOP3.LUT R15, R28, 0xf000f, RZ, 0xc0, !PT ;  /* 0x000f000f1c0f7812 */ /* 0x000fe400078ec0ff */
[----:B------:R-:W-:-:S02]  /*1440*/  LOP3.LUT R26, R26, 0xf000f, RZ, 0xc0, !PT ;  /* 0x000f000f1a1a7812 */ /* 0x000fc400078ec0ff */
[----:B------:R-:W-:Y:S02]  /*1450*/  LOP3.LUT R59, R59, 0x64006400, RZ, 0xfc, !PT ;  /* 0x640064003b3b7812 */ /* 0x000fe400078efcff */
[----:B------:R-:W-:Y:S02]  /*1460*/  LOP3.LUT R60, R60, 0x3f003f, RZ, 0xc0, !PT ;  /* 0x003f003f3c3c7812 */ /* 0x000fe400078ec0ff */
[----:B------:R-:W-:Y:S02]  /*1470*/  LOP3.LUT R57, R57, 0x64006400, RZ, 0xfc, !PT ;  /* 0x6400640039397812 */ /* 0x000fe400078efcff */
[----:B------:R-:W-:Y:S02]  /*1480*/  LOP3.LUT R18, R18, 0x64006400, RZ, 0xfc, !PT ;  /* 0x6400640012127812 */ /* 0x000fe400078efcff */
[----:B------:R-:W-:Y:S02]  /*1490*/  LOP3.LUT R58, R58, 0x3f003f, RZ, 0xc0, !PT ;  /* 0x003f003f3a3a7812 */ /* 0x000fe400078ec0ff */
[----:B------:R-:W-:-:S02]  /*14a0*/  ISETP.GE.AND P0, PT, R48, 0x2, PT ;  /* 0x000000023000780c */ /* 0x000fc40003f06270 */
[--C-:B---3--:R-:W-:Y:S02]  /*14b0*/  SHF.R.U32.HI R38, RZ, 0x8, R21.reuse ;  /* 0x00000008ff267819 */ /* 0x108fe40000011615 */
[----:B------:R-:W-:Y:S02]  /*14c0*/  SHF.R.U32.HI R34, RZ, 0x8, R22 ;  /* 0x00000008ff227819 */ /* 0x000fe40000011616 */
[--C-:B------:R-:W-:Y:S02]  /*14d0*/  SHF.R.U32.HI R41, RZ, 0xa, R21.reuse ;  /* 0x0000000aff297819 */ /* 0x100fe40000011615 */
[----:B------:R-:W-:Y:S02]  /*14e0*/  LOP3.LUT R40, R21, 0x3f003f, RZ, 0xc0, !PT ;  /* 0x003f003f15287812 */ /* 0x000fe400078ec0ff */
[----:B------:R-:W-:Y:S02]  /*14f0*/  SHF.R.U32.HI R52, RZ, 0x6, R21 ;  /* 0x00000006ff347819 */ /* 0x000fe40000011615 */
[----:B------:R-:W-:-:S02]  /*1500*/  LOP3.LUT R21, R14, 0xf000f, RZ, 0xc0, !PT ;  /* 0x000f000f0e157812 */ /* 0x000fc400078ec0ff */
[----:B------:R-:W-:Y:S02]  /*1510*/  LOP3.LUT R38, R13, 0x300030, R38, 0xf8, !PT ;  /* 0x003000300d267812 */ /* 0x000fe400078ef826 */
[----:B------:R-:W-:Y:S02]  /*1520*/  LOP3.LUT R34, R15, 0x300030, R34, 0xf8, !PT ;  /* 0x003000300f227812 */ /* 0x000fe400078ef822 */
[----:B------:R-:W0:Y:S01]  /*1530*/  LDS.128 R12, [UR4] ;  /* 0x00000004ff0c7984 */ /* 0x000e220008000c00 */
[--C-:B------:R-:W-:Y:S02]  /*1540*/  SHF.R.U32.HI R39, RZ, 0x8, R20.reuse ;  /* 0x00000008ff277819 */ /* 0x100fe40000011614 */
[--C-:B------:R-:W-:Y:S02]  /*1550*/  SHF.R.U32.HI R42, RZ, 0xa, R20.reuse ;  /* 0x0000000aff2a7819 */ /* 0x100fe40000011614 */
[----:B------:R-:W-:Y:S02]  /*1560*/  LOP3.LUT R50, R20, 0x3f003f, RZ, 0xc0, !PT ;  /* 0x003f003f14327812 */ /* 0x000fe400078ec0ff */
[----:B------:R-:W-:-:S02]  /*1570*/  SHF.R.U32.HI R51, RZ, 0x6, R20 ;  /* 0x00000006ff337819 */ /* 0x000fc40000011614 */
[--C-:B--2---:R-:W-:Y:S02]  /*1580*/  SHF.R.U32.HI R20, RZ, 0xc, R8.reuse ;  /* 0x0000000cff147819 */ /* 0x104fe40000011608 */
[----:B------:R-:W-:Y:S02]  /*1590*/  LOP3.LUT R35, R8, 0x3f003f, RZ, 0xc0, !PT ;  /* 0x003f003f08237812 */ /* 0x000fe400078ec0ff */
[----:B------:R-:W-:Y:S02]  /*15a0*/  SHF.R.U32.HI R37, RZ, 0x6, R8 ;  /* 0x00000006ff257819 */ /* 0x000fe40000011608 */
[----:B------:R-:W-:Y:S02]  /*15b0*/  SHF.R.U32.HI R8, RZ, 0xc, R9 ;  /* 0x0000000cff087819 */ /* 0x000fe40000011609 */
[----:B------:R-:W-:Y:S02]  /*15c0*/  SHF.R.U32.HI R36, RZ, 0x8, R23 ;  /* 0x00000008ff247819 */ /* 0x000fe40000011617 */
[----:B------:R-:W-:-:S02]  /*15d0*/  LOP3.LUT R8, R8, 0xf000f, RZ, 0xc0, !PT ;  /* 0x000f000f08087812 */ /* 0x000fc400078ec0ff */
[----:B------:R-:W-:Y:S02]  /*15e0*/  LOP3.LUT R54, R23, 0x3f003f, RZ, 0xc0, !PT ;  /* 0x003f003f17367812 */ /* 0x000fe400078ec0ff */
[--C-:B------:R-:W-:Y:S02]  /*15f0*/  SHF.R.U32.HI R49, RZ, 0xa, R23.reuse ;  /* 0x0000000aff317819 */ /* 0x100fe40000011617 */
[----:B------:R-:W-:Y:S02]  /*1600*/  SHF.R.U32.HI R56, RZ, 0x6, R23 ;  /* 0x00000006ff387819 */ /* 0x000fe40000011617 */
[----:B------:R-:W-:Y:S02]  /*1610*/  LOP3.LUT R32, R9, 0x3f003f, RZ, 0xc0, !PT ;  /* 0x003f003f09207812 */ /* 0x000fe400078ec0ff */
[----:B------:R-:W-:Y:S02]  /*1620*/  SHF.R.U32.HI R33, RZ, 0x6, R9 ;  /* 0x00000006ff217819 */ /* 0x000fe40000011609 */
[----:B------:R-:W-:-:S02]  /*1630*/  LOP3.LUT R39, R26, 0x300030, R39, 0xf8, !PT ;  /* 0x003000301a277812 */ /* 0x000fc400078ef827 */
[----:B------:R-:W-:Y:S02]  /*1640*/  LOP3.LUT R9, R20, 0xf000f, RZ, 0xc0, !PT ;  /* 0x000f000f14097812 */ /* 0x000fe400078ec0ff */
[----:B------:R-:W-:Y:S02]  /*1650*/  LOP3.LUT R41, R8, 0x300030, R41, 0xf8, !PT ;  /* 0x0030003008297812 */ /* 0x000fe400078ef829 */
[----:B------:R-:W-:Y:S02]  /*1660*/  LOP3.LUT R23, R27, 0x64006400, RZ, 0xfc, !PT ;  /* 0x640064001b177812 */ /* 0x000fe400078efcff */
[----:B------:R-:W-:Y:S02]  /*1670*/  LOP3.LUT R36, R21, 0x300030, R36, 0xf8, !PT ;  /* 0x0030003015247812 */ /* 0x000fe400078ef824 */
[----:B------:R-:W-:Y:S02]  /*1680*/  LOP3.LUT R26, R11, 0x3f003f, RZ, 0xc0, !PT ;  /* 0x003f003f0b1a7812 */ /* 0x000fe400078ec0ff */
[----:B------:R-:W-:-:S02]  /*1690*/  SHF.R.U32.HI R28, RZ, 0x6, R11 ;  /* 0x00000006ff1c7819 */ /* 0x000fc4000001160b */
[----:B------:R-:W-:Y:S02]  /*16a0*/  LOP3.LUT R8, R29, 0x3f003f, RZ, 0xc0, !PT ;  /* 0x003f003f1d087812 */ /* 0x000fe400078ec0ff */
[----:B------:R-:W-:Y:S02]  /*16b0*/  SHF.R.U32.HI R21, RZ, 0xc, R10 ;  /* 0x0000000cff157819 */ /* 0x000fe4000001160a */
[----:B------:R-:W-:Y:S01]  /*16c0*/  SHF.R.U32.HI R11, RZ, 0xc, R11 ;  /* 0x0000000cff0b7819 */ /* 0x000fe2000001160b */
[----:B------:R-:W-:Y:S01]  /*16d0*/  HADD2 R29, R59, -1056, -1056 ;  /* 0xe420e4203b1d7430 */ /* 0x000fe20000000000 */
[----:B------:R-:W-:Y:S01]  /*16e0*/  LOP3.LUT R42, R9, 0x300030, R42, 0xf8, !PT ;  /* 0x00300030092a7812 */ /* 0x000fe200078ef82a */
[----:B------:R-:W-:Y:S01]  /*16f0*/  HADD2 R23, R23, -1056, -1056 ;  /* 0xe420e42017177430 */ /* 0x000fe20000000000 */
[----:B------:R-:W-:Y:S02]  /*1700*/  LOP3.LUT R30, R10, 0x3f003f, RZ, 0xc0, !PT ;  /* 0x003f003f0a1e7812 */ /* 0x000fe400078ec0ff */
[----:B------:R-:W-:-:S02]  /*1710*/  SHF.R.U32.HI R31, RZ, 0x6, R10 ;  /* 0x00000006ff1f7819 */ /* 0x000fc4000001160a */
[----:B------:R-:W-:Y:S02]  /*1720*/  LOP3.LUT R9, R24, 0x3f003f, RZ, 0xc0, !PT ;  /* 0x003f003f18097812 */ /* 0x000fe400078ec0ff */
[----:B------:R-:W-:Y:S02]  /*1730*/  LOP3.LUT R8, R8, 0x64006400, RZ, 0xfc, !PT ;  /* 0x6400640008087812 */ /* 0x000fe400078efcff */
[----:B------:R-:W-:Y:S02]  /*1740*/  SHF.R.U32.HI R44, RZ, 0xa, R22 ;  /* 0x0000000aff2c7819 */ /* 0x000fe40000011616 */
[----:B------:R-:W-:Y:S02]  /*1750*/  LOP3.LUT R21, R21, 0xf000f, RZ, 0xc0, !PT ;  /* 0x000f000f15157812 */ /* 0x000fe400078ec0ff */
[----:B------:R-:W-:Y:S01]  /*1760*/  LOP3.LUT R10, R11, 0xf000f, RZ, 0xc0, !PT ;  /* 0x000f000f0b0a7812 */ /* 0x000fe200078ec0ff */
[----:B------:R-:W-:Y:S01]  /*1770*/  HADD2 R20, R8, -1056, -1056 ;  /* 0xe420e42008147430 */ /* 0x000fe20000000000 */
[----:B------:R-:W-:-:S02]  /*1780*/  LOP3.LUT R24, R60, 0x64006400, RZ, 0xfc, !PT ;  /* 0x640064003c187812 */ /* 0x000fc400078efcff */
[----:B------:R-:W-:Y:S01]  /*1790*/  LOP3.LUT R9, R9, 0x64006400, RZ, 0xfc, !PT ;  /* 0x6400640009097812 */ /* 0x000fe200078efcff */
[----:B------:R-:W-:Y:S01]  /*17a0*/  HADD2 R27, R57, -1056, -1056 ;  /* 0xe420e420391b7430 */ /* 0x000fe20000000000 */
[----:B------:R-:W-:Y:S01]  /*17b0*/  LOP3.LUT R53, R22, 0x3f003f, RZ, 0xc0, !PT ;  /* 0x003f003f16357812 */ /* 0x000fe200078ec0ff */
[-C--:B0-----:R-:W-:Y:S01]  /*17c0*/  HFMA2.MMA R8, R29, R12.reuse, RZ ;  /* 0x0000000c1d087235 */ /* 0x081fe200000000ff */
[----:B------:R-:W-:Y:S02]  /*17d0*/  SHF.R.U32.HI R55, RZ, 0x6, R22 ;  /* 0x00000006ff377819 */ /* 0x000fe40000011616 */
[----:B------:R-:W-:Y:S01]  /*17e0*/  LOP3.LUT R44, R21, 0x300030, R44, 0xf8, !PT ;  /* 0x00300030152c7812 */ /* 0x000fe200078ef82c */
[----:B------:R-:W-:Y:S01]  /*17f0*/  HADD2 R21, R18, -1056, -1056 ;  /* 0xe420e42012157430 */ /* 0x000fe20000000000 */
[----:B------:R-:W-:Y:S01]  /*1800*/  LOP3.LUT R49, R10, 0x300030, R49, 0xf8, !PT ;  /* 0x003000300a317812 */ /* 0x000fe200078ef831 */
[----:B------:R-:W-:Y:S01]  /*1810*/  HFMA2.MMA R10, R23, R12, RZ ;  /* 0x0000000c170a7235 */ /* 0x000fe200000000ff */
[----:B------:R-:W-:Y:S01]  /*1820*/  LOP3.LUT R22, R58, 0x64006400, RZ, 0xfc, !PT ;  /* 0x640064003a167812 */ /* 0x000fe200078efcff */
[----:B------:R-:W-:-:S02]  /*1830*/  HADD2 R24, R24, -1056, -1056 ;  /* 0xe420e42018187430 */ /* 0x000fc40000000000 */
[----:B------:R-:W-:Y:S02]  /*1840*/  HADD2 R18, R9, -1056, -1056 ;  /* 0xe420e42009127430 */ /* 0x000fe40000000000 */
[-C--:B------:R-:W-:Y:S02]  /*1850*/  HFMA2 R11, R27, R12.reuse, RZ.H0_H0 ;  /* 0x0000000c1b0b7231 */ /* 0x080fe400000400ff */
[----:B------:R-:W-:Y:S02]  /*1860*/  HFMA2 R9, R21, R12, RZ.H0_H0 ;  /* 0x0000000c15097231 */ /* 0x000fe400000400ff */
[----:B------:R-:W-:Y:S01]  /*1870*/  HADD2 R22, R22, -1056, -1056 ;  /* 0xe420e42016167430 */ /* 0x000fe20000000000 */
[-C--:B------:R-:W-:Y:S01]  /*1880*/  HFMA2.MMA R58, R24, R13.reuse, R8 ;  /* 0x0000000d183a7235 */ /* 0x080fe20000000008 */
[-C--:B------:R-:W-:Y:S01]  /*1890*/  HFMA2 R61, R18, R13.reuse, R9 ;  /* 0x0000000d123d7231 */ /* 0x080fe20000000009 */
[----:B------:R-:W-:Y:S01]  /*18a0*/  HFMA2.MMA R60, R20, R13, R10 ;  /* 0x0000000d143c7235 */ /* 0x000fe2000000000a */
[----:B------:R-:W-:-:S02]  /*18b0*/  HFMA2 R59, R22, R13, R11 ;  /* 0x0000000d163b7231 */ /* 0x000fc4000000000b */
[----:B------:R-:W0:Y:S01]  /*18c0*/  LDS.128 R8, [UR4+0x10] ;  /* 0x00001004ff087984 */ /* 0x000e220008000c00 */
[----:B------:R-:W-:Y:S02]  /*18d0*/  LOP3.LUT R35, R35, 0x64006400, RZ, 0xfc, !PT ;  /* 0x6400640023237812 */ /* 0x000fe400078efcff */
[----:B------:R-:W-:Y:S02]  /*18e0*/  LOP3.LUT R37, R37, 0x3f003f, RZ, 0xc0, !PT ;  /* 0x003f003f25257812 */ /* 0x000fe400078ec0ff */
[----:B------:R-:W-:Y:S02]  /*18f0*/  LOP3.LUT R33, R33, 0x3f003f, RZ, 0xc0, !PT ;  /* 0x003f003f21217812 */ /* 0x000fe400078ec0ff */
[----:B------:R-:W-:Y:S02]  /*1900*/  LOP3.LUT R13, R30, 0x64006400, RZ, 0xfc, !PT ;  /* 0x640064001e0d7812 */ /* 0x000fe400078efcff */
[----:B------:R-:W-:Y:S02]  /*1910*/  LOP3.LUT R31, R31, 0x3f003f, RZ, 0xc0, !PT ;  /* 0x003f003f1f1f7812 */ /* 0x000fe400078ec0ff */
[----:B------:R-:W-:-:S02]  /*1920*/  LOP3.LUT R12, R32, 0x64006400, RZ, 0xfc, !PT ;  /* 0x64006400200c7812 */ /* 0x000fc400078efcff */
[----:B------:R-:W-:Y:S02]  /*1930*/  LOP3.LUT R26, R26, 0x64006400, RZ, 0xfc, !PT ;  /* 0x640064001a1a7812 */ /* 0x000fe400078efcff */
[----:B------:R-:W-:Y:S01]  /*1940*/  LOP3.LUT R32, R37, 0x64006400, RZ, 0xfc, !PT ;  /* 0x6400640025207812 */ /* 0x000fe200078efcff */
[----:B------:R-:W-:Y:S01]  /*1950*/  HADD2 R37, R35, -1056, -1056 ;  /* 0xe420e42023257430 */ /* 0x000fe20000000000 */
[----:B------:R-:W-:Y:S01]  /*1960*/  LOP3.LUT R30, R33, 0x64006400, RZ, 0xfc, !PT ;  /* 0x64006400211e7812 */ /* 0x000fe200078efcff */
[----:B------:R-:W-:Y:S01]  /*1970*/  HADD2 R33, R13, -1056, -1056 ;  /* 0xe420e4200d217430 */ /* 0x000fe20000000000 */
[----:B------:R-:W-:Y:S02]  /*1980*/  LOP3.LUT R57, R28, 0x3f003f, RZ, 0xc0, !PT ;  /* 0x003f003f1c397812 */ /* 0x000fe400078ec0ff */
[----:B------:R-:W-:Y:S01]  /*1990*/  LOP3.LUT R28, R31, 0x64006400, RZ, 0xfc, !PT ;  /* 0x640064001f1c7812 */ /* 0x000fe200078efcff */
[----:B------:R-:W-:Y:S01]  /*19a0*/  HADD2 R31, R26, -1056, -1056 ;  /* 0xe420e4201a1f7430 */ /* 0x000fe20000000000 */
[----:B------:R-:W-:Y:S01]  /*19b0*/  LOP3.LUT R26, R57, 0x64006400, RZ, 0xfc, !PT ;  /* 0x64006400391a7812 */ /* 0x000fe200078efcff */
[----:B------:R-:W-:Y:S01]  /*19c0*/  HADD2 R35, R12, -1056, -1056 ;  /* 0xe420e4200c237430 */ /* 0x000fe20000000000 */
[-C--:B------:R-:W-:Y:S01]  /*19d0*/  HFMA2.MMA R58, R37, R14.reuse, R58 ;  /* 0x0000000e253a7235 */ /* 0x080fe2000000003a */
[----:B------:R-:W-:Y:S01]  /*19e0*/  HADD2 R32, R32, -1056, -1056 ;  /* 0xe420e42020207430 */ /* 0x000fe20000000000 */
[----:B------:R-:W-:Y:S01]  /*19f0*/  HFMA2.MMA R60, R33, R14, R60 ;  /* 0x0000000e213c7235 */ /* 0x000fe2000000003c */
[----:B------:R-:W-:-:S02]  /*1a00*/  HADD2 R28, R28, -1056, -1056 ;  /* 0xe420e4201c1c7430 */ /* 0x000fc40000000000 */
[-C--:B------:R-:W-:Y:S02]  /*1a10*/  HFMA2 R59, R35, R14.reuse, R59 ;  /* 0x0000000e233b7231 */ /* 0x080fe4000000003b */
[----:B------:R-:W-:Y:S02]  /*1a20*/  HADD2 R30, R30, -1056, -1056 ;  /* 0xe420e4201e1e7430 */ /* 0x000fe40000000000 */
[----:B------:R-:W-:Y:S02]  /*1a30*/  HFMA2 R13, R31, R14, R61 ;  /* 0x0000000e1f0d7231 */ /* 0x000fe4000000003d */
[----:B------:R-:W-:Y:S01]  /*1a40*/  HADD2 R26, R26, -1056, -1056 ;  /* 0xe420e4201a1a7430 */ /* 0x000fe20000000000 */
[----:B------:R-:W-:Y:S01]  /*1a50*/  LOP3.LUT R50, R50, 0x64006400, RZ, 0xfc, !PT ;  /* 0x6400640032327812 */ /* 0x000fe200078efcff */
[-C--:B------:R-:W-:Y:S01]  /*1a60*/  HFMA2.MMA R58, R32, R15.reuse, R58 ;  /* 0x0000000f203a7235 */ /* 0x080fe2000000003a */
[----:B------:R-:W-:Y:S01]  /*1a70*/  LOP3.LUT R51, R51, 0x3f003f, RZ, 0xc0, !PT ;  /* 0x003f003f33337812 */ /* 0x000fe200078ec0ff */
[-C--:B------:R-:W-:Y:S01]  /*1a80*/  HFMA2 R59, R30, R15.reuse, R59 ;  /* 0x0000000f1e3b7231 */ /* 0x080fe2000000003b */
[----:B------:R-:W-:Y:S01]  /*1a90*/  HFMA2.MMA R60, R28, R15, R60 ;  /* 0x0000000f1c3c7235 */ /* 0x000fe2000000003c */
[----:B------:R-:W-:Y:S01]  /*1aa0*/  HFMA2 R15, R26, R15, R13 ;  /* 0x0000000f1a0f7231 */ /* 0x000fe2000000000d */
        /* <DEDUP_REMOVED lines=8> */
[----:B------:R-:W-:Y:S01]  /*1b30*/  LOP3.LUT R52, R55, 0x64006400, RZ, 0xfc, !PT ;  /* 0x6400640037347812 */ /* 0x000fe200078efcff */
[----:B------:R-:W-:Y:S01]  /*1b40*/  HADD2 R55, R13, -1056, -1056 ;  /* 0xe420e4200d377430 */ /* 0x000fe20000000000 */
[-C--:B0-----:R-:W-:Y:S01]  /*1b50*/  HFMA2.MMA R58, R51, R8.reuse, R58 ;  /* 0x00000008333a7235 */ /* 0x081fe2000000003a */
[----:B------:R-:W-:Y:S02]  /*1b60*/  HADD2 R53, R12, -1056, -1056 ;  /* 0xe420e4200c357430 */ /* 0x000fe40000000000 */
[----:B------:R-:W-:Y:S01]  /*1b70*/  HADD2 R57, R54, -1056, -1056 ;  /* 0xe420e42036397430 */ /* 0x000fe20000000000 */
[----:B------:R-:W-:Y:S01]  /*1b80*/  LOP3.LUT R39, R39, 0x64006400, RZ, 0xfc, !PT ;  /* 0x6400640027277812 */ /* 0x000fe200078efcff */
[----:B------:R-:W-:Y:S01]  /*1b90*/  HADD2 R40, R40, -1056, -1056 ;  /* 0xe420e42028287430 */ /* 0x000fe20000000000 */
[----:B------:R-:W-:Y:S01]  /*1ba0*/  HFMA2.MMA R60, R55, R8, R60 ;  /* 0x00000008373c7235 */ /* 0x000fe2000000003c */
[-C--:B------:R-:W-:Y:S02]  /*1bb0*/  HFMA2 R59, R53, R8.reuse, R59 ;  /* 0x00000008353b7231 */ /* 0x080fe4000000003b */
[----:B------:R-:W-:Y:S01]  /*1bc0*/  HFMA2 R15, R57, R8, R15 ;  /* 0x00000008390f7231 */ /* 0x000fe2000000000f */
[----:B------:R-:W-:Y:S01]  /*1bd0*/  LOP3.LUT R8, R34, 0x64006400, RZ, 0xfc, !PT ;  /* 0x6400640022087812 */ /* 0x000fe200078efcff */
[----:B------:R-:W-:Y:S01]  /*1be0*/  HADD2 R52, R52, -1056, -1056 ;  /* 0xe420e42034347430 */ /* 0x000fe20000000000 */
[----:B------:R-:W-:Y:S01]  /*1bf0*/  LOP3.LUT R56, R56, 0x3f003f, RZ, 0xc0, !PT ;  /* 0x003f003f38387812 */ /* 0x000fe200078ec0ff */
[-C--:B------:R-:W-:Y:S01]  /*1c00*/  HFMA2.MMA R58, R40, R9.reuse, R58 ;  /* 0x00000009283a7235 */ /* 0x080fe2000000003a */
[----:B------:R-:W-:Y:S01]  /*1c10*/  HADD2 R39, R39, -1056, -1056 ;  /* 0xe420e42027277430 */ /* 0x000fe20000000000 */
[----:B------:R-:W-:Y:S01]  /*1c20*/  LOP3.LUT R34, R42, 0x64006400, RZ, 0xfc, !PT ;  /* 0x640064002a227812 */ /* 0x000fe200078efcff */
[----:B------:R-:W-:Y:S01]  /*1c30*/  HADD2 R50, R50, -1056, -1056 ;  /* 0xe420e42032327430 */ /* 0x000fe20000000000 */
[----:B------:R-:W-:Y:S01]  /*1c40*/  LOP3.LUT R42, R49, 0x64006400, RZ, 0xfc, !PT ;  /* 0x64006400312a7812 */ /* 0x000fe200078efcff */
[----:B------:R-:W-:Y:S01]  /*1c50*/  HFMA2.MMA R60, R52, R9, R60 ;  /* 0x00000009343c7235 */ /* 0x000fe2000000003c */
[----:B------:R-:W-:Y:S01]  /*1c60*/  LOP3.LUT R38, R38, 0x64006400, RZ, 0xfc, !PT ;  /* 0x6400640026267812 */ /* 0x000fe200078efcff */
[----:B------:R-:W-:Y:S01]  /*1c70*/  HADD2 R49, R8, -1056, -1056 ;  /* 0xe420e42008317430 */ /* 0x000fe20000000000 */
[----:B------:R-:W-:Y:S01]  /*1c80*/  LOP3.LUT R54, R56, 0x64006400, RZ, 0xfc, !PT ;  /* 0x6400640038367812 */ /* 0x000fe200078efcff */
[----:B------:R-:W-:Y:S01]  /*1c90*/  HFMA2 R12, R50, R9, R59 ;  /* 0x00000009320c7231 */ /* 0x000fe2000000003b */
[----:B------:R-:W-:Y:S01]  /*1ca0*/  LOP3.LUT R44, R44, 0x64006400, RZ, 0xfc, !PT ;  /* 0x640064002c2c7812 */ /* 0x000fe200078efcff */
[-C--:B------:R-:W-:Y:S01]  /*1cb0*/  HFMA2.MMA R58, R39, R10.reuse, R58 ;  /* 0x0000000a273a7235 */ /* 0x080fe2000000003a */
[----:B------:R-:W-:Y:S01]  /*1cc0*/  LOP3.LUT R59, R36, 0x64006400, RZ, 0xfc, !PT ;  /* 0x64006400243b7812 */ /* 0x000fe200078efcff */
[----:B------:R-:W-:Y:S01]  /*1cd0*/  HADD2 R34, R34, -1056, -1056 ;  /* 0xe420e42022227430 */ /* 0x000fe20000000000 */
[----:B------:R-:W-:Y:S01]  /*1ce0*/  LOP3.LUT R36, R41, 0x64006400, RZ, 0xfc, !PT ;  /* 0x6400640029247812 */ /* 0x000fe200078efcff */
[----:B------:R-:W-:Y:S01]  /*1cf0*/  HADD2 R41, R38, -1056, -1056 ;  /* 0xe420e42026297430 */ /* 0x000fe20000000000 */
[----:B------:R-:W-:Y:S01]  /*1d00*/  HFMA2.MMA R60, R49, R10, R60 ;  /* 0x0000000a313c7235 */ /* 0x000fe2000000003c */
[----:B------:R-:W-:-:S02]  /*1d10*/  HADD2 R54, R54, -1056, -1056 ;  /* 0xe420e42036367430 */ /* 0x000fc40000000000 */
[----:B------:R-:W-:Y:S01]  /*1d20*/  HADD2 R38, R44, -1056, -1056 ;  /* 0xe420e4202c267430 */ /* 0x000fe20000000000 */
[-C--:B------:R-:W-:Y:S01]  /*1d30*/  HFMA2.MMA R58, R34, R11.reuse, R58 ;  /* 0x0000000b223a7235 */ /* 0x080fe2000000003a */
[----:B------:R-:W-:Y:S02]  /*1d40*/  HFMA2 R15, R54, R9, R15 ;  /* 0x00000009360f7231 */ /* 0x000fe4000000000f */
[----:B------:R-:W-:Y:S02]  /*1d50*/  HADD2 R59, R59, -1056, -1056 ;  /* 0xe420e4203b3b7430 */ /* 0x000fe40000000000 */
[-C--:B------:R-:W-:Y:S01]  /*1d60*/  HFMA2 R12, R41, R10.reuse, R12 ;  /* 0x0000000a290c7231 */ /* 0x080fe2000000000c */
[----:B------:R-:W-:Y:S01]  /*1d70*/  HFMA2.MMA R60, R38, R11, R60 ;  /* 0x0000000b263c7235 */ /* 0x000fe2000000003c */
[----:B------:R-:W-:Y:S02]  /*1d80*/  HADD2 R36, R36, -1056, -1056 ;  /* 0xe420e42024247430 */ /* 0x000fe40000000000 */
[----:B------:R-:W-:-:S02]  /*1d90*/  HFMA2 R15, R59, R10, R15 ;  /* 0x0000000a3b0f7231 */ /* 0x000fc4000000000f */
[----:B------:R-:W-:Y:S02]  /*1da0*/  HADD2 R42, R42, -1056, -1056 ;  /* 0xe420e4202a2a7430 */ /* 0x000fe40000000000 */
[-C--:B------:R-:W-:Y:S02]  /*1db0*/  HFMA2 R12, R36, R11.reuse, R12 ;  /* 0x0000000b240c7231 */ /* 0x080fe4000000000c */
[----:B------:R-:W-:Y:S02]  /*1dc0*/  HFMA2 R15, R42, R11, R15 ;  /* 0x0000000b2a0f7231 */ /* 0x000fe4000000000f */
[----:B------:R-:W-:Y:S02]  /*1dd0*/  HADD2 R58, R58.H0_H0, R58.H1_H1 ;  /* 0x3000003a3a3a7230 */ /* 0x000fe40000000800 */
[----:B------:R-:W-:Y:S02]  /*1de0*/  HADD2 R12, R12.H0_H0, R12.H1_H1 ;  /* 0x3000000c0c0c7230 */ /* 0x000fe40000000800 */
[----:B------:R-:W-:-:S02]  /*1df0*/  HADD2 R60, R60.H0_H0, R60.H1_H1 ;  /* 0x3000003c3c3c7230 */ /* 0x000fc40000000800 */
        /* <DEDUP_REMOVED lines=136> */
.L_x_60:
[----:B0-----:R-:W-:Y:S05]  /*2680*/  @!P1 BRA `(.L_x_61) ;  /* 0x000013a000009947 */ /* 0x001fea0003800000 */
        /* <DEDUP_REMOVED lines=12> */
[----:B------:R-:W-:Y:S02]  /*2750*/  SHF.R.U32.HI R12, RZ, 0xc, R13 ;  /* 0x0000000cff0c7819 */ /* 0x000fe4000001160d */
[----:B------:R-:W-:Y:S02]  /*2760*/  SHF.R.U32.HI R26, RZ, 0xc, R14 ;  /* 0x0000000cff1a7819 */ /* 0x000fe4000001160e */
[----:B------:R-:W-:-:S02]  /*2770*/  LOP3.LUT R27, R14, 0x3f003f, RZ, 0xc0, !PT ;  /* 0x003f003f0e1b7812 */ /* 0x000fc400078ec0ff */
[----:B------:R-:W-:Y:S02]  /*2780*/  SHF.R.U32.HI R29, RZ, 0x6, R14 ;  /* 0x00000006ff1d7819 */ /* 0x000fe4000001160e */
[----:B------:R-:W-:Y:S02]  /*2790*/  LOP3.LUT R57, R13, 0x3f003f, RZ, 0xc0, !PT ;  /* 0x003f003f0d397812 */ /* 0x000fe400078ec0ff */
[----:B------:R-:W-:Y:S02]  /*27a0*/  SHF.R.U32.HI R58, RZ, 0x6, R13 ;  /* 0x00000006ff3a7819 */ /* 0x000fe4000001160d */
[----:B------:R-:W-:Y:S02]  /*27b0*/  LOP3.LUT R18, R15, 0x3f003f, RZ, 0xc0, !PT ;  /* 0x003f003f0f127812 */ /* 0x000fe400078ec0ff */
[--C-:B------:R-:W-:Y:S02]  /*27c0*/  SHF.R.U32.HI R14, RZ, 0xc, R15.reuse ;  /* 0x0000000cff0e7819 */ /* 0x100fe4000001160f */
[----:B------:R-:W-:-:S02]  /*27d0*/  SHF.R.U32.HI R24, RZ, 0x6, R15 ;  /* 0x00000006ff187819 */ /* 0x000fc4000001160f */
[----:B------:R-:W-:Y:S02]  /*27e0*/  LOP3.LUT R13, R12, 0xf000f, RZ, 0xc0, !PT ;  /* 0x000f000f0c0d7812 */ /* 0x000fe400078ec0ff */
[----:B------:R-:W-:Y:S02]  /*27f0*/  LOP3.LUT R15, R26, 0xf000f, RZ, 0xc0, !PT ;  /* 0x000f000f1a0f7812 */ /* 0x000fe400078ec0ff */
[--C-:B----4-:R-:W-:Y:S02]  /*2800*/  SHF.R.U32.HI R38, RZ, 0x8, R21.reuse ;  /* 0x00000008ff267819 */ /* 0x110fe40000011615 */
[----:B------:R-:W-:Y:S02]  /*2810*/  SHF.R.U32.HI R34, RZ, 0x8, R22 ;  /* 0x00000008ff227819 */ /* 0x000fe40000011616 */
[----:B------:R-:W-:Y:S02]  /*2820*/  SHF.R.U32.HI R41, RZ, 0xa, R21 ;  /* 0x0000000aff297819 */ /* 0x000fe40000011615 */
[----:B------:R-:W-:-:S02]  /*2830*/  LOP3.LUT R40, R21, 0x3f003f, RZ, 0xc0, !PT ;  /* 0x003f003f15287812 */ /* 0x000fc400078ec0ff */
[----:B------:R-:W-:Y:S02]  /*2840*/  SHF.R.U32.HI R52, RZ, 0x6, R21 ;  /* 0x00000006ff347819 */ /* 0x000fe40000011615 */
[----:B------:R-:W-:Y:S02]  /*2850*/  LOP3.LUT R21, R14, 0xf000f, RZ, 0xc0, !PT ;  /* 0x000f000f0e157812 */ /* 0x000fe400078ec0ff */
[----:B------:R-:W-:Y:S02]  /*2860*/  LOP3.LUT R38, R13, 0x300030, R38, 0xf8, !PT ;  /* 0x003000300d267812 */ /* 0x000fe400078ef826 */
[----:B------:R-:W-:Y:S02]  /*2870*/  LOP3.LUT R34, R15, 0x300030, R34, 0xf8, !PT ;  /* 0x003000300f227812 */ /* 0x000fe400078ef822 */
[----:B------:R-:W0:Y:S01]  /*2880*/  LDS.128 R12, [UR4+0x20] ;  /* 0x00002004ff0c7984 */ /* 0x000e220008000c00 */
[--C-:B------:R-:W-:Y:S02]  /*2890*/  SHF.R.U32.HI R39, RZ, 0x8, R20.reuse ;  /* 0x00000008ff277819 */ /* 0x100fe40000011614 */
[----:B------:R-:W-:-:S02]  /*28a0*/  SHF.R.U32.HI R42, RZ, 0xa, R20 ;  /* 0x0000000aff2a7819 */ /* 0x000fc40000011614 */
[----:B------:R-:W-:Y:S02]  /*28b0*/  LOP3.LUT R50, R20, 0x3f003f, RZ, 0xc0, !PT ;  /* 0x003f003f14327812 */ /* 0x000fe400078ec0ff */
[----:B------:R-:W-:Y:S02]  /*28c0*/  SHF.R.U32.HI R51, RZ, 0x6, R20 ;  /* 0x00000006ff337819 */ /* 0x000fe40000011614 */
[--C-:B---3--:R-:W-:Y:S02]  /*28d0*/  SHF.R.U32.HI R20, RZ, 0xc, R8.reuse ;  /* 0x0000000cff147819 */ /* 0x108fe40000011608 */
[----:B------:R-:W-:Y:S02]  /*28e0*/  LOP3.LUT R35, R8, 0x3f003f, RZ, 0xc0, !PT ;  /* 0x003f003f08237812 */ /* 0x000fe400078ec0ff */
[----:B------:R-:W-:Y:S02]  /*28f0*/  SHF.R.U32.HI R37, RZ, 0x6, R8 ;  /* 0x00000006ff257819 */ /* 0x000fe40000011608 */
[----:B------:R-:W-:-:S02]  /*2900*/  SHF.R.U32.HI R8, RZ, 0xc, R9 ;  /* 0x0000000cff087819 */ /* 0x000fc40000011609 */
[----:B------:R-:W-:Y:S02]  /*2910*/  LOP3.LUT R28, R28, 0xf000f, RZ, 0xc0, !PT ;  /* 0x000f000f1c1c7812 */ /* 0x000fe400078ec0ff */
[----:B------:R-:W-:Y:S02]  /*2920*/  LOP3.LUT R8, R8, 0xf000f, RZ, 0xc0, !PT ;  /* 0x000f000f08087812 */ /* 0x000fe400078ec0ff */
[--C-:B------:R-:W-:Y:S02]  /*2930*/  SHF.R.U32.HI R36, RZ, 0x8, R23.reuse ;  /* 0x00000008ff247819 */ /* 0x100fe40000011617 */
[----:B------:R-:W-:Y:S02]  /*2940*/  LOP3.LUT R54, R23, 0x3f003f, RZ, 0xc0, !PT ;  /* 0x003f003f17367812 */ /* 0x000fe400078ec0ff */
[--C-:B------:R-:W-:Y:S02]  /*2950*/  SHF.R.U32.HI R49, RZ, 0xa, R23.reuse ;  /* 0x0000000aff317819 */ /* 0x100fe40000011617 */
[----:B------:R-:W-:-:S02]  /*2960*/  SHF.R.U32.HI R56, RZ, 0x6, R23 ;  /* 0x00000006ff387819 */ /* 0x000fc40000011617 */
[----:B------:R-:W-:Y:S02]  /*2970*/  LOP3.LUT R32, R9, 0x3f003f, RZ, 0xc0, !PT ;  /* 0x003f003f09207812 */ /* 0x000fe400078ec0ff */
[----:B------:R-:W-:Y:S02]  /*2980*/  SHF.R.U32.HI R33, RZ, 0x6, R9 ;  /* 0x00000006ff217819 */ /* 0x000fe40000011609 */
[----:B------:R-:W-:Y:S02]  /*2990*/  LOP3.LUT R39, R28, 0x300030, R39, 0xf8, !PT ;  /* 0x003000301c277812 */ /* 0x000fe400078ef827 */
[----:B------:R-:W-:Y:S02]  /*29a0*/  LOP3.LUT R9, R20, 0xf000f, RZ, 0xc0, !PT ;  /* 0x000f000f14097812 */ /* 0x000fe400078ec0ff */
[----:B------:R-:W-:Y:S02]  /*29b0*/  LOP3.LUT R41, R8, 0x300030, R41, 0xf8, !PT ;  /* 0x0030003008297812 */ /* 0x000fe400078ef829 */
[----:B------:R-:W-:-:S02]  /*29c0*/  LOP3.LUT R59, R59, 0x64006400, RZ, 0xfc, !PT ;  /* 0x640064003b3b7812 */ /* 0x000fc400078efcff */
[----:B------:R-:W-:Y:S02]  /*29d0*/  LOP3.LUT R23, R27, 0x64006400, RZ, 0xfc, !PT ;  /* 0x640064001b177812 */ /* 0x000fe400078efcff */
[----:B------:R-:W-:Y:S02]  /*29e0*/  LOP3.LUT R36, R21, 0x300030, R36, 0xf8, !PT ;  /* 0x0030003015247812 */ /* 0x000fe400078ef824 */
[----:B------:R-:W-:Y:S02]  /*29f0*/  LOP3.LUT R26, R11, 0x3f003f, RZ, 0xc0, !PT ;  /* 0x003f003f0b1a7812 */ /* 0x000fe400078ec0ff */
[----:B------:R-:W-:Y:S02]  /*2a00*/  SHF.R.U32.HI R28, RZ, 0x6, R11 ;  /* 0x00000006ff1c7819 */ /* 0x000fe4000001160b */
[----:B------:R-:W-:Y:S02]  /*2a10*/  LOP3.LUT R8, R29, 0x3f003f, RZ, 0xc0, !PT ;  /* 0x003f003f1d087812 */ /* 0x000fe400078ec0ff */
[----:B------:R-:W-:-:S02]  /*2a20*/  SHF.R.U32.HI R21, RZ, 0xc, R10 ;  /* 0x0000000cff157819 */ /* 0x000fc4000001160a */
[----:B------:R-:W-:Y:S01]  /*2a30*/  SHF.R.U32.HI R11, RZ, 0xc, R11 ;  /* 0x0000000cff0b7819 */ /* 0x000fe2000001160b */
[----:B------:R-:W-:Y:S01]  /*2a40*/  HADD2 R29, R59, -1056, -1056 ;  /* 0xe420e4203b1d7430 */ /* 0x000fe20000000000 */
[----:B------:R-:W-:Y:S01]  /*2a50*/  LOP3.LUT R42, R9, 0x300030, R42, 0xf8, !PT ;  /* 0x00300030092a7812 */ /* 0x000fe200078ef82a */
[----:B------:R-:W-:Y:S01]  /*2a60*/  HADD2 R23, R23, -1056, -1056 ;  /* 0xe420e42017177430 */ /* 0x000fe20000000000 */
[----:B------:R-:W-:Y:S02]  /*2a70*/  LOP3.LUT R30, R10, 0x3f003f, RZ, 0xc0, !PT ;  /* 0x003f003f0a1e7812 */ /* 0x000fe400078ec0ff */
[----:B------:R-:W-:Y:S02]  /*2a80*/  SHF.R.U32.HI R31, RZ, 0x6, R10 ;  /* 0x00000006ff1f7819 */ /* 0x000fe4000001160a */
[----:B------:R-:W-:Y:S02]  /*2a90*/  LOP3.LUT R60, R60, 0x3f003f, RZ, 0xc0, !PT ;  /* 0x003f003f3c3c7812 */ /* 0x000fe400078ec0ff */
[----:B------:R-:W-:-:S02]  /*2aa0*/  LOP3.LUT R9, R24, 0x3f003f, RZ, 0xc0, !PT ;  /* 0x003f003f18097812 */ /* 0x000fc400078ec0ff */
[----:B------:R-:W-:Y:S02]  /*2ab0*/  LOP3.LUT R8, R8, 0x64006400, RZ, 0xfc, !PT ;  /* 0x6400640008087812 */ /* 0x000fe400078efcff */
[----:B------:R-:W-:Y:S02]  /*2ac0*/  SHF.R.U32.HI R44, RZ, 0xa, R22 ;  /* 0x0000000aff2c7819 */ /* 0x000fe40000011616 */
[----:B------:R-:W-:Y:S02]  /*2ad0*/  LOP3.LUT R21, R21, 0xf000f, RZ, 0xc0, !PT ;  /* 0x000f000f15157812 */ /* 0x000fe400078ec0ff */
[----:B------:R-:W-:Y:S02]  /*2ae0*/  LOP3.LUT R10, R11, 0xf000f, RZ, 0xc0, !PT ;  /* 0x000f000f0b0a7812 */ /* 0x000fe400078ec0ff */
[----:B------:R-:W-:Y:S02]  /*2af0*/  LOP3.LUT R57, R57, 0x64006400, RZ, 0xfc, !PT ;  /* 0x6400640039397812 */ /* 0x000fe400078efcff */
[----:B------:R-:W-:-:S02]  /*2b00*/  LOP3.LUT R18, R18, 0x64006400, RZ, 0xfc, !PT ;  /* 0x6400640012127812 */ /* 0x000fc400078efcff */
[----:B------:R-:W-:Y:S01]  /*2b10*/  LOP3.LUT R58, R58, 0x3f003f, RZ, 0xc0, !PT ;  /* 0x003f003f3a3a7812 */ /* 0x000fe200078ec0ff */
[----:B------:R-:W-:Y:S01]  /*2b20*/  HADD2 R20, R8, -1056, -1056 ;  /* 0xe420e42008147430 */ /* 0x000fe20000000000 */
[----:B------:R-:W-:Y:S02]  /*2b30*/  LOP3.LUT R24, R60, 0x64006400, RZ, 0xfc, !PT ;  /* 0x640064003c187812 */ /* 0x000fe400078efcff */
        /* <DEDUP_REMOVED lines=239> */
.L_x_61:
        /* <DEDUP_REMOVED lines=8> */
.L_x_59:
[----:B------:R-:W-:-:S04]  /*3ab0*/  ISETP.GE.AND P0, PT, R46, R47, PT ;  /* 0x0000002f2e00720c */ /* 0x000fc80003f06270 */
[----:B------:R-:W-:-:S13]  /*3ac0*/  ISETP.GE.OR P0, PT, R46, c[0x0][0x1b0], P0 ;  /* 0x00006c002e007a0c */ /* 0x000fda0000706670 */
[----:B------:R-:W-:Y:S05]  /*3ad0*/  @P0 BRA `(.L_x_63) ;  /* 0x0000251000000947 */ /* 0x000fea0003800000 */
.L_x_65:
[----:B------:R-:W-:Y:S01]  /*3ae0*/  ISETP.NE.AND P0, PT, R46, R43, PT ;  /* 0x0000002b2e00720c */ /* 0x000fe20003f05270 */
[----:B------:R-:W-:Y:S02]  /*3af0*/  IMAD.MOV.U32 R8, RZ, RZ, c[0x0][0x18c] ;  /* 0x00006300ff087624 */ /* 0x000fe400078e00ff */
[----:B-----5:R-:W-:Y:S02]  /*3b00*/  IMAD.MOV.U32 R12, RZ, RZ, R16 ;  /* 0x000000ffff0c7224 */ /* 0x020fe400078e0010 */
[----:B------:R-:W-:-:S04]  /*3b10*/  IMAD.MOV.U32 R13, RZ, RZ, R17 ;  /* 0x000000ffff0d7224 */ /* 0x000fc800078e0011 */
[----:B------:R-:W-:Y:S02]  /*3b20*/  IMAD.WIDE R20, R8, 0x4, R12 ;  /* 0x0000000408147825 */ /* 0x000fe400078e020c */
[----:B------:R-:W5:Y:S02]  /*3b30*/  LDG.E.128.CONSTANT R12, [R12.64] ;  /* 0x000000060c0c7981 */ /* 0x000f64000c1e9d00 */
[----:B------:R-:W-:Y:S01]  /*3b40*/  @!P0 IADD3 R45, R45, 0x1, RZ ;  /* 0x000000012d2d8810 */ /* 0x000fe20007ffe0ff */
[----:B------:R-:W-:Y:S01]  /*3b50*/  @!P0 IMAD.MOV.U32 R11, RZ, RZ, 0x2 ;  /* 0x00000002ff0b8424 */ /* 0x000fe200078e00ff */
[----:B------:R-:W-:Y:S01]  /*3b60*/  @!P0 LEA R10, R46, 0x1, 0x1 ;  /* 0x000000012e0a8811 */ /* 0x000fe200078e08ff */
[----:B------:R-:W-:Y:S02]  /*3b70*/  IMAD.WIDE R32, R8, 0x4, R20 ;  /* 0x0000000408207825 */ /* 0x000fe400078e0214 */
[----:B------:R-:W5:Y:S02]  /*3b80*/  LDG.E.128.CONSTANT R20, [R20.64] ;  /* 0x0000000614147981 */ /* 0x000f64000c1e9d00 */
[----:B------:R-:W-:-:S02]  /*3b90*/  @!P0 IMAD R28, R45, 0x8, R1 ;  /* 0x000000082d1c8824 */ /* 0x000fc400078e0201 */
[----:B------:R-:W-:-:S04]  /*3ba0*/  @!P0 IMAD.WIDE R10, R10, R11, c[0x0][0x198] ;  /* 0x000066000a0a8625 */ /* 0x000fc800078e020b */
[----:B------:R-:W2:Y:S01]  /*3bb0*/  @!P0 LDL.64 R28, [R28] ;  /* 0x000000001c1c8983 */ /* 0x000ea20000100a00 */
[----:B------:R-:W-:-:S03]  /*3bc0*/  IMAD.WIDE R16, R8, 0x4, R32 ;  /* 0x0000000408107825 */ /* 0x000fc600078e0220 */
[----:B------:R-:W3:Y:S04]  /*3bd0*/  @!P0 LDG.E.U16.CONSTANT R11, [R10.64] ;  /* 0x000000060a0b8981 */ /* 0x000ee8000c1e9500 */
[----:B------:R-:W5:Y:S04]  /*3be0*/  LDG.E.128.CONSTANT R32, [R32.64] ;  /* 0x0000000620207981 */ /* 0x000f68000c1e9d00 */
[----:B------:R0:W5:Y:S01]  /*3bf0*/  LDG.E.128.CONSTANT R24, [R16.64] ;  /* 0x0000000610187981 */ /* 0x000162000c1e9d00 */
[----:B------:R-:W-:Y:S01]  /*3c00*/  IMAD.WIDE R98, R8, 0x4, R16 ;  /* 0x0000000408627825 */ /* 0x000fe200078e0210 */
[----:B--2---:R-:W-:-:S02]  /*3c10*/  @!P0 PRMT R96, R28, 0x7610, R96 ;  /* 0x000076101c608816 */ /* 0x004fc40000000060 */
[----:B------:R-:W-:Y:S01]  /*3c20*/  @!P0 PRMT R95, R29, 0x7610, R95 ;  /* 0x000076101d5f8816 */ /* 0x000fe2000000005f */
[----:B---3--:R-:W-:Y:S01]  /*3c30*/  @!P0 IMAD.IADD R43, R11, 0x1, R46 ;  /* 0x000000010b2b8824 */ /* 0x008fe200078e022e */
[----:B------:R-:W-:Y:S02]  /*3c40*/  @!P0 PRMT R96, R96, 0x7610, R28 ;  /* 0x0000761060608816 */ /* 0x000fe4000000001c */
[----:B------:R-:W-:Y:S01]  /*3c50*/  @!P0 PRMT R95, R95, 0x7610, R29 ;  /* 0x000076105f5f8816 */ /* 0x000fe2000000001d */
[----:B------:R-:W-:Y:S05]  /*3c60*/  @!P1 BRA `(.L_x_64) ;  /* 0x0000230000009947 */ /* 0x000fea0003800000 */
[----:B0-----:R-:W2:Y:S01]  /*3c70*/  LDG.E.128.CONSTANT R28, [R98.64] ;  /* 0x00000006621c7981 */ /* 0x001ea2000c1e9d00 */
[----:B-----5:R-:W-:Y:S01]  /*3c80*/  SHF.R.U32.HI R36, RZ, 0xf, R13 ;  /* 0x0000000fff247819 */ /* 0x020fe2000001160d */
[----:B------:R-:W-:Y:S01]  /*3c90*/  IMAD.MOV.U32 R42, RZ, RZ, 0x2800 ;  /* 0x00002800ff2a7424 */ /* 0x000fe200078e00ff */
[----:B------:R-:W-:Y:S02]  /*3ca0*/  SHF.R.U32.HI R37, RZ, 0xf, R14 ;  /* 0x0000000fff257819 */ /* 0x000fe4000001160e */
[----:B------:R-:W-:-:S02]  /*3cb0*/  SHF.R.U32.HI R38, RZ, 0xf, R15 ;  /* 0x0000000fff267819 */ /* 0x000fc4000001160f */
[C---:B------:R-:W-:Y:S02]  /*3cc0*/  LOP3.LUT R68, R15.reuse, 0x1f001f, RZ, 0xc0, !PT ;  /* 0x001f001f0f447812 */ /* 0x040fe400078ec0ff */
[----:B------:R-:W-:Y:S02]  /*3cd0*/  LOP3.LUT R10, R15, 0x3e003e0, RZ, 0xc0, !PT ;  /* 0x03e003e00f0a7812 */ /* 0x000fe400078ec0ff */
[----:B------:R-:W-:Y:S02]  /*3ce0*/  SHF.R.U32.HI R55, RZ, 0xa, R15 ;  /* 0x0000000aff377819 */ /* 0x000fe4000001160f */
[----:B------:R-:W-:Y:S02]  /*3cf0*/  SHF.R.U32.HI R15, RZ, 0xe, R20 ;  /* 0x0000000eff0f7819 */ /* 0x000fe40000011614 */
[C---:B------:R-:W-:Y:S02]  /*3d00*/  LOP3.LUT R62, R20.reuse, 0x1f001f, RZ, 0xc0, !PT ;  /* 0x001f001f143e7812 */ /* 0x040fe400078ec0ff */
[----:B------:R-:W-:-:S02]  /*3d10*/  LOP3.LUT R11, R20, 0x3e003e0, RZ, 0xc0, !PT ;  /* 0x03e003e0140b7812 */ /* 0x000fc400078ec0ff */
[----:B------:R-:W-:Y:S02]  /*3d20*/  SHF.R.U32.HI R51, RZ, 0xa, R20 ;  /* 0x0000000aff337819 */ /* 0x000fe40000011614 */
[----:B------:R-:W-:Y:S02]  /*3d30*/  LOP3.LUT R36, R36, 0x10001, RZ, 0xc0, !PT ;  /* 0x0001000124247812 */ /* 0x000fe400078ec0ff */
[----:B------:R-:W-:Y:S02]  /*3d40*/  LOP3.LUT R37, R37, 0x10001, RZ, 0xc0, !PT ;  /* 0x0001000125257812 */ /* 0x000fe400078ec0ff */
[----:B------:R-:W-:Y:S02]  /*3d50*/  LOP3.LUT R38, R38, 0x10001, RZ, 0xc0, !PT ;  /* 0x0001000126267812 */ /* 0x000fe400078ec0ff */
[----:B------:R-:W-:Y:S02]  /*3d60*/  SHF.R.U32.HI R71, RZ, 0xe, R21 ;  /* 0x0000000eff477819 */ /* 0x000fe40000011615 */
[----:B------:R-:W-:-:S02]  /*3d70*/  SHF.R.U32.HI R20, RZ, 0xe, R22 ;  /* 0x0000000eff147819 */ /* 0x000fc40000011616 */
[----:B------:R-:W-:Y:S02]  /*3d80*/  SHF.R.U32.HI R69, RZ, 0xe, R23 ;  /* 0x0000000eff457819 */ /* 0x000fe40000011617 */
[----:B------:R-:W-:Y:S02]  /*3d90*/  LOP3.LUT R71, R36, 0x20002, R71, 0xf8, !PT ;  /* 0x0002000224477812 */ /* 0x000fe400078ef847 */
[----:B------:R-:W-:Y:S02]  /*3da0*/  LOP3.LUT R85, R37, 0x20002, R20, 0xf8, !PT ;  /* 0x0002000225557812 */ /* 0x000fe400078ef814 */
[----:B------:R-:W-:Y:S02]  /*3db0*/  LOP3.LUT R69, R38, 0x20002, R69, 0xf8, !PT ;  /* 0x0002000226457812 */ /* 0x000fe400078ef845 */
[----:B------:R-:W0:Y:S01]  /*3dc0*/  LDS.128 R36, [UR4] ;  /* 0x00000004ff247984 */ /* 0x000e220008000c00 */
[----:B------:R-:W-:Y:S02]  /*3dd0*/  SHF.R.U32.HI R18, RZ, 0xf, R12 ;  /* 0x0000000fff127819 */ /* 0x000fe4000001160c */
[----:B------:R-:W-:-:S02]  /*3de0*/  LOP3.LUT R57, R12, 0x1f001f, RZ, 0xc0, !PT ;  /* 0x001f001f0c397812 */ /* 0x000fc400078ec0ff */
[----:B------:R-:W-:Y:S02]  /*3df0*/  LOP3.LUT R18, R18, 0x10001, RZ, 0xc0, !PT ;  /* 0x0001000112127812 */ /* 0x000fe400078ec0ff */
[----:B------:R-:W-:Y:S02]  /*3e00*/  LOP3.LUT R17, R12, 0x3e003e0, RZ, 0xc0, !PT ;  /* 0x03e003e00c117812 */ /* 0x000fe400078ec0ff */
[----:B------:R-:W-:Y:S02]  /*3e10*/  SHF.R.U32.HI R49, RZ, 0xa, R12 ;  /* 0x0000000aff317819 */ /* 0x000fe4000001160c */
[C---:B------:R-:W-:Y:S02]  /*3e20*/  LOP3.LUT R59, R13.reuse, 0x1f001f, RZ, 0xc0, !PT ;  /* 0x001f001f0d3b7812 */ /* 0x040fe400078ec0ff */
[----:B------:R-:W-:Y:S02]  /*3e30*/  LOP3.LUT R16, R13, 0x3e003e0, RZ, 0xc0, !PT ;  /* 0x03e003e00d107812 */ /* 0x000fe400078ec0ff */
[----:B------:R-:W-:-:S02]  /*3e40*/  SHF.R.U32.HI R50, RZ, 0xa, R13 ;  /* 0x0000000aff327819 */ /* 0x000fc4000001160d */
[C---:B------:R-:W-:Y:S02]  /*3e50*/  LOP3.LUT R64, R21.reuse, 0x1f001f, RZ, 0xc0, !PT ;  /* 0x001f001f15407812 */ /* 0x040fe400078ec0ff */
[----:B------:R-:W-:Y:S02]  /*3e60*/  LOP3.LUT R12, R21, 0x3e003e0, RZ, 0xc0, !PT ;  /* 0x03e003e0150c7812 */ /* 0x000fe400078ec0ff */
[----:B------:R-:W-:Y:S02]  /*3e70*/  SHF.R.U32.HI R53, RZ, 0xa, R21 ;  /* 0x0000000aff357819 */ /* 0x000fe40000011615 */
[C---:B------:R-:W-:Y:S02]  /*3e80*/  LOP3.LUT R65, R22.reuse, 0x1f001f, RZ, 0xc0, !PT ;  /* 0x001f001f16417812 */ /* 0x040fe400078ec0ff */
[----:B------:R-:W-:Y:S02]  /*3e90*/  LOP3.LUT R13, R22, 0x3e003e0, RZ, 0xc0, !PT ;  /* 0x03e003e0160d7812 */ /* 0x000fe400078ec0ff */
[----:B------:R-:W-:-:S02]  /*3ea0*/  SHF.R.U32.HI R56, RZ, 0xa, R22 ;  /* 0x0000000aff387819 */ /* 0x000fc40000011616 */
[----:B------:R-:W-:Y:S02]  /*3eb0*/  LOP3.LUT R80, R18, 0x20002, R15, 0xf8, !PT ;  /* 0x0002000212507812 */ /* 0x000fe400078ef80f */
[----:B------:R-:W-:Y:S02]  /*3ec0*/  LOP3.LUT R21, R33, 0x3e003e0, RZ, 0xc0, !PT ;  /* 0x03e003e021157812 */ /* 0x000fe400078ec0ff */
[----:B------:R-:W-:Y:S02]  /*3ed0*/  LOP3.LUT R41, R35, 0x3e003e0, RZ, 0xc0, !PT ;  /* 0x03e003e023297812 */ /* 0x000fe400078ec0ff */
[----:B------:R-:W-:Y:S02]  /*3ee0*/  LOP3.LUT R18, R32, 0x3e003e0, RZ, 0xc0, !PT ;  /* 0x03e003e020127812 */ /* 0x000fe400078ec0ff */
[----:B------:R-:W-:Y:S02]  /*3ef0*/  LOP3.LUT R20, R24, 0x3e003e0, RZ, 0xc0, !PT ;  /* 0x03e003e018147812 */ /* 0x000fe400078ec0ff */
[----:B------:R-:W-:-:S02]  /*3f00*/  LOP3.LUT R22, R25, 0x3e003e0, RZ, 0xc0, !PT ;  /* 0x03e003e019167812 */ /* 0x000fc400078ec0ff */
[C---:B------:R-:W-:Y:S02]  /*3f10*/  LOP3.LUT R67, R14.reuse, 0x1f001f, RZ, 0xc0, !PT ;  /* 0x001f001f0e437812 */ /* 0x040fe400078ec0ff */
[----:B------:R-:W-:Y:S02]  /*3f20*/  LOP3.LUT R9, R14, 0x3e003e0, RZ, 0xc0, !PT ;  /* 0x03e003e00e097812 */ /* 0x000fe400078ec0ff */
[----:B------:R-:W-:Y:S02]  /*3f30*/  SHF.R.U32.HI R52, RZ, 0xa, R14 ;  /* 0x0000000aff347819 */ /* 0x000fe4000001160e */
[----:B------:R-:W-:Y:S02]  /*3f40*/  LOP3.LUT R54, R27, 0x3e003e0, RZ, 0xc0, !PT ;  /* 0x03e003e01b367812 */ /* 0x000fe400078ec0ff */
[----:B------:R-:W-:Y:S02]  /*3f50*/  LOP3.LUT R63, R10, 0x64006400, RZ, 0xfc, !PT ;  /* 0x640064000a3f7812 */ /* 0x000fe400078efcff */
[----:B------:R-:W-:-:S02]  /*3f60*/  LOP3.LUT R66, R23, 0x1f001f, RZ, 0xc0, !PT ;  /* 0x001f001f17427812 */ /* 0x000fc400078ec0ff */
[----:B------:R-:W-:Y:S02]  /*3f70*/  LOP3.LUT R14, R23, 0x3e003e0, RZ, 0xc0, !PT ;  /* 0x03e003e0170e7812 */ /* 0x000fe400078ec0ff */
[----:B------:R-:W-:Y:S02]  /*3f80*/  SHF.R.U32.HI R58, RZ, 0xa, R23 ;  /* 0x0000000aff3a7819 */ /* 0x000fe40000011617 */
[----:B------:R-:W-:Y:S02]  /*3f90*/  LOP3.LUT R11, R11, 0x64006400, RZ, 0xfc, !PT ;  /* 0x640064000b0b7812 */ /* 0x000fe400078efcff */
[----:B------:R-:W-:Y:S02]  /*3fa0*/  LOP3.LUT R23, R16, 0x64006400, RZ, 0xfc, !PT ;  /* 0x6400640010177812 */ /* 0x000fe400078efcff */
[----:B------:R-:W-:Y:S02]  /*3fb0*/  LOP3.LUT R77, R13, 0x64006400, RZ, 0xfc, !PT ;  /* 0x640064000d4d7812 */ /* 0x000fe400078efcff */
[----:B------:R-:W-:Y:S01]  /*3fc0*/  LOP3.LUT R73, R21, 0x64006400, RZ, 0xfc, !PT ;  /* 0x6400640015497812 */ /* 0x000fe200078efcff */
[----:B------:R-:W-:Y:S01]  /*3fd0*/  HFMA2 R70, R23, R42.H0_H0, -48, -48 ;  /* 0xd200d20017467431 */ /* 0x000fe2000004002a */
[----:B------:R-:W-:-:S02]  /*3fe0*/  LOP3.LUT R87, R41, 0x64006400, RZ, 0xfc, !PT ;  /* 0x6400640029577812 */ /* 0x000fc400078efcff */
[----:B------:R-:W-:Y:S02]  /*3ff0*/  LOP3.LUT R15, R17, 0x64006400, RZ, 0xfc, !PT ;  /* 0x64006400110f7812 */ /* 0x000fe400078efcff */
[----:B------:R-:W-:Y:S02]  /*4000*/  LOP3.LUT R13, R18, 0x64006400, RZ, 0xfc, !PT ;  /* 0x64006400120d7812 */ /* 0x000fe400078efcff */
[----:B------:R-:W-:Y:S01]  /*4010*/  LOP3.LUT R41, R20, 0x64006400, RZ, 0xfc, !PT ;  /* 0x6400640014297812 */ /* 0x000fe200078efcff */
[-C--:B------:R-:W-:Y:S01]  /*4020*/  HFMA2 R72, R15, R42.reuse.H0_H0, -48, -48 ;  /* 0xd200d2000f487431 */ /* 0x080fe2000004002a */
[----:B------:R-:W-:Y:S02]  /*4030*/  LOP3.LUT R75, R22, 0x64006400, RZ, 0xfc, !PT ;  /* 0x64006400164b7812 */ /* 0x000fe400078efcff */
[----:B------:R-:W-:Y:S01]  /*4040*/  LOP3.LUT R40, R34, 0x3e003e0, RZ, 0xc0, !PT ;  /* 0x03e003e022287812 */ /* 0x000fe200078ec0ff */
[----:B------:R-:W-:Y:S01]  /*4050*/  HFMA2 R41, R41, R42.H0_H0, -48, -48 ;  /* 0xd200d20029297431 */ /* 0x000fe2000004002a */
[----:B------:R-:W-:-:S02]  /*4060*/  LOP3.LUT R44, R26, 0x3e003e0, RZ, 0xc0, !PT ;  /* 0x03e003e01a2c7812 */ /* 0x000fc400078ec0ff */
[----:B------:R-:W-:Y:S01]  /*4070*/  LOP3.LUT R17, R54, 0x64006400, RZ, 0xfc, !PT ;  /* 0x6400640036117812 */ /* 0x000fe200078efcff */
[-C--:B------:R-:W-:Y:S01]  /*4080*/  HFMA2 R54, R63, R42.reuse.H0_H0, -48, -48 ;  /* 0xd200d2003f367431 */ /* 0x080fe2000004002a */
        /* <DEDUP_REMOVED lines=21> */
[----:B------:R-:W-:Y:S01]  /*41e0*/  HFMA2 R15, R81, R42.H0_H0, -48, -48 ;  /* 0xd200d200510f7431 */ /* 0x000fe2000004002a */
[----:B------:R-:W-:Y:S01]  /*41f0*/  LOP3.LUT R49, R49, 0x64006400, RZ, 0xfc, !PT ;  /* 0x6400640031317812 */ /* 0x000fe200078efcff */
[----:B------:R-:W-:Y:S01]  /*4200*/  HADD2 R79, R57, -1040, -1040 ;  /* 0xe410e410394f7430 */ /* 0x000fe20000000000 */
[----:B------:R-:W-:Y:S01]  /*4210*/  LOP3.LUT R81, R50, 0x64006400, RZ, 0xfc, !PT ;  /* 0x6400640032517812 */ /* 0x000fe200078efcff */
[----:B------:R-:W-:Y:S01]  /*4220*/  HADD2 R57, R68, -1040, -1040 ;  /* 0xe410e41044397430 */ /* 0x000fe20000000000 */
[----:B------:R-:W-:Y:S01]  /*4230*/  LOP3.LUT R62, R62, 0x64006400, RZ, 0xfc, !PT ;  /* 0x640064003e3e7812 */ /* 0x000fe200078efcff */
[----:B------:R-:W-:Y:S01]  /*4240*/  HADD2 R83, R49, -1040, -1040 ;  /* 0xe410e41031537430 */ /* 0x000fe20000000000 */
[----:B------:R-:W-:Y:S01]  /*4250*/  LOP3.LUT R64, R64, 0x64006400, RZ, 0xfc, !PT ;  /* 0x6400640040407812 */ /* 0x000fe200078efcff */
[----:B0-----:R-:W-:Y:S01]  /*4260*/  HFMA2.MMA R68, R79, R36, RZ ;  /* 0x000000244f447235 */ /* 0x001fe200000000ff */
[----:B------:R-:W-:Y:S01]  /*4270*/  HFMA2 R74, R57, R36, RZ.H0_H0 ;  /* 0x00000024394a7231 */ /* 0x000fe200000400ff */
[----:B------:R-:W-:Y:S01]  /*4280*/  LOP3.LUT R50, R66, 0x64006400, RZ, 0xfc, !PT ;  /* 0x6400640042327812 */ /* 0x000fe200078efcff */
[----:B------:R-:W-:Y:S01]  /*4290*/  HADD2 R81, R81, -1040, -1040 ;  /* 0xe410e41051517430 */ /* 0x000fe20000000000 */
[----:B------:R-:W-:Y:S01]  /*42a0*/  LOP3.LUT R51, R51, 0x1f001f, RZ, 0xc0, !PT ;  /* 0x001f001f33337812 */ /* 0x000fe200078ec0ff */
[----:B------:R-:W-:Y:S01]  /*42b0*/  HADD2 R66, R64, -1040, -1040 ;  /* 0xe410e41040427430 */ /* 0x000fe20000000000 */
[----:B------:R-:W-:Y:S01]  /*42c0*/  HFMA2.MMA R68, R72, R37, R68 ;  /* 0x0000002548447235 */ /* 0x000fe20000000044 */
[----:B------:R-:W-:Y:S01]  /*42d0*/  HADD2 R50, R50, -1040, -1040 ;  /* 0xe410e41032327430 */ /* 0x000fe20000000000 */
[----:B------:R-:W-:-:S02]  /*42e0*/  LOP3.LUT R56, R56, 0x1f001f, RZ, 0xc0, !PT ;  /* 0x001f001f38387812 */ /* 0x000fc400078ec0ff */
[----:B------:R-:W-:Y:S02]  /*42f0*/  LOP3.LUT R58, R58, 0x1f001f, RZ, 0xc0, !PT ;  /* 0x001f001f3a3a7812 */ /* 0x000fe400078ec0ff */
[----:B------:R-:W-:Y:S02]  /*4300*/  LOP3.LUT R64, R51, 0x64006400, RZ, 0xfc, !PT ;  /* 0x6400640033407812 */ /* 0x000fe400078efcff */
[----:B------:R-:W-:Y:S02]  /*4310*/  LOP3.LUT R56, R56, 0x64006400, RZ, 0xfc, !PT ;  /* 0x6400640038387812 */ /* 0x000fe400078efcff */
[----:B------:R-:W-:Y:S01]  /*4320*/  SHF.R.U32.HI R78, RZ, 0xd, R33 ;  /* 0x0000000dff4e7819 */ /* 0x000fe20000011621 */
[----:B------:R-:W-:Y:S01]  /*4330*/  HADD2 R64, R64, -1040, -1040 ;  /* 0xe410e41040407430 */ /* 0x000fe20000000000 */
[----:B------:R-:W-:Y:S02]  /*4340*/  SHF.R.U32.HI R82, RZ, 0xd, R35 ;  /* 0x0000000dff527819 */ /* 0x000fe40000011623 */
[----:B------:R-:W-:-:S02]  /*4350*/  ISETP.GE.AND P0, PT, R48, 0x2, PT ;  /* 0x000000023000780c */ /* 0x000fc40003f06270 */
[----:B--2---:R-:W-:Y:S02]  /*4360*/  LOP3.LUT R21, R28, 0x3e003e0, RZ, 0xc0, !PT ;  /* 0x03e003e01c157812 */ /* 0x004fe400078ec0ff */
[----:B------:R-:W-:Y:S02]  /*4370*/  LOP3.LUT R20, R29, 0x3e003e0, RZ, 0xc0, !PT ;  /* 0x03e003e01d147812 */ /* 0x000fe400078ec0ff */
[----:B------:R-:W-:Y:S02]  /*4380*/  LOP3.LUT R18, R30, 0x3e003e0, RZ, 0xc0, !PT ;  /* 0x03e003e01e127812 */ /* 0x000fe400078ec0ff */
[----:B------:R-:W-:Y:S02]  /*4390*/  LOP3.LUT R16, R31, 0x3e003e0, RZ, 0xc0, !PT ;  /* 0x03e003e01f107812 */ /* 0x000fe400078ec0ff */
[----:B------:R-:W-:Y:S02]  /*43a0*/  LOP3.LUT R21, R21, 0x64006400, RZ, 0xfc, !PT ;  /* 0x6400640015157812 */ /* 0x000fe400078efcff */
[----:B------:R-:W-:-:S02]  /*43b0*/  LOP3.LUT R23, R20, 0x64006400, RZ, 0xfc, !PT ;  /* 0x6400640014177812 */ /* 0x000fc400078efcff */
[----:B------:R-:W-:Y:S02]  /*43c0*/  LOP3.LUT R73, R18, 0x64006400, RZ, 0xfc, !PT ;  /* 0x6400640012497812 */ /* 0x000fe400078efcff */
[----:B------:R-:W-:Y:S01]  /*43d0*/  LOP3.LUT R75, R16, 0x64006400, RZ, 0xfc, !PT ;  /* 0x64006400104b7812 */ /* 0x000fe200078efcff */
[-C--:B------:R-:W-:Y:S01]  /*43e0*/  HFMA2 R16, R17, R42.reuse.H0_H0, -48, -48 ;  /* 0xd200d20011107431 */ /* 0x080fe2000004002a */
[----:B------:R-:W-:Y:S01]  /*43f0*/  LOP3.LUT R87, R28, 0x1f001f, RZ, 0xc0, !PT ;  /* 0x001f001f1c577812 */ /* 0x000fe200078ec0ff */
[-C--:B------:R-:W-:Y:S01]  /*4400*/  HFMA2 R17, R21, R42.reuse.H0_H0, -48, -48 ;  /* 0xd200d20015117431 */ /* 0x080fe2000004002a */
[--C-:B------:R-:W-:Y:S01]  /*4410*/  SHF.R.U32.HI R86, RZ, 0xb, R31.reuse ;  /* 0x0000000bff567819 */ /* 0x100fe2000001161f */
[-C--:B------:R-:W-:Y:S01]  /*4420*/  HFMA2 R18, R23, R42.reuse.H0_H0, -48, -48 ;  /* 0xd200d20017127431 */ /* 0x080fe2000004002a */
[----:B------:R-:W-:Y:S01]  /*4430*/  LOP3.LUT R87, R87, 0x64006400, RZ, 0xfc, !PT ;  /* 0x6400640057577812 */ /* 0x000fe200078efcff */
[-C--:B------:R-:W-:Y:S01]  /*4440*/  HFMA2 R40, R73, R42.reuse.H0_H0, -48, -48 ;  /* 0xd200d20049287431 */ /* 0x080fe2000004002a */
[----:B------:R-:W0:Y:S01]  /*4450*/  LDS.128 R20, [UR4+0x10] ;  /* 0x00001004ff147984 */ /* 0x000e220008000c00 */
[----:B------:R-:W-:Y:S01]  /*4460*/  HFMA2 R42, R75, R42.H0_H0, -48, -48 ;  /* 0xd200d2004b2a7431 */ /* 0x000fe2000004002a */
[----:B------:R-:W-:Y:S01]  /*4470*/  SHF.R.U32.HI R89, RZ, 0xa, R31 ;  /* 0x0000000aff597819 */ /* 0x000fe2000001161f */
[----:B------:R-:W-:-:S02]  /*4480*/  HADD2 R75, R59, -1040, -1040 ;  /* 0xe410e4103b4b7430 */ /* 0x000fc40000000000 */
[----:B------:R-:W-:Y:S01]  /*4490*/  HADD2 R59, R67, -1040, -1040 ;  /* 0xe410e410433b7430 */ /* 0x000fe20000000000 */
[----:B------:R-:W-:Y:S01]  /*44a0*/  LOP3.LUT R89, R89, 0x1f001f, RZ, 0xc0, !PT ;  /* 0x001f001f59597812 */ /* 0x000fe200078ec0ff */
[----:B------:R-:W-:Y:S02]  /*44b0*/  HFMA2 R67, R75, R36, RZ.H0_H0 ;  /* 0x000000244b437231 */ /* 0x000fe400000400ff */
[----:B------:R-:W-:Y:S01]  /*44c0*/  HADD2 R87, R87, -1040, -1040 ;  /* 0xe410e41057577430 */ /* 0x000fe20000000000 */
[----:B------:R-:W-:Y:S01]  /*44d0*/  LOP3.LUT R89, R89, 0x64006400, RZ, 0xfc, !PT ;  /* 0x6400640059597812 */ /* 0x000fe200078efcff */
[----:B------:R-:W-:Y:S01]  /*44e0*/  HFMA2.MMA R73, R59, R36, RZ ;  /* 0x000000243b497235 */ /* 0x000fe200000000ff */
[----:B------:R-:W-:-:S03]  /*44f0*/  HFMA2 R36, R70, R37, R67 ;  /* 0x0000002546247231 */ /* 0x000fc60000000043 */
[----:B------:R-:W-:Y:S02]  /*4500*/  HADD2 R89, R89, -1040, -1040 ;  /* 0xe410e41059597430 */ /* 0x000fe40000000000 */
[----:B------:R-:W-:Y:S01]  /*4510*/  HFMA2.MMA R67, R60, R37, R73 ;  /* 0x000000253c437235 */ /* 0x000fe20000000049 */
[----:B------:R-:W-:Y:S01]  /*4520*/  LOP3.LUT R73, R52, 0x1f001f, RZ, 0xc0, !PT ;  /* 0x001f001f34497812 */ /* 0x000fe200078ec0ff */
[----:B------:R-:W-:Y:S01]  /*4530*/  HFMA2 R37, R54, R37, R74 ;  /* 0x0000002536257231 */ /* 0x000fe2000000004a */
[----:B------:R-:W-:Y:S01]  /*4540*/  LOP3.LUT R74, R55, 0x1f001f, RZ, 0xc0, !PT ;  /* 0x001f001f374a7812 */ /* 0x000fe200078ec0ff */
[----:B------:R-:W-:Y:S01]  /*4550*/  HFMA2 R36, R81, R38, R36 ;  /* 0x0000002651247231 */ /* 0x000fe20000000024 */
[----:B------:R-:W-:Y:S02]  /*4560*/  LOP3.LUT R55, R73, 0x64006400, RZ, 0xfc, !PT ;  /* 0x6400640049377812 */ /* 0x000fe400078efcff */
[----:B------:R-:W-:Y:S01]  /*4570*/  LOP3.LUT R74, R74, 0x64006400, RZ, 0xfc, !PT ;  /* 0x640064004a4a7812 */ /* 0x000fe200078efcff */
[----:B------:R-:W-:Y:S01]  /*4580*/  HFMA2 R36, R66, R39, R36 ;  /* 0x0000002742247231 */ /* 0x000fe20000000024 */
[----:B------:R-:W-:Y:S01]  /*4590*/  LOP3.LUT R52, R65, 0x64006400, RZ, 0xfc, !PT ;  /* 0x6400640041347812 */ /* 0x000fe200078efcff */
[----:B------:R-:W-:Y:S01]  /*45a0*/  HADD2 R55, R55, -1040, -1040 ;  /* 0xe410e41037377430 */ /* 0x000fe20000000000 */
[-C--:B------:R-:W-:Y:S01]  /*45b0*/  HFMA2.MMA R65, R83, R38.reuse, R68 ;  /* 0x0000002653417235 */ /* 0x080fe20000000044 */
[----:B------:R-:W-:Y:S01]  /*45c0*/  HADD2 R49, R74, -1040, -1040 ;  /* 0xe410e4104a317430 */ /* 0x000fe20000000000 */
[----:B------:R-:W-:Y:S01]  /*45d0*/  LOP3.LUT R74, R58, 0x64006400, RZ, 0xfc, !PT ;  /* 0x640064003a4a7812 */ /* 0x000fe200078efcff */
[----:B------:R-:W-:Y:S01]  /*45e0*/  HADD2 R68, R62, -1040, -1040 ;  /* 0xe410e4103e447430 */ /* 0x000fe20000000000 */
[----:B------:R-:W-:Y:S01]  /*45f0*/  LOP3.LUT R62, R34, 0x1f001f, RZ, 0xc0, !PT ;  /* 0x001f001f223e7812 */ /* 0x000fe200078ec0ff */
[----:B------:R-:W-:Y:S01]  /*4600*/  HFMA2.MMA R67, R55, R38, R67 ;  /* 0x0000002637437235 */ /* 0x000fe20000000043 */
[----:B------:R-:W-:-:S02]  /*4610*/  HADD2 R52, R52, -1040, -1040 ;  /* 0xe410e41034347430 */ /* 0x000fc40000000000 */
[----:B------:R-:W-:Y:S01]  /*4620*/  HFMA2 R73, R49, R38, R37 ;  /* 0x0000002631497231 */ /* 0x000fe20000000025 */
[-C--:B------:R-:W-:Y:S01]  /*4630*/  HFMA2.MMA R38, R68, R39.reuse, R65 ;  /* 0x0000002744267235 */ /* 0x080fe20000000041 */
[----:B------:R-:W-:Y:S01]  /*4640*/  HADD2 R58, R56, -1040, -1040 ;  /* 0xe410e410383a7430 */ /* 0x000fe20000000000 */
[----:B------:R-:W-:Y:S01]  /*4650*/  LOP3.LUT R65, R33, 0x1f001f, RZ, 0xc0, !PT ;  /* 0x001f001f21417812 */ /* 0x000fe200078ec0ff */
[----:B------:R-:W-:Y:S01]  /*4660*/  HFMA2.MMA R37, R52, R39, R67 ;  /* 0x0000002734257235 */ /* 0x000fe20000000043 */
[----:B------:R-:W-:Y:S01]  /*4670*/  HFMA2 R39, R50, R39, R73 ;  /* 0x0000002732277231 */ /* 0x000fe20000000049 */
[----:B------:R-:W-:Y:S01]  /*4680*/  LOP3.LUT R67, R32, 0x1f001f, RZ, 0xc0, !PT ;  /* 0x001f001f20437812 */ /* 0x000fe200078ec0ff */
[-C--:B0-----:R-:W-:Y:S01]  /*4690*/  HFMA2 R73, R61, R20.reuse, R36 ;  /* 0x000000143d497231 */ /* 0x081fe20000000024 */
[-C--:B------:R-:W-:Y:S01]  /*46a0*/  HFMA2.MMA R38, R63, R20.reuse, R38 ;  /* 0x000000143f267235 */ /* 0x080fe20000000026 */
[----:B------:R-:W-:Y:S01]  /*46b0*/  HFMA2 R36, R10, R20, R39 ;  /* 0x000000140a247231 */ /* 0x000fe20000000027 */
[----:B------:R-:W-:Y:S01]  /*46c0*/  LOP3.LUT R39, R53, 0x1f001f, RZ, 0xc0, !PT ;  /* 0x001f001f35277812 */ /* 0x000fe200078ec0ff */
[----:B------:R-:W-:Y:S01]  /*46d0*/  HFMA2.MMA R37, R9, R20, R37 ;  /* 0x0000001409257235 */ /* 0x000fe20000000025 */
[----:B------:R-:W-:Y:S01]  /*46e0*/  LOP3.LUT R20, R35, 0x1f001f, RZ, 0xc0, !PT ;  /* 0x001f001f23147812 */ /* 0x000fe200078ec0ff */
[----:B------:R-:W-:Y:S01]  /*46f0*/  HADD2 R56, R74, -1040, -1040 ;  /* 0xe410e4104a387430 */ /* 0x000fe20000000000 */
[----:B------:R-:W-:-:S02]  /*4700*/  LOP3.LUT R39, R39, 0x64006400, RZ, 0xfc, !PT ;  /* 0x6400640027277812 */ /* 0x000fc400078efcff */
[----:B------:R-:W-:Y:S01]  /*4710*/  LOP3.LUT R53, R62, 0x64006400, RZ, 0xfc, !PT ;  /* 0x640064003e357812 */ /* 0x000fe200078efcff */
[-C--:B------:R-:W-:Y:S01]  /*4720*/  HFMA2.MMA R74, R58, R21.reuse, R37 ;  /* 0x000000153a4a7235 */ /* 0x080fe20000000025 */
[----:B------:R-:W-:Y:S01]  /*4730*/  LOP3.LUT R51, R20, 0x64006400, RZ, 0xfc, !PT ;  /* 0x6400640014337812 */ /* 0x000fe200078efcff */
[----:B------:R-:W-:Y:S01]  /*4740*/  HADD2 R62, R39, -1040, -1040 ;  /* 0xe410e410273e7430 */ /* 0x000fe20000000000 */
[----:B------:R-:W-:Y:S01]  /*4750*/  HFMA2.MMA R20, R64, R21, R38 ;  /* 0x0000001540147235 */ /* 0x000fe20000000026 */
[----:B------:R-:W-:Y:S01]  /*4760*/  LOP3.LUT R67, R67, 0x64006400, RZ, 0xfc, !PT ;  /* 0x6400640043437812 */ /* 0x000fe200078efcff */
[----:B------:R-:W-:Y:S01]  /*4770*/  HADD2 R53, R53, -1040, -1040 ;  /* 0xe410e41035357430 */ /* 0x000fe20000000000 */
[----:B------:R-:W-:Y:S01]  /*4780*/  LOP3.LUT R65, R65, 0x64006400, RZ, 0xfc, !PT ;  /* 0x6400640041417812 */ /* 0x000fe200078efcff */
[-C--:B------:R-:W-:Y:S01]  /*4790*/  HFMA2 R73, R62, R21.reuse, R73 ;  /* 0x000000153e497231 */ /* 0x080fe20000000049 */
[----:B------:R-:W-:Y:S01]  /*47a0*/  SHF.R.U32.HI R33, RZ, 0xa, R33 ;  /* 0x0000000aff217819 */ /* 0x000fe20000011621 */
[----:B------:R-:W-:Y:S01]  /*47b0*/  HFMA2 R21, R56, R21, R36 ;  /* 0x0000001538157231 */ /* 0x000fe20000000024 */
[----:B------:R-:W-:Y:S01]  /*47c0*/  SHF.R.U32.HI R35, RZ, 0xa, R35 ;  /* 0x0000000aff237819 */ /* 0x000fe20000011623 */
[----:B------:R-:W0:Y:S01]  /*47d0*/  LDS.128 R36, [UR4+0x20] ;  /* 0x00002004ff247984 */ /* 0x000e220008000c00 */
[----:B------:R-:W-:Y:S01]  /*47e0*/  HADD2 R67, R67, -1040, -1040 ;  /* 0xe410e41043437430 */ /* 0x000fe20000000000 */
[-C--:B------:R-:W-:Y:S01]  /*47f0*/  HFMA2.MMA R76, R53, R22.reuse, R74 ;  /* 0x00000016354c7235 */ /* 0x080fe2000000004a */
[----:B------:R-:W-:Y:S01]  /*4800*/  HADD2 R65, R65, -1040, -1040 ;  /* 0xe410e41041417430 */ /* 0x000fe20000000000 */
[----:B------:R-:W-:Y:S01]  /*4810*/  LOP3.LUT R33, R33, 0x1f001f, RZ, 0xc0, !PT ;  /* 0x001f001f21217812 */ /* 0x000fe200078ec0ff */
[----:B------:R-:W-:Y:S01]  /*4820*/  HADD2 R51, R51, -1040, -1040 ;  /* 0xe410e41033337430 */ /* 0x000fe20000000000 */
[----:B------:R-:W-:Y:S01]  /*4830*/  LOP3.LUT R35, R35, 0x1f001f, RZ, 0xc0, !PT ;  /* 0x001f001f23237812 */ /* 0x000fe200078ec0ff */
[----:B------:R-:W-:Y:S01]  /*4840*/  HFMA2.MMA R20, R67, R22, R20 ;  /* 0x0000001643147235 */ /* 0x000fe20000000014 */
[-C--:B------:R-:W-:Y:S01]  /*4850*/  HFMA2 R73, R65, R22.reuse, R73 ;  /* 0x0000001641497231 */ /* 0x080fe20000000049 */
[----:B------:R-:W-:Y:S01]  /*4860*/  LOP3.LUT R33, R33, 0x64006400, RZ, 0xfc, !PT ;  /* 0x6400640021217812 */ /* 0x000fe200078efcff */
[----:B------:R-:W-:Y:S01]  /*4870*/  HFMA2 R21, R51, R22, R21 ;  /* 0x0000001633157231 */ /* 0x000fe20000000015 */
[-C--:B------:R-:W-:Y:S01]  /*4880*/  HFMA2.MMA R22, R12, R23.reuse, R76 ;  /* 0x000000170c167235 */ /* 0x080fe2000000004c */
[----:B------:R-:W-:Y:S01]  /*4890*/  LOP3.LUT R35, R35, 0x64006400, RZ, 0xfc, !PT ;  /* 0x6400640023237812 */ /* 0x000fe200078efcff */
[----:B------:R-:W-:Y:S01]  /*48a0*/  HFMA2.MMA R74, R44, R23, R20 ;  /* 0x000000172c4a7235 */ /* 0x000fe20000000014 */
[----:B------:R-:W-:-:S02]  /*48b0*/  HFMA2 R20, R11, R23, R73 ;  /* 0x000000170b147231 */ /* 0x000fc40000000049 */
[----:B------:R-:W-:Y:S01]  /*48c0*/  HFMA2 R76, R13, R23, R21 ;  /* 0x000000170d4c7231 */ /* 0x000fe20000000015 */
[----:B------:R-:W-:Y:S01]  /*48d0*/  LOP3.LUT R23, R71, 0x40004, R78, 0xf8, !PT ;  /* 0x0004000447177812 */ /* 0x000fe200078ef84e */
[----:B------:R-:W-:Y:S01]  /*48e0*/  HADD2 R73, R33, -1040, -1040 ;  /* 0xe410e41021497430 */ /* 0x000fe20000000000 */
[----:B------:R-:W-:Y:S02]  /*48f0*/  SHF.R.U32.HI R21, RZ, 0xd, R32 ;  /* 0x0000000dff157819 */ /* 0x000fe40000011620 */
[----:B------:R-:W-:Y:S02]  /*4900*/  SHF.R.U32.HI R78, RZ, 0xd, R34 ;  /* 0x0000000dff4e7819 */ /* 0x000fe40000011622 */
[----:B------:R-:W-:Y:S02]  /*4910*/  SHF.R.U32.HI R32, RZ, 0xa, R32 ;  /* 0x0000000aff207819 */ /* 0x000fe40000011620 */
[----:B------:R-:W-:Y:S02]  /*4920*/  SHF.R.U32.HI R34, RZ, 0xa, R34 ;  /* 0x0000000aff227819 */ /* 0x000fe40000011622 */
[----:B------:R-:W-:-:S02]  /*4930*/  LOP3.LUT R32, R32, 0x1f001f, RZ, 0xc0, !PT ;  /* 0x001f001f20207812 */ /* 0x000fc400078ec0ff */
[----:B------:R-:W-:Y:S02]  /*4940*/  LOP3.LUT R34, R34, 0x1f001f, RZ, 0xc0, !PT ;  /* 0x001f001f22227812 */ /* 0x000fe400078ec0ff */
[----:B------:R-:W-:Y:S02]  /*4950*/  LOP3.LUT R32, R32, 0x64006400, RZ, 0xfc, !PT ;  /* 0x6400640020207812 */ /* 0x000fe400078efcff */
[----:B------:R-:W-:Y:S02]  /*4960*/  LOP3.LUT R34, R34, 0x64006400, RZ, 0xfc, !PT ;  /* 0x6400640022227812 */ /* 0x000fe400078efcff */
[----:B------:R-:W-:Y:S01]  /*4970*/  LOP3.LUT R80, R80, 0x40004, R21, 0xf8, !PT ;  /* 0x0004000450507812 */ /* 0x000fe200078ef815 */
[----:B------:R-:W-:Y:S01]  /*4980*/  HADD2 R77, R32, -1040, -1040 ;  /* 0xe410e410204d7430 */ /* 0x000fe20000000000 */
[----:B------:R-:W-:Y:S01]  /*4990*/  LOP3.LUT R21, R69, 0x40004, R82, 0xf8, !PT ;  /* 0x0004000445157812 */ /* 0x000fe200078ef852 */
[----:B------:R-:W-:Y:S01]  /*49a0*/  HADD2 R71, R34, -1040, -1040 ;  /* 0xe410e41022477430 */ /* 0x000fe20000000000 */
[----:B------:R-:W-:Y:S01]  /*49b0*/  LOP3.LUT R34, R24, 0x1f001f, RZ, 0xc0, !PT ;  /* 0x001f001f18227812 */ /* 0x000fe200078ec0ff */
[----:B------:R-:W-:Y:S01]  /*49c0*/  HADD2 R69, R35, -1040, -1040 ;  /* 0xe410e41023457430 */ /* 0x000fe20000000000 */
[----:B------:R-:W-:Y:S01]  /*49d0*/  LOP3.LUT R35, R25, 0x1f001f, RZ, 0xc0, !PT ;  /* 0x001f001f19237812 */ /* 0x000fe200078ec0ff */
[-C--:B0-----:R-:W-:Y:S01]  /*49e0*/  HFMA2.MMA R32, R77, R36.reuse, R74 ;  /* 0x000000244d207235 */ /* 0x081fe2000000004a */
[-C--:B------:R-:W-:Y:S01]  /*49f0*/  HFMA2 R20, R73, R36.reuse, R20 ;  /* 0x0000002449147231 */ /* 0x080fe20000000014 */
[----:B------:R-:W-:Y:S01]  /*4a00*/  HFMA2.MMA R22, R71, R36, R22 ;  /* 0x0000002447167235 */ /* 0x000fe20000000016 */
[----:B------:R-:W-:Y:S01]  /*4a10*/  HFMA2 R33, R69, R36, R76 ;  /* 0x0000002445217231 */ /* 0x000fe2000000004c */
[----:B------:R-:W-:-:S02]  /*4a20*/  LOP3.LUT R36, R26, 0x1f001f, RZ, 0xc0, !PT ;  /* 0x001f001f1a247812 */ /* 0x000fc400078ec0ff */
[----:B------:R-:W-:Y:S02]  /*4a30*/  LOP3.LUT R34, R34, 0x64006400, RZ, 0xfc, !PT ;  /* 0x6400640022227812 */ /* 0x000fe400078efcff */
[----:B------:R-:W-:Y:S02]  /*4a40*/  LOP3.LUT R74, R27, 0x1f001f, RZ, 0xc0, !PT ;  /* 0x001f001f1b4a7812 */ /* 0x000fe400078ec0ff */
[----:B------:R-:W-:Y:S02]  /*4a50*/  LOP3.LUT R36, R36, 0x64006400, RZ, 0xfc, !PT ;  /* 0x6400640024247812 */ /* 0x000fe400078efcff */
[----:B------:R-:W-:Y:S02]  /*4a60*/  LOP3.LUT R35, R35, 0x64006400, RZ, 0xfc, !PT ;  /* 0x6400640023237812 */ /* 0x000fe400078efcff */
[----:B------:R-:W-:Y:S01]  /*4a70*/  LOP3.LUT R85, R85, 0x40004, R78, 0xf8, !PT ;  /* 0x0004000455557812 */ /* 0x000fe200078ef84e */
[----:B------:R-:W-:Y:S01]  /*4a80*/  HADD2 R78, R34, -1040, -1040 ;  /* 0xe410e410224e7430 */ /* 0x000fe20000000000 */
[----:B------:R-:W-:Y:S01]  /*4a90*/  LOP3.LUT R82, R74, 0x64006400, RZ, 0xfc, !PT ;  /* 0x640064004a527812 */ /* 0x000fe200078efcff */
[----:B------:R-:W-:-:S02]  /*4aa0*/  HADD2 R74, R36, -1040, -1040 ;  /* 0xe410e410244a7430 */ /* 0x000fc40000000000 */
[----:B------:R-:W-:Y:S02]  /*4ab0*/  HADD2 R76, R35, -1040, -1040 ;  /* 0xe410e410234c7430 */ /* 0x000fe40000000000 */
[----:B------:R-:W-:Y:S01]  /*4ac0*/  HADD2 R36, R82, -1040, -1040 ;  /* 0xe410e41052247430 */ /* 0x000fe20000000000 */
        /* <DEDUP_REMOVED lines=8> */
[----:B------:R-:W-:-:S02]  /*4b50*/  SHF.R.U32.HI R38, RZ, 0xc, R26 ;  /* 0x0000000cff267819 */ /* 0x000fc4000001161a */
[----:B------:R-:W-:Y:S02]  /*4b60*/  SHF.R.U32.HI R26, RZ, 0xa, R26 ;  /* 0x0000000aff1a7819 */ /* 0x000fe4000001161a */
[--C-:B------:R-:W-:Y:S02]  /*4b70*/  SHF.R.U32.HI R35, RZ, 0xc, R24.reuse ;  /* 0x0000000cff237819 */ /* 0x100fe40000011618 */
[----:B------:R-:W-:Y:S02]  /*4b80*/  LOP3.LUT R26, R26, 0x1f001f, RZ, 0xc0, !PT ;  /* 0x001f001f1a1a7812 */ /* 0x000fe400078ec0ff */
[----:B------:R-:W-:Y:S02]  /*4b90*/  SHF.R.U32.HI R24, RZ, 0xa, R24 ;  /* 0x0000000aff187819 */ /* 0x000fe40000011618 */
[----:B------:R-:W-:Y:S02]  /*4ba0*/  LOP3.LUT R26, R26, 0x64006400, RZ, 0xfc, !PT ;  /* 0x640064001a1a7812 */ /* 0x000fe400078efcff */
[----:B------:R-:W-:-:S02]  /*4bb0*/  LOP3.LUT R85, R85, 0x80008, R38, 0xf8, !PT ;  /* 0x0008000855557812 */ /* 0x000fc400078ef826 */
[--C-:B------:R-:W-:Y:S02]  /*4bc0*/  SHF.R.U32.HI R38, RZ, 0xc, R27.reuse ;  /* 0x0000000cff267819 */ /* 0x100fe4000001161b */
[----:B------:R-:W-:Y:S02]  /*4bd0*/  LOP3.LUT R24, R24, 0x1f001f, RZ, 0xc0, !PT ;  /* 0x001f001f18187812 */ /* 0x000fe400078ec0ff */
[----:B------:R-:W-:Y:S02]  /*4be0*/  SHF.R.U32.HI R27, RZ, 0xa, R27 ;  /* 0x0000000aff1b7819 */ /* 0x000fe4000001161b */
[----:B------:R-:W-:Y:S01]  /*4bf0*/  LOP3.LUT R35, R80, 0x80008, R35, 0xf8, !PT ;  /* 0x0008000850237812 */ /* 0x000fe200078ef823 */
[----:B------:R-:W-:Y:S01]  /*4c00*/  HADD2 R80, R26, -1040, -1040 ;  /* 0xe410e4101a507430 */ /* 0x000fe20000000000 */
[----:B------:R-:W-:Y:S02]  /*4c10*/  LOP3.LUT R24, R24, 0x64006400, RZ, 0xfc, !PT ;  /* 0x6400640018187812 */ /* 0x000fe400078efcff */
[----:B------:R-:W-:-:S02]  /*4c20*/  LOP3.LUT R27, R27, 0x1f001f, RZ, 0xc0, !PT ;  /* 0x001f001f1b1b7812 */ /* 0x000fc400078ec0ff */
[--C-:B------:R-:W-:Y:S01]  /*4c30*/  SHF.R.U32.HI R32, RZ, 0xc, R25.reuse ;  /* 0x0000000cff207819 */ /* 0x100fe20000011619 */
[----:B------:R-:W-:Y:S01]  /*4c40*/  HADD2 R84, R24, -1040, -1040 ;  /* 0xe410e41018547430 */ /* 0x000fe20000000000 */
[----:B------:R-:W-:Y:S01]  /*4c50*/  LOP3.LUT R27, R27, 0x64006400, RZ, 0xfc, !PT ;  /* 0x640064001b1b7812 */ /* 0x000fe200078efcff */
[-C--:B------:R-:W-:Y:S01]  /*4c60*/  HFMA2.MMA R26, R80, R39.reuse, R20 ;  /* 0x00000027501a7235 */ /* 0x080fe20000000014 */
[----:B------:R-:W-:Y:S02]  /*4c70*/  SHF.R.U32.HI R20, RZ, 0xb, R28 ;  /* 0x0000000bff147819 */ /* 0x000fe4000001161c */
[----:B------:R-:W-:Y:S01]  /*4c80*/  LOP3.LUT R37, R21, 0x80008, R38, 0xf8, !PT ;  /* 0x0008000815257812 */ /* 0x000fe200078ef826 */
[----:B------:R-:W-:Y:S01]  /*4c90*/  HADD2 R38, R27, -1040, -1040 ;  /* 0xe410e4101b267430 */ /* 0x000fe20000000000 */
[----:B------:R-:W-:Y:S01]  /*4ca0*/  LOP3.LUT R32, R23, 0x80008, R32, 0xf8, !PT ;  /* 0x0008000817207812 */ /* 0x000fe200078ef820 */
[----:B------:R-:W-:Y:S01]  /*4cb0*/  HFMA2.MMA R27, R84, R39, R22 ;  /* 0x00000027541b7235 */ /* 0x000fe20000000016 */
[----:B------:R-:W-:Y:S01]  /*4cc0*/  LOP3.LUT R35, R35, 0x100010, R20, 0xf8, !PT ;  /* 0x0010001023237812 */ /* 0x000fe200078ef814 */
[----:B------:R-:W-:Y:S01]  /*4cd0*/  HFMA2 R33, R38, R39, R33 ;  /* 0x0000002726217231 */ /* 0x000fe20000000021 */
[----:B------:R-:W0:Y:S01]  /*4ce0*/  LDS.128 R20, [UR4+0x30] ;  /* 0x00003004ff147984 */ /* 0x000e220008000c00 */
[----:B------:R-:W-:-:S02]  /*4cf0*/  SHF.R.U32.HI R25, RZ, 0xa, R25 ;  /* 0x0000000aff197819 */ /* 0x000fc40000011619 */
[----:B------:R-:W-:Y:S02]  /*4d00*/  SHF.R.U32.HI R24, RZ, 0xb, R30 ;  /* 0x0000000bff187819 */ /* 0x000fe4000001161e */
[----:B------:R-:W-:Y:S02]  /*4d10*/  LOP3.LUT R25, R25, 0x1f001f, RZ, 0xc0, !PT ;  /* 0x001f001f19197812 */ /* 0x000fe400078ec0ff */
[----:B------:R-:W-:Y:S02]  /*4d20*/  LOP3.LUT R24, R85, 0x100010, R24, 0xf8, !PT ;  /* 0x0010001055187812 */ /* 0x000fe400078ef818 */
[----:B------:R-:W-:Y:S02]  /*4d30*/  LOP3.LUT R25, R25, 0x64006400, RZ, 0xfc, !PT ;  /* 0x6400640019197812 */ /* 0x000fe400078efcff */
[----:B------:R-:W-:Y:S02]  /*4d40*/  LOP3.LUT R85, R29, 0x1f001f, RZ, 0xc0, !PT ;  /* 0x001f001f1d557812 */ /* 0x000fe400078ec0ff */
[----:B------:R-:W-:Y:S01]  /*4d50*/  LOP3.LUT R35, R35, 0x64006400, RZ, 0xfc, !PT ;  /* 0x6400640023237812 */ /* 0x000fe200078efcff */
[----:B------:R-:W-:Y:S01]  /*4d60*/  HADD2 R82, R25, -1040, -1040 ;  /* 0xe410e41019527430 */ /* 0x000fe20000000000 */
[----:B------:R-:W-:-:S02]  /*4d70*/  SHF.R.U32.HI R25, RZ, 0xb, R29 ;  /* 0x0000000bff197819 */ /* 0x000fc4000001161d */
[----:B------:R-:W-:Y:S01]  /*4d80*/  LOP3.LUT R85, R85, 0x64006400, RZ, 0xfc, !PT ;  /* 0x6400640055557812 */ /* 0x000fe200078efcff */
[----:B------:R-:W-:Y:S01]  /*4d90*/  HFMA2 R34, R82, R39, R34 ;  /* 0x0000002752227231 */ /* 0x000fe20000000022 */
[----:B------:R-:W-:Y:S01]  /*4da0*/  LOP3.LUT R39, R30, 0x1f001f, RZ, 0xc0, !PT ;  /* 0x001f001f1e277812 */ /* 0x000fe200078ec0ff */
[----:B------:R-:W-:Y:S01]  /*4db0*/  HADD2 R94, R35, -1040, -1040 ;  /* 0xe410e410235e7430 */ /* 0x000fe20000000000 */
[----:B------:R-:W-:Y:S01]  /*4dc0*/  LOP3.LUT R32, R32, 0x100010, R25, 0xf8, !PT ;  /* 0x0010001020207812 */ /* 0x000fe200078ef819 */
[----:B------:R-:W-:Y:S01]  /*4dd0*/  HADD2 R85, R85, -1040, -1040 ;  /* 0xe410e41055557430 */ /* 0x000fe20000000000 */
[----:B------:R-:W-:Y:S02]  /*4de0*/  LOP3.LUT R25, R37, 0x100010, R86, 0xf8, !PT ;  /* 0x0010001025197812 */ /* 0x000fe400078ef856 */
[----:B------:R-:W-:Y:S02]  /*4df0*/  LOP3.LUT R39, R39, 0x64006400, RZ, 0xfc, !PT ;  /* 0x6400640027277812 */ /* 0x000fe400078efcff */
[----:B------:R-:W-:-:S02]  /*4e00*/  SHF.R.U32.HI R86, RZ, 0xa, R28 ;  /* 0x0000000aff567819 */ /* 0x000fc4000001161c */
[----:B------:R-:W-:Y:S01]  /*4e10*/  SHF.R.U32.HI R30, RZ, 0xa, R30 ;  /* 0x0000000aff1e7819 */ /* 0x000fe2000001161e */
[----:B------:R-:W-:Y:S01]  /*4e20*/  HADD2 R39, R39, -1040, -1040 ;  /* 0xe410e41027277430 */ /* 0x000fe20000000000 */
[----:B------:R-:W-:Y:S02]  /*4e30*/  LOP3.LUT R86, R86, 0x1f001f, RZ, 0xc0, !PT ;  /* 0x001f001f56567812 */ /* 0x000fe400078ec0ff */
[----:B------:R-:W-:Y:S02]  /*4e40*/  LOP3.LUT R30, R30, 0x1f001f, RZ, 0xc0, !PT ;  /* 0x001f001f1e1e7812 */ /* 0x000fe400078ec0ff */
[----:B------:R-:W-:Y:S02]  /*4e50*/  LOP3.LUT R86, R86, 0x64006400, RZ, 0xfc, !PT ;  /* 0x6400640056567812 */ /* 0x000fe400078efcff */
[----:B------:R-:W-:Y:S02]  /*4e60*/  LOP3.LUT R37, R31, 0x1f001f, RZ, 0xc0, !PT ;  /* 0x001f001f1f257812 */ /* 0x000fe400078ec0ff */
[----:B------:R-:W-:Y:S01]  /*4e70*/  SHF.R.U32.HI R29, RZ, 0xa, R29 ;  /* 0x0000000aff1d7819 */ /* 0x000fe2000001161d */
[-C--:B0-----:R-:W-:Y:S01]  /*4e80*/  HFMA2.MMA R27, R87, R20.reuse, R27 ;  /* 0x00000014571b7235 */ /* 0x081fe2000000001b */
[----:B------:R-:W-:Y:S01]  /*4e90*/  LOP3.LUT R91, R30, 0x64006400, RZ, 0xfc, !PT ;  /* 0x640064001e5b7812 */ /* 0x000fe200078efcff */
[----:B------:R-:W-:Y:S01]  /*4ea0*/  HFMA2.MMA R26, R39, R20, R26 ;  /* 0x00000014271a7235 */ /* 0x000fe2000000001a */
[----:B------:R-:W-:Y:S01]  /*4eb0*/  LOP3.LUT R37, R37, 0x64006400, RZ, 0xfc, !PT ;  /* 0x6400640025257812 */ /* 0x000fe200078efcff */
[----:B------:R-:W-:Y:S01]  /*4ec0*/  HADD2 R86, R86, -1040, -1040 ;  /* 0xe410e41056567430 */ /* 0x000fe20000000000 */
[----:B------:R-:W-:Y:S01]  /*4ed0*/  LOP3.LUT R29, R29, 0x1f001f, RZ, 0xc0, !PT ;  /* 0x001f001f1d1d7812 */ /* 0x000fe200078ec0ff */
[-C--:B------:R-:W-:Y:S01]  /*4ee0*/  HFMA2.MMA R27, R17, R21.reuse, R27 ;  /* 0x00000015111b7235 */ /* 0x080fe2000000001b */
[----:B------:R-:W-:Y:S01]  /*4ef0*/  HADD2 R91, R91, -1040, -1040 ;  /* 0xe410e4105b5b7430 */ /* 0x000fe20000000000 */
[----:B------:R-:W-:Y:S01]  /*4f00*/  HFMA2.MMA R26, R40, R21, R26 ;  /* 0x00000015281a7235 */ /* 0x000fe2000000001a */
[----:B------:R-:W-:Y:S01]  /*4f10*/  LOP3.LUT R24, R24, 0x64006400, RZ, 0xfc, !PT ;  /* 0x6400640018187812 */ /* 0x000fe200078efcff */
[----:B------:R-:W-:Y:S01]  /*4f20*/  HADD2 R37, R37, -1040, -1040 ;  /* 0xe410e41025257430 */ /* 0x000fe20000000000 */
[----:B------:R-:W-:Y:S01]  /*4f30*/  LOP3.LUT R93, R29, 0x64006400, RZ, 0xfc, !PT ;  /* 0x640064001d5d7812 */ /* 0x000fe200078efcff */
[-C--:B------:R-:W-:Y:S01]  /*4f40*/  HFMA2 R34, R85, R20.reuse, R34 ;  /* 0x0000001455227231 */ /* 0x080fe20000000022 */
[-C--:B------:R-:W-:Y:S01]  /*4f50*/  HFMA2.MMA R27, R86, R22.reuse, R27 ;  /* 0x00000016561b7235 */ /* 0x080fe2000000001b */
[----:B------:R-:W-:Y:S01]  /*4f60*/  HFMA2 R33, R37, R20, R33 ;  /* 0x0000001425217231 */ /* 0x000fe20000000021 */
[----:B------:R-:W-:Y:S01]  /*4f70*/  HFMA2.MMA R26, R91, R22, R26 ;  /* 0x000000165b1a7235 */ /* 0x000fe2000000001a */
[----:B------:R-:W-:Y:S01]  /*4f80*/  LOP3.LUT R32, R32, 0x64006400, RZ, 0xfc, !PT ;  /* 0x6400640020207812 */ /* 0x000fe200078efcff */
[----:B------:R-:W-:Y:S01]  /*4f90*/  HADD2 R90, R24, -1040, -1040 ;  /* 0xe410e410185a7430 */ /* 0x000fe20000000000 */
[----:B------:R-:W-:Y:S01]  /*4fa0*/  LOP3.LUT R25, R25, 0x64006400, RZ, 0xfc, !PT ;  /* 0x6400640019197812 */ /* 0x000fe200078efcff */
[----:B------:R-:W-:Y:S01]  /*4fb0*/  HFMA2 R20, R18, R21, R34 ;  /* 0x0000001512147231 */ /* 0x000fe20000000022 */
[----:B------:R-:W-:Y:S01]  /*4fc0*/  HFMA2.MMA R27, R94, R23, R27 ;  /* 0x000000175e1b7235 */ /* 0x000fe2000000001b */
[----:B------:R-:W-:-:S02]  /*4fd0*/  HADD2 R93, R93, -1040, -1040 ;  /* 0xe410e4105d5d7430 */ /* 0x000fc40000000000 */
[----:B------:R-:W-:Y:S01]  /*4fe0*/  HFMA2 R21, R42, R21, R33 ;  /* 0x000000152a157231 */ /* 0x000fe20000000021 */
[----:B------:R-:W-:Y:S01]  /*4ff0*/  HFMA2.MMA R26, R90, R23, R26 ;  /* 0x000000175a1a7235 */ /* 0x000fe2000000001a */
[-C--:B------:R-:W-:Y:S02]  /*5000*/  HFMA2 R20, R93, R22.reuse, R20 ;  /* 0x000000165d147231 */ /* 0x080fe40000000014 */
[----:B------:R-:W-:Y:S02]  /*5010*/  HADD2 R92, R32, -1040, -1040 ;  /* 0xe410e410205c7430 */ /* 0x000fe40000000000 */
[----:B------:R-:W-:Y:S02]  /*5020*/  HFMA2 R21, R89, R22, R21 ;  /* 0x0000001659157231 */ /* 0x000fe40000000015 */
[----:B------:R-:W-:Y:S02]  /*5030*/  HADD2 R88, R25, -1040, -1040 ;  /* 0xe410e41019587430 */ /* 0x000fe40000000000 */
[----:B------:R-:W-:-:S02]  /*5040*/  HFMA2 R20, R92, R23, R20 ;  /* 0x000000175c147231 */ /* 0x000fc40000000014 */
        /* <DEDUP_REMOVED lines=11> */
[----:B------:R-:W-:Y:S01]  /*5100*/  ISETP.NE.AND P0, PT, R48, 0x2, PT ;  /* 0x000000023000780c */ /* 0x000fe20003f05270 */
        /* <DEDUP_REMOVED lines=13> */
[----:B------:R-:W-:-:S03]  /*51e0*/  HFMA2 R27, R50, R23, R27 ;  /* 0x00000017321b7231 */ /* 0x000fc6000000001b */
[-C--:B------:R-:W-:Y:S02]  /*51f0*/  HFMA2.MMA R26, R68, R23.reuse, R34 ;  /* 0x00000017441a7235 */ /* 0x080fe40000000022 */
[----:B------:R-:W-:Y:S02]  /*5200*/  HFMA2.MMA R25, R52, R23, R25 ;  /* 0x0000001734197235 */ /* 0x000fe40000000019 */
[----:B------:R-:W0:Y:S02]  /*5210*/  LDS.128 R20, [UR4+0x90] ;  /* 0x00009004ff147984 */ /* 0x000e240008000c00 */
[-C--:B0-----:R-:W-:Y:S01]  /*5220*/  HFMA2.MMA R32, R63, R20.reuse, R26 ;  /* 0x000000143f207235 */ /* 0x081fe2000000001a */
[-C--:B------:R-:W-:Y:S01]  /*5230*/  HFMA2 R31, R61, R20.reuse, R24 ;  /* 0x000000143d1f7231 */ /* 0x080fe20000000018 */
[----:B------:R-:W-:Y:S01]  /*5240*/  HFMA2.MMA R29, R9, R20, R25 ;  /* 0x00000014091d7235 */ /* 0x000fe20000000019 */
[----:B------:R-:W-:Y:S02]  /*5250*/  HFMA2 R28, R10, R20, R27 ;  /* 0x000000140a1c7231 */ /* 0x000fe4000000001b */
        /* <DEDUP_REMOVED lines=12> */
[----:B------:R-:W0:Y:S04]  /*5320*/  LDS.128 R20, [UR4+0xa0] ;  /* 0x0000a004ff147984 */ /* 0x000e280008000c00 */
[-C--:B0-----:R-:W-:Y:S01]  /*5330*/  HFMA2.MMA R25, R71, R20.reuse, R25 ;  /* 0x0000001447197235 */ /* 0x081fe20000000019 */
[-C--:B------:R-:W-:Y:S01]  /*5340*/  HFMA2 R24, R73, R20.reuse, R24 ;  /* 0x0000001449187231 */ /* 0x080fe20000000018 */
[----:B------:R-:W-:Y:S01]  /*5350*/  HFMA2.MMA R26, R77, R20, R26 ;  /* 0x000000144d1a7235 */ /* 0x000fe2000000001a */
[----:B------:R-:W-:-:S02]  /*5360*/  HFMA2 R27, R69, R20, R27 ;  /* 0x00000014451b7231 */ /* 0x000fc4000000001b */
        /* <DEDUP_REMOVED lines=13> */
[-C--:B0-----:R-:W-:Y:S02]  /*5440*/  HFMA2.MMA R26, R87, R20.reuse, R26 ;  /* 0x00000014571a7235 */ /* 0x081fe4000000001a */
[-C--:B------:R-:W-:Y:S01]  /*5450*/  HFMA2 R24, R39, R20.reuse, R24 ;  /* 0x0000001427187231 */ /* 0x080fe20000000018 */
[----:B------:R-:W-:Y:S01]  /*5460*/  HFMA2.MMA R25, R85, R20, R25 ;  /* 0x0000001455197235 */ /* 0x000fe20000000019 */
[----:B------:R-:W-:-:S04]  /*5470*/  HFMA2 R27, R37, R20, R27 ;  /* 0x00000014251b7231 */ /* 0x000fc8000000001b */
[-C--:B------:R-:W-:Y:S02]  /*5480*/  HFMA2.MMA R24, R40, R21.reuse, R24 ;  /* 0x0000001528187235 */ /* 0x080fe40000000018 */
[----:B------:R-:W-:Y:S01]  /*5490*/  HFMA2.MMA R27, R42, R21, R27 ;  /* 0x000000152a1b7235 */ /* 0x000fe2000000001b */
[-C--:B------:R-:W-:Y:S02]  /*54a0*/  HFMA2 R26, R17, R21.reuse, R26 ;  /* 0x00000015111a7231 */ /* 0x080fe4000000001a */
[----:B------:R-:W-:-:S04]  /*54b0*/  HFMA2 R25, R18, R21, R25 ;  /* 0x0000001512197231 */ /* 0x000fc80000000019 */
[-C--:B------:R-:W-:Y:S01]  /*54c0*/  HFMA2.MMA R26, R86, R22.reuse, R26 ;  /* 0x00000016561a7235 */ /* 0x080fe2000000001a */
[-C--:B------:R-:W-:Y:S01]  /*54d0*/  HFMA2 R24, R91, R22.reuse, R24 ;  /* 0x000000165b187231 */ /* 0x080fe20000000018 */
[----:B------:R-:W-:Y:S01]  /*54e0*/  HFMA2.MMA R25, R93, R22, R25 ;  /* 0x000000165d197235 */ /* 0x000fe20000000019 */
[----:B------:R-:W-:-:S04]  /*54f0*/  HFMA2 R27, R89, R22, R27 ;  /* 0x00000016591b7231 */ /* 0x000fc8000000001b */
[-C--:B------:R-:W-:Y:S02]  /*5500*/  HFMA2.MMA R24, R90, R23.reuse, R24 ;  /* 0x000000175a187235 */ /* 0x080fe40000000018 */
[----:B------:R-:W-:Y:S01]  /*5510*/  HFMA2.MMA R27, R88, R23, R27 ;  /* 0x00000017581b7235 */ /* 0x000fe2000000001b */
        /* <DEDUP_REMOVED lines=12> */
[----:B------:R-:W-:Y:S01]  /*55e0*/  ISETP.GE.AND P0, PT, R48, 0x4, PT ;  /* 0x000000043000780c */ /* 0x000fe20003f06270 */
        /* <DEDUP_REMOVED lines=76> */
[----:B------:R-:W0:Y:S04]  /*5ab0*/  LDS.128 R20, [UR4+0x180] ;  /* 0x00018004ff147984 */ /* 0x000e280008000c00 */
        /* <DEDUP_REMOVED lines=12> */
[----:B------:R-:W0:Y:S01]  /*5b80*/  LDS.128 R28, [UR4+0x1a0] ;  /* 0x0001a004ff1c7984 */ /* 0x000e220008000c00 */
[-C--:B------:R-:W-:Y:S01]  /*5b90*/  HFMA2 R33, R66, R23.reuse, R33 ;  /* 0x0000001742217231 */ /* 0x080fe20000000021 */
[----:B------:R-:W-:Y:S01]  /*5ba0*/  HFMA2.MMA R60, R55, R22, R60 ;  /* 0x00000016373c7235 */ /* 0x000fe2000000003c */
[----:B------:R-:W-:Y:S02]  /*5bb0*/  HFMA2 R20, R50, R23, R20 ;  /* 0x0000001732147231 */ /* 0x000fe40000000014 */
[----:B------:R-:W-:Y:S02]  /*5bc0*/  HFMA2.MMA R68, R68, R23, R34 ;  /* 0x0000001744447235 */ /* 0x000fe40000000022 */
[----:B-1----:R-:W-:Y:S01]  /*5bd0*/  HFMA2.MMA R33, R61, R24, R33 ;  /* 0x000000183d217235 */ /* 0x002fe20000000021 */
[----:B------:R-:W-:Y:S01]  /*5be0*/  HFMA2 R20, R10, R24, R20 ;  /* 0x000000180a147231 */ /* 0x000fe20000000014 */
[----:B------:R-:W-:-:S03]  /*5bf0*/  HFMA2.MMA R60, R52, R23, R60 ;  /* 0x00000017343c7235 */ /* 0x000fc6000000003c */
[----:B------:R-:W-:-:S03]  /*5c00*/  HFMA2 R20, R56, R25, R20 ;  /* 0x0000001938147231 */ /* 0x000fc60000000014 */
[----:B------:R-:W-:Y:S01]  /*5c10*/  HFMA2 R32, R63, R24, R68 ;  /* 0x000000183f207231 */ /* 0x000fe20000000044 */
[----:B------:R-:W-:Y:S01]  /*5c20*/  HFMA2.MMA R60, R9, R24, R60 ;  /* 0x00000018093c7235 */ /* 0x000fe2000000003c */
[----:B------:R-:W-:Y:S02]  /*5c30*/  HFMA2 R33, R62, R25, R33 ;  /* 0x000000193e217231 */ /* 0x000fe40000000021 */
[----:B------:R-:W-:Y:S02]  /*5c40*/  HFMA2 R20, R51, R26, R20 ;  /* 0x0000001a33147231 */ /* 0x000fe40000000014 */
[----:B------:R-:W-:Y:S02]  /*5c50*/  HFMA2.MMA R32, R64, R25, R32 ;  /* 0x0000001940207235 */ /* 0x000fe40000000020 */
[----:B------:R-:W-:Y:S01]  /*5c60*/  HFMA2.MMA R65, R65, R26, R33 ;  /* 0x0000001a41417235 */ /* 0x000fe20000000021 */
[----:B------:R-:W-:Y:S01]  /*5c70*/  HFMA2 R20, R13, R27, R20 ;  /* 0x0000001b0d147231 */ /* 0x000fe20000000014 */
[----:B------:R-:W-:-:S06]  /*5c80*/  HFMA2.MMA R60, R58, R25, R60 ;  /* 0x000000193a3c7235 */ /* 0x000fcc000000003c */
[----:B------:R-:W-:Y:S01]  /*5c90*/  HFMA2 R67, R67, R26, R32 ;  /* 0x0000001a43437231 */ /* 0x000fe20000000020 */
[----:B------:R-:W-:Y:S01]  /*5ca0*/  HFMA2.MMA R60, R53, R26, R60 ;  /* 0x0000001a353c7235 */ /* 0x000fe2000000003c */
[----:B------:R-:W1:Y:S01]  /*5cb0*/  LDS.128 R32, [UR4+0x1b0] ;  /* 0x0001b004ff207984 */ /* 0x000e620008000c00 */
[----:B------:R-:W-:-:S03]  /*5cc0*/  HFMA2 R65, R11, R27, R65 ;  /* 0x0000001b0b417231 */ /* 0x000fc60000000041 */
[-C--:B------:R-:W-:Y:S02]  /*5cd0*/  HFMA2.MMA R67, R44, R27.reuse, R67 ;  /* 0x0000001b2c437235 */ /* 0x080fe40000000043 */
[----:B------:R-:W-:Y:S01]  /*5ce0*/  HFMA2.MMA R60, R12, R27, R60 ;  /* 0x0000001b0c3c7235 */ /* 0x000fe2000000003c */
[-C--:B0-----:R-:W-:Y:S02]  /*5cf0*/  HFMA2 R20, R69, R28.reuse, R20 ;  /* 0x0000001c45147231 */ /* 0x081fe40000000014 */
[----:B------:R-:W-:Y:S01]  /*5d00*/  HFMA2 R65, R73, R28, R65 ;  /* 0x0000001c49417231 */ /* 0x000fe20000000041 */
[-C--:B------:R-:W-:Y:S01]  /*5d10*/  HFMA2.MMA R67, R77, R28.reuse, R67 ;  /* 0x0000001c4d437235 */ /* 0x080fe20000000043 */
[-C--:B------:R-:W-:Y:S01]  /*5d20*/  HFMA2 R20, R36, R29.reuse, R20 ;  /* 0x0000001d24147231 */ /* 0x080fe20000000014 */
[----:B------:R-:W-:Y:S01]  /*5d30*/  HFMA2.MMA R60, R71, R28, R60 ;  /* 0x0000001c473c7235 */ /* 0x000fe2000000003c */
[----:B------:R-:W-:Y:S02]  /*5d40*/  HFMA2 R65, R76, R29, R65 ;  /* 0x0000001d4c417231 */ /* 0x000fe40000000041 */
[----:B------:R-:W-:Y:S01]  /*5d50*/  HFMA2 R20, R16, R30, R20 ;  /* 0x0000001e10147231 */ /* 0x000fe20000000014 */
[----:B------:R-:W-:-:S02]  /*5d60*/  HFMA2.MMA R67, R78, R29, R67 ;  /* 0x0000001d4e437235 */ /* 0x000fc40000000043 */
[----:B------:R-:W-:-:S04]  /*5d70*/  HFMA2.MMA R60, R74, R29, R60 ;  /* 0x0000001d4a3c7235 */ /* 0x000fc8000000003c */
[-C--:B------:R-:W-:Y:S01]  /*5d80*/  HFMA2.MMA R67, R41, R30.reuse, R67 ;  /* 0x0000001e29437235 */ /* 0x080fe20000000043 */
[----:B------:R-:W-:Y:S01]  /*5d90*/  HFMA2 R41, R14, R30, R65 ;  /* 0x0000001e0e297231 */ /* 0x000fe20000000041 */
[----:B------:R-:W-:-:S03]  /*5da0*/  HFMA2.MMA R60, R15, R30, R60 ;  /* 0x0000001e0f3c7235 */ /* 0x000fc6000000003c */
[-C--:B------:R-:W-:Y:S01]  /*5db0*/  HFMA2 R41, R82, R31.reuse, R41 ;  /* 0x0000001f52297231 */ /* 0x080fe20000000029 */
[-C--:B------:R-:W-:Y:S02]  /*5dc0*/  HFMA2.MMA R16, R84, R31.reuse, R67 ;  /* 0x0000001f54107235 */ /* 0x080fe40000000043 */
[----:B------:R-:W-:Y:S01]  /*5dd0*/  HFMA2.MMA R60, R80, R31, R60 ;  /* 0x0000001f503c7235 */ /* 0x000fe2000000003c */
[----:B------:R-:W-:-:S03]  /*5de0*/  HFMA2 R31, R38, R31, R20 ;  /* 0x0000001f261f7231 */ /* 0x000fc60000000014 */
[-C--:B-1----:R-:W-:Y:S01]  /*5df0*/  HFMA2.MMA R16, R87, R32.reuse, R16 ;  /* 0x0000002057107235 */ /* 0x082fe20000000010 */
[-C--:B------:R-:W-:Y:S01]  /*5e00*/  HFMA2 R9, R85, R32.reuse, R41 ;  /* 0x0000002055097231 */ /* 0x080fe20000000029 */
[----:B------:R-:W-:Y:S01]  /*5e10*/  HFMA2.MMA R20, R39, R32, R60 ;  /* 0x0000002027147235 */ /* 0x000fe2000000003c */
[----:B------:R-:W-:Y:S02]  /*5e20*/  HFMA2 R21, R37, R32, R31 ;  /* 0x0000002025157231 */ /* 0x000fe4000000001f */
        /* <DEDUP_REMOVED lines=10> */
[----:B------:R-:W-:Y:S01]  /*5ed0*/  HADD2 R9, R9.H0_H0, R9.H1_H1 ;  /* 0x3000000909097230 */ /* 0x000fe20000000800 */
[-C--:B------:R-:W-:Y:S01]  /*5ee0*/  HFMA2.MMA R17, R94, R35.reuse, R17 ;  /* 0x000000235e117235 */ /* 0x080fe20000000011 */
[----:B------:R-:W-:Y:S01]  /*5ef0*/  HADD2 R10, R44.H0_H0, R44.H1_H1 ;  /* 0x3000002c2c0a7230 */ /* 0x000fe20000000800 */
[----:B------:R-:W-:-:S08]  /*5f00*/  HFMA2.MMA R20, R90, R35, R20 ;  /* 0x000000235a147235 */ /* 0x000fd00000000014 */
[----:B------:R-:W-:Y:S02]  /*5f10*/  HADD2 R17, R17.H0_H0, R17.H1_H1 ;  /* 0x3000001111117230 */ /* 0x000fe40000000800 */
[----:B------:R-:W-:-:S03]  /*5f20*/  HADD2 R20, R20.H0_H0, R20.H1_H1 ;  /* 0x3000001414147230 */ /* 0x000fc60000000800 */
[----:B------:R-:W-:Y:S02]  /*5f30*/  PRMT R17, R17, 0x5410, R9 ;  /* 0x0000541011117816 */ /* 0x000fe40000000009 */
[----:B------:R-:W-:-:S04]  /*5f40*/  PRMT R20, R20, 0x5410, R10 ;  /* 0x0000541014147816 */ /* 0x000fc8000000000a */
[----:B------:R-:W-:Y:S01]  /*5f50*/  HFMA2.MMA R6, R17, R96, R6 ;  /* 0x0000006011067235 */ /* 0x000fe20000000006 */
[----:B------:R-:W-:Y:S02]  /*5f60*/  HFMA2 R7, R20, R95, R7 ;  /* 0x0000005f14077231 */ /* 0x000fe40000000007 */
.L_x_64:
[----:B0-----:R-:W-:Y:S01]  /*5f70*/  IADD3 R46, R46, 0x20, RZ ;  /* 0x000000202e2e7810 */ /* 0x001fe20007ffe0ff */
[----:B------:R-:W-:Y:S01]  /*5f80*/  IMAD.WIDE R8, R8, 0x4, R98 ;  /* 0x0000000408087825 */ /* 0x000fe200078e0262 */
[----:B------:R-:W-:Y:S02]  /*5f90*/  UIADD3 UR4, UR4, 0x40, URZ ;  /* 0x0000004004047890 */ /* 0x000fe4000fffe03f */
[C---:B------:R-:W-:Y:S01]  /*5fa0*/  ISETP.GE.AND P0, PT, R46.reuse, c[0x0][0x1b0], PT ;  /* 0x00006c002e007a0c */ /* 0x040fe20003f06270 */
[----:B------:R-:W-:Y:S01]  /*5fb0*/  IMAD.MOV.U32 R16, RZ, RZ, R8 ;  /* 0x000000ffff107224 */ /* 0x000fe200078e0008 */
[----:B------:R-:W-:Y:S01]  /*5fc0*/  ISETP.LT.AND P2, PT, R46, R47, PT ;  /* 0x0000002f2e00720c */ /* 0x000fe20003f41270 */
[----:B------:R-:W-:-:S12]  /*5fd0*/  IMAD.MOV.U32 R17, RZ, RZ, R9 ;  /* 0x000000ffff117224 */ /* 0x000fd800078e0009 */
[----:B------:R-:W-:Y:S05]  /*5fe0*/  @!P0 BRA P2, `(.L_x_65) ;  /* 0xffffdaf000008947 */ /* 0x000fea000103ffff */
.L_x_63:
[----:B------:R-:W-:Y:S05]  /*5ff0*/  @!P1 EXIT ;  /* 0x000000000000994d */ /* 0x000fea0003800000 */
[----:B------:R-:W0:Y:S01]  /*6000*/  S2R R9, SR_CTAID.X ;  /* 0x0000000000097919 */ /* 0x000e220000002500 */
[----:B------:R-:W-:-:S03]  /*6010*/  IMAD.MOV.U32 R11, RZ, RZ, 0x2 ;  /* 0x00000002ff0b7424 */ /* 0x000fc600078e00ff */
[----:B------:R-:W0:Y:S04]  /*6020*/  S2R R10, SR_TID.X ;  /* 0x00000000000a7919 */ /* 0x000e280000002100 */
[----:B------:R-:W1:Y:S01]  /*6030*/  S2R R8, SR_CTAID.Y ;  /* 0x0000000000087919 */ /* 0x000e620000002600 */
[----:B0-----:R-:W-:Y:S02]  /*6040*/  IMAD R9, R9, 0x40, R10 ;  /* 0x0000004009097824 */ /* 0x001fe400078e020a */
[----:B-1----:R-:W-:Y:S02]  /*6050*/  IMAD.SHL.U32 R8, R8, 0x4, RZ ;  /* 0x0000000408087824 */ /* 0x002fe400078e00ff */
[----:B------:R-:W-:-:S04]  /*6060*/  IMAD.SHL.U32 R9, R9, 0x4, RZ ;  /* 0x0000000409097824 */ /* 0x000fc800078e00ff */
[----:B------:R-:W-:-:S04]  /*6070*/  IMAD R8, R8, c[0x0][0x18c], R9 ;  /* 0x0000630008087a24 */ /* 0x000fc800078e0209 */
[----:B------:R-:W-:-:S04]  /*6080*/  IMAD.WIDE R8, R8, R11, c[0x0][0x180] ;  /* 0x0000600008087625 */ /* 0x000fc800078e020b */
[----:B------:R-:W-:-:S05]  /*6090*/  IMAD.MOV.U32 R11, RZ, RZ, R2 ;  /* 0x000000ffff0b7224 */ /* 0x000fca00078e0002 */
[----:B------:R-:W2:Y:S01]  /*60a0*/  ATOM.E.ADD.F16x2.RN.STRONG.GPU P0, RZ, [R8.64], R11 ;  /* 0x0000000b08ff798a */ /* 0x000ea2000810e9c6 */
[----:B------:R-:W-:Y:S01]  /*60b0*/  BSSY B0, `(.L_x_66) ;  /* 0x000000e000007945 */ /* 0x000fe20003800000 */
[----:B--2---:R-:W-:Y:S05]  /*60c0*/  @P0 BRA `(.L_x_67) ;  /* 0x000000c000000947 */ /* 0x004fea0003800000 */
[----:B------:R-:W0:Y:S02]  /*60d0*/  QSPC.E.S P0, RZ, [R8] ;  /* 0x0000000008ff73aa */ /* 0x000e240000000500 */
[----:B0-----:R-:W-:Y:S05]  /*60e0*/  @!P0 BRA `(.L_x_68) ;  /* 0x0000007000008947 */ /* 0x001fea0003800000 */
[----:B------:R-:W-:-:S05]  /*60f0*/  LOP3.LUT R10, R8, 0xffffff, RZ, 0xc0, !PT ;  /* 0x00ffffff080a7812 */ /* 0x000fca00078ec0ff */
.L_x_69:
[----:B-----5:R-:W0:Y:S02]  /*6100*/  LDS R12, [R10] ;  /* 0x000000000a0c7984 */ /* 0x020e240000000800 */
[----:B0-----:R-:W-:-:S06]  /*6110*/  HADD2 R13, R12, R2 ;  /* 0x000000020c0d7230 */ /* 0x001fcc0000000000 */
[----:B------:R-:W0:Y:S02]  /*6120*/  ATOMS.CAST.SPIN R13, [R10], R12, R13 ;  /* 0x0000000c0a0d738d */ /* 0x000e24000180000d */
[----:B0-----:R-:W-:-:S13]  /*6130*/  ISETP.EQ.U32.AND P0, PT, R13, 0x1, PT ;  /* 0x000000010d00780c */ /* 0x001fda0003f02070 */
[----:B------:R-:W-:Y:S05]  /*6140*/  @!P0 BRA `(.L_x_69) ;  /* 0xffffffb000008947 */ /* 0x000fea000383ffff */
[----:B------:R-:W-:Y:S05]  /*6150*/  BRA `(.L_x_67) ;  /* 0x0000003000007947 */ /* 0x000fea0003800000 */
.L_x_68:
[----:B------:R-:W2:Y:S02]  /*6160*/  LD.E R2, [R8.64] ;  /* 0x0000000608027980 */ /* 0x000ea4000c101900 */
[----:B--2---:R-:W-:-:S05]  /*6170*/  IMAD.IADD R11, R11, 0x1, R2 ;  /* 0x000000010b0b7824 */ /* 0x004fca00078e0202 */
[----:B------:R0:W-:Y:S02]  /*6180*/  ST.E [R8.64], R11 ;  /* 0x0000000b08007985 */ /* 0x0001e4000c101906 */
.L_x_67:
[----:B------:R-:W-:Y:S05]  /*6190*/  BSYNC B0 ;  /* 0x0000000000007941 */ /* 0x000fea0003800000 */
.L_x_66:
[----:B------:R-:W2:Y:S01]  /*61a0*/  ATOM.E.ADD.F16x2.RN.STRONG.GPU P0, RZ, [R8.64+0x4], R3 ;  /* 0x0000040308ff798a */ /* 0x000ea2000810e9c6 */
[----:B------:R-:W-:Y:S01]  /*61b0*/  BSSY B0, `(.L_x_70) ;  /* 0x000000f000007945 */ /* 0x000fe20003800000 */
[----:B--2---:R-:W-:Y:S05]  /*61c0*/  @P0 BRA `(.L_x_71) ;  /* 0x000000d000000947 */ /* 0x004fea0003800000 */
[----:B------:R-:W1:Y:S02]  /*61d0*/  QSPC.E.S P0, RZ, [R8+0x4] ;  /* 0x0000040008ff73aa */ /* 0x000e640000000500 */
[----:B-1----:R-:W-:Y:S05]  /*61e0*/  @!P0 BRA `(.L_x_72) ;  /* 0x0000008000008947 */ /* 0x002fea0003800000 */
[----:B------:R-:W-:-:S04]  /*61f0*/  IADD3 R2, R8, 0x4, RZ ;  /* 0x0000000408027810 */ /* 0x000fc80007ffe0ff */
[----:B------:R-:W-:-:S05]  /*6200*/  LOP3.LUT R2, R2, 0xffffff, RZ, 0xc0, !PT ;  /* 0x00ffffff02027812 */ /* 0x000fca00078ec0ff */
.L_x_73:
[----:B------:R-:W1:Y:S02]  /*6210*/  LDS R10, [R2] ;  /* 0x00000000020a7984 */ /* 0x000e640000000800 */
[----:B01----:R-:W-:-:S10]  /*6220*/  HFMA2.MMA R11, R10, 1, 1, R3 ;  /* 0x3c003c000a0b7835 */ /* 0x003fd40000000003 */
[----:B------:R-:W0:Y:S02]  /*6230*/  ATOMS.CAST.SPIN R11, [R2], R10, R11 ;  /* 0x0000000a020b738d */ /* 0x000e24000180000b */
[----:B0-----:R-:W-:-:S13]  /*6240*/  ISETP.EQ.U32.AND P0, PT, R11, 0x1, PT ;  /* 0x000000010b00780c */ /* 0x001fda0003f02070 */
[----:B------:R-:W-:Y:S05]  /*6250*/  @!P0 BRA `(.L_x_73) ;  /* 0xffffffb000008947 */ /* 0x000fea000383ffff */
[----:B------:R-:W-:Y:S05]  /*6260*/  BRA `(.L_x_71) ;  /* 0x0000003000007947 */ /* 0x000fea0003800000 */
.L_x_72:
[----:B------:R-:W2:Y:S02]  /*6270*/  LD.E R2, [R8.64+0x4] ;  /* 0x0000040608027980 */ /* 0x000ea4000c101900 */
[----:B--2---:R-:W-:-:S05]  /*6280*/  IMAD.IADD R3, R3, 0x1, R2 ;  /* 0x0000000103037824 */ /* 0x004fca00078e0202 */
[----:B------:R1:W-:Y:S02]  /*6290*/  ST.E [R8.64+0x4], R3 ;  /* 0x0000040308007985 */ /* 0x0003e4000c101906 */
.L_x_71:
[----:B------:R-:W-:Y:S05]  /*62a0*/  BSYNC B0 ;  /* 0x0000000000007941 */ /* 0x000fea0003800000 */
.L_x_70:
[----:B------:R-:W-:-:S13]  /*62b0*/  ISETP.GE.AND P0, PT, R48, 0x2, PT ;  /* 0x000000023000780c */ /* 0x000fda0003f06270 */
[----:B------:R-:W-:Y:S05]  /*62c0*/  @!P0 EXIT ;  /* 0x000000000000894d */ /* 0x000fea0003800000 */
[----:B-----5:R-:W-:-:S04]  /*62d0*/  IMAD.MOV.U32 R13, RZ, RZ, c[0x0][0x18c] ;  /* 0x00006300ff0d7624 */ /* 0x020fc800078e00ff */
[----:B01----:R-:W-:-:S05]  /*62e0*/  IMAD.WIDE R8, R13, 0x2, R8 ;  /* 0x000000020d087825 */ /* 0x003fca00078e0208 */
[----:B------:R-:W2:Y:S01]  /*62f0*/  ATOM.E.ADD.F16x2.RN.STRONG.GPU P0, RZ, [R8.64], R4 ;  /* 0x0000000408ff798a */ /* 0x000ea2000810e9c6 */
[----:B------:R-:W-:Y:S01]  /*6300*/  BSSY B0, `(.L_x_74) ;  /* 0x000000e000007945 */ /* 0x000fe20003800000 */
[----:B--2---:R-:W-:Y:S05]  /*6310*/  @P0 BRA `(.L_x_75) ;  /* 0x000000c000000947 */ /* 0x004fea0003800000 */
[----:B------:R-:W0:Y:S02]  /*6320*/  QSPC.E.S P0, RZ, [R8] ;  /* 0x0000000008ff73aa */ /* 0x000e240000000500 */
[----:B0-----:R-:W-:Y:S05]  /*6330*/  @!P0 BRA `(.L_x_76) ;  /* 0x0000007000008947 */ /* 0x001fea0003800000 */
[----:B------:R-:W-:-:S05]  /*6340*/  LOP3.LUT R2, R8, 0xffffff, RZ, 0xc0, !PT ;  /* 0x00ffffff08027812 */ /* 0x000fca00078ec0ff */
.L_x_77:
[----:B------:R-:W0:Y:S02]  /*6350*/  LDS R10, [R2] ;  /* 0x00000000020a7984 */ /* 0x000e240000000800 */
[----:B0-----:R-:W-:-:S06]  /*6360*/  HADD2 R11, R10, R4 ;  /* 0x000000040a0b7230 */ /* 0x001fcc0000000000 */
[----:B------:R-:W0:Y:S02]  /*6370*/  ATOMS.CAST.SPIN R11, [R2], R10, R11 ;  /* 0x0000000a020b738d */ /* 0x000e24000180000b */
[----:B0-----:R-:W-:-:S13]  /*6380*/  ISETP.EQ.U32.AND P0, PT, R11, 0x1, PT ;  /* 0x000000010b00780c */ /* 0x001fda0003f02070 */
[----:B------:R-:W-:Y:S05]  /*6390*/  @!P0 BRA `(.L_x_77) ;  /* 0xffffffb000008947 */ /* 0x000fea000383ffff */
[----:B------:R-:W-:Y:S05]  /*63a0*/  BRA `(.L_x_75) ;  /* 0x0000003000007947 */ /* 0x000fea0003800000 */
.L_x_76:
[----:B------:R-:W2:Y:S02]  /*63b0*/  LD.E R2, [R8.64] ;  /* 0x0000000608027980 */ /* 0x000ea4000c101900 */
[----:B--2---:R-:W-:-:S05]  /*63c0*/  IMAD.IADD R3, R4, 0x1, R2 ;  /* 0x0000000104037824 */ /* 0x004fca00078e0202 */
[----:B------:R0:W-:Y:S02]  /*63d0*/  ST.E [R8.64], R3 ;  /* 0x0000000308007985 */ /* 0x0001e4000c101906 */
.L_x_75:
[----:B------:R-:W-:Y:S05]  /*63e0*/  BSYNC B0 ;  /* 0x0000000000007941 */ /* 0x000fea0003800000 */
.L_x_74:
[----:B------:R-:W2:Y:S01]  /*63f0*/  ATOM.E.ADD.F16x2.RN.STRONG.GPU P0, RZ, [R8.64+0x4], R5 ;  /* 0x0000040508ff798a */ /* 0x000ea2000810e9c6 */
[----:B------:R-:W-:Y:S01]  /*6400*/  BSSY B0, `(.L_x_78) ;  /* 0x0000010000007945 */ /* 0x000fe20003800000 */
[----:B--2---:R-:W-:Y:S05]  /*6410*/  @P0 BRA `(.L_x_79) ;  /* 0x000000e000000947 */ /* 0x004fea0003800000 */
[----:B------:R-:W1:Y:S02]  /*6420*/  QSPC.E.S P0, RZ, [R8+0x4] ;  /* 0x0000040008ff73aa */ /* 0x000e640000000500 */
[----:B-1----:R-:W-:Y:S05]  /*6430*/  @!P0 BRA `(.L_x_80) ;  /* 0x0000009000008947 */ /* 0x002fea0003800000 */
[----:B------:R-:W-:Y:S01]  /*6440*/  IADD3 R2, R8, 0x4, RZ ;  /* 0x0000000408027810 */ /* 0x000fe20007ffe0ff */
[----:B0-----:R-:W-:-:S03]  /*6450*/  IMAD.MOV.U32 R3, RZ, RZ, R5 ;  /* 0x000000ffff037224 */ /* 0x001fc600078e0005 */
[----:B------:R-:W-:-:S05]  /*6460*/  LOP3.LUT R2, R2, 0xffffff, RZ, 0xc0, !PT ;  /* 0x00ffffff02027812 */ /* 0x000fca00078ec0ff */
.L_x_81:
[----:B------:R-:W0:Y:S02]  /*6470*/  LDS R4, [R2] ;  /* 0x0000000002047984 */ /* 0x000e240000000800 */
[----:B0-----:R-:W-:-:S10]  /*6480*/  HFMA2.MMA R5, R4, 1, 1, R3 ;  /* 0x3c003c0004057835 */ /* 0x001fd40000000003 */
[----:B------:R-:W0:Y:S02]  /*6490*/  ATOMS.CAST.SPIN R5, [R2], R4, R5 ;  /* 0x000000040205738d */ /* 0x000e240001800005 */
[----:B0-----:R-:W-:-:S13]  /*64a0*/  ISETP.EQ.U32.AND P0, PT, R5, 0x1, PT ;  /* 0x000000010500780c */ /* 0x001fda0003f02070 */
[----:B------:R-:W-:Y:S05]  /*64b0*/  @!P0 BRA `(.L_x_81) ;  /* 0xffffffb000008947 */ /* 0x000fea000383ffff */
[----:B------:R-:W-:Y:S05]  /*64c0*/  BRA `(.L_x_79) ;  /* 0x0000003000007947 */ /* 0x000fea0003800000 */
.L_x_80:
[----:B------:R-:W2:Y:S02]  /*64d0*/  LD.E R2, [R8.64+0x4] ;  /* 0x0000040608027980 */ /* 0x000ea4000c101900 */
[----:B0-2---:R-:W-:-:S05]  /*64e0*/  IMAD.IADD R3, R5, 0x1, R2 ;  /* 0x0000000105037824 */ /* 0x005fca00078e0202 */
[----:B------:R0:W-:Y:S02]  /*64f0*/  ST.E [R8.64+0x4], R3 ;  /* 0x0000040308007985 */ /* 0x0001e4000c101906 */
.L_x_79:
[----:B------:R-:W-:Y:S05]  /*6500*/  BSYNC B0 ;  /* 0x0000000000007941 */ /* 0x000fea0003800000 */
.L_x_78:
[----:B------:R-:W-:-:S13]  /*6510*/  ISETP.NE.AND P0, PT, R48, 0x2, PT ;  /* 0x000000023000780c */ /* 0x000fda0003f05270 */
[----:B------:R-:W-:Y:S05]  /*6520*/  @!P0 EXIT ;  /* 0x000000000000894d */ /* 0x000fea0003800000 */
[----:B0-----:R-:W-:-:S04]  /*6530*/  IMAD.WIDE R8, R13, 0x2, R8 ;  /* 0x000000020d087825 */ /* 0x001fc800078e0208 */
[----:B------:R-:W-:-:S05]  /*6540*/  IMAD.MOV.U32 R3, RZ, RZ, R0 ;  /* 0x000000ffff037224 */ /* 0x000fca00078e0000 */
[----:B------:R-:W2:Y:S01]  /*6550*/  ATOM.E.ADD.F16x2.RN.STRONG.GPU P0, RZ, [R8.64], R3 ;  /* 0x0000000308ff798a */ /* 0x000ea2000810e9c6 */
[----:B------:R-:W-:Y:S01]  /*6560*/  BSSY B0, `(.L_x_82) ;  /* 0x000000e000007945 */ /* 0x000fe20003800000 */
[----:B--2---:R-:W-:Y:S05]  /*6570*/  @P0 BRA `(.L_x_83) ;  /* 0x000000c000000947 */ /* 0x004fea0003800000 */
[----:B------:R-:W0:Y:S02]  /*6580*/  QSPC.E.S P0, RZ, [R8] ;  /* 0x0000000008ff73aa */ /* 0x000e240000000500 */
[----:B0-----:R-:W-:Y:S05]  /*6590*/  @!P0 BRA `(.L_x_84) ;  /* 0x0000007000008947 */ /* 0x001fea0003800000 */
[----:B------:R-:W-:-:S05]  /*65a0*/  LOP3.LUT R2, R8, 0xffffff, RZ, 0xc0, !PT ;  /* 0x00ffffff08027812 */ /* 0x000fca00078ec0ff */
.L_x_85:
[----:B------:R-:W0:Y:S02]  /*65b0*/  LDS R4, [R2] ;  /* 0x0000000002047984 */ /* 0x000e240000000800 */
[----:B0-----:R-:W-:-:S06]  /*65c0*/  HADD2 R5, R4, R0 ;  /* 0x0000000004057230 */ /* 0x001fcc0000000000 */
[----:B------:R-:W0:Y:S02]  /*65d0*/  ATOMS.CAST.SPIN R5, [R2], R4, R5 ;  /* 0x000000040205738d */ /* 0x000e240001800005 */
[----:B0-----:R-:W-:-:S13]  /*65e0*/  ISETP.EQ.U32.AND P0, PT, R5, 0x1, PT ;  /* 0x000000010500780c */ /* 0x001fda0003f02070 */
[----:B------:R-:W-:Y:S05]  /*65f0*/  @!P0 BRA `(.L_x_85) ;  /* 0xffffffb000008947 */ /* 0x000fea000383ffff */
[----:B------:R-:W-:Y:S05]  /*6600*/  BRA `(.L_x_83) ;  /* 0x0000003000007947 */ /* 0x000fea0003800000 */
.L_x_84:
[----:B------:R-:W2:Y:S02]  /*6610*/  LD.E R0, [R8.64] ;  /* 0x0000000608007980 */ /* 0x000ea4000c101900 */
[----:B--2---:R-:W-:-:S05]  /*6620*/  IMAD.IADD R3, R3, 0x1, R0 ;  /* 0x0000000103037824 */ /* 0x004fca00078e0200 */
[----:B------:R0:W-:Y:S02]  /*6630*/  ST.E [R8.64], R3 ;  /* 0x0000000308007985 */ /* 0x0001e4000c101906 */
.L_x_83:
[----:B------:R-:W-:Y:S05]  /*6640*/  BSYNC B0 ;  /* 0x0000000000007941 */ /* 0x000fea0003800000 */
.L_x_82:
[----:B------:R-:W2:Y:S01]  /*6650*/  ATOM.E.ADD.F16x2.RN.STRONG.GPU P0, RZ, [R8.64+0x4], R19 ;  /* 0x0000041308ff798a */ /* 0x000ea2000810e9c6 */
[----:B------:R-:W-:Y:S01]  /*6660*/  BSSY B0, `(.L_x_86) ;  /* 0x000000f000007945 */ /* 0x000fe20003800000 */
[----:B--2---:R-:W-:Y:S05]  /*6670*/  @P0 BRA `(.L_x_87) ;  /* 0x000000d000000947 */ /* 0x004fea0003800000 */
[----:B------:R-:W1:Y:S02]  /*6680*/  QSPC.E.S P0, RZ, [R8+0x4] ;  /* 0x0000040008ff73aa */ /* 0x000e640000000500 */
[----:B-1----:R-:W-:Y:S05]  /*6690*/  @!P0 BRA `(.L_x_88) ;  /* 0x0000008000008947 */ /* 0x002fea0003800000 */
[----:B------:R-:W-:-:S04]  /*66a0*/  IADD3 R0, R8, 0x4, RZ ;  /* 0x0000000408007810 */ /* 0x000fc80007ffe0ff */
[----:B------:R-:W-:-:S05]  /*66b0*/  LOP3.LUT R0, R0, 0xffffff, RZ, 0xc0, !PT ;  /* 0x00ffffff00007812 */ /* 0x000fca00078ec0ff */
.L_x_89:
[----:B------:R-:W1:Y:S02]  /*66c0*/  LDS R2, [R0] ;  /* 0x0000000000027984 */ /* 0x000e640000000800 */
[----:B01----:R-:W-:-:S10]  /*66d0*/  HFMA2.MMA R3, R2, 1, 1, R19 ;  /* 0x3c003c0002037835 */ /* 0x003fd40000000013 */
[----:B------:R-:W0:Y:S02]  /*66e0*/  ATOMS.CAST.SPIN R3, [R0], R2, R3 ;  /* 0x000000020003738d */ /* 0x000e240001800003 */
[----:B0-----:R-:W-:-:S13]  /*66f0*/  ISETP.EQ.U32.AND P0, PT, R3, 0x1, PT ;  /* 0x000000010300780c */ /* 0x001fda0003f02070 */
[----:B------:R-:W-:Y:S05]  /*6700*/  @!P0 BRA `(.L_x_89) ;  /* 0xffffffb000008947 */ /* 0x000fea000383ffff */
[----:B------:R-:W-:Y:S05]  /*6710*/  BRA `(.L_x_87) ;  /* 0x0000003000007947 */ /* 0x000fea0003800000 */
.L_x_88:
[----:B------:R-:W2:Y:S02]  /*6720*/  LD.E R0, [R8.64+0x4] ;  /* 0x0000040608007980 */ /* 0x000ea4000c101900 */
[----:B0-2---:R-:W-:-:S05]  /*6730*/  IMAD.IADD R3, R19, 0x1, R0 ;  /* 0x0000000113037824 */ /* 0x005fca00078e0200 */
[----:B------:R0:W-:Y:S02]  /*6740*/  ST.E [R8.64+0x4], R3 ;  /* 0x0000040308007985 */ /* 0x0001e4000c101906 */
.L_x_87:
[----:B------:R-:W-:Y:S05]  /*6750*/  BSYNC B0 ;  /* 0x0000000000007941 */ /* 0x000fea0003800000 */
.L_x_86:
[----:B------:R-:W-:-:S13]  /*6760*/  ISETP.GE.AND P0, PT, R48, 0x4, PT ;  /* 0x000000043000780c */ /* 0x000fda0003f06270 */
[----:B------:R-:W-:Y:S05]  /*6770*/  @!P0 EXIT ;  /* 0x000000000000894d */ /* 0x000fea0003800000 */
[----:B0-----:R-:W-:-:S05]  /*6780*/  IMAD.WIDE R8, R13, 0x2, R8 ;  /* 0x000000020d087825 */ /* 0x001fca00078e0208 */
[----:B------:R-:W2:Y:S01]  /*6790*/  ATOM.E.ADD.F16x2.RN.STRONG.GPU P0, RZ, [R8.64], R6 ;  /* 0x0000000608ff798a */ /* 0x000ea2000810e9c6 */
[----:B------:R-:W-:Y:S01]  /*67a0*/  BSSY B0, `(.L_x_90) ;  /* 0x000000e000007945 */ /* 0x000fe20003800000 */
[----:B--2---:R-:W-:Y:S05]  /*67b0*/  @P0 BRA `(.L_x_91) ;  /* 0x000000c000000947 */ /* 0x004fea0003800000 */
[----:B------:R-:W0:Y:S02]  /*67c0*/  QSPC.E.S P0, RZ, [R8] ;  /* 0x0000000008ff73aa */ /* 0x000e240000000500 */
[----:B0-----:R-:W-:Y:S05]  /*67d0*/  @!P0 BRA `(.L_x_92) ;  /* 0x0000007000008947 */ /* 0x001fea0003800000 */
[----:B------:R-:W-:-:S05]  /*67e0*/  LOP3.LUT R0, R8, 0xffffff, RZ, 0xc0, !PT ;  /* 0x00ffffff08007812 */ /* 0x000fca00078ec0ff */
.L_x_93:
[----:B------:R-:W0:Y:S02]  /*67f0*/  LDS R2, [R0] ;  /* 0x0000000000027984 */ /* 0x000e240000000800 */
[----:B0-----:R-:W-:-:S06]  /*6800*/  HADD2 R3, R2, R6 ;  /* 0x0000000602037230 */ /* 0x001fcc0000000000 */
[----:B------:R-:W0:Y:S02]  /*6810*/  ATOMS.CAST.SPIN R3, [R0], R2, R3 ;  /* 0x000000020003738d */ /* 0x000e240001800003 */
[----:B0-----:R-:W-:-:S13]  /*6820*/  ISETP.EQ.U32.AND P0, PT, R3, 0x1, PT ;  /* 0x000000010300780c */ /* 0x001fda0003f02070 */
[----:B------:R-:W-:Y:S05]  /*6830*/  @!P0 BRA `(.L_x_93) ;  /* 0xffffffb000008947 */ /* 0x000fea000383ffff */
[----:B------:R-:W-:Y:S05]  /*6840*/  BRA `(.L_x_91) ;  /* 0x0000003000007947 */ /* 0x000fea0003800000 */
.L_x_92:
[----:B------:R-:W2:Y:S02]  /*6850*/  LD.E R0, [R8.64] ;  /* 0x0000000608007980 */ /* 0x000ea4000c101900 */
[----:B--2---:R-:W-:-:S05]  /*6860*/  IMAD.IADD R3, R6, 0x1, R0 ;  /* 0x0000000106037824 */ /* 0x004fca00078e0200 */
[----:B------:R0:W-:Y:S02]  /*6870*/  ST.E [R8.64], R3 ;  /* 0x0000000308007985 */ /* 0x0001e4000c101906 */
.L_x_91:
[----:B------:R-:W-:Y:S05]  /*6880*/  BSYNC B0 ;  /* 0x0000000000007941 */ /* 0x000fea0003800000 */
.L_x_90:
[----:B------:R-:W2:Y:S02]  /*6890*/  ATOM.E.ADD.F16x2.RN.STRONG.GPU P0, RZ, [R8.64+0x4], R7 ;  /* 0x0000040708ff798a */ /* 0x000ea4000810e9c6 */
[----:B--2---:R-:W-:Y:S05]  /*68a0*/  @P0 EXIT ;  /* 0x000000000000094d */ /* 0x004fea0003800000 */
[----:B------:R-:W1:Y:S02]  /*68b0*/  QSPC.E.S P0, RZ, [R8+0x4] ;  /* 0x0000040008ff73aa */ /* 0x000e640000000500 */
[----:B-1----:R-:W-:Y:S05]  /*68c0*/  @!P0 BRA `(.L_x_94) ;  /* 0x0000008000008947 */ /* 0x002fea0003800000 */
[----:B0-----:R-:W-:-:S04]  /*68d0*/  IADD3 R8, R8, 0x4, RZ ;  /* 0x0000000408087810 */ /* 0x001fc80007ffe0ff */
[----:B------:R-:W-:-:S05]  /*68e0*/  LOP3.LUT R8, R8, 0xffffff, RZ, 0xc0, !PT ;  /* 0x00ffffff08087812 */ /* 0x000fca00078ec0ff */
.L_x_95:
[----:B------:R-:W0:Y:S02]  /*68f0*/  LDS R2, [R8] ;  /* 0x0000000008027984 */ /* 0x000e240000000800 */
[----:B0-----:R-:W-:-:S10]  /*6900*/  HFMA2.MMA R3, R2, 1, 1, R7 ;  /* 0x3c003c0002037835 */ /* 0x001fd40000000007 */
[----:B------:R-:W0:Y:S02]  /*6910*/  ATOMS.CAST.SPIN R3, [R8], R2, R3 ;  /* 0x000000020803738d */ /* 0x000e240001800003 */
[----:B0-----:R-:W-:-:S13]  /*6920*/  ISETP.EQ.U32.AND P0, PT, R3, 0x1, PT ;  /* 0x000000010300780c */ /* 0x001fda0003f02070 */
[----:B------:R-:W-:Y:S05]  /*6930*/  @!P0 BRA `(.L_x_95) ;  /* 0xffffffb000008947 */ /* 0x000fea000383ffff */
[----:B------:R-:W-:Y:S05]  /*6940*/  EXIT ;  /* 0x000000000000794d */ /* 0x000fea0003800000 */
.L_x_94:
[----:B------:R-:W2:Y:S02]  /*6950*/  LD.E R0, [R8.64+0x4] ;  /* 0x0000040608007980 */ /* 0x000ea4000c101900 */
[----:B0-2---:R-:W-:-:S05]  /*6960*/  IMAD.IADD R3, R7, 0x1, R0 ;  /* 0x0000000107037824 */ /* 0x005fca00078e0200 */
[----:B------:R-:W-:Y:S01]  /*6970*/  ST.E [R8.64+0x4], R3 ;  /* 0x0000040308007985 */ /* 0x000fe2000c101906 */
[----:B------:R-:W-:Y:S05]  /*6980*/  EXIT ;  /* 0x000000000000794d */ /* 0x000fea0003800000 */
.L_x_96:
        /* <DEDUP_REMOVED lines=15> */
.L_x_2810:


//--------------------- .text._Z23gemm_half_q_half_kernelILi4ELi16ELb0ELb0ELi64EEvPK6__halfPKjS4_S2_PS0_iiiiPKtS7_iiiiiibS2_i --------------------------
	.section	.text._Z23gemm_half_q_half_kernelILi4ELi16ELb0ELb0ELi64EEvPK6__halfPKjS4_S2_PS0_iiiiPKtS7_iiiiiibS2_i,"ax",@progbits
	.sectioninfo	@"SHI_REGISTERS=120"
	.align	128
        .global         _Z23gemm_half_q_half_kernelILi4ELi16ELb0ELb0ELi64EEvPK6__halfPKjS4_S2_PS0_iiiiPKtS7_iiiiiibS2_i
        .type           _Z23gemm_half_q_half_kernelILi4ELi16ELb0ELb0ELi64EEvPK6__halfPKjS4_S2_PS0_iiiiPKtS7_iiiiiibS2_i,@function
        .size           _Z23gemm_half_q_half_kernelILi4ELi16ELb0ELb0ELi64EEvPK6__halfPKjS4_S2_PS0_iiiiPKtS7_iiiiiibS2_i,(.L_x_2811 - _Z23gemm_half_q_half_kernelILi4ELi16ELb0ELb0ELi64EEvPK6__halfPKjS4_S2_PS0_iiiiPKtS7_iiiiiibS2_i)
        .other          _Z23gemm_half_q_half_kernelILi4ELi16ELb0ELb0ELi64EEvPK6__halfPKjS4_S2_PS0_iiiiPKtS7_iiiiiibS2_i,@"STO_CUDA_ENTRY STV_DEFAULT"
_Z23gemm_half_q_half_kernelILi4ELi16ELb0ELb0ELi64EEvPK6__halfPKjS4_S2_PS0_iiiiPKtS7_iiiiiibS2_i:
.text._Z23gemm_half_q_half_kernelILi4ELi16ELb0ELb0ELi64EEvPK6__halfPKjS4_S2_PS0_iiiiPKtS7_iiiiiibS2_i:
        /* <DEDUP_REMOVED lines=40> */
.L_x_101:
        /* <DEDUP_REMOVED lines=17> */
.L_x_100:
        /* <DEDUP_REMOVED lines=17> */
.L_x_99:
        /* <DEDUP_REMOVED lines=13> */
.L_x_103:
        /* <DEDUP_REMOVED lines=17> */
.L_x_102:
        /* <DEDUP_REMOVED lines=15> */
.L_x_98:
[----:B------:R-:W-:Y:S05]  /*0770*/  BSYNC B0 ;  /* 0x0000000000007941 */ /* 0x000fea0003800000 */
.L_x_97:
        /* <DEDUP_REMOVED lines=8> */
[----:B0-----:R-:W-:Y:S01]  /*0800*/  IMAD R3, R14, c[0x0][0x18c], RZ ;  /* 0x000063000e037a24 */ /* 0x001fe200078e02ff */
[----:B------:R-:W-:Y:S01]  /*0810*/  PLOP3.LUT P0, PT, PT, PT, PT, 0x80, 0x0 ;  /* 0x000000000000781c */ /* 0x000fe20003f0f070 */
[----:B------:R-:W-:Y:S02]  /*0820*/  IMAD.MOV.U32 R19, RZ, RZ, 0x2 ;  /* 0x00000002ff137424 */ /* 0x000fe400078e00ff */
[----:B------:R-:W-:Y:S02]  /*0830*/  IMAD R3, R3, 0x4, R6 ;  /* 0x0000000403037824 */ /* 0x000fe400078e0206 */
[----:B------:R-:W-:Y:S02]  /*0840*/  IMAD.MOV.U32 R13, RZ, RZ, RZ ;  /* 0x000000ffff0d7224 */ /* 0x000fe400078e00ff */
[----:B------:R-:W-:-:S04]  /*0850*/  IMAD R3, R17, 0x4, R3 ;  /* 0x0000000411037824 */ /* 0x000fc800078e0203 */
[----:B------:R-:W-:Y:S01]  /*0860*/  IMAD.WIDE R2, R3, R19, c[0x0][0x180] ;  /* 0x0000600003027625 */ /* 0x000fe200078e0213 */
[----:B------:R-:W-:Y:S05]  /*0870*/  @!P2 BRA `(.L_x_105) ;  /* 0x000000d00000a947 */ /* 0x000fea0003800000 */
[----:B------:R-:W-:Y:S02]  /*0880*/  PLOP3.LUT P0, PT, PT, PT, PT, 0x8, 0x0 ;  /* 0x000000000000781c */ /* 0x000fe40003f0e170 */
[----:B------:R-:W-:Y:S02]  /*0890*/  IADD3 R0, R44, -0x3, RZ ;  /* 0xfffffffd2c007810 */ /* 0x000fe40007ffe0ff */
.L_x_106:
        /* <DEDUP_REMOVED lines=11> */
.L_x_105:
        /* <DEDUP_REMOVED lines=10> */
.L_x_104:
[C---:B------:R-:W-:Y:S01]  /*09f0*/  ISETP.GT.AND P0, PT, R46.reuse, c[0x0][0x1a8], PT ;  /* 0x00006a002e007a0c */ /* 0x040fe20003f04270 */
[----:B------:R-:W-:Y:S01]  /*0a00*/  IMAD.MOV.U32 R21, RZ, RZ, 0x2 ;  /* 0x00000002ff157424 */ /* 0x000fe200078e00ff */
[----:B------:R-:W-:Y:S01]  /*0a10*/  BAR.SYNC.DEFER_BLOCKING 0x0 ;  /* 0x0000000000007b1d */ /* 0x000fe20000010000 */
[C---:B------:R-:W-:Y:S01]  /*0a20*/  ISETP.GT.AND P3, PT, R46.reuse, c[0x0][0x1ac], PT ;  /* 0x00006b002e007a0c */ /* 0x040fe20003f64270 */
[----:B------:R-:W-:Y:S01]  /*0a30*/  CS2R R18, SRZ ;  /* 0x0000000000127805 */ /* 0x000fe2000001ff00 */
[C---:B------:R-:W-:Y:S02]  /*0a40*/  ISETP.GT.AND P5, PT, R46.reuse, c[0x0][0x1b4], PT ;  /* 0x00006d002e007a0c */ /* 0x040fe40003fa4270 */
[C---:B------:R-:W-:Y:S02]  /*0a50*/  ISETP.GT.AND P4, PT, R46.reuse, c[0x0][0x1b0], PT ;  /* 0x00006c002e007a0c */ /* 0x040fe40003f84270 */
[C---:B-1----:R-:W-:Y:S02]  /*0a60*/  IMNMX R2, R46.reuse, c[0x0][0x1a8], PT ;  /* 0x00006a002e027a17 */ /* 0x042fe40003800200 */
[----:B------:R-:W-:-:S02]  /*0a70*/  ISETP.GT.AND P2, PT, R46, c[0x0][0x1b8], PT ;  /* 0x00006e002e007a0c */ /* 0x000fc40003f44270 */
[----:B------:R-:W-:Y:S02]  /*0a80*/  @P0 IMNMX R0, R46, c[0x0][0x1ac], PT ;  /* 0x00006b002e000a17 */ /* 0x000fe40003800200 */
[----:B0-----:R-:W-:Y:S02]  /*0a90*/  SHF.R.S32.HI R3, RZ, 0x1f, R2 ;  /* 0x0000001fff037819 */ /* 0x001fe40000011402 */
[----:B------:R-:W-:Y:S02]  /*0aa0*/  @P0 IADD3 R0, R0, -c[0x0][0x1a8], RZ ;  /* 0x80006a0000000a10 */ /* 0x000fe40007ffe0ff */
[----:B------:R-:W-:Y:S02]  /*0ab0*/  LEA.HI R8, R3, R2, RZ, 0x5 ;  /* 0x0000000203087211 */ /* 0x000fe400078f28ff */
[C---:B------:R-:W-:Y:S02]  /*0ac0*/  @P3 IMNMX R2, R46.reuse, c[0x0][0x1b0], PT ;  /* 0x00006c002e023a17 */ /* 0x040fe40003800200 */
[----:B------:R-:W-:-:S02]  /*0ad0*/  @P5 IMNMX R5, R46, c[0x0][0x1b8], PT ;  /* 0x00006e002e055a17 */ /* 0x000fc40003800200 */
[----:B------:R-:W-:Y:S02]  /*0ae0*/  @P0 SHF.R.S32.HI R3, RZ, 0x1f, R0 ;  /* 0x0000001fff030819 */ /* 0x000fe40000011400 */
[----:B------:R-:W-:Y:S02]  /*0af0*/  @P4 IMNMX R4, R46, c[0x0][0x1b4], PT ;  /* 0x00006d002e044a17 */ /* 0x000fe40003800200 */
[----:B------:R-:W-:Y:S02]  /*0b00*/  @P3 IADD3 R2, R2, -c[0x0][0x1ac], RZ ;  /* 0x80006b0002023a10 */ /* 0x000fe40007ffe0ff */
[----:B------:R-:W-:Y:S02]  /*0b10*/  @P5 IADD3 R6, R5, -c[0x0][0x1b4], RZ ;  /* 0x80006d0005065a10 */ /* 0x000fe40007ffe0ff */
[----:B------:R-:W-:Y:S02]  /*0b20*/  @P0 LEA.HI R3, R3, R0, RZ, 0x5 ;  /* 0x0000000003030211 */ /* 0x000fe400078f28ff */
[----:B------:R-:W-:-:S02]  /*0b30*/  @P4 IADD3 R4, R4, -c[0x0][0x1b0], RZ ;  /* 0x80006c0004044a10 */ /* 0x000fc40007ffe0ff */
[----:B------:R-:W-:Y:S02]  /*0b40*/  @P3 SHF.R.S32.HI R5, RZ, 0x1f, R2 ;  /* 0x0000001fff053819 */ /* 0x000fe40000011402 */
[----:B------:R-:W-:Y:S02]  /*0b50*/  @P5 SHF.R.S32.HI R11, RZ, 0x1f, R6 ;  /* 0x0000001fff0b5819 */ /* 0x000fe40000011406 */
[----:B------:R-:W-:Y:S02]  /*0b60*/  @P2 IMNMX R0, R46, c[0x0][0x1bc], PT ;  /* 0x00006f002e002a17 */ /* 0x000fe40003800200 */
[----:B------:R-:W-:Y:S02]  /*0b70*/  @P0 SHF.R.S32.HI R3, RZ, 0x5, R3 ;  /* 0x00000005ff030819 */ /* 0x000fe40000011403 */
[----:B------:R-:W-:Y:S02]  /*0b80*/  @P4 SHF.R.S32.HI R9, RZ, 0x1f, R4 ;  /* 0x0000001fff094819 */ /* 0x000fe40000011404 */
[----:B------:R-:W-:Y:S01]  /*0b90*/  @P3 LEA.HI R5, R5, R2, RZ, 0x5 ;  /* 0x0000000205053211 */ /* 0x000fe200078f28ff */
[----:B------:R-:W-:Y:S01]  /*0ba0*/  IMAD.MOV.U32 R2, RZ, RZ, RZ ;  /* 0x000000ffff027224 */ /* 0x000fe200078e00ff */
[----:B------:R-:W-:Y:S01]  /*0bb0*/  @P5 LEA.HI R11, R11, R6, RZ, 0x5 ;  /* 0x000000060b0b5211 */ /* 0x000fe200078f28ff */
[----:B------:R-:W-:Y:S01]  /*0bc0*/  @P0 IMAD R2, R3, 0x6, RZ ;  /* 0x0000000603020824 */ /* 0x000fe200078e02ff */
[----:B------:R-:W-:Y:S01]  /*0bd0*/  @P2 IADD3 R6, R0, -c[0x0][0x1b8], RZ ;  /* 0x80006e0000062a10 */ /* 0x000fe20007ffe0ff */
[----:B------:R-:W-:Y:S01]  /*0be0*/  IMAD.MOV.U32 R0, RZ, RZ, RZ ;  /* 0x000000ffff007224 */ /* 0x000fe200078e00ff */
[----:B------:R-:W-:Y:S01]  /*0bf0*/  @P4 LEA.HI R4, R9, R4, RZ, 0x5 ;  /* 0x0000000409044211 */ /* 0x000fe200078f28ff */
[----:B------:R-:W-:Y:S01]  /*0c00*/  IMAD.MOV.U32 R9, RZ, RZ, RZ ;  /* 0x000000ffff097224 */ /* 0x000fe200078e00ff */
[----:B------:R-:W-:-:S02]  /*0c10*/  ISETP.GE.AND P0, PT, R46, R45, PT ;  /* 0x0000002d2e00720c */ /* 0x000fc40003f06270 */
[----:B------:R-:W-:Y:S02]  /*0c20*/  @P2 SHF.R.S32.HI R13, RZ, 0x1f, R6 ;  /* 0x0000001fff0d2819 */ /* 0x000fe40000011406 */
[----:B------:R-:W-:Y:S02]  /*0c30*/  @P3 SHF.R.S32.HI R5, RZ, 0x5, R5 ;  /* 0x00000005ff053819 */ /* 0x000fe40000011405 */
[----:B------:R-:W-:Y:S02]  /*0c40*/  @P4 SHF.R.S32.HI R4, RZ, 0x5, R4 ;  /* 0x00000005ff044819 */ /* 0x000fe40000011404 */
[----:B------:R-:W-:Y:S01]  /*0c50*/  SHF.R.S32.HI R3, RZ, 0x5, R8 ;  /* 0x00000005ff037819 */ /* 0x000fe20000011408 */
[----:B------:R-:W-:Y:S01]  /*0c60*/  @P3 IMAD R0, R5, 0x5, RZ ;  /* 0x0000000505003824 */ /* 0x000fe200078e02ff */
[----:B------:R-:W-:Y:S01]  /*0c70*/  @P2 LEA.HI R13, R13, R6, RZ, 0x5 ;  /* 0x000000060d0d2211 */ /* 0x000fe200078f28ff */
[----:B------:R-:W-:Y:S01]  /*0c80*/  @P4 IMAD.SHL.U32 R9, R4, 0x4, RZ ;  /* 0x0000000404094824 */ /* 0x000fe200078e00ff */
[----:B------:R-:W-:Y:S01]  /*0c90*/  @P5 SHF.R.S32.HI R11, RZ, 0x5, R11 ;  /* 0x00000005ff0b5819 */ /* 0x000fe2000001140b */
[----:B------:R-:W-:Y:S01]  /*0ca0*/  IMAD R2, R3, 0x8, R2 ;  /* 0x0000000803027824 */ /* 0x000fe200078e0202 */
[----:B------:R-:W-:Y:S01]  /*0cb0*/  @P2 SHF.R.S32.HI R13, RZ, 0x5, R13 ;  /* 0x00000005ff0d2819 */ /* 0x000fe2000001140d */
[----:B------:R-:W-:-:S02]  /*0cc0*/  IMAD.SHL.U32 R8, R15, 0x80, RZ ;  /* 0x000000800f087824 */ /* 0x000fc400078e00ff */
[----:B------:R-:W-:Y:S01]  /*0cd0*/  @P5 IMAD R18, R11, 0x3, RZ ;  /* 0x000000030b125824 */ /* 0x000fe200078e02ff */
[----:B------:R-:W-:Y:S01]  /*0ce0*/  IADD3 R20, R9, R2, R0 ;  /* 0x0000000209147210 */ /* 0x000fe20007ffe000 */
[----:B------:R-:W-:Y:S02]  /*0cf0*/  @P2 IMAD.SHL.U32 R19, R13, 0x2, RZ ;  /* 0x000000020d132824 */ /* 0x000fe400078e00ff */
[----:B------:R-:W-:Y:S01]  /*0d00*/  IMAD.WIDE R8, R8, R21, c[0x0][0x198] ;  /* 0x0000660008087625 */ /* 0x000fe200078e0215 */
        /* <DEDUP_REMOVED lines=9> */
.L_x_108:
        /* <DEDUP_REMOVED lines=43> */
.L_x_107:
[----:B------:R-:W-:Y:S02]  /*1050*/  ISETP.GE.OR P0, PT, R46, c[0x0][0x1b0], P0 ;  /* 0x00006c002e007a0c */ /* 0x000fe40000706670 */
[----:B------:R-:W-:Y:S02]  /*1060*/  IADD3 R0, R19, R20, R18 ;  /* 0x0000001413007210 */ /* 0x000fe40007ffe012 */
        /* <DEDUP_REMOVED lines=10> */
[----:B-1----:R-:W3:Y:S01]  /*1110*/  LDG.E.U16.CONSTANT R3, [R8.64+0x2] ;  /* 0x0000020608037981 */ /* 0x002ee2000c1e9500 */
[----:B------:R-:W-:Y:S01]  /*1120*/  IMAD R0, R0, c[0x0][0x18c], RZ ;  /* 0x0000630000007a24 */ /* 0x000fe200078e02ff */
[----:B------:R-:W-:Y:S01]  /*1130*/  PRMT R27, RZ, 0x7610, R27 ;  /* 0x00007610ff1b7816 */ /* 0x000fe2000000001b */
[----:B------:R-:W-:Y:S01]  /*1140*/  IMAD.MOV.U32 R20, RZ, RZ, RZ ;  /* 0x000000ffff147224 */ /* 0x000fe200078e00ff */
[----:B------:R-:W-:-:S02]  /*1150*/  UMOV UR4, URZ ;  /* 0x0000003f00047c82 */ /* 0x000fc40008000000 */
[----:B------:R-:W-:Y:S02]  /*1160*/  SHF.R.S32.HI R2, RZ, 0x1f, R0 ;  /* 0x0000001fff027819 */ /* 0x000fe40000011400 */
[----:B------:R-:W-:-:S04]  /*1170*/  IADD3 R5, P0, R7, R0, RZ ;  /* 0x0000000007057210 */ /* 0x000fc80007f1e0ff */
[----:B------:R-:W-:Y:S02]  /*1180*/  LEA.HI.X.SX32 R2, R7, R2, 0x1, P0 ;  /* 0x0000000207027211 */ /* 0x000fe400000f0eff */
[----:B------:R-:W-:-:S04]  /*1190*/  LEA R0, P0, R5, c[0x0][0x168], 0x2 ;  /* 0x00005a0005007a11 */ /* 0x000fc800078010ff */
[----:B------:R-:W-:Y:S02]  /*11a0*/  LEA.HI.X R5, R5, c[0x0][0x16c], R2, 0x2, P0 ;  /* 0x00005b0005057a11 */ /* 0x000fe400000f1402 */
[----:B--2---:R-:W-:Y:S01]  /*11b0*/  PRMT R96, R94, 0x7610, R94 ;  /* 0x000076105e607816 */ /* 0x004fe2000000005e */
[----:B---3--:R-:W-:-:S05]  /*11c0*/  IMAD.IADD R18, R46, 0x1, R3 ;  /* 0x000000012e127824 */ /* 0x008fca00078e0203 */
.L_x_111:
[----:B------:R-:W-:Y:S01]  /*11d0*/  ISETP.NE.AND P0, PT, R46, R18, PT ;  /* 0x000000122e00720c */ /* 0x000fe20003f05270 */
[----:B------:R-:W-:Y:S02]  /*11e0*/  IMAD.MOV.U32 R17, RZ, RZ, 0x4 ;  /* 0x00000004ff117424 */ /* 0x000fe400078e00ff */
[----:B-----5:R-:W-:Y:S02]  /*11f0*/  IMAD.MOV.U32 R32, RZ, RZ, R0 ;  /* 0x000000ffff207224 */ /* 0x020fe400078e0000 */
[----:B------:R-:W-:-:S04]  /*1200*/  IMAD.MOV.U32 R33, RZ, RZ, R5 ;  /* 0x000000ffff217224 */ /* 0x000fc800078e0005 */
[C---:B------:R-:W-:Y:S02]  /*1210*/  IMAD.WIDE R28, R17.reuse, c[0x0][0x18c], R32 ;  /* 0x00006300111c7a25 */ /* 0x040fe400078e0220 */
[----:B------:R-:W5:Y:S02]  /*1220*/  LDG.E.128.CONSTANT R32, [R32.64] ;  /* 0x0000000620207981 */ /* 0x000f64000c1e9d00 */
[----:B------:R-:W-:Y:S01]  /*1230*/  @!P0 IADD3 R20, R20, 0x1, RZ ;  /* 0x0000000114148810 */ /* 0x000fe20007ffe0ff */
[----:B------:R-:W-:Y:S02]  /*1240*/  @!P0 IMAD.SHL.U32 R2, R46, 0x2, RZ ;  /* 0x000000022e028824 */ /* 0x000fe400078e00ff */
[----:B------:R-:W-:Y:S02]  /*1250*/  @!P0 IMAD.MOV.U32 R3, RZ, RZ, 0x2 ;  /* 0x00000002ff038424 */ /* 0x000fe400078e00ff */
[----:B------:R-:W-:Y:S02]  /*1260*/  @!P0 IMAD R0, R20, 0x8, R1 ;  /* 0x0000000814008824 */ /* 0x000fe400078e0201 */
[----:B------:R-:W-:-:S02]  /*1270*/  IMAD.WIDE R12, R17, c[0x0][0x18c], R28 ;  /* 0x00006300110c7a25 */ /* 0x000fc400078e021c */
[----:B------:R-:W5:Y:S02]  /*1280*/  LDG.E.128.CONSTANT R28, [R28.64] ;  /* 0x000000061c1c7981 */ /* 0x000f64000c1e9d00 */
[----:B------:R-:W-:Y:S02]  /*1290*/  @!P0 IMAD.WIDE R2, R2, R3, c[0x0][0x198] ;  /* 0x0000660002028625 */ /* 0x000fe400078e0203 */
[----:B------:R-:W2:Y:S02]  /*12a0*/  @!P0 LDL.64 R6, [R0] ;  /* 0x0000000000068983 */ /* 0x000ea40000100a00 */
[C---:B------:R-:W-:Y:S02]  /*12b0*/  IMAD.WIDE R4, R17.reuse, c[0x0][0x18c], R12 ;  /* 0x0000630011047a25 */ /* 0x040fe400078e020c */
[----:B------:R-:W3:Y:S04]  /*12c0*/  @!P0 LDG.E.U16.CONSTANT R3, [R2.64+0x2] ;  /* 0x0000020602038981 */ /* 0x000ee8000c1e9500 */
[----:B------:R-:W5:Y:S04]  /*12d0*/  LDG.E.128.CONSTANT R12, [R12.64] ;  /* 0x000000060c0c7981 */ /* 0x000f68000c1e9d00 */
[----:B0-----:R0:W5:Y:S01]  /*12e0*/  LDG.E.128.CONSTANT R8, [R4.64] ;  /* 0x0000000604087981 */ /* 0x001162000c1e9d00 */
[----:B------:R-:W-:Y:S01]  /*12f0*/  IMAD.WIDE R98, R17, c[0x0][0x18c], R4 ;  /* 0x0000630011627a25 */ /* 0x000fe200078e0204 */
        /* <DEDUP_REMOVED lines=9> */
[C---:B------:R-:W-:Y:S02]  /*1390*/  LOP3.LUT R53, R32.reuse, 0x1f001f, RZ, 0xc0, !PT ;  /* 0x001f001f20357812 */ /* 0x040fe400078ec0ff */
[----:B------:R-:W-:-:S02]  /*13a0*/  LOP3.LUT R16, R32, 0x3e003e0, RZ, 0xc0, !PT ;  /* 0x03e003e020107812 */ /* 0x000fc400078ec0ff */
[----:B------:R-:W-:Y:S02]  /*13b0*/  SHF.R.U32.HI R47, RZ, 0xa, R32 ;  /* 0x0000000aff2f7819 */ /* 0x000fe40000011620 */
[----:B------:R-:W-:Y:S02]  /*13c0*/  SHF.R.U32.HI R32, RZ, 0xf, R33 ;  /* 0x0000000fff207819 */ /* 0x000fe40000011621 */
[----:B------:R-:W-:Y:S02]  /*13d0*/  SHF.R.U32.HI R38, RZ, 0xf, R34 ;  /* 0x0000000fff267819 */ /* 0x000fe40000011622 */
[C---:B------:R-:W-:Y:S02]  /*13e0*/  LOP3.LUT R59, R35.reuse, 0x1f001f, RZ, 0xc0, !PT ;  /* 0x001f001f233b7812 */ /* 0x040fe400078ec0ff */
[----:B------:R-:W-:Y:S02]  /*13f0*/  LOP3.LUT R56, R35, 0x3e003e0, RZ, 0xc0, !PT ;  /* 0x03e003e023387812 */ /* 0x000fe400078ec0ff */
[----:B------:R-:W-:-:S02]  /*1400*/  SHF.R.U32.HI R40, RZ, 0xf, R35 ;  /* 0x0000000fff287819 */ /* 0x000fc40000011623 */
[----:B------:R-:W-:Y:S02]  /*1410*/  SHF.R.U32.HI R50, RZ, 0xa, R35 ;  /* 0x0000000aff327819 */ /* 0x000fe40000011623 */
[----:B------:R-:W-:Y:S02]  /*1420*/  SHF.R.U32.HI R35, RZ, 0xe, R29 ;  /* 0x0000000eff237819 */ /* 0x000fe4000001161d */
[----:B------:R-:W-:Y:S02]  /*1430*/  LOP3.LUT R32, R32, 0x10001, RZ, 0xc0, !PT ;  /* 0x0001000120207812 */ /* 0x000fe400078ec0ff */
[----:B------:R-:W-:Y:S02]  /*1440*/  SHF.R.U32.HI R39, RZ, 0xe, R30 ;  /* 0x0000000eff277819 */ /* 0x000fe4000001161e */
[----:B------:R-:W-:Y:S02]  /*1450*/  LOP3.LUT R38, R38, 0x10001, RZ, 0xc0, !PT ;  /* 0x0001000126267812 */ /* 0x000fe400078ec0ff */
[----:B------:R-:W-:-:S02]  /*1460*/  LOP3.LUT R55, R33, 0x1f001f, RZ, 0xc0, !PT ;  /* 0x001f001f21377812 */ /* 0x000fc400078ec0ff */
[----:B------:R-:W-:Y:S02]  /*1470*/  LOP3.LUT R3, R33, 0x3e003e0, RZ, 0xc0, !PT ;  /* 0x03e003e021037812 */ /* 0x000fe400078ec0ff */
[----:B------:R-:W-:Y:S02]  /*1480*/  SHF.R.U32.HI R48, RZ, 0xa, R33 ;  /* 0x0000000aff307819 */ /* 0x000fe40000011621 */
[C---:B------:R-:W-:Y:S02]  /*1490*/  LOP3.LUT R52, R29.reuse, 0x1f001f, RZ, 0xc0, !PT ;  /* 0x001f001f1d347812 */ /* 0x040fe400078ec0ff */
[----:B------:R-:W-:Y:S02]  /*14a0*/  LOP3.LUT R60, R29, 0x3e003e0, RZ, 0xc0, !PT ;  /* 0x03e003e01d3c7812 */ /* 0x000fe400078ec0ff */
[----:B------:R-:W-:Y:S02]  /*14b0*/  SHF.R.U32.HI R63, RZ, 0xa, R29 ;  /* 0x0000000aff3f7819 */ /* 0x000fe4000001161d */
[----:B------:R-:W-:-:S02]  /*14c0*/  SHF.R.U32.HI R33, RZ, 0xe, R28 ;  /* 0x0000000eff217819 */ /* 0x000fc4000001161c */
[C---:B------:R-:W-:Y:S02]  /*14d0*/  LOP3.LUT R54, R30.reuse, 0x1f001f, RZ, 0xc0, !PT ;  /* 0x001f001f1e367812 */ /* 0x040fe400078ec0ff */
[----:B------:R-:W-:Y:S02]  /*14e0*/  LOP3.LUT R62, R30, 0x3e003e0, RZ, 0xc0, !PT ;  /* 0x03e003e01e3e7812 */ /* 0x000fe400078ec0ff */
[----:B------:R-:W-:Y:S02]  /*14f0*/  SHF.R.U32.HI R64, RZ, 0xa, R30 ;  /* 0x0000000aff407819 */ /* 0x000fe4000001161e */
[----:B------:R-:W-:Y:S02]  /*1500*/  SHF.R.U32.HI R29, RZ, 0xd, R13 ;  /* 0x0000000dff1d7819 */ /* 0x000fe4000001160d */
[----:B------:R-:W-:Y:S02]  /*1510*/  LOP3.LUT R36, R36, 0x10001, RZ, 0xc0, !PT ;  /* 0x0001000124247812 */ /* 0x000fe400078ec0ff */
[----:B------:R-:W-:-:S02]  /*1520*/  LOP3.LUT R32, R32, 0x20002, R35, 0xf8, !PT ;  /* 0x0002000220207812 */ /* 0x000fc400078ef823 */
[----:B------:R-:W-:Y:S02]  /*1530*/  SHF.R.U32.HI R30, RZ, 0xd, R14 ;  /* 0x0000000dff1e7819 */ /* 0x000fe4000001160e */
[----:B------:R-:W-:Y:S02]  /*1540*/  LOP3.LUT R39, R38, 0x20002, R39, 0xf8, !PT ;  /* 0x0002000226277812 */ /* 0x000fe400078ef827 */
[C---:B------:R-:W-:Y:S02]  /*1550*/  LOP3.LUT R57, R34.reuse, 0x1f001f, RZ, 0xc0, !PT ;  /* 0x001f001f22397812 */ /* 0x040fe400078ec0ff */
[----:B------:R-:W-:Y:S02]  /*1560*/  LOP3.LUT R2, R34, 0x3e003e0, RZ, 0xc0, !PT ;  /* 0x03e003e022027812 */ /* 0x000fe400078ec0ff */
[----:B------:R-:W-:Y:S02]  /*1570*/  SHF.R.U32.HI R49, RZ, 0xa, R34 ;  /* 0x0000000aff317819 */ /* 0x000fe40000011622 */
[----:B------:R-:W-:-:S02]  /*1580*/  LOP3.LUT R51, R28, 0x1f001f, RZ, 0xc0, !PT ;  /* 0x001f001f1c337812 */ /* 0x000fc400078ec0ff */
[----:B------:R-:W-:Y:S02]  /*1590*/  LOP3.LUT R58, R28, 0x3e003e0, RZ, 0xc0, !PT ;  /* 0x03e003e01c3a7812 */ /* 0x000fe400078ec0ff */
[----:B------:R-:W-:Y:S02]  /*15a0*/  SHF.R.U32.HI R61, RZ, 0xa, R28 ;  /* 0x0000000aff3d7819 */ /* 0x000fe4000001161c */
[----:B------:R-:W-:Y:S02]  /*15b0*/  SHF.R.U32.HI R34, RZ, 0xc, R10 ;  /* 0x0000000cff227819 */ /* 0x000fe4000001160a */
[----:B------:R-:W-:Y:S02]  /*15c0*/  LOP3.LUT R33, R36, 0x20002, R33, 0xf8, !PT ;  /* 0x0002000224217812 */ /* 0x000fe400078ef821 */
[----:B------:R-:W-:Y:S02]  /*15d0*/  LOP3.LUT R32, R32, 0x40004, R29, 0xf8, !PT ;  /* 0x0004000420207812 */ /* 0x000fe400078ef81d */
[----:B------:R-:W-:-:S02]  /*15e0*/  SHF.R.U32.HI R28, RZ, 0xd, R12 ;  /* 0x0000000dff1c7819 */ /* 0x000fc4000001160c */
[----:B------:R-:W-:Y:S02]  /*15f0*/  SHF.R.U32.HI R37, RZ, 0xc, R9 ;  /* 0x0000000cff257819 */ /* 0x000fe40000011609 */
[----:B------:R-:W-:Y:S02]  /*1600*/  LOP3.LUT R39, R39, 0x40004, R30, 0xf8, !PT ;  /* 0x0004000427277812 */ /* 0x000fe400078ef81e */
[----:B------:R-:W-:Y:S02]  /*1610*/  LOP3.LUT R28, R33, 0x40004, R28, 0xf8, !PT ;  /* 0x00040004211c7812 */ /* 0x000fe400078ef81c */
[----:B------:R-:W-:Y:S02]  /*1620*/  LOP3.LUT R37, R32, 0x80008, R37, 0xf8, !PT ;  /* 0x0008000820257812 */ /* 0x000fe400078ef825 */
[----:B------:R-:W-:Y:S02]  /*1630*/  LOP3.LUT R38, R39, 0x80008, R34, 0xf8, !PT ;  /* 0x0008000827267812 */ /* 0x000fe400078ef822 */
[----:B------:R-:W0:Y:S01]  /*1640*/  LDS.128 R32, [UR4] ;  /* 0x00000004ff207984 */ /* 0x000e220008000c00 */
[----:B------:R-:W-:-:S02]  /*1650*/  SHF.R.U32.HI R41, RZ, 0xe, R31 ;  /* 0x0000000eff297819 */ /* 0x000fc4000001161f */
[C---:B------:R-:W-:Y:S02]  /*1660*/  LOP3.LUT R66, R12.reuse, 0x1f001f, RZ, 0xc0, !PT ;  /* 0x001f001f0c427812 */ /* 0x040fe400078ec0ff */
[----:B------:R-:W-:Y:S02]  /*1670*/  LOP3.LUT R88, R12, 0x3e003e0, RZ, 0xc0, !PT ;  /* 0x03e003e00c587812 */ /* 0x000fe400078ec0ff */
[----:B------:R-:W-:Y:S02]  /*1680*/  SHF.R.U32.HI R71, RZ, 0xa, R12 ;  /* 0x0000000aff477819 */ /* 0x000fe4000001160c */
[----:B------:R-:W-:Y:S02]  /*1690*/  LOP3.LUT R40, R40, 0x10001, RZ, 0xc0, !PT ;  /* 0x0001000128287812 */ /* 0x000fe400078ec0ff */
[C---:B------:R-:W-:Y:S02]  /*16a0*/  LOP3.LUT R67, R13.reuse, 0x1f001f, RZ, 0xc0, !PT ;  /* 0x001f001f0d437812 */ /* 0x040fe400078ec0ff */
[----:B------:R-:W-:-:S02]  /*16b0*/  LOP3.LUT R12, R13, 0x3e003e0, RZ, 0xc0, !PT ;  /* 0x03e003e00d0c7812 */ /* 0x000fc400078ec0ff */
[----:B------:R-:W-:Y:S02]  /*16c0*/  SHF.R.U32.HI R72, RZ, 0xa, R13 ;  /* 0x0000000aff487819 */ /* 0x000fe4000001160d */
[C---:B------:R-:W-:Y:S02]  /*16d0*/  LOP3.LUT R68, R14.reuse, 0x1f001f, RZ, 0xc0, !PT ;  /* 0x001f001f0e447812 */ /* 0x040fe400078ec0ff */
[----:B------:R-:W-:Y:S02]  /*16e0*/  LOP3.LUT R13, R14, 0x3e003e0, RZ, 0xc0, !PT ;  /* 0x03e003e00e0d7812 */ /* 0x000fe400078ec0ff */
[----:B------:R-:W-:Y:S02]  /*16f0*/  SHF.R.U32.HI R73, RZ, 0xa, R14 ;  /* 0x0000000aff497819 */ /* 0x000fe4000001160e */
[C---:B------:R-:W-:Y:S02]  /*1700*/  LOP3.LUT R69, R31.reuse, 0x1f001f, RZ, 0xc0, !PT ;  /* 0x001f001f1f457812 */ /* 0x040fe400078ec0ff */
[----:B------:R-:W-:-:S02]  /*1710*/  LOP3.LUT R87, R31, 0x3e003e0, RZ, 0xc0, !PT ;  /* 0x03e003e01f577812 */ /* 0x000fc400078ec0ff */
[----:B------:R-:W-:Y:S02]  /*1720*/  SHF.R.U32.HI R65, RZ, 0xa, R31 ;  /* 0x0000000aff417819 */ /* 0x000fe4000001161f */
[--C-:B------:R-:W-:Y:S02]  /*1730*/  SHF.R.U32.HI R42, RZ, 0xd, R15.reuse ;  /* 0x0000000dff2a7819 */ /* 0x100fe4000001160f */
[C---:B------:R-:W-:Y:S02]  /*1740*/  LOP3.LUT R70, R15.reuse, 0x1f001f, RZ, 0xc0, !PT ;  /* 0x001f001f0f467812 */ /* 0x040fe400078ec0ff */
[----:B------:R-:W-:Y:S02]  /*1750*/  LOP3.LUT R14, R15, 0x3e003e0, RZ, 0xc0, !PT ;  /* 0x03e003e00f0e7812 */ /* 0x000fe400078ec0ff */
[----:B------:R-:W-:Y:S02]  /*1760*/  SHF.R.U32.HI R74, RZ, 0xa, R15 ;  /* 0x0000000aff4a7819 */ /* 0x000fe4000001160f */
[----:B------:R-:W-:-:S02]  /*1770*/  SHF.R.U32.HI R31, RZ, 0xc, R8 ;  /* 0x0000000cff1f7819 */ /* 0x000fc40000011608 */
[----:B------:R-:W-:Y:S02]  /*1780*/  LOP3.LUT R15, R8, 0x3e003e0, RZ, 0xc0, !PT ;  /* 0x03e003e0080f7812 */ /* 0x000fe400078ec0ff */
[----:B------:R-:W-:Y:S02]  /*1790*/  LOP3.LUT R41, R40, 0x20002, R41, 0xf8, !PT ;  /* 0x0002000228297812 */ /* 0x000fe400078ef829 */
[----:B------:R-:W-:Y:S02]  /*17a0*/  LOP3.LUT R75, R8, 0x1f001f, RZ, 0xc0, !PT ;  /* 0x001f001f084b7812 */ /* 0x000fe400078ec0ff */
[----:B------:R-:W-:Y:S02]  /*17b0*/  SHF.R.U32.HI R79, RZ, 0xa, R8 ;  /* 0x0000000aff4f7819 */ /* 0x000fe40000011608 */
[----:B------:R-:W-:Y:S02]  /*17c0*/  LOP3.LUT R113, R87, 0x64006400, RZ, 0xfc, !PT ;  /* 0x6400640057717812 */ /* 0x000fe400078efcff */
[----:B------:R-:W-:-:S02]  /*17d0*/  LOP3.LUT R8, R9, 0x3e003e0, RZ, 0xc0, !PT ;  /* 0x03e003e009087812 */ /* 0x000fc400078ec0ff */
[----:B------:R-:W-:Y:S02]  /*17e0*/  LOP3.LUT R42, R41, 0x40004, R42, 0xf8, !PT ;  /* 0x00040004292a7812 */ /* 0x000fe400078ef82a */
[----:B------:R-:W-:Y:S02]  /*17f0*/  LOP3.LUT R31, R28, 0x80008, R31, 0xf8, !PT ;  /* 0x000800081c1f7812 */ /* 0x000fe400078ef81f */
[----:B------:R-:W-:Y:S02]  /*1800*/  LOP3.LUT R87, R15, 0x64006400, RZ, 0xfc, !PT ;  /* 0x640064000f577812 */ /* 0x000fe400078efcff */
[----:B------:R-:W-:Y:S02]  /*1810*/  SHF.R.U32.HI R43, RZ, 0xc, R11 ;  /* 0x0000000cff2b7819 */ /* 0x000fe4000001160b */
[----:B------:R-:W-:Y:S01]  /*1820*/  LOP3.LUT R101, R8, 0x64006400, RZ, 0xfc, !PT ;  /* 0x6400640008657812 */ /* 0x000fe200078efcff */
[----:B------:R-:W-:Y:S01]  /*1830*/  HFMA2 R8, R87, R0.H0_H0, -48, -48 ;  /* 0xd200d20057087431 */ /* 0x000fe20000040000 */
[----:B------:R-:W-:-:S02]  /*1840*/  LOP3.LUT R39, R42, 0x80008, R43, 0xf8, !PT ;  /* 0x000800082a277812 */ /* 0x000fc400078ef82b */
[----:B------:R-:W-:Y:S02]  /*1850*/  LOP3.LUT R103, R2, 0x64006400, RZ, 0xfc, !PT ;  /* 0x6400640002677812 */ /* 0x000fe400078efcff */
[----:B------:R-:W-:Y:S02]  /*1860*/  LOP3.LUT R55, R55, 0x64006400, RZ, 0xfc, !PT ;  /* 0x6400640037377812 */ /* 0x000fe400078efcff */
        /* <DEDUP_REMOVED lines=9> */
[----:B------:R-:W-:-:S02]  /*1900*/  LOP3.LUT R91, R3, 0x64006400, RZ, 0xfc, !PT ;  /* 0x64006400035b7812 */ /* 0x000fc400078efcff */
[----:B------:R-:W-:Y:S02]  /*1910*/  LOP3.LUT R11, R88, 0x64006400, RZ, 0xfc, !PT ;  /* 0x64006400580b7812 */ /* 0x000fe400078efcff */
[----:B------:R-:W-:Y:S01]  /*1920*/  LOP3.LUT R3, R58, 0x64006400, RZ, 0xfc, !PT ;  /* 0x640064003a037812 */ /* 0x000fe200078efcff */
[-C--:B------:R-:W-:Y:S01]  /*1930*/  HFMA2 R58, R103, R0.reuse.H0_H0, -48, -48 ;  /* 0xd200d200673a7431 */ /* 0x080fe20000040000 */
[----:B------:R-:W-:Y:S01]  /*1940*/  LOP3.LUT R88, R59, 0x64006400, RZ, 0xfc, !PT ;  /* 0x640064003b587812 */ /* 0x000fe200078efcff */
[----:B------:R-:W-:Y:S01]  /*1950*/  HADD2 R59, R53, -1040, -1040 ;  /* 0xe410e410353b7430 */ /* 0x000fe20000000000 */
[----:B------:R-:W-:Y:S02]  /*1960*/  LOP3.LUT R111, R56, 0x64006400, RZ, 0xfc, !PT ;  /* 0x64006400386f7812 */ /* 0x000fe400078efcff */
[----:B------:R-:W-:Y:S01]  /*1970*/  LOP3.LUT R93, R60, 0x64006400, RZ, 0xfc, !PT ;  /* 0x640064003c5d7812 */ /* 0x000fe200078efcff */
[-C--:B------:R-:W-:Y:S01]  /*1980*/  HFMA2 R60, R91, R0.reuse.H0_H0, -48, -48 ;  /* 0xd200d2005b3c7431 */ /* 0x080fe20000040000 */
[----:B------:R-:W-:Y:S01]  /*1990*/  LOP3.LUT R105, R62, 0x64006400, RZ, 0xfc, !PT ;  /* 0x640064003e697812 */ /* 0x000fe200078efcff */
[----:B------:R-:W-:Y:S01]  /*19a0*/  HADD2 R53, R88, -1040, -1040 ;  /* 0xe410e41058357430 */ /* 0x000fe20000000000 */
        /* <DEDUP_REMOVED lines=16> */
[----:B------:R-:W-:-:S02]  /*1ab0*/  LOP3.LUT R48, R48, 0x1f001f, RZ, 0xc0, !PT ;  /* 0x001f001f30307812 */ /* 0x000fc400078ec0ff */
[----:B------:R-:W-:Y:S01]  /*1ac0*/  LOP3.LUT R47, R47, 0x64006400, RZ, 0xfc, !PT ;  /* 0x640064002f2f7812 */ /* 0x000fe200078efcff */
[----:B------:R-:W-:Y:S01]  /*1ad0*/  HADD2 R49, R49, -1040, -1040 ;  /* 0xe410e41031317430 */ /* 0x000fe20000000000 */
[----:B------:R-:W-:Y:S02]  /*1ae0*/  LOP3.LUT R48, R48, 0x64006400, RZ, 0xfc, !PT ;  /* 0x6400640030307812 */ /* 0x000fe400078efcff */
[----:B------:R-:W-:Y:S02]  /*1af0*/  LOP3.LUT R52, R52, 0x64006400, RZ, 0xfc, !PT ;  /* 0x6400640034347812 */ /* 0x000fe400078efcff */
[----:B------:R-:W-:Y:S02]  /*1b00*/  LOP3.LUT R61, R61, 0x1f001f, RZ, 0xc0, !PT ;  /* 0x001f001f3d3d7812 */ /* 0x000fe400078ec0ff */
[----:B------:R-:W-:Y:S01]  /*1b10*/  LOP3.LUT R64, R64, 0x1f001f, RZ, 0xc0, !PT ;  /* 0x001f001f40407812 */ /* 0x000fe200078ec0ff */
[----:B------:R-:W-:Y:S01]  /*1b20*/  HADD2 R52, R52, -1040, -1040 ;  /* 0xe410e41034347430 */ /* 0x000fe20000000000 */
[----:B------:R-:W-:-:S02]  /*1b30*/  LOP3.LUT R61, R61, 0x64006400, RZ, 0xfc, !PT ;  /* 0x640064003d3d7812 */ /* 0x000fc400078efcff */
        /* <DEDUP_REMOVED lines=13> */
[----:B------:R-:W-:-:S02]  /*1c10*/  LOP3.LUT R79, R79, 0x64006400, RZ, 0xfc, !PT ;  /* 0x640064004f4f7812 */ /* 0x000fc400078efcff */
[----:B------:R-:W-:Y:S02]  /*1c20*/  LOP3.LUT R82, R82, 0x1f001f, RZ, 0xc0, !PT ;  /* 0x001f001f52527812 */ /* 0x000fe400078ec0ff */
[----:B------:R-:W-:Y:S02]  /*1c30*/  LOP3.LUT R81, R81, 0x64006400, RZ, 0xfc, !PT ;  /* 0x6400640051517812 */ /* 0x000fe400078efcff */
[----:B------:R-:W-:Y:S02]  /*1c40*/  LOP3.LUT R80, R80, 0x64006400, RZ, 0xfc, !PT ;  /* 0x6400640050507812 */ /* 0x000fe400078efcff */
[----:B------:R-:W-:Y:S02]  /*1c50*/  ISETP.GE.AND P0, PT, R44, 0x2, PT ;  /* 0x000000022c00780c */ /* 0x000fe40003f06270 */
[----:B--2---:R-:W-:Y:S02]  /*1c60*/  SHF.R.U32.HI R36, RZ, 0xb, R4 ;  /* 0x0000000bff247819 */ /* 0x004fe40000011604 */
[----:B------:R-:W-:-:S02]  /*1c70*/  LOP3.LUT R89, R4, 0x3e003e0, RZ, 0xc0, !PT ;  /* 0x03e003e004597812 */ /* 0x000fc400078ec0ff */
[----:B------:R-:W-:Y:S02]  /*1c80*/  LOP3.LUT R83, R4, 0x1f001f, RZ, 0xc0, !PT ;  /* 0x001f001f04537812 */ /* 0x000fe400078ec0ff */
[----:B------:R-:W-:Y:S02]  /*1c90*/  SHF.R.U32.HI R40, RZ, 0xa, R4 ;  /* 0x0000000aff287819 */ /* 0x000fe40000011604 */
[--C-:B------:R-:W-:Y:S02]  /*1ca0*/  SHF.R.U32.HI R28, RZ, 0xb, R5.reuse ;  /* 0x0000000bff1c7819 */ /* 0x100fe40000011605 */
[C---:B------:R-:W-:Y:S02]  /*1cb0*/  LOP3.LUT R4, R5.reuse, 0x3e003e0, RZ, 0xc0, !PT ;  /* 0x03e003e005047812 */ /* 0x040fe400078ec0ff */
[----:B------:R-:W-:Y:S02]  /*1cc0*/  LOP3.LUT R84, R5, 0x1f001f, RZ, 0xc0, !PT ;  /* 0x001f001f05547812 */ /* 0x000fe400078ec0ff */
[----:B------:R-:W-:-:S02]  /*1cd0*/  SHF.R.U32.HI R41, RZ, 0xa, R5 ;  /* 0x0000000aff297819 */ /* 0x000fc40000011605 */
[----:B------:R-:W-:Y:S02]  /*1ce0*/  LOP3.LUT R5, R6, 0x3e003e0, RZ, 0xc0, !PT ;  /* 0x03e003e006057812 */ /* 0x000fe400078ec0ff */
[----:B------:R-:W-:Y:S02]  /*1cf0*/  SHF.R.U32.HI R29, RZ, 0xb, R6 ;  /* 0x0000000bff1d7819 */ /* 0x000fe40000011606 */
[----:B------:R-:W-:Y:S02]  /*1d00*/  SHF.R.U32.HI R30, RZ, 0xb, R7 ;  /* 0x0000000bff1e7819 */ /* 0x000fe40000011607 */
[----:B------:R-:W-:Y:S01]  /*1d10*/  LOP3.LUT R87, R5, 0x64006400, RZ, 0xfc, !PT ;  /* 0x6400640005577812 */ /* 0x000fe200078efcff */
[-C--:B------:R-:W-:Y:S01]  /*1d20*/  HFMA2 R5, R117, R0.reuse.H0_H0, -48, -48 ;  /* 0xd200d20075057431 */ /* 0x080fe20000040000 */
[----:B------:R-:W-:Y:S02]  /*1d30*/  LOP3.LUT R36, R31, 0x100010, R36, 0xf8, !PT ;  /* 0x001000101f247812 */ /* 0x000fe400078ef824 */
[----:B------:R-:W-:Y:S01]  /*1d40*/  LOP3.LUT R37, R37, 0x100010, R28, 0xf8, !PT ;  /* 0x0010001025257812 */ /* 0x000fe200078ef81c */
[----:B------:R-:W-:Y:S01]  /*1d50*/  HFMA2 R2, R87, R0.H0_H0, -48, -48 ;  /* 0xd200d20057027431 */ /* 0x000fe20000040000 */
[----:B------:R-:W-:-:S02]  /*1d60*/  LOP3.LUT R38, R38, 0x100010, R29, 0xf8, !PT ;  /* 0x0010001026267812 */ /* 0x000fc400078ef81d */
[----:B------:R-:W-:Y:S02]  /*1d70*/  LOP3.LUT R39, R39, 0x100010, R30, 0xf8, !PT ;  /* 0x0010001027277812 */ /* 0x000fe400078ef81e */
[----:B------:R-:W-:Y:S01]  /*1d80*/  LOP3.LUT R87, R57, 0x64006400, RZ, 0xfc, !PT ;  /* 0x6400640039577812 */ /* 0x000fe200078efcff */
[----:B------:R-:W1:Y:S01]  /*1d90*/  LDS.128 R28, [UR4+0x10] ;  /* 0x00001004ff1c7984 */ /* 0x000e620008000c00 */
[----:B------:R-:W-:Y:S01]  /*1da0*/  HADD2 R57, R55, -1040, -1040 ;  /* 0xe410e41037397430 */ /* 0x000fe20000000000 */
[C---:B------:R-:W-:Y:S02]  /*1db0*/  LOP3.LUT R90, R7.reuse, 0x3e003e0, RZ, 0xc0, !PT ;  /* 0x03e003e0075a7812 */ /* 0x040fe400078ec0ff */
[----:B------:R-:W-:Y:S01]  /*1dc0*/  LOP3.LUT R86, R7, 0x1f001f, RZ, 0xc0, !PT ;  /* 0x001f001f07567812 */ /* 0x000fe200078ec0ff */
[----:B------:R-:W-:Y:S01]  /*1dd0*/  HADD2 R55, R87, -1040, -1040 ;  /* 0xe410e41057377430 */ /* 0x000fe20000000000 */
[----:B------:R-:W-:Y:S01]  /*1de0*/  SHF.R.U32.HI R43, RZ, 0xa, R7 ;  /* 0x0000000aff2b7819 */ /* 0x000fe20000011607 */
[----:B0-----:R-:W-:Y:S01]  /*1df0*/  HFMA2.MMA R87, R59, R32, RZ ;  /* 0x000000203b577235 */ /* 0x001fe200000000ff */
[----:B------:R-:W-:Y:S01]  /*1e00*/  LOP3.LUT R7, R16, 0x64006400, RZ, 0xfc, !PT ;  /* 0x6400640010077812 */ /* 0x000fe200078efcff */
[----:B------:R-:W-:Y:S01]  /*1e10*/  HFMA2 R16, R3, R0.H0_H0, -48, -48 ;  /* 0xd200d20003107431 */ /* 0x000fe20000040000 */
[----:B------:R-:W-:-:S02]  /*1e20*/  LOP3.LUT R89, R89, 0x64006400, RZ, 0xfc, !PT ;  /* 0x6400640059597812 */ /* 0x000fc400078efcff */
[----:B------:R-:W-:Y:S01]  /*1e30*/  LOP3.LUT R3, R4, 0x64006400, RZ, 0xfc, !PT ;  /* 0x6400640004037812 */ /* 0x000fe200078efcff */
[-C--:B------:R-:W-:Y:S01]  /*1e40*/  HFMA2 R62, R7, R0.reuse.H0_H0, -48, -48 ;  /* 0xd200d200073e7431 */ /* 0x080fe20000040000 */
[----:B------:R-:W-:Y:S01]  /*1e50*/  LOP3.LUT R91, R90, 0x64006400, RZ, 0xfc, !PT ;  /* 0x640064005a5b7812 */ /* 0x000fe200078efcff */
[----:B------:R-:W-:Y:S01]  /*1e60*/  HFMA2 R4, R89, R0.H0_H0, -48, -48 ;  /* 0xd200d20059047431 */ /* 0x000fe20000040000 */
[----:B------:R-:W-:Y:S01]  /*1e70*/  HFMA2.MMA R90, R55, R32, RZ ;  /* 0x00000020375a7235 */ /* 0x000fe200000000ff */
[-C--:B------:R-:W-:Y:S01]  /*1e80*/  HFMA2 R89, R57, R32.reuse, RZ.H0_H0 ;  /* 0x0000002039597231 */ /* 0x080fe200000400ff */
[----:B------:R-:W-:Y:S01]  /*1e90*/  LOP3.LUT R85, R6, 0x1f001f, RZ, 0xc0, !PT ;  /* 0x001f001f06557812 */ /* 0x000fe200078ec0ff */
[----:B------:R-:W-:Y:S01]  /*1ea0*/  HFMA2 R32, R53, R32, RZ.H0_H0 ;  /* 0x0000002035207231 */ /* 0x000fe200000400ff */
[----:B------:R-:W-:Y:S01]  /*1eb0*/  SHF.R.U32.HI R42, RZ, 0xa, R6 ;  /* 0x0000000aff2a7819 */ /* 0x000fe20000011606 */
[-C--:B------:R-:W-:Y:S01]  /*1ec0*/  HFMA2 R7, R101, R0.reuse.H0_H0, -48, -48 ;  /* 0xd200d20065077431 */ /* 0x080fe20000040000 */
[-C--:B------:R-:W-:Y:S01]  /*1ed0*/  HFMA2.MMA R88, R62, R33.reuse, R87 ;  /* 0x000000213e587235 */ /* 0x080fe20000000057 */
[-C--:B------:R-:W-:Y:S01]  /*1ee0*/  HFMA2 R6, R109, R0.reuse.H0_H0, -48, -48 ;  /* 0xd200d2006d067431 */ /* 0x080fe20000040000 */
[----:B------:R-:W-:Y:S01]  /*1ef0*/  HFMA2.MMA R90, R58, R33, R90 ;  /* 0x000000213a5a7235 */ /* 0x000fe2000000005a */
[-C--:B------:R-:W-:Y:S01]  /*1f00*/  HFMA2 R3, R3, R0.reuse.H0_H0, -48, -48 ;  /* 0xd200d20003037431 */ /* 0x080fe20000040000 */
[----:B------:R-:W-:Y:S01]  /*1f10*/  LOP3.LUT R87, R69, 0x64006400, RZ, 0xfc, !PT ;  /* 0x6400640045577812 */ /* 0x000fe200078efcff */
[----:B------:R-:W-:Y:S01]  /*1f20*/  HFMA2 R0, R91, R0.H0_H0, -48, -48 ;  /* 0xd200d2005b007431 */ /* 0x000fe20000040000 */
[----:B------:R-:W-:Y:S01]  /*1f30*/  LOP3.LUT R83, R83, 0x64006400, RZ, 0xfc, !PT ;  /* 0x6400640053537812 */ /* 0x000fe200078efcff */
[-C--:B------:R-:W-:Y:S01]  /*1f40*/  HFMA2 R89, R60, R33.reuse, R89 ;  /* 0x000000213c597231 */ /* 0x080fe20000000059 */
[----:B------:R-:W-:Y:S01]  /*1f50*/  HFMA2.MMA R90, R49, R34, R90 ;  /* 0x00000022315a7235 */ /* 0x000fe2000000005a */
[----:B------:R-:W-:Y:S01]  /*1f60*/  HFMA2 R91, R56, R33, R32 ;  /* 0x00000021385b7231 */ /* 0x000fe20000000020 */
[----:B------:R-:W-:Y:S01]  /*1f70*/  LOP3.LUT R33, R50, 0x1f001f, RZ, 0xc0, !PT ;  /* 0x001f001f32217812 */ /* 0x000fe200078ec0ff */
[----:B------:R-:W-:Y:S01]  /*1f80*/  HADD2 R69, R47, -1040, -1040 ;  /* 0xe410e4102f457430 */ /* 0x000fe20000000000 */
[----:B------:R-:W-:-:S02]  /*1f90*/  LOP3.LUT R50, R54, 0x64006400, RZ, 0xfc, !PT ;  /* 0x6400640036327812 */ /* 0x000fc400078efcff */
[----:B------:R-:W-:Y:S02]  /*1fa0*/  LOP3.LUT R33, R33, 0x64006400, RZ, 0xfc, !PT ;  /* 0x6400640021217812 */ /* 0x000fe400078efcff */
[----:B------:R-:W-:Y:S01]  /*1fb0*/  LOP3.LUT R32, R51, 0x64006400, RZ, 0xfc, !PT ;  /* 0x6400640033207812 */ /* 0x000fe200078efcff */
[----:B------:R-:W-:Y:S01]  /*1fc0*/  HADD2 R50, R50, -1040, -1040 ;  /* 0xe410e41032327430 */ /* 0x000fe20000000000 */
[----:B------:R-:W-:Y:S01]  /*1fd0*/  HFMA2.MMA R88, R69, R34, R88 ;  /* 0x0000002245587235 */ /* 0x000fe20000000058 */
[----:B------:R-:W-:Y:S01]  /*1fe0*/  HADD2 R51, R48, -1040, -1040 ;  /* 0xe410e41030337430 */ /* 0x000fe20000000000 */
[----:B------:R-:W-:Y:S01]  /*1ff0*/  LOP3.LUT R40, R40, 0x1f001f, RZ, 0xc0, !PT ;  /* 0x001f001f28287812 */ /* 0x000fe200078ec0ff */
[----:B------:R-:W-:Y:S01]  /*2000*/  HADD2 R47, R33, -1040, -1040 ;  /* 0xe410e410212f7430 */ /* 0x000fe20000000000 */
[----:B------:R-:W-:Y:S01]  /*2010*/  LOP3.LUT R42, R42, 0x1f001f, RZ, 0xc0, !PT ;  /* 0x001f001f2a2a7812 */ /* 0x000fe200078ec0ff */
[----:B------:R-:W-:Y:S01]  /*2020*/  HADD2 R54, R32, -1040, -1040 ;  /* 0xe410e41020367430 */ /* 0x000fe20000000000 */
[-C--:B------:R-:W-:Y:S01]  /*2030*/  HFMA2.MMA R32, R50, R35.reuse, R90 ;  /* 0x0000002332207235 */ /* 0x080fe2000000005a */
[-C--:B------:R-:W-:Y:S01]  /*2040*/  HFMA2 R89, R51, R34.reuse, R89 ;  /* 0x0000002233597231 */ /* 0x080fe20000000059 */
[----:B------:R-:W-:Y:S01]  /*2050*/  LOP3.LUT R40, R40, 0x64006400, RZ, 0xfc, !PT ;  /* 0x6400640028287812 */ /* 0x000fe200078efcff */
[----:B------:R-:W-:Y:S01]  /*2060*/  HFMA2 R91, R47, R34, R91 ;  /* 0x000000222f5b7231 */ /* 0x000fe2000000005b */
[----:B------:R-:W-:Y:S01]  /*2070*/  LOP3.LUT R42, R42, 0x64006400, RZ, 0xfc, !PT ;  /* 0x640064002a2a7812 */ /* 0x000fe200078efcff */
[----:B------:R-:W-:Y:S01]  /*2080*/  HADD2 R48, R87, -1040, -1040 ;  /* 0xe410e41057307430 */ /* 0x000fe20000000000 */
[----:B------:R-:W-:Y:S01]  /*2090*/  HFMA2.MMA R88, R54, R35, R88 ;  /* 0x0000002336587235 */ /* 0x000fe20000000058 */
[-C--:B------:R-:W-:Y:S01]  /*20a0*/  HFMA2 R89, R52, R35.reuse, R89 ;  /* 0x0000002334597231 */ /* 0x080fe20000000059 */
[-C--:B-1----:R-:W-:Y:S01]  /*20b0*/  HFMA2.MMA R92, R14, R28.reuse, R32 ;  /* 0x0000001c0e5c7235 */ /* 0x082fe20000000020 */
[----:B------:R-:W-:Y:S01]  /*20c0*/  HFMA2 R35, R48, R35, R91 ;  /* 0x0000002330237231 */ /* 0x000fe2000000005b */
[----:B------:R-:W-:Y:S01]  /*20d0*/  LOP3.LUT R87, R68, 0x64006400, RZ, 0xfc, !PT ;  /* 0x6400640044577812 */ /* 0x000fe200078efcff */
[-C--:B------:R-:W-:Y:S01]  /*20e0*/  HFMA2 R91, R15, R28.reuse, R89 ;  /* 0x0000001c0f5b7231 */ /* 0x080fe20000000059 */
[----:B------:R-:W-:Y:S01]  /*20f0*/  HFMA2.MMA R90, R16, R28, R88 ;  /* 0x0000001c105a7235 */ /* 0x000fe20000000058 */
[----:B------:R-:W-:Y:S01]  /*2100*/  HFMA2 R93, R13, R28, R35 ;  /* 0x0000001c0d5d7231 */ /* 0x000fe20000000023 */
[----:B------:R-:W-:Y:S01]  /*2110*/  LOP3.LUT R88, R65, 0x1f001f, RZ, 0xc0, !PT ;  /* 0x001f001f41587812 */ /* 0x000fe200078ec0ff */
[----:B------:R-:W0:Y:S01]  /*2120*/  LDS.128 R32, [UR4+0x20] ;  /* 0x00002004ff207984 */ /* 0x000e220008000c00 */
[----:B------:R-:W-:Y:S01]  /*2130*/  LOP3.LUT R28, R66, 0x64006400, RZ, 0xfc, !PT ;  /* 0x64006400421c7812 */ /* 0x000fe200078efcff */
[----:B------:R-:W-:Y:S01]  /*2140*/  HADD2 R66, R64, -1040, -1040 ;  /* 0xe410e41040427430 */ /* 0x000fe20000000000 */
[----:B------:R-:W-:Y:S01]  /*2150*/  LOP3.LUT R89, R70, 0x64006400, RZ, 0xfc, !PT ;  /* 0x6400640046597812 */ /* 0x000fe200078efcff */
[----:B------:R-:W-:Y:S01]  /*2160*/  HADD2 R70, R61, -1040, -1040 ;  /* 0xe410e4103d467430 */ /* 0x000fe20000000000 */
[----:B------:R-:W-:Y:S01]  /*2170*/  LOP3.LUT R88, R88, 0x64006400, RZ, 0xfc, !PT ;  /* 0x6400640058587812 */ /* 0x000fe200078efcff */
[----:B------:R-:W-:Y:S01]  /*2180*/  HADD2 R68, R63, -1040, -1040 ;  /* 0xe410e4103f447430 */ /* 0x000fe20000000000 */
[----:B------:R-:W-:Y:S01]  /*2190*/  LOP3.LUT R65, R67, 0x64006400, RZ, 0xfc, !PT ;  /* 0x6400640043417812 */ /* 0x000fe200078efcff */
[-C--:B------:R-:W-:Y:S01]  /*21a0*/  HFMA2.MMA R92, R66, R29.reuse, R92 ;  /* 0x0000001d425c7235 */ /* 0x080fe2000000005c */
[----:B------:R-:W-:Y:S01]  /*21b0*/  HADD2 R67, R28, -1040, -1040 ;  /* 0xe410e4101c437430 */ /* 0x000fe20000000000 */
[----:B------:R-:W-:Y:S01]  /*21c0*/  HFMA2.MMA R90, R70, R29, R90 ;  /* 0x0000001d465a7235 */ /* 0x000fe2000000005a */
[----:B------:R-:W-:Y:S01]  /*21d0*/  HADD2 R64, R88, -1040, -1040 ;  /* 0xe410e41058407430 */ /* 0x000fe20000000000 */
[----:B------:R-:W-:Y:S01]  /*21e0*/  LOP3.LUT R88, R74, 0x1f001f, RZ, 0xc0, !PT ;  /* 0x001f001f4a587812 */ /* 0x000fe200078ec0ff */
[----:B------:R-:W-:Y:S01]  /*21f0*/  HADD2 R63, R87, -1040, -1040 ;  /* 0xe410e410573f7430 */ /* 0x000fe20000000000 */
[----:B------:R-:W-:Y:S01]  /*2200*/  LOP3.LUT R87, R72, 0x1f001f, RZ, 0xc0, !PT ;  /* 0x001f001f48577812 */ /* 0x000fe200078ec0ff */
[-C--:B------:R-:W-:Y:S01]  /*2210*/  HFMA2 R91, R68, R29.reuse, R91 ;  /* 0x0000001d445b7231 */ /* 0x080fe2000000005b */
[-C--:B------:R-:W-:Y:S01]  /*2220*/  HFMA2.MMA R90, R67, R30.reuse, R90 ;  /* 0x0000001e435a7235 */ /* 0x080fe2000000005a */
[----:B------:R-:W-:Y:S01]  /*2230*/  HFMA2 R93, R64, R29, R93 ;  /* 0x0000001d405d7231 */ /* 0x000fe2000000005d */
[----:B------:R-:W-:Y:S01]  /*2240*/  LOP3.LUT R74, R77, 0x64006400, RZ, 0xfc, !PT ;  /* 0x640064004d4a7812 */ /* 0x000fe200078efcff */
[----:B------:R-:W-:Y:S01]  /*2250*/  HADD2 R65, R65, -1040, -1040 ;  /* 0xe410e41041417430 */ /* 0x000fe20000000000 */
[----:B------:R-:W-:Y:S01]  /*2260*/  HFMA2.MMA R92, R63, R30, R92 ;  /* 0x0000001e3f5c7235 */ /* 0x000fe2000000005c */
[----:B------:R-:W-:Y:S01]  /*2270*/  HADD2 R61, R89, -1040, -1040 ;  /* 0xe410e410593d7430 */ /* 0x000fe20000000000 */
[-C--:B------:R-:W-:Y:S01]  /*2280*/  HFMA2.MMA R90, R12, R31.reuse, R90 ;  /* 0x0000001f0c5a7235 */ /* 0x080fe2000000005a */
[-C--:B------:R-:W-:Y:S01]  /*2290*/  HFMA2 R91, R65, R30.reuse, R91 ;  /* 0x0000001e415b7231 */ /* 0x080fe2000000005b */
[----:B------:R-:W-:Y:S01]  /*22a0*/  LOP3.LUT R72, R75, 0x64006400, RZ, 0xfc, !PT ;  /* 0x640064004b487812 */ /* 0x000fe200078efcff */
[----:B------:R-:W-:Y:S01]  /*22b0*/  HFMA2 R93, R61, R30, R93 ;  /* 0x0000001e3d5d7231 */ /* 0x000fe2000000005d */
[----:B------:R-:W-:Y:S01]  /*22c0*/  HFMA2.MMA R92, R10, R31, R92 ;  /* 0x0000001f0a5c7235 */ /* 0x000fe2000000005c */
[-C--:B------:R-:W-:Y:S01]  /*22d0*/  HFMA2 R91, R11, R31.reuse, R91 ;  /* 0x0000001f0b5b7231 */ /* 0x080fe2000000005b */
[----:B------:R-:W-:Y:S01]  /*22e0*/  LOP3.LUT R75, R87, 0x64006400, RZ, 0xfc, !PT ;  /* 0x64006400574b7812 */ /* 0x000fe200078efcff */
[----:B------:R-:W-:Y:S01]  /*22f0*/  HFMA2 R93, R9, R31, R93 ;  /* 0x0000001f095d7231 */ /* 0x000fe2000000005d */
[----:B------:R-:W-:Y:S01]  /*2300*/  LOP3.LUT R88, R88, 0x64006400, RZ, 0xfc, !PT ;  /* 0x6400640058587812 */ /* 0x000fe200078efcff */
[----:B------:R-:W1:Y:S01]  /*2310*/  LDS.128 R28, [UR4+0x30] ;  /* 0x00003004ff1c7984 */ /* 0x000e620008000c00 */
        /* <DEDUP_REMOVED lines=9> */
[----:B------:R-:W-:Y:S01]  /*23b0*/  HADD2 R74, R74, -1040, -1040 ;  /* 0xe410e4104a4a7430 */ /* 0x000fe20000000000 */
[----:B------:R-:W-:Y:S01]  /*23c0*/  HFMA2.MMA R92, R73, R32, R92 ;  /* 0x00000020495c7235 */ /* 0x000fe2000000005c */
[-C--:B------:R-:W-:Y:S01]  /*23d0*/  HFMA2 R91, R75, R32.reuse, R91 ;  /* 0x000000204b5b7231 */ /* 0x080fe2000000005b */
[----:B------:R-:W-:Y:S01]  /*23e0*/  LOP3.LUT R38, R38, 0x64006400, RZ, 0xfc, !PT ;  /* 0x6400640026267812 */ /* 0x000fe200078efcff */
[----:B------:R-:W-:Y:S01]  /*23f0*/  HFMA2 R93, R71, R32, R93 ;  /* 0x00000020475d7231 */ /* 0x000fe2000000005d */
[-C--:B------:R-:W-:Y:S01]  /*2400*/  HFMA2.MMA R90, R78, R33.reuse, R90 ;  /* 0x000000214e5a7235 */ /* 0x080fe2000000005a */
[----:B------:R-:W-:Y:S01]  /*2410*/  HADD2 R72, R87, -1040, -1040 ;  /* 0xe410e41057487430 */ /* 0x000fe20000000000 */
[----:B------:R-:W-:Y:S01]  /*2420*/  HFMA2.MMA R92, R74, R33, R92 ;  /* 0x000000214a5c7235 */ /* 0x000fe2000000005c */
[-C--:B------:R-:W-:Y:S01]  /*2430*/  HFMA2 R91, R76, R33.reuse, R91 ;  /* 0x000000214c5b7231 */ /* 0x080fe2000000005b */
[----:B------:R-:W-:Y:S01]  /*2440*/  LOP3.LUT R87, R86, 0x64006400, RZ, 0xfc, !PT ;  /* 0x6400640056577812 */ /* 0x000fe200078efcff */
[----:B------:R-:W-:Y:S01]  /*2450*/  HFMA2 R93, R72, R33, R93 ;  /* 0x00000021485d7231 */ /* 0x000fe2000000005d */
[-C--:B------:R-:W-:Y:S01]  /*2460*/  HFMA2.MMA R90, R8, R34.reuse, R90 ;  /* 0x00000022085a7235 */ /* 0x080fe2000000005a */
[-C--:B------:R-:W-:Y:S01]  /*2470*/  HFMA2 R91, R7, R34.reuse, R91 ;  /* 0x00000022075b7231 */ /* 0x080fe2000000005b */
[----:B------:R-:W-:Y:S01]  /*2480*/  HFMA2.MMA R92, R6, R34, R92 ;  /* 0x00000022065c7235 */ /* 0x000fe2000000005c */
[----:B------:R-:W-:Y:S01]  /*2490*/  HFMA2 R93, R5, R34, R93 ;  /* 0x00000022055d7231 */ /* 0x000fe2000000005d */
        /* <DEDUP_REMOVED lines=8> */
[-C--:B------:R-:W-:Y:S01]  /*2520*/  HFMA2.MMA R90, R86, R35.reuse, R90 ;  /* 0x00000023565a7235 */ /* 0x080fe2000000005a */
[----:B------:R-:W-:Y:S01]  /*2530*/  HADD2 R85, R83, -1040, -1040 ;  /* 0xe410e41053557430 */ /* 0x000fe20000000000 */
[----:B------:R-:W-:Y:S01]  /*2540*/  HFMA2.MMA R92, R82, R35, R92 ;  /* 0x00000023525c7235 */ /* 0x000fe2000000005c */
[-C--:B------:R-:W-:Y:S01]  /*2550*/  HFMA2 R93, R80, R35.reuse, R93 ;  /* 0x00000023505d7231 */ /* 0x080fe2000000005d */
[----:B------:R-:W-:Y:S01]  /*2560*/  LOP3.LUT R43, R43, 0x64006400, RZ, 0xfc, !PT ;  /* 0x640064002b2b7812 */ /* 0x000fe200078efcff */
[----:B------:R-:W-:Y:S01]  /*2570*/  HADD2 R81, R33, -1040, -1040 ;  /* 0xe410e41021517430 */ /* 0x000fe20000000000 */
[----:B------:R-:W-:Y:S01]  /*2580*/  LOP3.LUT R37, R37, 0x64006400, RZ, 0xfc, !PT ;  /* 0x6400640025257812 */ /* 0x000fe200078efcff */
[----:B------:R-:W-:Y:S01]  /*2590*/  HADD2 R79, R87, -1040, -1040 ;  /* 0xe410e410574f7430 */ /* 0x000fe20000000000 */
[-C--:B-1----:R-:W-:Y:S01]  /*25a0*/  HFMA2.MMA R90, R85, R28.reuse, R90 ;  /* 0x0000001c555a7235 */ /* 0x082fe2000000005a */
[----:B------:R-:W-:Y:S01]  /*25b0*/  HFMA2 R91, R84, R35, R91 ;  /* 0x00000023545b7231 */ /* 0x000fe2000000005b */
[----:B------:R-:W-:Y:S01]  /*25c0*/  LOP3.LUT R39, R39, 0x64006400, RZ, 0xfc, !PT ;  /* 0x6400640027277812 */ /* 0x000fe200078efcff */
[----:B------:R-:W-:Y:S01]  /*25d0*/  HFMA2 R93, R79, R28, R93 ;  /* 0x0000001c4f5d7231 */ /* 0x000fe2000000005d */
[----:B------:R-:W-:Y:S01]  /*25e0*/  HFMA2.MMA R92, R81, R28, R92 ;  /* 0x0000001c515c7235 */ /* 0x000fe2000000005c */
[----:B------:R-:W-:Y:S01]  /*25f0*/  HADD2 R83, R32, -1040, -1040 ;  /* 0xe410e41020537430 */ /* 0x000fe20000000000 */
[----:B------:R-:W-:Y:S01]  /*2600*/  HFMA2.MMA R90, R4, R29, R90 ;  /* 0x0000001d045a7235 */ /* 0x000fe2000000005a */
[----:B------:R-:W-:-:S02]  /*2610*/  HFMA2 R33, R0, R29, R93 ;  /* 0x0000001d00217231 */ /* 0x000fc4000000005d */
[----:B------:R-:W-:Y:S01]  /*2620*/  HADD2 R93, R40, -1040, -1040 ;  /* 0xe410e410285d7430 */ /* 0x000fe20000000000 */
[----:B------:R-:W-:Y:S01]  /*2630*/  HFMA2.MMA R92, R2, R29, R92 ;  /* 0x0000001d025c7235 */ /* 0x000fe2000000005c */
[----:B------:R-:W-:Y:S02]  /*2640*/  HADD2 R89, R42, -1040, -1040 ;  /* 0xe410e4102a597430 */ /* 0x000fe40000000000 */
[----:B------:R-:W-:Y:S02]  /*2650*/  HFMA2 R91, R83, R28, R91 ;  /* 0x0000001c535b7231 */ /* 0x000fe4000000005b */
[-C--:B------:R-:W-:Y:S01]  /*2660*/  HFMA2.MMA R28, R93, R30.reuse, R90 ;  /* 0x0000001e5d1c7235 */ /* 0x080fe2000000005a */
[----:B------:R-:W-:Y:S02]  /*2670*/  HADD2 R94, R36, -1040, -1040 ;  /* 0xe410e410245e7430 */ /* 0x000fe40000000000 */
[----:B------:R-:W-:Y:S01]  /*2680*/  HFMA2 R32, R3, R29, R91 ;  /* 0x0000001d03207231 */ /* 0x000fe2000000005b */
        /* <DEDUP_REMOVED lines=23> */
[----:B------:R-:W1:Y:S04]  /*2800*/  LDS.128 R32, [UR4+0x90] ;  /* 0x00009004ff207984 */ /* 0x000e680008000c00 */
[----:B------:R-:W2:Y:S01]  /*2810*/  LDS.128 R36, [UR4+0xa0] ;  /* 0x0000a004ff247984 */ /* 0x000ea20008000c00 */
[-C--:B0-----:R-:W-:Y:S01]  /*2820*/  HFMA2.MMA R40, R59, R28.reuse, RZ ;  /* 0x0000001c3b287235 */ /* 0x081fe200000000ff */
[-C--:B------:R-:W-:Y:S01]  /*2830*/  HFMA2 R41, R57, R28.reuse, RZ.H0_H0 ;  /* 0x0000001c39297231 */ /* 0x080fe200000400ff */
[----:B------:R-:W-:Y:S01]  /*2840*/  HFMA2.MMA R42, R55, R28, RZ ;  /* 0x0000001c372a7235 */ /* 0x000fe200000000ff */
[----:B------:R-:W-:Y:S02]  /*2850*/  HFMA2 R43, R53, R28, RZ.H0_H0 ;  /* 0x0000001c352b7231 */ /* 0x000fe400000400ff */
[----:B------:R-:W-:Y:S01]  /*2860*/  HFMA2 R97, R60, R29, R41 ;  /* 0x0000001d3c617231 */ /* 0x000fe20000000029 */
[----:B------:R-:W-:-:S02]  /*2870*/  HFMA2.MMA R28, R62, R29, R40 ;  /* 0x0000001d3e1c7235 */ /* 0x000fc40000000028 */
[----:B------:R-:W-:Y:S01]  /*2880*/  HFMA2.MMA R100, R58, R29, R42 ;  /* 0x0000001d3a647235 */ /* 0x000fe2000000002a */
[----:B------:R-:W-:Y:S02]  /*2890*/  HFMA2 R29, R56, R29, R43 ;  /* 0x0000001d381d7231 */ /* 0x000fe4000000002b */
[-C--:B------:R-:W-:Y:S01]  /*28a0*/  HFMA2 R97, R51, R30.reuse, R97 ;  /* 0x0000001e33617231 */ /* 0x080fe20000000061 */
[-C--:B------:R-:W-:Y:S01]  /*28b0*/  HFMA2.MMA R28, R69, R30.reuse, R28 ;  /* 0x0000001e451c7235 */ /* 0x080fe2000000001c */
[----:B------:R-:W0:Y:S01]  /*28c0*/  LDS.128 R40, [UR4+0xb0] ;  /* 0x0000b004ff287984 */ /* 0x000e220008000c00 */
[----:B------:R-:W-:Y:S01]  /*28d0*/  HFMA2.MMA R100, R49, R30, R100 ;  /* 0x0000001e31647235 */ /* 0x000fe20000000064 */
[----:B------:R-:W-:Y:S02]  /*28e0*/  HFMA2 R29, R47, R30, R29 ;  /* 0x0000001e2f1d7231 */ /* 0x000fe4000000001d */
[-C--:B------:R-:W-:Y:S01]  /*28f0*/  HFMA2 R97, R52, R31.reuse, R97 ;  /* 0x0000001f34617231 */ /* 0x080fe20000000061 */
[-C--:B------:R-:W-:Y:S01]  /*2900*/  HFMA2.MMA R28, R54, R31.reuse, R28 ;  /* 0x0000001f361c7235 */ /* 0x080fe2000000001c */
[----:B------:R-:W-:Y:S01]  /*2910*/  HFMA2 R29, R48, R31, R29 ;  /* 0x0000001f301d7231 */ /* 0x000fe2000000001d */
[----:B------:R-:W-:Y:S01]  /*2920*/  HFMA2.MMA R100, R50, R31, R100 ;  /* 0x0000001f32647235 */ /* 0x000fe20000000064 */
[----:B-1----:R-:W-:-:S03]  /*2930*/  HFMA2 R97, R15, R32, R97 ;  /* 0x000000200f617231 */ /* 0x002fc60000000061 */
        /* <DEDUP_REMOVED lines=11> */
[----:B--2---:R-:W-:Y:S01]  /*29f0*/  HFMA2 R97, R75, R36, R97 ;  /* 0x000000244b617231 */ /* 0x004fe20000000061 */
[----:B------:R-:W-:Y:S01]  /*2a00*/  HFMA2.MMA R100, R63, R34, R100 ;  /* 0x000000223f647235 */ /* 0x000fe20000000064 */
[----:B------:R-:W-:-:S02]  /*2a10*/  HFMA2 R32, R9, R35, R32 ;  /* 0x0000002309207231 */ /* 0x000fc40000000020 */
[----:B------:R-:W-:Y:S01]  /*2a20*/  HFMA2 R97, R76, R37, R97 ;  /* 0x000000254c617231 */ /* 0x000fe20000000061 */
[-C--:B------:R-:W-:Y:S02]  /*2a30*/  HFMA2.MMA R28, R12, R35.reuse, R28 ;  /* 0x000000230c1c7235 */ /* 0x080fe4000000001c */
[----:B------:R-:W-:Y:S01]  /*2a40*/  HFMA2.MMA R100, R10, R35, R100 ;  /* 0x000000230a647235 */ /* 0x000fe20000000064 */
[----:B------:R-:W-:-:S03]  /*2a50*/  HFMA2 R97, R7, R38, R97 ;  /* 0x0000002607617231 */ /* 0x000fc60000000061 */
[-C--:B------:R-:W-:Y:S01]  /*2a60*/  HFMA2.MMA R28, R77, R36.reuse, R28 ;  /* 0x000000244d1c7235 */ /* 0x080fe2000000001c */
[----:B------:R-:W-:Y:S01]  /*2a70*/  HFMA2 R97, R84, R39, R97 ;  /* 0x0000002754617231 */ /* 0x000fe20000000061 */
[----:B------:R-:W-:Y:S01]  /*2a80*/  HFMA2.MMA R100, R73, R36, R100 ;  /* 0x0000002449647235 */ /* 0x000fe20000000064 */
[----:B------:R-:W-:Y:S02]  /*2a90*/  HFMA2 R36, R71, R36, R32 ;  /* 0x0000002447247231 */ /* 0x000fe40000000020 */
[----:B0-----:R-:W-:Y:S01]  /*2aa0*/  HFMA2 R97, R83, R40, R97 ;  /* 0x0000002853617231 */ /* 0x001fe20000000061 */
[-C--:B------:R-:W-:Y:S01]  /*2ab0*/  HFMA2.MMA R28, R78, R37.reuse, R28 ;  /* 0x000000254e1c7235 */ /* 0x080fe2000000001c */
[----:B------:R-:W-:Y:S01]  /*2ac0*/  HFMA2 R36, R72, R37, R36 ;  /* 0x0000002548247231 */ /* 0x000fe20000000024 */
[----:B------:R-:W-:Y:S01]  /*2ad0*/  HFMA2.MMA R100, R74, R37, R100 ;  /* 0x000000254a647235 */ /* 0x000fe20000000064 */
[----:B------:R-:W-:Y:S02]  /*2ae0*/  HFMA2 R97, R3, R41, R97 ;  /* 0x0000002903617231 */ /* 0x000fe40000000061 */
[----:B------:R-:W-:Y:S01]  /*2af0*/  HFMA2 R36, R5, R38, R36 ;  /* 0x0000002605247231 */ /* 0x000fe20000000024 */
[-C--:B------:R-:W-:Y:S01]  /*2b00*/  HFMA2.MMA R28, R8, R38.reuse, R28 ;  /* 0x00000026081c7235 */ /* 0x080fe2000000001c */
[----:B------:R-:W-:Y:S01]  /*2b10*/  HFMA2 R97, R91, R42, R97 ;  /* 0x0000002a5b617231 */ /* 0x000fe20000000061 */
[----:B------:R-:W-:Y:S01]  /*2b20*/  HFMA2.MMA R100, R6, R38, R100 ;  /* 0x0000002606647235 */ /* 0x000fe20000000064 */
[----:B------:R-:W-:-:S02]  /*2b30*/  HFMA2 R36, R80, R39, R36 ;  /* 0x0000002750247231 */ /* 0x000fc40000000024 */
[----:B------:R-:W-:Y:S01]  /*2b40*/  HFMA2 R97, R92, R43, R97 ;  /* 0x0000002b5c617231 */ /* 0x000fe20000000061 */
[-C--:B------:R-:W-:Y:S01]  /*2b50*/  HFMA2.MMA R28, R86, R39.reuse, R28 ;  /* 0x00000027561c7235 */ /* 0x080fe2000000001c */
[----:B------:R-:W-:Y:S01]  /*2b60*/  HFMA2 R36, R79, R40, R36 ;  /* 0x000000284f247231 */ /* 0x000fe20000000024 */
[----:B------:R-:W-:Y:S01]  /*2b70*/  HFMA2.MMA R100, R82, R39, R100 ;  /* 0x0000002752647235 */ /* 0x000fe20000000064 */
[----:B------:R-:W-:Y:S02]  /*2b80*/  HADD2 R97, R97.H0_H0, R97.H1_H1 ;  /* 0x3000006161617230 */ /* 0x000fe40000000800 */
[----:B------:R-:W-:Y:S01]  /*2b90*/  HFMA2 R36, R0, R41, R36 ;  /* 0x0000002900247231 */ /* 0x000fe20000000024 */
[-C--:B------:R-:W-:Y:S02]  /*2ba0*/  HFMA2.MMA R28, R85, R40.reuse, R28 ;  /* 0x00000028551c7235 */ /* 0x080fe4000000001c */
[----:B------:R-:W-:Y:S01]  /*2bb0*/  HFMA2.MMA R100, R81, R40, R100 ;  /* 0x0000002851647235 */ /* 0x000fe20000000064 */
[----:B------:R-:W-:-:S03]  /*2bc0*/  HFMA2 R36, R87, R42, R36 ;  /* 0x0000002a57247231 */ /* 0x000fc60000000024 */
[-C--:B------:R-:W-:Y:S01]  /*2bd0*/  HFMA2.MMA R28, R4, R41.reuse, R28 ;  /* 0x00000029041c7235 */ /* 0x080fe2000000001c */
[----:B------:R-:W-:Y:S01]  /*2be0*/  HFMA2 R36, R88, R43, R36 ;  /* 0x0000002b58247231 */ /* 0x000fe20000000024 */
[----:B------:R-:W-:-:S03]  /*2bf0*/  HFMA2.MMA R100, R2, R41, R100 ;  /* 0x0000002902647235 */ /* 0x000fc60000000064 */
        /* <DEDUP_REMOVED lines=91> */
[----:B------:R-:W1:Y:S04]  /*31b0*/  LDS.128 R32, [UR4+0x190] ;  /* 0x00019004ff207984 */ /* 0x000e680008000c00 */
[----:B------:R-:W2:Y:S04]  /*31c0*/  LDS.128 R36, [UR4+0x1a0] ;  /* 0x0001a004ff247984 */ /* 0x000ea80008000c00 */
[----:B------:R-:W3:Y:S01]  /*31d0*/  LDS.128 R40, [UR4+0x1b0] ;  /* 0x0001b004ff287984 */ /* 0x000ee20008000c00 */
        /* <DEDUP_REMOVED lines=14> */
[----:B-1----:R-:W-:Y:S01]  /*32c0*/  HFMA2 R57, R15, R32, R57 ;  /* 0x000000200f397231 */ /* 0x002fe20000000039 */
[-C--:B------:R-:W-:Y:S02]  /*32d0*/  HFMA2.MMA R59, R54, R31.reuse, R59 ;  /* 0x0000001f363b7235 */ /* 0x080fe4000000003b */
[----:B------:R-:W-:Y:S01]  /*32e0*/  HFMA2.MMA R55, R50, R31, R55 ;  /* 0x0000001f32377235 */ /* 0x000fe20000000037 */
[----:B------:R-:W-:-:S03]  /*32f0*/  HFMA2 R57, R68, R33, R57 ;  /* 0x0000002144397231 */ /* 0x000fc60000000039 */
        /* <DEDUP_REMOVED lines=8> */
[----:B--2---:R-:W-:Y:S02]  /*3380*/  HFMA2 R57, R75, R36, R57 ;  /* 0x000000244b397231 */ /* 0x004fe40000000039 */
[----:B------:R-:W-:Y:S01]  /*3390*/  HFMA2 R32, R61, R34, R32 ;  /* 0x000000223d207231 */ /* 0x000fe20000000020 */
[-C--:B------:R-:W-:Y:S01]  /*33a0*/  HFMA2.MMA R59, R67, R34.reuse, R59 ;  /* 0x00000022433b7235 */ /* 0x080fe2000000003b */
[----:B------:R-:W-:Y:S01]  /*33b0*/  HFMA2 R57, R76, R37, R57 ;  /* 0x000000254c397231 */ /* 0x000fe20000000039 */
[----:B------:R-:W-:Y:S01]  /*33c0*/  HFMA2.MMA R55, R63, R34, R55 ;  /* 0x000000223f377235 */ /* 0x000fe20000000037 */
[----:B------:R-:W-:-:S02]  /*33d0*/  HFMA2 R32, R9, R35, R32 ;  /* 0x0000002309207231 */ /* 0x000fc40000000020 */
[----:B------:R-:W-:Y:S01]  /*33e0*/  HFMA2 R57, R7, R38, R57 ;  /* 0x0000002607397231 */ /* 0x000fe20000000039 */
[-C--:B------:R-:W-:Y:S02]  /*33f0*/  HFMA2.MMA R59, R12, R35.reuse, R59 ;  /* 0x000000230c3b7235 */ /* 0x080fe4000000003b */
[----:B------:R-:W-:Y:S01]  /*3400*/  HFMA2.MMA R55, R10, R35, R55 ;  /* 0x000000230a377235 */ /* 0x000fe20000000037 */
[----:B------:R-:W-:-:S03]  /*3410*/  HFMA2 R57, R84, R39, R57 ;  /* 0x0000002754397231 */ /* 0x000fc60000000039 */
[-C--:B------:R-:W-:Y:S01]  /*3420*/  HFMA2.MMA R59, R77, R36.reuse, R59 ;  /* 0x000000244d3b7235 */ /* 0x080fe2000000003b */
[----:B---3--:R-:W-:Y:S01]  /*3430*/  HFMA2 R57, R83, R40, R57 ;  /* 0x0000002853397231 */ /* 0x008fe20000000039 */
[----:B------:R-:W-:Y:S01]  /*3440*/  HFMA2.MMA R55, R73, R36, R55 ;  /* 0x0000002449377235 */ /* 0x000fe20000000037 */
[----:B------:R-:W-:Y:S02]  /*3450*/  HFMA2 R36, R71, R36, R32 ;  /* 0x0000002447247231 */ /* 0x000fe40000000020 */
[----:B------:R-:W-:Y:S01]  /*3460*/  HFMA2 R57, R3, R41, R57 ;  /* 0x0000002903397231 */ /* 0x000fe20000000039 */
        /* <DEDUP_REMOVED lines=9> */
[----:B------:R-:W-:Y:S01]  /*3500*/  HADD2 R57, R57.H0_H0, R57.H1_H1 ;  /* 0x3000003939397230 */ /* 0x000fe20000000800 */
[-C--:B------:R-:W-:Y:S01]  /*3510*/  HFMA2.MMA R59, R86, R39.reuse, R59 ;  /* 0x00000027563b7235 */ /* 0x080fe2000000003b */
[----:B------:R-:W-:Y:S01]  /*3520*/  HFMA2 R36, R79, R40, R36 ;  /* 0x000000284f247231 */ /* 0x000fe20000000024 */
[----:B------:R-:W-:-:S03]  /*3530*/  HFMA2.MMA R55, R82, R39, R55 ;  /* 0x0000002752377235 */ /* 0x000fc60000000037 */
        /* <DEDUP_REMOVED lines=18> */
.L_x_110:
[----:B0-----:R-:W-:Y:S01]  /*3660*/  IADD3 R46, R46, 0x20, RZ ;  /* 0x000000202e2e7810 */ /* 0x001fe20007ffe0ff */
[----:B------:R-:W-:Y:S01]  /*3670*/  IMAD.WIDE R4, R17, c[0x0][0x18c], R98 ;  /* 0x0000630011047a25 */ /* 0x000fe200078e0262 */
[----:B------:R-:W-:Y:S02]  /*3680*/  UIADD3 UR4, UR4, 0x40, URZ ;  /* 0x0000004004047890 */ /* 0x000fe4000fffe03f */
[C---:B------:R-:W-:Y:S01]  /*3690*/  ISETP.GE.AND P0, PT, R46.reuse, c[0x0][0x1b0], PT ;  /* 0x00006c002e007a0c */ /* 0x040fe20003f06270 */
[----:B------:R-:W-:Y:S01]  /*36a0*/  IMAD.MOV.U32 R0, RZ, RZ, R4 ;  /* 0x000000ffff007224 */ /* 0x000fe200078e0004 */
[----:B------:R-:W-:-:S13]  /*36b0*/  ISETP.LT.AND P2, PT, R46, R45, PT ;  /* 0x0000002d2e00720c */ /* 0x000fda0003f41270 */
[----:B------:R-:W-:Y:S05]  /*36c0*/  @!P0 BRA P2, `(.L_x_111) ;  /* 0xffffdb0000008947 */ /* 0x000fea000103ffff */
.L_x_109:
[----:B------:R-:W-:Y:S05]  /*36d0*/  @!P1 EXIT ;  /* 0x000000000000994d */ /* 0x000fea0003800000 */
[----:B-1----:R-:W1:Y:S01]  /*36e0*/  S2R R3, SR_CTAID.X ;  /* 0x0000000000037919 */ /* 0x002e620000002500 */
        /* <DEDUP_REMOVED lines=14> */
.L_x_115:
[----:B------:R-:W1:Y:S02]  /*37d0*/  LDS R4, [R0] ;  /* 0x0000000000047984 */ /* 0x000e640000000800 */
[----:B-1----:R-:W-:-:S06]  /*37e0*/  HADD2 R5, R4, R27 ;  /* 0x0000001b04057230 */ /* 0x002fcc0000000000 */
[----:B------:R-:W1:Y:S02]  /*37f0*/  ATOMS.CAST.SPIN R5, [R0], R4, R5 ;  /* 0x000000040005738d */ /* 0x000e640001800005 */
[----:B-1----:R-:W-:-:S13]  /*3800*/  ISETP.EQ.U32.AND P0, PT, R5, 0x1, PT ;  /* 0x000000010500780c */ /* 0x002fda0003f02070 */
[----:B------:R-:W-:Y:S05]  /*3810*/  @!P0 BRA `(.L_x_115) ;  /* 0xffffffb000008947 */ /* 0x000fea000383ffff */
[----:B------:R-:W-:Y:S05]  /*3820*/  BRA `(.L_x_113) ;  /* 0x0000003000007947 */ /* 0x000fea0003800000 */
.L_x_114:
[----:B------:R-:W2:Y:S02]  /*3830*/  LD.E R0, [R2.64] ;  /* 0x0000000602007980 */ /* 0x000ea4000c101900 */
[----:B--2---:R-:W-:-:S05]  /*3840*/  IMAD.IADD R5, R27, 0x1, R0 ;  /* 0x000000011b057824 */ /* 0x004fca00078e0200 */
[----:B------:R1:W-:Y:S02]  /*3850*/  ST.E [R2.64], R5 ;  /* 0x0000000502007985 */ /* 0x0003e4000c101906 */
.L_x_113:
[----:B------:R-:W-:Y:S05]  /*3860*/  BSYNC B0 ;  /* 0x0000000000007941 */ /* 0x000fea0003800000 */
.L_x_112:
[----:B------:R-:W2:Y:S01]  /*3870*/  ATOM.E.ADD.F16x2.RN.STRONG.GPU P0, RZ, [R2.64+0x4], R26 ;  /* 0x0000041a02ff798a */ /* 0x000ea2000810e9c6 */
[----:B------:R-:W-:Y:S01]  /*3880*/  BSSY B0, `(.L_x_116) ;  /* 0x000000f000007945 */ /* 0x000fe20003800000 */
[----:B--2---:R-:W-:Y:S05]  /*3890*/  @P0 BRA `(.L_x_117) ;  /* 0x000000d000000947 */ /* 0x004fea0003800000 */
[----:B------:R-:W2:Y:S02]  /*38a0*/  QSPC.E.S P0, RZ, [R2+0x4] ;  /* 0x0000040002ff73aa */ /* 0x000ea40000000500 */
[----:B--2---:R-:W-:Y:S05]  /*38b0*/  @!P0 BRA `(.L_x_118) ;  /* 0x0000008000008947 */ /* 0x004fea0003800000 */
[----:B------:R-:W-:-:S04]  /*38c0*/  IADD3 R0, R2, 0x4, RZ ;  /* 0x0000000402007810 */ /* 0x000fc80007ffe0ff */
[----:B------:R-:W-:-:S05]  /*38d0*/  LOP3.LUT R0, R0, 0xffffff, RZ, 0xc0, !PT ;  /* 0x00ffffff00007812 */ /* 0x000fca00078ec0ff */
.L_x_119:
[----:B------:R-:W2:Y:S02]  /*38e0*/  LDS R4, [R0] ;  /* 0x0000000000047984 */ /* 0x000ea40000000800 */
[----:B-12---:R-:W-:-:S10]  /*38f0*/  HFMA2.MMA R5, R4, 1, 1, R26 ;  /* 0x3c003c0004057835 */ /* 0x006fd4000000001a */
[----:B------:R-:W1:Y:S02]  /*3900*/  ATOMS.CAST.SPIN R5, [R0], R4, R5 ;  /* 0x000000040005738d */ /* 0x000e640001800005 */
[----:B-1----:R-:W-:-:S13]  /*3910*/  ISETP.EQ.U32.AND P0, PT, R5, 0x1, PT ;  /* 0x000000010500780c */ /* 0x002fda0003f02070 */
[----:B------:R-:W-:Y:S05]  /*3920*/  @!P0 BRA `(.L_x_119) ;  /* 0xffffffb000008947 */ /* 0x000fea000383ffff */
[----:B------:R-:W-:Y:S05]  /*3930*/  BRA `(.L_x_117) ;  /* 0x0000003000007947 */ /* 0x000fea0003800000 */
.L_x_118:
[----:B------:R-:W2:Y:S02]  /*3940*/  LD.E R0, [R2.64+0x4] ;  /* 0x0000040602007980 */ /* 0x000ea4000c101900 */
[----:B-12---:R-:W-:-:S05]  /*3950*/  IMAD.IADD R5, R26, 0x1, R0 ;  /* 0x000000011a057824 */ /* 0x006fca00078e0200 */
[----:B------:R1:W-:Y:S02]  /*3960*/  ST.E [R2.64+0x4], R5 ;  /* 0x0000040502007985 */ /* 0x0003e4000c101906 */
.L_x_117:
[----:B------:R-:W-:Y:S05]  /*3970*/  BSYNC B0 ;  /* 0x0000000000007941 */ /* 0x000fea0003800000 */
.L_x_116:
[----:B------:R-:W-:-:S13]  /*3980*/  ISETP.GE.AND P0, PT, R44, 0x2, PT ;  /* 0x000000022c00780c */ /* 0x000fda0003f06270 */
[----:B------:R-:W-:Y:S05]  /*3990*/  @!P0 EXIT ;  /* 0x000000000000894d */ /* 0x000fea0003800000 */
[----:B-1----:R-:W-:-:S05]  /*39a0*/  IMAD.WIDE R2, R7, c[0x0][0x18c], R2 ;  /* 0x0000630007027a25 */ /* 0x002fca00078e0202 */
[----:B------:R-:W2:Y:S01]  /*39b0*/  ATOM.E.ADD.F16x2.RN.STRONG.GPU P0, RZ, [R2.64], R25 ;  /* 0x0000001902ff798a */ /* 0x000ea2000810e9c6 */
[----:B------:R-:W-:Y:S01]  /*39c0*/  BSSY B0, `(.L_x_120) ;  /* 0x000000e000007945 */ /* 0x000fe20003800000 */
[----:B--2---:R-:W-:Y:S05]  /*39d0*/  @P0 BRA `(.L_x_121) ;  /* 0x000000c000000947 */ /* 0x004fea0003800000 */
[----:B------:R-:W1:Y:S02]  /*39e0*/  QSPC.E.S P0, RZ, [R2] ;  /* 0x0000000002ff73aa */ /* 0x000e640000000500 */
[----:B-1----:R-:W-:Y:S05]  /*39f0*/  @!P0 BRA `(.L_x_122) ;  /* 0x0000007000008947 */ /* 0x002fea0003800000 */
[----:B------:R-:W-:-:S05]  /*3a00*/  LOP3.LUT R0, R2, 0xffffff, RZ, 0xc0, !PT ;  /* 0x00ffffff02007812 */ /* 0x000fca00078ec0ff */
.L_x_123:
[----:B------:R-:W1:Y:S02]  /*3a10*/  LDS R4, [R0] ;  /* 0x0000000000047984 */ /* 0x000e640000000800 */
[----:B-1----:R-:W-:-:S06]  /*3a20*/  HADD2 R5, R4, R25 ;  /* 0x0000001904057230 */ /* 0x002fcc0000000000 */
[----:B------:R-:W1:Y:S02]  /*3a30*/  ATOMS.CAST.SPIN R5, [R0], R4, R5 ;  /* 0x000000040005738d */ /* 0x000e640001800005 */
[----:B-1----:R-:W-:-:S13]  /*3a40*/  ISETP.EQ.U32.AND P0, PT, R5, 0x1, PT ;  /* 0x000000010500780c */ /* 0x002fda0003f02070 */
[----:B------:R-:W-:Y:S05]  /*3a50*/  @!P0 BRA `(.L_x_123) ;  /* 0xffffffb000008947 */ /* 0x000fea000383ffff */
[----:B------:R-:W-:Y:S05]  /*3a60*/  BRA `(.L_x_121) ;  /* 0x0000003000007947 */ /* 0x000fea0003800000 */
.L_x_122:
[----:B------:R-:W2:Y:S02]  /*3a70*/  LD.E R0, [R2.64] ;  /* 0x0000000602007980 */ /* 0x000ea4000c101900 */
[----:B--2---:R-:W-:-:S05]  /*3a80*/  IMAD.IADD R5, R25, 0x1, R0 ;  /* 0x0000000119057824 */ /* 0x004fca00078e0200 */
[----:B------:R1:W-:Y:S02]  /*3a90*/  ST.E [R2.64], R5 ;  /* 0x0000000502007985 */ /* 0x0003e4000c101906 */
.L_x_121:
[----:B------:R-:W-:Y:S05]  /*3aa0*/  BSYNC B0 ;  /* 0x0000000000007941 */ /* 0x000fea0003800000 */
.L_x_120:
[----:B------:R-:W2:Y:S01]  /*3ab0*/  ATOM.E.ADD.F16x2.RN.STRONG.GPU P0, RZ, [R2.64+0x4], R24 ;  /* 0x0000041802ff798a */ /* 0x000ea2000810e9c6 */
[----:B------:R-:W-:Y:S01]  /*3ac0*/  BSSY B0, `(.L_x_124) ;  /* 0x000000f000007945 */ /* 0x000fe20003800000 */
[----:B--2---:R-:W-:Y:S05]  /*3ad0*/  @P0 BRA `(.L_x_125) ;  /* 0x000000d000000947 */ /* 0x004fea0003800000 */
[----:B------:R-:W2:Y:S02]  /*3ae0*/  QSPC.E.S P0, RZ, [R2+0x4] ;  /* 0x0000040002ff73aa */ /* 0x000ea40000000500 */
[----:B--2---:R-:W-:Y:S05]  /*3af0*/  @!P0 BRA `(.L_x_126) ;  /* 0x0000008000008947 */ /* 0x004fea0003800000 */
[----:B------:R-:W-:-:S04]  /*3b00*/  IADD3 R0, R2, 0x4, RZ ;  /* 0x0000000402007810 */ /* 0x000fc80007ffe0ff */
[----:B------:R-:W-:-:S05]  /*3b10*/  LOP3.LUT R0, R0, 0xffffff, RZ, 0xc0, !PT ;  /* 0x00ffffff00007812 */ /* 0x000fca00078ec0ff */
.L_x_127:
[----:B------:R-:W2:Y:S02]  /*3b20*/  LDS R4, [R0] ;  /* 0x0000000000047984 */ /* 0x000ea40000000800 */
[----:B-12---:R-:W-:-:S10]  /*3b30*/  HFMA2.MMA R5, R4, 1, 1, R24 ;  /* 0x3c003c0004057835 */ /* 0x006fd40000000018 */
[----:B------:R-:W1:Y:S02]  /*3b40*/  ATOMS.CAST.SPIN R5, [R0], R4, R5 ;  /* 0x000000040005738d */ /* 0x000e640001800005 */
[----:B-1----:R-:W-:-:S13]  /*3b50*/  ISETP.EQ.U32.AND P0, PT, R5, 0x1, PT ;  /* 0x000000010500780c */ /* 0x002fda0003f02070 */
[----:B------:R-:W-:Y:S05]  /*3b60*/  @!P0 BRA `(.L_x_127) ;  /* 0xffffffb000008947 */ /* 0x000fea000383ffff */
[----:B------:R-:W-:Y:S05]  /*3b70*/  BRA `(.L_x_125) ;  /* 0x0000003000007947 */ /* 0x000fea0003800000 */
.L_x_126:
[----:B------:R-:W2:Y:S02]  /*3b80*/  LD.E R0, [R2.64+0x4] ;  /* 0x0000040602007980 */ /* 0x000ea4000c101900 */
[----:B-12---:R-:W-:-:S05]  /*3b90*/  IMAD.IADD R5, R24, 0x1, R0 ;  /* 0x0000000118057824 */ /* 0x006fca00078e0200 */
[----:B------:R1:W-:Y:S02]  /*3ba0*/  ST.E [R2.64+0x4], R5 ;  /* 0x0000040502007985 */ /* 0x0003e4000c101906 */
.L_x_125:
[----:B------:R-:W-:Y:S05]  /*3bb0*/  BSYNC B0 ;  /* 0x0000000000007941 */ /* 0x000fea0003800000 */
.L_x_124:
[----:B------:R-:W-:-:S13]  /*3bc0*/  ISETP.NE.AND P0, PT, R44, 0x2, PT ;  /* 0x000000022c00780c */ /* 0x000fda0003f05270 */
        /* <DEDUP_REMOVED lines=8> */
.L_x_131:
[----:B------:R-:W1:Y:S02]  /*3c50*/  LDS R4, [R0] ;  /* 0x0000000000047984 */ /* 0x000e640000000800 */
[----:B-1----:R-:W-:-:S06]  /*3c60*/  HADD2 R5, R4, R23 ;  /* 0x0000001704057230 */ /* 0x002fcc0000000000 */
[----:B------:R-:W1:Y:S02]  /*3c70*/  ATOMS.CAST.SPIN R5, [R0], R4, R5 ;  /* 0x000000040005738d */ /* 0x000e640001800005 */
[----:B-1----:R-:W-:-:S13]  /*3c80*/  ISETP.EQ.U32.AND P0, PT, R5, 0x1, PT ;  /* 0x000000010500780c */ /* 0x002fda0003f02070 */
[----:B------:R-:W-:Y:S05]  /*3c90*/  @!P0 BRA `(.L_x_131) ;  /* 0xffffffb000008947 */ /* 0x000fea000383ffff */
[----:B------:R-:W-:Y:S05]  /*3ca0*/  BRA `(.L_x_129) ;  /* 0x0000003000007947 */ /* 0x000fea0003800000 */
.L_x_130:
[----:B------:R-:W2:Y:S02]  /*3cb0*/  LD.E R0, [R2.64] ;  /* 0x0000000602007980 */ /* 0x000ea4000c101900 */
[----:B--2---:R-:W-:-:S05]  /*3cc0*/  IMAD.IADD R5, R23, 0x1, R0 ;  /* 0x0000000117057824 */ /* 0x004fca00078e0200 */
[----:B------:R1:W-:Y:S02]  /*3cd0*/  ST.E [R2.64], R5 ;  /* 0x0000000502007985 */ /* 0x0003e4000c101906 */
.L_x_129:
[----:B------:R-:W-:Y:S05]  /*3ce0*/  BSYNC B0 ;  /* 0x0000000000007941 */ /* 0x000fea0003800000 */
.L_x_128:
[----:B------:R-:W2:Y:S01]  /*3cf0*/  ATOM.E.ADD.F16x2.RN.STRONG.GPU P0, RZ, [R2.64+0x4], R22 ;  /* 0x0000041602ff798a */ /* 0x000ea2000810e9c6 */
[----:B------:R-:W-:Y:S01]  /*3d00*/  BSSY B0, `(.L_x_132) ;  /* 0x000000f000007945 */ /* 0x000fe20003800000 */
[----:B--2---:R-:W-:Y:S05]  /*3d10*/  @P0 BRA `(.L_x_133) ;  /* 0x000000d000000947 */ /* 0x004fea0003800000 */
[----:B------:R-:W2:Y:S02]  /*3d20*/  QSPC.E.S P0, RZ, [R2+0x4] ;  /* 0x0000040002ff73aa */ /* 0x000ea40000000500 */
[----:B--2---:R-:W-:Y:S05]  /*3d30*/  @!P0 BRA `(.L_x_134) ;  /* 0x0000008000008947 */ /* 0x004fea0003800000 */
[----:B------:R-:W-:-:S04]  /*3d40*/  IADD3 R0, R2, 0x4, RZ ;  /* 0x0000000402007810 */ /* 0x000fc80007ffe0ff */
[----:B------:R-:W-:-:S05]  /*3d50*/  LOP3.LUT R0, R0, 0xffffff, RZ, 0xc0, !PT ;  /* 0x00ffffff00007812 */ /* 0x000fca00078ec0ff */
.L_x_135:
[----:B------:R-:W2:Y:S02]  /*3d60*/  LDS R4, [R0] ;  /* 0x0000000000047984 */ /* 0x000ea40000000800 */
[----:B-12---:R-:W-:-:S10]  /*3d70*/  HFMA2.MMA R5, R4, 1, 1, R22 ;  /* 0x3c003c0004057835 */ /* 0x006fd40000000016 */
[----:B------:R-:W1:Y:S02]  /*3d80*/  ATOMS.CAST.SPIN R5, [R0], R4, R5 ;  /* 0x000000040005738d */ /* 0x000e640001800005 */
[----:B-1----:R-:W-:-:S13]  /*3d90*/  ISETP.EQ.U32.AND P0, PT, R5, 0x1, PT ;  /* 0x000000010500780c */ /* 0x002fda0003f02070 */
[----:B------:R-:W-:Y:S05]  /*3da0*/  @!P0 BRA `(.L_x_135) ;  /* 0xffffffb000008947 */ /* 0x000fea000383ffff */
[----:B------:R-:W-:Y:S05]  /*3db0*/  BRA `(.L_x_133) ;  /* 0x0000003000007947 */ /* 0x000fea0003800000 */
.L_x_134:
[----:B------:R-:W2:Y:S02]  /*3dc0*/  LD.E R0, [R2.64+0x4] ;  /* 0x0000040602007980 */ /* 0x000ea4000c101900 */
[----:B-12---:R-:W-:-:S05]  /*3dd0*/  IMAD.IADD R5, R22, 0x1, R0 ;  /* 0x0000000116057824 */ /* 0x006fca00078e0200 */
[----:B------:R1:W-:Y:S02]  /*3de0*/  ST.E [R2.64+0x4], R5 ;  /* 0x0000040502007985 */ /* 0x0003e4000c101906 */
.L_x_133:
[----:B------:R-:W-:Y:S05]  /*3df0*/  BSYNC B0 ;  /* 0x0000000000007941 */ /* 0x000fea0003800000 */
.L_x_132:
        /* <DEDUP_REMOVED lines=9> */
.L_x_139:
[----:B------:R-:W1:Y:S02]  /*3e90*/  LDS R4, [R0] ;  /* 0x0000000000047984 */ /* 0x000e640000000800 */
[----:B-1----:R-:W-:-:S06]  /*3ea0*/  HADD2 R5, R4, R21 ;  /* 0x0000001504057230 */ /* 0x002fcc0000000000 */
[----:B------:R-:W1:Y:S02]  /*3eb0*/  ATOMS.CAST.SPIN R5, [R0], R4, R5 ;  /* 0x000000040005738d */ /* 0x000e640001800005 */
[----:B-1----:R-:W-:-:S13]  /*3ec0*/  ISETP.EQ.U32.AND P0, PT, R5, 0x1, PT ;  /* 0x000000010500780c */ /* 0x002fda0003f02070 */
[----:B------:R-:W-:Y:S05]  /*3ed0*/  @!P0 BRA `(.L_x_139) ;  /* 0xffffffb000008947 */ /* 0x000fea000383ffff */
[----:B------:R-:W-:Y:S05]  /*3ee0*/  BRA `(.L_x_137) ;  /* 0x0000003000007947 */ /* 0x000fea0003800000 */
.L_x_138:
[----:B------:R-:W2:Y:S02]  /*3ef0*/  LD.E R0, [R2.64] ;  /* 0x0000000602007980 */ /* 0x000ea4000c101900 */
[----:B--2---:R-:W-:-:S05]  /*3f00*/  IMAD.IADD R5, R21, 0x1, R0 ;  /* 0x0000000115057824 */ /* 0x004fca00078e0200 */
[----:B------:R1:W-:Y:S02]  /*3f10*/  ST.E [R2.64], R5 ;  /* 0x0000000502007985 */ /* 0x0003e4000c101906 */
.L_x_137:
[----:B------:R-:W-:Y:S05]  /*3f20*/  BSYNC B0 ;  /* 0x0000000000007941 */ /* 0x000fea0003800000 */
.L_x_136:
[----:B------:R-:W2:Y:S02]  /*3f30*/  ATOM.E.ADD.F16x2.RN.STRONG.GPU P0, RZ, [R2.64+0x4], R19 ;  /* 0x0000041302ff798a */ /* 0x000ea4000810e9c6 */
[----:B--2---:R-:W-:Y:S05]  /*3f40*/  @P0 EXIT ;  /* 0x000000000000094d */ /* 0x004fea0003800000 */
[----:B------:R-:W2:Y:S02]  /*3f50*/  QSPC.E.S P0, RZ, [R2+0x4] ;  /* 0x0000040002ff73aa */ /* 0x000ea40000000500 */
[----:B--2---:R-:W-:Y:S05]  /*3f60*/  @!P0 BRA `(.L_x_140) ;  /* 0x0000008000008947 */ /* 0x004fea0003800000 */
[----:B-1----:R-:W-:-:S04]  /*3f70*/  IADD3 R2, R2, 0x4, RZ ;  /* 0x0000000402027810 */ /* 0x002fc80007ffe0ff */
[----:B------:R-:W-:-:S05]  /*3f80*/  LOP3.LUT R2, R2, 0xffffff, RZ, 0xc0, !PT ;  /* 0x00ffffff02027812 */ /* 0x000fca00078ec0ff */
.L_x_141:
[----:B------:R-:W1:Y:S02]  /*3f90*/  LDS R4, [R2] ;  /* 0x0000000002047984 */ /* 0x000e640000000800 */
[----:B-1----:R-:W-:-:S10]  /*3fa0*/  HFMA2.MMA R5, R4, 1, 1, R19 ;  /* 0x3c003c0004057835 */ /* 0x002fd40000000013 */
[----:B------:R-:W1:Y:S02]  /*3fb0*/  ATOMS.CAST.SPIN R5, [R2], R4, R5 ;  /* 0x000000040205738d */ /* 0x000e640001800005 */
[----:B-1----:R-:W-:-:S13]  /*3fc0*/  ISETP.EQ.U32.AND P0, PT, R5, 0x1, PT ;  /* 0x000000010500780c */ /* 0x002fda0003f02070 */
[----:B------:R-:W-:Y:S05]  /*3fd0*/  @!P0 BRA `(.L_x_141) ;  /* 0xffffffb000008947 */ /* 0x000fea000383ffff */
[----:B------:R-:W-:Y:S05]  /*3fe0*/  EXIT ;  /* 0x000000000000794d */ /* 0x000fea0003800000 */
.L_x_140:
[----:B------:R-:W2:Y:S02]  /*3ff0*/  LD.E R0, [R2.64+0x4] ;  /* 0x0000040602007980 */ /* 0x000ea4000c101900 */
[----:B-12---:R-:W-:-:S05]  /*4000*/  IMAD.IADD R5, R19, 0x1, R0 ;  /* 0x0000000113057824 */ /* 0x006fca00078e0200 */
[----:B------:R-:W-:Y:S01]  /*4010*/  ST.E [R2.64+0x4], R5 ;  /* 0x0000040502007985 */ /* 0x000fe2000c101906 */
[----:B------:R-:W-:Y:S05]  /*4020*/  EXIT ;  /* 0x000000000000794d */ /* 0x000fea0003800000 */
.L_x_142:
        /* <DEDUP_REMOVED lines=13> */
.L_x_2811:


//--------------------- .text._Z23gemm_half_q_half_kernelILi4ELi24ELb0ELb0ELi64EEvPK6__halfPKjS4_S2_PS0_iiiiPKtS7_iiiiiibS2_i --------------------------
	.section	.text._Z23gemm_half_q_half_kernelILi4ELi24ELb0ELb0ELi64EEvPK6__halfPKjS4_S2_PS0_iiiiPKtS7_iiiiiibS2_i,"ax",@progbits
	.sectioninfo	@"SHI_REGISTERS=122"
	.align	128
        .global         _Z23gemm_half_q_half_kernelILi4ELi24ELb0ELb0ELi64EEvPK6__halfPKjS4_S2_PS0_iiiiPKtS7_iiiiiibS2_i
        .type           _Z23gemm_half_q_half_kernelILi4ELi24ELb0ELb0ELi64EEvPK6__halfPKjS4_S2_PS0_iiiiPKtS7_iiiiiibS2_i,@function
        .size           _Z23gemm_half_q_half_kernelILi4ELi24ELb0ELb0ELi64EEvPK6__halfPKjS4_S2_PS0_iiiiPKtS7_iiiiiibS2_i,(.L_x_2812 - _Z23gemm_half_q_half_kernelILi4ELi24ELb0ELb0ELi64EEvPK6__halfPKjS4_S2_PS0_iiiiPKtS7_iiiiiibS2_i)
        .other          _Z23gemm_half_q_half_kernelILi4ELi24ELb0ELb0ELi64EEvPK6__halfPKjS4_S2_PS0_iiiiPKtS7_iiiiiibS2_i,@"STO_CUDA_ENTRY STV_DEFAULT"
_Z23gemm_half_q_half_kernelILi4ELi24ELb0ELb0ELi64EEvPK6__halfPKjS4_S2_PS0_iiiiPKtS7_iiiiiibS2_i:
.text._Z23gemm_half_q_half_kernelILi4ELi24ELb0ELb0ELi64EEvPK6__halfPKjS4_S2_PS0_iiiiPKtS7_iiiiiibS2_i:
[----:B------:R-:W-:Y:S02]  /*0000*/  MOV R1, c[0x0][0x28] ;  /* 0x00000a0000017a02 */ /* 0x000fe40000000f00 */
        /* <DEDUP_REMOVED lines=8> */
[----:B0-----:R-:W-:Y:S01]  /*0090*/  SHF.L.U32 R46, R47, 0x6, RZ ;  /* 0x000000062f2e7819 */ /* 0x001fe200000006ff */
[----:B-1----:R-:W-:-:S03]  /*00a0*/  IMAD R0, R13, R0, c[0x0][0x188] ;  /* 0x000062000d007624 */ /* 0x002fc600078e0200 */
[C---:B------:R-:W-:Y:S01]  /*00b0*/  IADD3 R45, R46.reuse, 0x40, RZ ;  /* 0x000000402e2d7810 */ /* 0x040fe20007ffe0ff */
[----:B--2---:R-:W-:Y:S01]  /*00c0*/  IMAD.IADD R2, R46, 0x1, R15 ;  /* 0x000000012e027824 */ /* 0x004fe200078e020f */
[----:B------:R-:W-:Y:S02]  /*00d0*/  ISETP.GE.AND P1, PT, R0, 0x1, PT ;  /* 0x000000010000780c */ /* 0x000fe40003f26270 */
[----:B------:R-:W-:Y:S02]  /*00e0*/  IMNMX R45, R45, c[0x0][0x190], PT ;  /* 0x000064002d2d7a17 */ /* 0x000fe40003800200 */
[----:B---3--:R-:W-:Y:S02]  /*00f0*/  SHF.L.U32 R5, R5, 0x8, RZ ;  /* 0x0000000805057819 */ /* 0x008fe400000006ff */
[----:B------:R-:W-:Y:S02]  /*0100*/  ISETP.GE.OR P0, PT, R2, R45, !P1 ;  /* 0x0000002d0200720c */ /* 0x000fe40004f06670 */
[----:B------:R-:W-:Y:S01]  /*0110*/  IMNMX R27, R0, 0x4, PT ;  /* 0x00000004001b7817 */ /* 0x000fe20003800200 */
[----:B------:R-:W-:-:S10]  /*0120*/  IMAD R4, R15, 0x4, R5 ;  /* 0x000000040f047824 */ /* 0x000fd400078e0205 */
        /* <DEDUP_REMOVED lines=10> */
[----:B------:R-:W-:Y:S01]  /*01d0*/  HFMA2.MMA R14, -RZ, RZ, 0, 0 ;  /* 0x00000000ff0e7435 */ /* 0x000fe200000001ff */
[----:B------:R-:W-:Y:S02]  /*01e0*/  IMAD.SHL.U32 R12, R15, 0x2, RZ ;  /* 0x000000020f0c7824 */ /* 0x000fe400078e00ff */
[----:B------:R-:W-:-:S04]  /*01f0*/  SHF.L.U32 R3, R2, 0x2, RZ ;  /* 0x0000000202037819 */ /* 0x000fc800000006ff */
        /* <DEDUP_REMOVED lines=8> */
.L_x_147:
        /* <DEDUP_REMOVED lines=17> */
.L_x_146:
[----:B------:R-:W-:-:S04]  /*0390*/  IADD3 R6, R27, -R14, RZ ;  /* 0x8000000e1b067210 */ /* 0x000fc80007ffe0ff */
        /* <DEDUP_REMOVED lines=16> */
.L_x_145:
[----:B------:R-:W-:Y:S01]  /*04a0*/  IMAD R6, R13, c[0x0][0x190], RZ ;  /* 0x000064000d067a24 */ /* 0x000fe200078e02ff */
[----:B------:R-:W-:Y:S01]  /*04b0*/  ISETP.GT.AND P2, PT, R27, 0x3, PT ;  /* 0x000000031b00780c */ /* 0x000fe20003f44270 */
[----:B------:R-:W-:Y:S01]  /*04c0*/  HFMA2.MMA R14, -RZ, RZ, 0, 0 ;  /* 0x00000000ff0e7435 */ /* 0x000fe200000001ff */
[----:B------:R-:W-:Y:S02]  /*04d0*/  IMAD.SHL.U32 R12, R15, 0x2, RZ ;  /* 0x000000020f0c7824 */ /* 0x000fe400078e00ff */
[----:B------:R-:W-:-:S04]  /*04e0*/  SHF.L.U32 R7, R6, 0x2, RZ ;  /* 0x0000000206077819 */ /* 0x000fc800000006ff */
        /* <DEDUP_REMOVED lines=8> */
.L_x_149:
        /* <DEDUP_REMOVED lines=17> */
.L_x_148:
[----:B------:R-:W-:-:S04]  /*0680*/  IADD3 R6, R27, -R14, RZ ;  /* 0x8000000e1b067210 */ /* 0x000fc80007ffe0ff */
        /* <DEDUP_REMOVED lines=14> */
.L_x_144:
[----:B------:R-:W-:Y:S05]  /*0770*/  BSYNC B0 ;  /* 0x0000000000007941 */ /* 0x000fea0003800000 */
.L_x_143:
        /* <DEDUP_REMOVED lines=10> */
[----:B0-----:R-:W-:-:S03]  /*0820*/  IMAD.MOV.U32 R12, RZ, RZ, RZ ;  /* 0x000000ffff0c7224 */ /* 0x001fc600078e00ff */
[----:B------:R-:W-:Y:S01]  /*0830*/  LEA R0, R0, R5, 0x2 ;  /* 0x0000000500007211 */ /* 0x000fe200078e10ff */
[----:B------:R-:W-:-:S03]  /*0840*/  IMAD.MOV.U32 R5, RZ, RZ, 0x2 ;  /* 0x00000002ff057424 */ /* 0x000fc600078e00ff */
[----:B------:R-:W-:-:S05]  /*0850*/  LEA R0, R15, R0, 0x2 ;  /* 0x000000000f007211 */ /* 0x000fca00078e10ff */
[----:B------:R-:W-:Y:S01]  /*0860*/  IMAD.WIDE R2, R0, R5, c[0x0][0x180] ;  /* 0x0000600000027625 */ /* 0x000fe200078e0205 */
[----:B------:R-:W-:Y:S05]  /*0870*/  @!P2 BRA `(.L_x_151) ;  /* 0x000000d00000a947 */ /* 0x000fea0003800000 */
[----:B------:R-:W-:Y:S02]  /*0880*/  PLOP3.LUT P0, PT, PT, PT, PT, 0x8, 0x0 ;  /* 0x000000000000781c */ /* 0x000fe40003f0e170 */
[----:B------:R-:W-:Y:S02]  /*0890*/  IADD3 R13, R27, -0x3, RZ ;  /* 0xfffffffd1b0d7810 */ /* 0x000fe40007ffe0ff */
.L_x_152:
        /* <DEDUP_REMOVED lines=11> */
.L_x_151:
[----:B------:R-:W-:-:S04]  /*0950*/  IADD3 R0, R27, -R12, RZ ;  /* 0x8000000c1b007210 */ /* 0x000fc80007ffe0ff */
[----:B------:R-:W-:-:S13]  /*0960*/  ISETP.GT.AND P2, PT, R0, 0x1, PT ;  /* 0x000000010000780c */ /* 0x000fda0003f44270 */
[----:B------:R-:W-:Y:S01]  /*0970*/  @P2 PLOP3.LUT P0, PT, PT, PT, PT, 0x8, 0x0 ;  /* 0x000000000000281c */ /* 0x000fe20003f0e170 */
[C---:B-1----:R-:W-:Y:S01]  /*0980*/  @P2 IMAD.WIDE R6, R5.reuse, c[0x0][0x18c], R2 ;  /* 0x0000630005062a25 */ /* 0x042fe200078e0202 */
[----:B------:R-:W-:Y:S01]  /*0990*/  @P2 IADD3 R12, R12, 0x2, RZ ;  /* 0x000000020c0c2810 */ /* 0x000fe20007ffe0ff */
[----:B------:R0:W-:Y:S04]  /*09a0*/  @P2 STG.E.64 [R2.64], RZ ;  /* 0x000000ff02002986 */ /* 0x0001e8000c101b06 */
[----:B------:R1:W-:Y:S06]  /*09b0*/  @P2 STG.E.64 [R6.64], RZ ;  /* 0x000000ff06002986 */ /* 0x0003ec000c101b06 */
[----:B------:R-:W-:Y:S01]  /*09c0*/  ISETP.LT.OR P0, PT, R12, R27, P0 ;  /* 0x0000001b0c00720c */ /* 0x000fe20000701670 */
[----:B0-----:R-:W-:-:S12]  /*09d0*/  @P2 IMAD.WIDE R2, R5, c[0x0][0x18c], R6 ;  /* 0x0000630005022a25 */ /* 0x001fd800078e0206 */
[----:B------:R1:W-:Y:S02]  /*09e0*/  @P0 STG.E.64 [R2.64], RZ ;  /* 0x000000ff02000986 */ /* 0x0003e4000c101b06 */
.L_x_150:
[----:B------:R-:W-:Y:S01]  /*09f0*/  BAR.SYNC.DEFER_BLOCKING 0x0 ;  /* 0x0000000000007b1d */ /* 0x000fe20000010000 */
[----:B------:R-:W-:Y:S01]  /*0a00*/  ISETP.GE.AND P0, PT, R46, R45, PT ;  /* 0x0000002d2e00720c */ /* 0x000fe20003f06270 */
[----:B------:R-:W-:Y:S01]  /*0a10*/  HFMA2.MMA R19, -RZ, RZ, 0, 1.1920928955078125e-07 ;  /* 0x00000002ff137435 */ /* 0x000fe200000001ff */
[----:B-1----:R-:W-:-:S09]  /*0a20*/  IMAD.SHL.U32 R6, R47, 0x80, RZ ;  /* 0x000000802f067824 */ /* 0x002fd200078e00ff */
[----:B------:R-:W-:Y:S02]  /*0a30*/  IMAD.WIDE R6, R6, R19, c[0x0][0x198] ;  /* 0x0000660006067625 */ /* 0x000fe400078e0213 */
[----:B------:R-:W-:Y:S05]  /*0a40*/  @P0 BRA `(.L_x_153) ;  /* 0x0000033000000947 */ /* 0x000fea0003800000 */
[----:B------:R1:W5:Y:S01]  /*0a50*/  LDG.E.U16.CONSTANT R0, [R6.64] ;  /* 0x0000000606007981 */ /* 0x000362000c1e9500 */
[----:B0-----:R-:W-:Y:S01]  /*0a60*/  SHF.R.S32.HI R3, RZ, 0x1f, R4 ;  /* 0x0000001fff037819 */ /* 0x001fe20000011404 */
[----:B------:R-:W-:Y:S01]  /*0a70*/  IMAD.SHL.U32 R2, R4, 0x4, RZ ;  /* 0x0000000404027824 */ /* 0x000fe200078e00ff */
[----:B------:R-:W-:Y:S01]  /*0a80*/  MOV R13, RZ ;  /* 0x000000ff000d7202 */ /* 0x000fe20000000f00 */
[----:B------:R-:W-:Y:S01]  /*0a90*/  IMAD.MOV.U32 R14, RZ, RZ, R46 ;  /* 0x000000ffff0e7224 */ /* 0x000fe200078e002e */
[----:B------:R-:W-:Y:S02]  /*0aa0*/  LEA.HI R3, R3, R4, RZ, 0x3 ;  /* 0x0000000403037211 */ /* 0x000fe400078f18ff */
[----:B------:R-:W-:Y:S02]  /*0ab0*/  LOP3.LUT R5, R2, 0x10, RZ, 0xc0, !PT ;  /* 0x0000001002057812 */ /* 0x000fe400078ec0ff */
[----:B------:R-:W-:-:S02]  /*0ac0*/  SHF.R.S32.HI R12, RZ, 0x3, R3 ;  /* 0x00000003ff0c7819 */ /* 0x000fc40000011403 */
.L_x_154:
[----:B0----5:R-:W-:-:S05]  /*0ad0*/  IADD3 R8, R0, R13, RZ ;  /* 0x0000000d00087210 */ /* 0x021fca0007ffe0ff */
        /* <DEDUP_REMOVED lines=38> */
[C---:B------:R-:W-:Y:S02]  /*0d40*/  LEA R8, R13.reuse, R1, 0x3 ;  /* 0x000000010d087211 */ /* 0x040fe400078e18ff */
[----:B------:R-:W-:-:S03]  /*0d50*/  IADD3 R13, R13, 0x1, RZ ;  /* 0x000000010d0d7810 */ /* 0x000fc60007ffe0ff */
[----:B------:R0:W-:Y:S01]  /*0d60*/  STL.64 [R8], R2 ;  /* 0x0000000208007387 */ /* 0x0001e20000100a00 */
[----:B------:R-:W-:Y:S05]  /*0d70*/  @!P2 BRA `(.L_x_154) ;  /* 0xfffffd500000a947 */ /* 0x000fea000383ffff */
.L_x_153:
[----:B------:R-:W2:Y:S04]  /*0d80*/  LDL.64 R14, [R1] ;  /* 0x00000000010e7983 */ /* 0x000ea80000100a00 */
[----:B------:R3:W4:Y:S01]  /*0d90*/  LDG.E.U16.CONSTANT R5, [R6.64+0x2] ;  /* 0x0000020606057981 */ /* 0x000722000c1e9500 */
[C---:B------:R-:W-:Y:S01]  /*0da0*/  ISETP.GT.AND P2, PT, R46.reuse, c[0x0][0x1a8], PT ;  /* 0x00006a002e007a0c */ /* 0x040fe20003f44270 */
[----:B------:R-:W-:Y:S01]  /*0db0*/  UMOV UR4, URZ ;  /* 0x0000003f00047c82 */ /* 0x000fe20008000000 */
[C---:B------:R-:W-:Y:S02]  /*0dc0*/  ISETP.GT.AND P3, PT, R46.reuse, c[0x0][0x1ac], PT ;  /* 0x00006b002e007a0c */ /* 0x040fe40003f64270 */
[----:B------:R-:W-:-:S02]  /*0dd0*/  ISETP.GT.AND P5, PT, R46, c[0x0][0x1b4], PT ;  /* 0x00006d002e007a0c */ /* 0x000fc40003fa4270 */
[C---:B------:R-:W-:Y:S02]  /*0de0*/  ISETP.GT.AND P4, PT, R46.reuse, c[0x0][0x1b0], PT ;  /* 0x00006c002e007a0c */ /* 0x040fe40003f84270 */
[C---:B0-----:R-:W-:Y:S02]  /*0df0*/  IMNMX R2, R46.reuse, c[0x0][0x1a8], PT ;  /* 0x00006a002e027a17 */ /* 0x041fe40003800200 */
[C---:B------:R-:W-:Y:S02]  /*0e00*/  ISETP.GT.AND P6, PT, R46.reuse, c[0x0][0x1b8], PT ;  /* 0x00006e002e007a0c */ /* 0x040fe40003fc4270 */
[----:B------:R-:W-:Y:S02]  /*0e10*/  SHF.R.S32.HI R3, RZ, 0x1f, R2 ;  /* 0x0000001fff037819 */ /* 0x000fe40000011402 */
[----:B------:R-:W-:Y:S02]  /*0e20*/  @P2 IMNMX R0, R46, c[0x0][0x1ac], PT ;  /* 0x00006b002e002a17 */ /* 0x000fe40003800200 */
[----:B------:R-:W-:-:S02]  /*0e30*/  LEA.HI R10, R3, R2, RZ, 0x5 ;  /* 0x00000002030a7211 */ /* 0x000fc400078f28ff */
[----:B------:R-:W-:Y:S02]  /*0e40*/  @P2 IADD3 R0, R0, -c[0x0][0x1a8], RZ ;  /* 0x80006a0000002a10 */ /* 0x000fe40007ffe0ff */
[C---:B------:R-:W-:Y:S02]  /*0e50*/  @P3 IMNMX R2, R46.reuse, c[0x0][0x1b0], PT ;  /* 0x00006c002e023a17 */ /* 0x040fe40003800200 */
[----:B------:R-:W-:Y:S02]  /*0e60*/  @P2 SHF.R.S32.HI R3, RZ, 0x1f, R0 ;  /* 0x0000001fff032819 */ /* 0x000fe40000011400 */
[C---:B-1-3--:R-:W-:Y:S02]  /*0e70*/  @P5 IMNMX R7, R46.reuse, c[0x0][0x1b8], PT ;  /* 0x00006e002e075a17 */ /* 0x04afe40003800200 */
[----:B------:R-:W-:Y:S02]  /*0e80*/  @P4 IMNMX R6, R46, c[0x0][0x1b4], PT ;  /* 0x00006d002e064a17 */ /* 0x000fe40003800200 */
[----:B------:R-:W-:-:S02]  /*0e90*/  @P3 IADD3 R2, R2, -c[0x0][0x1ac], RZ ;  /* 0x80006b0002023a10 */ /* 0x000fc40007ffe0ff */
[----:B------:R-:W-:Y:S02]  /*0ea0*/  @P2 LEA.HI R3, R3, R0, RZ, 0x5 ;  /* 0x0000000003032211 */ /* 0x000fe400078f28ff */
[----:B------:R-:W-:Y:S02]  /*0eb0*/  @P5 IADD3 R0, R7, -c[0x0][0x1b4], RZ ;  /* 0x80006d0007005a10 */ /* 0x000fe40007ffe0ff */
[----:B------:R-:W-:Y:S02]  /*0ec0*/  @P4 IADD3 R6, R6, -c[0x0][0x1b0], RZ ;  /* 0x80006c0006064a10 */ /* 0x000fe40007ffe0ff */
[----:B------:R-:W-:Y:S02]  /*0ed0*/  @P3 SHF.R.S32.HI R7, RZ, 0x1f, R2 ;  /* 0x0000001fff073819 */ /* 0x000fe40000011402 */
[----:B------:R-:W-:Y:S02]  /*0ee0*/  @P6 IMNMX R8, R46, c[0x0][0x1bc], PT ;  /* 0x00006f002e086a17 */ /* 0x000fe40003800200 */
[----:B------:R-:W-:-:S02]  /*0ef0*/  @P4 SHF.R.S32.HI R9, RZ, 0x1f, R6 ;  /* 0x0000001fff094819 */ /* 0x000fc40000011406 */
[----:B------:R-:W-:Y:S02]  /*0f00*/  @P3 LEA.HI R7, R7, R2, RZ, 0x5 ;  /* 0x0000000207073211 */ /* 0x000fe400078f28ff */
[----:B------:R-:W-:Y:S02]  /*0f10*/  @P6 IADD3 R8, R8, -c[0x0][0x1b8], RZ ;  /* 0x80006e0008086a10 */ /* 0x000fe40007ffe0ff */
[----:B------:R-:W-:Y:S02]  /*0f20*/  @P5 SHF.R.S32.HI R11, RZ, 0x1f, R0 ;  /* 0x0000001fff0b5819 */ /* 0x000fe40000011400 */
[----:B------:R-:W-:Y:S02]  /*0f30*/  @P4 LEA.HI R6, R9, R6, RZ, 0x5 ;  /* 0x0000000609064211 */ /* 0x000fe400078f28ff */
[----:B------:R-:W-:Y:S02]  /*0f40*/  @P6 SHF.R.S32.HI R13, RZ, 0x1f, R8 ;  /* 0x0000001fff0d6819 */ /* 0x000fe40000011408 */
[----:B------:R-:W-:-:S02]  /*0f50*/  @P2 SHF.R.S32.HI R3, RZ, 0x5, R3 ;  /* 0x00000005ff032819 */ /* 0x000fc40000011403 */
[----:B------:R-:W-:Y:S02]  /*0f60*/  @P3 SHF.R.S32.HI R7, RZ, 0x5, R7 ;  /* 0x00000005ff073819 */ /* 0x000fe40000011407 */
[----:B------:R-:W-:Y:S01]  /*0f70*/  @P5 LEA.HI R11, R11, R0, RZ, 0x5 ;  /* 0x000000000b0b5211 */ /* 0x000fe200078f28ff */
[----:B------:R-:W-:Y:S01]  /*0f80*/  IMAD.MOV.U32 R0, RZ, RZ, RZ ;  /* 0x000000ffff007224 */ /* 0x000fe200078e00ff */
[----:B------:R-:W-:Y:S01]  /*0f90*/  MOV R2, RZ ;  /* 0x000000ff00027202 */ /* 0x000fe20000000f00 */
[----:B------:R-:W-:Y:S01]  /*0fa0*/  @P2 IMAD R2, R3, 0x6, RZ ;  /* 0x0000000603022824 */ /* 0x000fe200078e02ff */
[----:B------:R-:W-:Y:S01]  /*0fb0*/  @P4 SHF.R.S32.HI R6, RZ, 0x5, R6 ;  /* 0x00000005ff064819 */ /* 0x000fe20000011406 */
[----:B------:R-:W-:Y:S01]  /*0fc0*/  @P3 IMAD R0, R7, 0x5, RZ ;  /* 0x0000000507003824 */ /* 0x000fe200078e02ff */
[----:B------:R-:W-:Y:S02]  /*0fd0*/  @P6 LEA.HI R13, R13, R8, RZ, 0x5 ;  /* 0x000000080d0d6211 */ /* 0x000fe400078f28ff */
[----:B------:R-:W-:-:S02]  /*0fe0*/  SHF.R.S32.HI R7, RZ, 0x5, R10 ;  /* 0x00000005ff077819 */ /* 0x000fc4000001140a */
[----:B------:R-:W-:Y:S01]  /*0ff0*/  MOV R9, RZ ;  /* 0x000000ff00097202 */ /* 0x000fe20000000f00 */
[----:B------:R-:W-:Y:S01]  /*1000*/  @P4 IMAD.SHL.U32 R9, R6, 0x4, RZ ;  /* 0x0000000406094824 */ /* 0x000fe200078e00ff */
[----:B------:R-:W-:Y:S01]  /*1010*/  @P5 SHF.R.S32.HI R11, RZ, 0x5, R11 ;  /* 0x00000005ff0b5819 */ /* 0x000fe2000001140b */
[----:B------:R-:W-:Y:S01]  /*1020*/  IMAD.MOV.U32 R6, RZ, RZ, RZ ;  /* 0x000000ffff067224 */ /* 0x000fe200078e00ff */
[----:B------:R-:W-:Y:S02]  /*1030*/  @P6 SHF.R.S32.HI R13, RZ, 0x5, R13 ;  /* 0x00000005ff0d6819 */ /* 0x000fe4000001140d */
[----:B------:R-:W-:Y:S02]  /*1040*/  LEA R2, R7, R2, 0x3 ;  /* 0x0000000207027211 */ /* 0x000fe400078e18ff */
[----:B------:R-:W-:Y:S01]  /*1050*/  MOV R3, RZ ;  /* 0x000000ff00037202 */ /* 0x000fe20000000f00 */
[----:B------:R-:W-:Y:S01]  /*1060*/  @P5 IMAD R3, R11, 0x3, RZ ;  /* 0x000000030b035824 */ /* 0x000fe200078e02ff */
[----:B------:R-:W-:Y:S01]  /*1070*/  IADD3 R0, R9, R2, R0 ;  /* 0x0000000209007210 */ /* 0x000fe20007ffe000 */
[----:B------:R-:W-:Y:S01]  /*1080*/  @P6 IMAD.SHL.U32 R6, R13, 0x2, RZ ;  /* 0x000000020d066824 */ /* 0x000fe200078e00ff */
[----:B------:R-:W-:-:S02]  /*1090*/  ISETP.GE.OR P0, PT, R46, c[0x0][0x1b0], P0 ;  /* 0x00006c002e007a0c */ /* 0x000fc40000706670 */
[----:B------:R-:W-:Y:S02]  /*10a0*/  MOV R44, RZ ;  /* 0x000000ff002c7202 */ /* 0x000fe40000000f00 */
[----:B------:R-:W-:Y:S02]  /*10b0*/  IADD3 R0, R6, R0, R3 ;  /* 0x0000000006007210 */ /* 0x000fe40007ffe003 */
[----:B------:R-:W-:Y:S02]  /*10c0*/  PRMT R26, RZ, 0x5410, RZ ;  /* 0x00005410ff1a7816 */ /* 0x000fe400000000ff */
[----:B------:R-:W-:Y:S01]  /*10d0*/  PRMT R25, RZ, 0x5410, RZ ;  /* 0x00005410ff197816 */ /* 0x000fe200000000ff */
[----:B------:R-:W-:Y:S01]  /*10e0*/  IMAD R3, R0, c[0x0][0x18c], RZ ;  /* 0x0000630000037a24 */ /* 0x000fe200078e02ff */
[----:B------:R-:W-:Y:S02]  /*10f0*/  SHF.R.S32.HI R0, RZ, 0x1f, R4 ;  /* 0x0000001fff007819 */ /* 0x000fe40000011404 */
[----:B------:R-:W-:-:S02]  /*1100*/  PRMT R24, RZ, 0x5410, RZ ;  /* 0x00005410ff187816 */ /* 0x000fc400000000ff */
[----:B------:R-:W-:Y:S02]  /*1110*/  IADD3 R4, P2, R4, R3, RZ ;  /* 0x0000000304047210 */ /* 0x000fe40007f5e0ff */
[----:B------:R-:W-:Y:S02]  /*1120*/  PRMT R23, RZ, 0x5410, RZ ;  /* 0x00005410ff177816 */ /* 0x000fe400000000ff */
[----:B------:R-:W-:Y:S02]  /*1130*/  LEA.HI.X.SX32 R3, R3, R0, 0x1, P2 ;  /* 0x0000000003037211 */ /* 0x000fe400010f0eff */
[C---:B------:R-:W-:Y:S02]  /*1140*/  LEA R32, P2, R4.reuse, c[0x0][0x168], 0x2 ;  /* 0x00005a0004207a11 */ /* 0x040fe400078410ff */
[----:B------:R-:W-:Y:S02]  /*1150*/  PRMT R22, RZ, 0x5410, RZ ;  /* 0x00005410ff167816 */ /* 0x000fe400000000ff */
[----:B------:R-:W-:-:S02]  /*1160*/  LEA.HI.X R33, R4, c[0x0][0x16c], R3, 0x2, P2 ;  /* 0x00005b0004217a11 */ /* 0x000fc400010f1403 */
[----:B------:R-:W-:Y:S02]  /*1170*/  PRMT R21, RZ, 0x5410, RZ ;  /* 0x00005410ff157816 */ /* 0x000fe400000000ff */
[----:B------:R-:W-:Y:S02]  /*1180*/  PRMT R20, RZ, 0x5410, RZ ;  /* 0x00005410ff147816 */ /* 0x000fe400000000ff */
[----:B------:R-:W-:Y:S02]  /*1190*/  PRMT R19, RZ, 0x5410, RZ ;  /* 0x00005410ff137816 */ /* 0x000fe400000000ff */
[----:B--2---:R-:W-:Y:S02]  /*11a0*/  PRMT R97, R14, 0x7610, R14 ;  /* 0x000076100e617816 */ /* 0x004fe4000000000e */
[----:B------:R-:W-:Y:S01]  /*11b0*/  PRMT R96, R15, 0x7610, R15 ;  /* 0x000076100f607816 */ /* 0x000fe2000000000f */
[----:B----4-:R-:W-:Y:S01]  /*11c0*/  IMAD.IADD R18, R46, 0x1, R5 ;  /* 0x000000012e127824 */ /* 0x010fe200078e0205 */
[----:B------:R-:W-:Y:S05]  /*11d0*/  @P0 BRA `(.L_x_155) ;  /* 0x0000252000000947 */ /* 0x000fea0003800000 */
[----:B------:R-:W-:Y:S01]  /*11e0*/  MOV R44, RZ ;  /* 0x000000ff002c7202 */ /* 0x000fe20000000f00 */
[----:B------:R-:W-:Y:S01]  /*11f0*/  UMOV UR4, URZ ;  /* 0x0000003f00047c82 */ /* 0x000fe20008000000 */
[----:B------:R-:W-:-:S02]  /*1200*/  PRMT R26, RZ, 0x7610, R26 ;  /* 0x00007610ff1a7816 */ /* 0x000fc4000000001a */
.L_x_157:
[----:B------:R-:W-:Y:S01]  /*1210*/  ISETP.NE.AND P0, PT, R46, R18, PT ;  /* 0x000000122e00720c */ /* 0x000fe20003f05270 */
[----:B------:R-:W-:-:S04]  /*1220*/  IMAD.MOV.U32 R17, RZ, RZ, 0x4 ;  /* 0x00000004ff117424 */ /* 0x000fc800078e00ff */
[C---:B------:R-:W-:Y:S02]  /*1230*/  IMAD.WIDE R28, R17.reuse, c[0x0][0x18c], R32 ;  /* 0x00006300111c7a25 */ /* 0x040fe400078e0220 */
[----:B------:R-:W5:Y:S04]  /*1240*/  LDG.E.128.CONSTANT R32, [R32.64] ;  /* 0x0000000620207981 */ /* 0x000f68000c1e9d00 */
[----:B------:R-:W-:Y:S02]  /*1250*/  IMAD.WIDE R12, R17, c[0x0][0x18c], R28 ;  /* 0x00006300110c7a25 */ /* 0x000fe400078e021c */
[----:B------:R-:W-:Y:S01]  /*1260*/  @!P0 IADD3 R44, R44, 0x1, RZ ;  /* 0x000000012c2c8810 */ /* 0x000fe20007ffe0ff */
[----:B------:R-:W5:Y:S01]  /*1270*/  LDG.E.128.CONSTANT R28, [R28.64] ;  /* 0x000000061c1c7981 */ /* 0x000f62000c1e9d00 */
[----:B------:R-:W-:Y:S01]  /*1280*/  @!P0 SHF.L.U32 R2, R46, 0x1, RZ ;  /* 0x000000012e028819 */ /* 0x000fe200000006ff */
[----:B------:R-:W-:Y:S01]  /*1290*/  @!P0 IMAD.MOV.U32 R3, RZ, RZ, 0x2 ;  /* 0x00000002ff038424 */ /* 0x000fe200078e00ff */
[----:B------:R-:W-:-:S03]  /*12a0*/  @!P0 LEA R0, R44, R1, 0x3 ;  /* 0x000000012c008211 */ /* 0x000fc600078e18ff */
[----:B------:R-:W-:Y:S02]  /*12b0*/  @!P0 IMAD.WIDE R2, R2, R3, c[0x0][0x198] ;  /* 0x0000660002028625 */ /* 0x000fe400078e0203 */
[----:B------:R-:W2:Y:S02]  /*12c0*/  @!P0 LDL.64 R6, [R0] ;  /* 0x0000000000068983 */ /* 0x000ea40000100a00 */
[C---:B------:R-:W-:Y:S02]  /*12d0*/  IMAD.WIDE R4, R17.reuse, c[0x0][0x18c], R12 ;  /* 0x0000630011047a25 */ /* 0x040fe400078e020c */
[----:B------:R-:W3:Y:S04]  /*12e0*/  @!P0 LDG.E.U16.CONSTANT R3, [R2.64+0x2] ;  /* 0x0000020602038981 */ /* 0x000ee8000c1e9500 */
[----:B------:R-:W5:Y:S04]  /*12f0*/  LDG.E.128.CONSTANT R12, [R12.64] ;  /* 0x000000060c0c7981 */ /* 0x000f68000c1e9d00 */
[----:B------:R0:W5:Y:S01]  /*1300*/  LDG.E.128.CONSTANT R8, [R4.64] ;  /* 0x0000000604087981 */ /* 0x000162000c1e9d00 */
        /* <DEDUP_REMOVED lines=9> */
[----:B------:R-:W-:Y:S01]  /*13a0*/  HFMA2.MMA R0, -RZ, RZ, 0, 0.03125 ;  /* 0x00002800ff007435 */ /* 0x000fe200000001ff */
        /* <DEDUP_REMOVED lines=45> */
[----:B------:R-:W-:Y:S02]  /*1680*/  LOP3.LUT R40, R40, 0x10001, RZ, 0xc0, !PT ;  /* 0x0001000128287812 */ /* 0x000fe400078ec0ff */
[C---:B------:R-:W-:Y:S02]  /*1690*/  LOP3.LUT R67, R12.reuse, 0x1f001f, RZ, 0xc0, !PT ;  /* 0x001f001f0c437812 */ /* 0x040fe400078ec0ff */
[----:B------:R-:W-:Y:S02]  /*16a0*/  LOP3.LUT R89, R12, 0x3e003e0, RZ, 0xc0, !PT ;  /* 0x03e003e00c597812 */ /* 0x000fe400078ec0ff */
[----:B------:R-:W-:Y:S02]  /*16b0*/  SHF.R.U32.HI R72, RZ, 0xa, R12 ;  /* 0x0000000aff487819 */ /* 0x000fe4000001160c */
        /* <DEDUP_REMOVED lines=13> */
[----:B------:R-:W-:-:S02]  /*1790*/  LOP3.LUT R41, R40, 0x20002, R41, 0xf8, !PT ;  /* 0x0002000228297812 */ /* 0x000fc400078ef829 */
[--C-:B------:R-:W-:Y:S02]  /*17a0*/  SHF.R.U32.HI R31, RZ, 0xc, R8.reuse ;  /* 0x0000000cff1f7819 */ /* 0x100fe40000011608 */
        /* <DEDUP_REMOVED lines=9> */
[----:B------:R-:W-:Y:S02]  /*1840*/  SHF.R.U32.HI R43, RZ, 0xc, R11 ;  /* 0x0000000cff2b7819 */ /* 0x000fe4000001160b */
[----:B------:R-:W-:-:S02]  /*1850*/  LOP3.LUT R10, R11, 0x3e003e0, RZ, 0xc0, !PT ;  /* 0x03e003e00b0a7812 */ /* 0x000fc400078ec0ff */
[----:B------:R-:W-:Y:S02]  /*1860*/  LOP3.LUT R79, R11, 0x1f001f, RZ, 0xc0, !PT ;  /* 0x001f001f0b4f7812 */ /* 0x000fe400078ec0ff */
[----:B------:R-:W-:Y:S02]  /*1870*/  SHF.R.U32.HI R83, RZ, 0xa, R11 ;  /* 0x0000000aff537819 */ /* 0x000fe4000001160b */
[----:B------:R-:W-:Y:S02]  /*1880*/  LOP3.LUT R42, R41, 0x40004, R42, 0xf8, !PT ;  /* 0x00040004292a7812 */ /* 0x000fe400078ef82a */
[----:B------:R-:W-:Y:S02]  /*1890*/  LOP3.LUT R11, R3, 0x64006400, RZ, 0xfc, !PT ;  /* 0x64006400030b7812 */ /* 0x000fe400078efcff */
[----:B------:R-:W-:Y:S02]  /*18a0*/  LOP3.LUT R3, R58, 0x64006400, RZ, 0xfc, !PT ;  /* 0x640064003a037812 */ /* 0x000fe400078efcff */
[----:B------:R-:W-:-:S02]  /*18b0*/  LOP3.LUT R89, R89, 0x64006400, RZ, 0xfc, !PT ;  /* 0x6400640059597812 */ /* 0x000fc400078efcff */
[----:B------:R-:W-:Y:S02]  /*18c0*/  LOP3.LUT R39, R42, 0x80008, R43, 0xf8, !PT ;  /* 0x000800082a277812 */ /* 0x000fe400078ef82b */
[----:B------:R-:W-:Y:S02]  /*18d0*/  LOP3.LUT R31, R28, 0x80008, R31, 0xf8, !PT ;  /* 0x000800081c1f7812 */ /* 0x000fe400078ef81f */
[----:B------:R-:W-:Y:S01]  /*18e0*/  LOP3.LUT R101, R12, 0x64006400, RZ, 0xfc, !PT ;  /* 0x640064000c657812 */ /* 0x000fe200078efcff */
[----:B------:R-:W-:Y:S01]  /*18f0*/  HFMA2 R12, R89, R0.H0_H0, -48, -48 ;  /* 0xd200d200590c7431 */ /* 0x000fe20000040000 */
[----:B------:R-:W-:Y:S02]  /*1900*/  LOP3.LUT R93, R15, 0x64006400, RZ, 0xfc, !PT ;  /* 0x640064000f5d7812 */ /* 0x000fe400078efcff */
[----:B------:R-:W-:Y:S02]  /*1910*/  LOP3.LUT R115, R88, 0x64006400, RZ, 0xfc, !PT ;  /* 0x6400640058737812 */ /* 0x000fe400078efcff */
[----:B------:R-:W-:-:S02]  /*1920*/  LOP3.LUT R57, R57, 0x64006400, RZ, 0xfc, !PT ;  /* 0x6400640039397812 */ /* 0x000fc400078efcff */
[----:B------:R-:W-:Y:S02]  /*1930*/  LOP3.LUT R55, R55, 0x64006400, RZ, 0xfc, !PT ;  /* 0x6400640037377812 */ /* 0x000fe400078efcff */
[----:B------:R-:W-:Y:S01]  /*1940*/  LOP3.LUT R88, R59, 0x64006400, RZ, 0xfc, !PT ;  /* 0x640064003b587812 */ /* 0x000fe200078efcff */
[----:B------:R-:W-:Y:S01]  /*1950*/  HADD2 R59, R57, -1040, -1040 ;  /* 0xe410e410393b7430 */ /* 0x000fe20000000000 */
        /* <DEDUP_REMOVED lines=47> */
[----:B------:R-:W-:Y:S01]  /*1c50*/  ISETP.GE.AND P0, PT, R27, 0x2, PT ;  /* 0x000000021b00780c */ /* 0x000fe20003f06270 */
[----:B------:R-:W-:Y:S01]  /*1c60*/  HADD2 R82, R82, -1040, -1040 ;  /* 0xe410e41052527430 */ /* 0x000fe20000000000 */
[----:B------:R-:W-:-:S02]  /*1c70*/  LOP3.LUT R81, R81, 0x64006400, RZ, 0xfc, !PT ;  /* 0x6400640051517812 */ /* 0x000fc400078efcff */
[--C-:B--2---:R-:W-:Y:S02]  /*1c80*/  SHF.R.U32.HI R36, RZ, 0xb, R4.reuse ;  /* 0x0000000bff247819 */ /* 0x104fe40000011604 */
[C---:B------:R-:W-:Y:S02]  /*1c90*/  LOP3.LUT R90, R4.reuse, 0x3e003e0, RZ, 0xc0, !PT ;  /* 0x03e003e0045a7812 */ /* 0x040fe400078ec0ff */
[----:B------:R-:W-:Y:S02]  /*1ca0*/  LOP3.LUT R84, R4, 0x1f001f, RZ, 0xc0, !PT ;  /* 0x001f001f04547812 */ /* 0x000fe400078ec0ff */
[----:B------:R-:W-:Y:S02]  /*1cb0*/  SHF.R.U32.HI R40, RZ, 0xa, R4 ;  /* 0x0000000aff287819 */ /* 0x000fe40000011604 */
[----:B------:R-:W-:Y:S02]  /*1cc0*/  LOP3.LUT R4, R5, 0x3e003e0, RZ, 0xc0, !PT ;  /* 0x03e003e005047812 */ /* 0x000fe400078ec0ff */
[----:B------:R-:W-:-:S02]  /*1cd0*/  SHF.R.U32.HI R30, RZ, 0xb, R7 ;  /* 0x0000000bff1e7819 */ /* 0x000fc40000011607 */
[C---:B------:R-:W-:Y:S02]  /*1ce0*/  LOP3.LUT R91, R7.reuse, 0x3e003e0, RZ, 0xc0, !PT ;  /* 0x03e003e0075b7812 */ /* 0x040fe400078ec0ff */
[----:B------:R-:W-:Y:S02]  /*1cf0*/  LOP3.LUT R87, R7, 0x1f001f, RZ, 0xc0, !PT ;  /* 0x001f001f07577812 */ /* 0x000fe400078ec0ff */
[----:B------:R-:W-:Y:S02]  /*1d00*/  SHF.R.U32.HI R43, RZ, 0xa, R7 ;  /* 0x0000000aff2b7819 */ /* 0x000fe40000011607 */
[--C-:B------:R-:W-:Y:S02]  /*1d10*/  SHF.R.U32.HI R28, RZ, 0xb, R5.reuse ;  /* 0x0000000bff1c7819 */ /* 0x100fe40000011605 */
[----:B------:R-:W-:Y:S02]  /*1d20*/  SHF.R.U32.HI R29, RZ, 0xb, R6 ;  /* 0x0000000bff1d7819 */ /* 0x000fe40000011606 */
[----:B------:R-:W-:Y:S01]  /*1d30*/  LOP3.LUT R7, R16, 0x64006400, RZ, 0xfc, !PT ;  /* 0x6400640010077812 */ /* 0x000fe200078efcff */
[----:B------:R-:W-:Y:S01]  /*1d40*/  HFMA2 R16, R3, R0.H0_H0, -48, -48 ;  /* 0xd200d20003107431 */ /* 0x000fe20000040000 */
[----:B------:R-:W-:Y:S01]  /*1d50*/  LOP3.LUT R3, R90, 0x64006400, RZ, 0xfc, !PT ;  /* 0x640064005a037812 */ /* 0x000fe200078efcff */
[----:B0-----:R-:W-:Y:S01]  /*1d60*/  HFMA2 R90, R59, R32, RZ.H0_H0 ;  /* 0x000000203b5a7231 */ /* 0x001fe200000400ff */
[----:B------:R-:W-:Y:S01]  /*1d70*/  LOP3.LUT R89, R4, 0x64006400, RZ, 0xfc, !PT ;  /* 0x6400640004597812 */ /* 0x000fe200078efcff */
[-C--:B------:R-:W-:Y:S01]  /*1d80*/  HFMA2 R62, R7, R0.reuse.H0_H0, -48, -48 ;  /* 0xd200d200073e7431 */ /* 0x080fe20000040000 */
[----:B------:R-:W-:Y:S01]  /*1d90*/  LOP3.LUT R85, R5, 0x1f001f, RZ, 0xc0, !PT ;  /* 0x001f001f05557812 */ /* 0x000fe200078ec0ff */
[-C--:B------:R-:W-:Y:S01]  /*1da0*/  HFMA2 R4, R3, R0.reuse.H0_H0, -48, -48 ;  /* 0xd200d20003047431 */ /* 0x080fe20000040000 */
[----:B------:R-:W-:Y:S01]  /*1db0*/  SHF.R.U32.HI R41, RZ, 0xa, R5 ;  /* 0x0000000aff297819 */ /* 0x000fe20000011605 */
[-C--:B------:R-:W-:Y:S01]  /*1dc0*/  HFMA2 R3, R89, R0.reuse.H0_H0, -48, -48 ;  /* 0xd200d20059037431 */ /* 0x080fe20000040000 */
[----:B------:R-:W-:Y:S01]  /*1dd0*/  LOP3.LUT R5, R6, 0x3e003e0, RZ, 0xc0, !PT ;  /* 0x03e003e006057812 */ /* 0x000fe200078ec0ff */
[----:B------:R-:W-:Y:S01]  /*1de0*/  HFMA2 R7, R103, R0.H0_H0, -48, -48 ;  /* 0xd200d20067077431 */ /* 0x000fe20000040000 */
[----:B------:R-:W-:Y:S01]  /*1df0*/  LOP3.LUT R36, R31, 0x100010, R36, 0xf8, !PT ;  /* 0x001000101f247812 */ /* 0x000fe200078ef824 */
[----:B------:R-:W-:Y:S01]  /*1e00*/  HFMA2 R90, R60, R33, R90 ;  /* 0x000000213c5a7231 */ /* 0x000fe2000000005a */
[----:B------:R-:W-:-:S02]  /*1e10*/  LOP3.LUT R37, R37, 0x100010, R28, 0xf8, !PT ;  /* 0x0010001025257812 */ /* 0x000fc400078ef81c */
[----:B------:R-:W-:Y:S02]  /*1e20*/  LOP3.LUT R38, R38, 0x100010, R29, 0xf8, !PT ;  /* 0x0010001026267812 */ /* 0x000fe400078ef81d */
[----:B------:R-:W-:Y:S02]  /*1e30*/  LOP3.LUT R39, R39, 0x100010, R30, 0xf8, !PT ;  /* 0x0010001027277812 */ /* 0x000fe400078ef81e */
[----:B------:R-:W0:Y:S01]  /*1e40*/  LDS.128 R28, [UR4+0x10] ;  /* 0x00001004ff1c7984 */ /* 0x000e220008000c00 */
[----:B------:R-:W-:Y:S01]  /*1e50*/  LOP3.LUT R93, R5, 0x64006400, RZ, 0xfc, !PT ;  /* 0x64006400055d7812 */ /* 0x000fe200078efcff */
[-C--:B------:R-:W-:Y:S01]  /*1e60*/  HFMA2 R5, R119, R0.reuse.H0_H0, -48, -48 ;  /* 0xd200d20077057431 */ /* 0x080fe20000040000 */
[----:B------:R-:W-:Y:S01]  /*1e70*/  LOP3.LUT R89, R61, 0x64006400, RZ, 0xfc, !PT ;  /* 0x640064003d597812 */ /* 0x000fe200078efcff */
[----:B------:R-:W-:Y:S01]  /*1e80*/  HADD2 R61, R55, -1040, -1040 ;  /* 0xe410e410373d7430 */ /* 0x000fe20000000000 */
[----:B------:R-:W-:Y:S01]  /*1e90*/  LOP3.LUT R91, R91, 0x64006400, RZ, 0xfc, !PT ;  /* 0x640064005b5b7812 */ /* 0x000fe200078efcff */
[-C--:B------:R-:W-:Y:S01]  /*1ea0*/  HFMA2 R2, R93, R0.reuse.H0_H0, -48, -48 ;  /* 0xd200d2005d027431 */ /* 0x080fe20000040000 */
[----:B------:R-:W-:Y:S01]  /*1eb0*/  LOP3.LUT R86, R6, 0x1f001f, RZ, 0xc0, !PT ;  /* 0x001f001f06567812 */ /* 0x000fe200078ec0ff */
[----:B------:R-:W-:Y:S01]  /*1ec0*/  HADD2 R55, R89, -1040, -1040 ;  /* 0xe410e41059377430 */ /* 0x000fe20000000000 */
[----:B------:R-:W-:Y:S01]  /*1ed0*/  SHF.R.U32.HI R42, RZ, 0xa, R6 ;  /* 0x0000000aff2a7819 */ /* 0x000fe20000011606 */
[-C--:B------:R-:W-:Y:S01]  /*1ee0*/  HFMA2 R6, R111, R0.reuse.H0_H0, -48, -48 ;  /* 0xd200d2006f067431 */ /* 0x080fe20000040000 */
[-C--:B------:R-:W-:Y:S01]  /*1ef0*/  HFMA2.MMA R88, R61, R32.reuse, RZ ;  /* 0x000000203d587235 */ /* 0x080fe200000000ff */
[----:B------:R-:W-:Y:S01]  /*1f00*/  HFMA2 R0, R91, R0.H0_H0, -48, -48 ;  /* 0xd200d2005b007431 */ /* 0x000fe20000040000 */
[----:B------:R-:W-:Y:S01]  /*1f10*/  HFMA2.MMA R91, R57, R32, RZ ;  /* 0x00000020395b7235 */ /* 0x000fe200000000ff */
[----:B------:R-:W-:Y:S01]  /*1f20*/  HFMA2 R32, R55, R32, RZ.H0_H0 ;  /* 0x0000002037207231 */ /* 0x000fe200000400ff */
[----:B------:R-:W-:-:S02]  /*1f30*/  LOP3.LUT R85, R85, 0x64006400, RZ, 0xfc, !PT ;  /* 0x6400640055557812 */ /* 0x000fc400078efcff */
[-C--:B------:R-:W-:Y:S01]  /*1f40*/  HFMA2.MMA R89, R62, R33.reuse, R88 ;  /* 0x000000213e597235 */ /* 0x080fe20000000058 */
[----:B------:R-:W-:Y:S01]  /*1f50*/  HFMA2 R92, R56, R33, R32 ;  /* 0x00000021385c7231 */ /* 0x000fe20000000020 */
[----:B------:R-:W-:Y:S01]  /*1f60*/  HFMA2.MMA R91, R58, R33, R91 ;  /* 0x000000213a5b7235 */ /* 0x000fe2000000005b */
        /* <DEDUP_REMOVED lines=15> */
[-C--:B------:R-:W-:Y:S01]  /*2060*/  HFMA2.MMA R33, R50, R35.reuse, R91 ;  /* 0x0000002332217235 */ /* 0x080fe2000000005b */
[-C--:B------:R-:W-:Y:S01]  /*2070*/  HFMA2 R90, R53, R34.reuse, R90 ;  /* 0x00000022355a7231 */ /* 0x080fe2000000005a */
[----:B------:R-:W-:Y:S01]  /*2080*/  LOP3.LUT R41, R41, 0x1f001f, RZ, 0xc0, !PT ;  /* 0x001f001f29297812 */ /* 0x000fe200078ec0ff */
[----:B------:R-:W-:Y:S01]  /*2090*/  HADD2 R52, R32, -1040, -1040 ;  /* 0xe410e41020347430 */ /* 0x000fe20000000000 */
[----:B------:R-:W-:Y:S01]  /*20a0*/  LOP3.LUT R43, R43, 0x1f001f, RZ, 0xc0, !PT ;  /* 0x001f001f2b2b7812 */ /* 0x000fe200078ec0ff */
[----:B------:R-:W-:Y:S01]  /*20b0*/  HFMA2 R92, R49, R34, R92 ;  /* 0x00000022315c7231 */ /* 0x000fe2000000005c */
[----:B------:R-:W-:Y:S01]  /*20c0*/  HFMA2.MMA R89, R54, R35, R89 ;  /* 0x0000002336597235 */ /* 0x000fe20000000059 */
[----:B------:R-:W-:Y:S01]  /*20d0*/  HADD2 R48, R88, -1040, -1040 ;  /* 0xe410e41058307430 */ /* 0x000fe20000000000 */
[----:B------:R-:W-:Y:S01]  /*20e0*/  LOP3.LUT R88, R69, 0x64006400, RZ, 0xfc, !PT ;  /* 0x6400640045587812 */ /* 0x000fe200078efcff */
[-C--:B------:R-:W-:Y:S01]  /*20f0*/  HFMA2 R32, R52, R35.reuse, R90 ;  /* 0x0000002334207231 */ /* 0x080fe2000000005a */
[----:B------:R-:W-:Y:S01]  /*2100*/  LOP3.LUT R69, R66, 0x64006400, RZ, 0xfc, !PT ;  /* 0x6400640042457812 */ /* 0x000fe200078efcff */
[----:B------:R-:W-:Y:S01]  /*2110*/  HFMA2 R35, R48, R35, R92 ;  /* 0x0000002330237231 */ /* 0x000fe2000000005c */
[-C--:B0-----:R-:W-:Y:S01]  /*2120*/  HFMA2.MMA R92, R14, R28.reuse, R33 ;  /* 0x0000001c0e5c7235 */ /* 0x081fe20000000021 */
[-C--:B------:R-:W-:Y:S01]  /*2130*/  HFMA2 R91, R15, R28.reuse, R32 ;  /* 0x0000001c0f5b7231 */ /* 0x080fe20000000020 */
[----:B------:R-:W-:Y:S01]  /*2140*/  HFMA2.MMA R90, R16, R28, R89 ;  /* 0x0000001c105a7235 */ /* 0x000fe20000000059 */
[----:B------:R-:W-:Y:S01]  /*2150*/  HFMA2 R93, R13, R28, R35 ;  /* 0x0000001c0d5d7231 */ /* 0x000fe20000000023 */
[----:B------:R-:W-:Y:S01]  /*2160*/  LOP3.LUT R89, R70, 0x64006400, RZ, 0xfc, !PT ;  /* 0x6400640046597812 */ /* 0x000fe200078efcff */
[----:B------:R-:W0:Y:S01]  /*2170*/  LDS.128 R32, [UR4+0x20] ;  /* 0x00002004ff207984 */ /* 0x000e220008000c00 */
        /* <DEDUP_REMOVED lines=14> */
[----:B------:R-:W-:Y:S01]  /*2260*/  LOP3.LUT R41, R41, 0x64006400, RZ, 0xfc, !PT ;  /* 0x6400640029297812 */ /* 0x000fe200078efcff */
[----:B------:R-:W-:Y:S01]  /*2270*/  HFMA2 R93, R64, R29, R93 ;  /* 0x0000001d405d7231 */ /* 0x000fe2000000005d */
[-C--:B------:R-:W-:Y:S01]  /*2280*/  HFMA2.MMA R29, R65, R30.reuse, R92 ;  /* 0x0000001e411d7235 */ /* 0x080fe2000000005c */
[----:B------:R-:W-:Y:S01]  /*2290*/  HADD2 R67, R28, -1040, -1040 ;  /* 0xe410e4101c437430 */ /* 0x000fe20000000000 */
[----:B------:R-:W-:Y:S01]  /*22a0*/  HFMA2.MMA R90, R69, R30, R90 ;  /* 0x0000001e455a7235 */ /* 0x000fe2000000005a */
[----:B------:R-:W-:Y:S01]  /*22b0*/  HADD2 R63, R89, -1040, -1040 ;  /* 0xe410e410593f7430 */ /* 0x000fe20000000000 */
[----:B------:R-:W-:Y:S01]  /*22c0*/  LOP3.LUT R89, R78, 0x64006400, RZ, 0xfc, !PT ;  /* 0x640064004e597812 */ /* 0x000fe200078efcff */
        /* <DEDUP_REMOVED lines=8> */
[----:B------:R-:W1:Y:S01]  /*2350*/  LDS.128 R28, [UR4+0x30] ;  /* 0x00003004ff1c7984 */ /* 0x000e620008000c00 */
        /* <DEDUP_REMOVED lines=23> */
[-C--:B------:R-:W-:Y:S01]  /*24d0*/  HFMA2.MMA R91, R8, R34.reuse, R91 ;  /* 0x00000022085b7235 */ /* 0x080fe2000000005b */
[----:B------:R-:W-:Y:S01]  /*24e0*/  HFMA2 R94, R72, R33, R94 ;  /* 0x00000021485e7231 */ /* 0x000fe2000000005e */
[----:B------:R-:W-:Y:S01]  /*24f0*/  LOP3.LUT R33, R83, 0x64006400, RZ, 0xfc, !PT ;  /* 0x6400640053217812 */ /* 0x000fe200078efcff */
[-C--:B------:R-:W-:Y:S01]  /*2500*/  HFMA2 R92, R7, R34.reuse, R92 ;  /* 0x00000022075c7231 */ /* 0x080fe2000000005c */
[----:B------:R-:W-:Y:S01]  /*2510*/  LOP3.LUT R83, R86, 0x64006400, RZ, 0xfc, !PT ;  /* 0x6400640056537812 */ /* 0x000fe200078efcff */
[----:B------:R-:W-:Y:S01]  /*2520*/  HADD2 R86, R80, -1040, -1040 ;  /* 0xe410e41050567430 */ /* 0x000fe20000000000 */
[----:B------:R-:W-:Y:S01]  /*2530*/  HFMA2.MMA R93, R6, R34, R93 ;  /* 0x00000022065d7235 */ /* 0x000fe2000000005d */
[----:B------:R-:W-:Y:S01]  /*2540*/  HFMA2 R94, R5, R34, R94 ;  /* 0x00000022055e7231 */ /* 0x000fe2000000005e */
[----:B------:R-:W-:Y:S01]  /*2550*/  LOP3.LUT R34, R87, 0x64006400, RZ, 0xfc, !PT ;  /* 0x6400640057227812 */ /* 0x000fe200078efcff */
[----:B------:R-:W-:-:S02]  /*2560*/  HADD2 R87, R32, -1040, -1040 ;  /* 0xe410e41020577430 */ /* 0x000fc40000000000 */
[-C--:B------:R-:W-:Y:S01]  /*2570*/  HFMA2.MMA R91, R86, R35.reuse, R91 ;  /* 0x00000023565b7235 */ /* 0x080fe2000000005b */
[----:B------:R-:W-:Y:S01]  /*2580*/  HADD2 R83, R83, -1040, -1040 ;  /* 0xe410e41053537430 */ /* 0x000fe20000000000 */
[----:B------:R-:W-:Y:S01]  /*2590*/  HFMA2.MMA R93, R82, R35, R93 ;  /* 0x00000023525d7235 */ /* 0x000fe2000000005d */
[----:B------:R-:W-:Y:S02]  /*25a0*/  HADD2 R84, R81, -1040, -1040 ;  /* 0xe410e41051547430 */ /* 0x000fe40000000000 */
[----:B------:R-:W-:Y:S01]  /*25b0*/  HADD2 R80, R33, -1040, -1040 ;  /* 0xe410e41021507430 */ /* 0x000fe20000000000 */
[-C--:B-1----:R-:W-:Y:S01]  /*25c0*/  HFMA2.MMA R91, R87, R28.reuse, R91 ;  /* 0x0000001c575b7235 */ /* 0x082fe2000000005b */
[-C--:B------:R-:W-:Y:S01]  /*25d0*/  HFMA2 R92, R84, R35.reuse, R92 ;  /* 0x00000023545c7231 */ /* 0x080fe2000000005c */
[----:B------:R-:W-:Y:S01]  /*25e0*/  HFMA2.MMA R93, R83, R28, R93 ;  /* 0x0000001c535d7235 */ /* 0x000fe2000000005d */
[----:B------:R-:W-:Y:S02]  /*25f0*/  HFMA2 R94, R80, R35, R94 ;  /* 0x00000023505e7231 */ /* 0x000fe4000000005e */
[----:B------:R-:W-:-:S02]  /*2600*/  HADD2 R81, R34, -1040, -1040 ;  /* 0xe410e41022517430 */ /* 0x000fc40000000000 */
[-C--:B------:R-:W-:Y:S01]  /*2610*/  HFMA2 R92, R85, R28.reuse, R92 ;  /* 0x0000001c555c7231 */ /* 0x080fe2000000005c */
[-C--:B------:R-:W-:Y:S01]  /*2620*/  HFMA2.MMA R32, R2, R29.reuse, R93 ;  /* 0x0000001d02207235 */ /* 0x080fe2000000005d */
[----:B------:R-:W-:Y:S01]  /*2630*/  HFMA2 R94, R81, R28, R94 ;  /* 0x0000001c515e7231 */ /* 0x000fe2000000005e */
[----:B------:R-:W-:Y:S01]  /*2640*/  HFMA2.MMA R28, R4, R29, R91 ;  /* 0x0000001d041c7235 */ /* 0x000fe2000000005b */
[----:B------:R-:W-:Y:S02]  /*2650*/  HADD2 R95, R40, -1040, -1040 ;  /* 0xe410e410285f7430 */ /* 0x000fe40000000000 */
[----:B------:R-:W-:Y:S02]  /*2660*/  HADD2 R91, R42, -1040, -1040 ;  /* 0xe410e4102a5b7430 */ /* 0x000fe40000000000 */
[-C--:B------:R-:W-:Y:S02]  /*2670*/  HFMA2 R92, R3, R29.reuse, R92 ;  /* 0x0000001d035c7231 */ /* 0x080fe4000000005c */
[----:B------:R-:W-:Y:S01]  /*2680*/  HADD2 R89, R41, -1040, -1040 ;  /* 0xe410e41029597430 */ /* 0x000fe20000000000 */
[-C--:B------:R-:W-:Y:S01]  /*2690*/  HFMA2.MMA R28, R95, R30.reuse, R28 ;  /* 0x0000001e5f1c7235 */ /* 0x080fe2000000001c */
[----:B------:R-:W-:Y:S01]  /*26a0*/  HFMA2 R94, R0, R29, R94 ;  /* 0x0000001d005e7231 */ /* 0x000fe2000000005e */
[----:B------:R-:W-:Y:S01]  /*26b0*/  HFMA2.MMA R32, R91, R30, R32 ;  /* 0x0000001e5b207235 */ /* 0x000fe20000000020 */
[----:B------:R-:W-:-:S02]  /*26c0*/  HADD2 R93, R43, -1040, -1040 ;  /* 0xe410e4102b5d7430 */ /* 0x000fc40000000000 */
[-C--:B------:R-:W-:Y:S02]  /*26d0*/  HFMA2 R29, R89, R30.reuse, R92 ;  /* 0x0000001e591d7231 */ /* 0x080fe4000000005c */
[----:B------:R-:W-:Y:S02]  /*26e0*/  HFMA2 R30, R93, R30, R94 ;  /* 0x0000001e5d1e7231 */ /* 0x000fe4000000005e */
[----:B------:R-:W-:Y:S02]  /*26f0*/  HADD2 R94, R36, -1040, -1040 ;  /* 0xe410e410245e7430 */ /* 0x000fe40000000000 */
[----:B------:R-:W-:Y:S02]  /*2700*/  HADD2 R90, R38, -1040, -1040 ;  /* 0xe410e410265a7430 */ /* 0x000fe40000000000 */
[----:B------:R-:W-:Y:S02]  /*2710*/  HADD2 R92, R37, -1040, -1040 ;  /* 0xe410e410255c7430 */ /* 0x000fe40000000000 */
[-C--:B------:R-:W-:Y:S01]  /*2720*/  HFMA2.MMA R28, R94, R31.reuse, R28 ;  /* 0x0000001f5e1c7235 */ /* 0x080fe2000000001c */
[----:B------:R-:W-:Y:S01]  /*2730*/  HADD2 R88, R39, -1040, -1040 ;  /* 0xe410e41027587430 */ /* 0x000fe20000000000 */
[----:B------:R-:W-:Y:S01]  /*2740*/  HFMA2.MMA R32, R90, R31, R32 ;  /* 0x0000001f5a207235 */ /* 0x000fe20000000020 */
[----:B------:R-:W-:-:S02]  /*2750*/  HFMA2 R29, R92, R31, R29 ;  /* 0x0000001f5c1d7231 */ /* 0x000fc4000000001d */
[----:B------:R-:W-:Y:S02]  /*2760*/  HFMA2 R30, R88, R31, R30 ;  /* 0x0000001f581e7231 */ /* 0x000fe4000000001e */
[----:B------:R-:W-:Y:S02]  /*2770*/  HADD2 R29, R29.H0_H0, R29.H1_H1 ;  /* 0x3000001d1d1d7230 */ /* 0x000fe40000000800 */
[----:B------:R-:W-:Y:S02]  /*2780*/  HADD2 R30, R30.H0_H0, R30.H1_H1 ;  /* 0x3000001e1e1e7230 */ /* 0x000fe40000000800 */
        /* <DEDUP_REMOVED lines=239> */
.L_x_156:
[----:B0-----:R-:W-:Y:S01]  /*3680*/  LEA R0, R47, 0x40, 0x6 ;  /* 0x000000402f007811 */ /* 0x001fe200078e30ff */
[----:B------:R-:W-:Y:S01]  /*3690*/  UIADD3 UR4, UR4, 0x40, URZ ;  /* 0x0000004004047890 */ /* 0x000fe2000fffe03f */
[----:B------:R-:W-:Y:S01]  /*36a0*/  IADD3 R46, R46, 0x20, RZ ;  /* 0x000000202e2e7810 */ /* 0x000fe20007ffe0ff */
[----:B-----5:R-:W-:Y:S01]  /*36b0*/  IMAD.WIDE R32, R17, c[0x0][0x18c], R98 ;  /* 0x0000630011207a25 */ /* 0x020fe200078e0262 */
[----:B------:R-:W-:Y:S02]  /*36c0*/  IMNMX R3, R0, c[0x0][0x190], PT ;  /* 0x0000640000037a17 */ /* 0x000fe40003800200 */
[C---:B------:R-:W-:Y:S02]  /*36d0*/  ISETP.GE.AND P0, PT, R46.reuse, c[0x0][0x1b0], PT ;  /* 0x00006c002e007a0c */ /* 0x040fe40003f06270 */
[----:B------:R-:W-:-:S13]  /*36e0*/  ISETP.LT.AND P2, PT, R46, R3, PT ;  /* 0x000000032e00720c */ /* 0x000fda0003f41270 */
[----:B------:R-:W-:Y:S05]  /*36f0*/  @!P0 BRA P2, `(.L_x_157) ;  /* 0xffffdb1000008947 */ /* 0x000fea000103ffff */
.L_x_155:
[----:B------:R-:W-:-:S04]  /*3700*/  ISETP.GE.AND P0, PT, R46, R45, PT ;  /* 0x0000002d2e00720c */ /* 0x000fc80003f06270 */
[----:B------:R-:W-:-:S13]  /*3710*/  ISETP.GE.OR P0, PT, R46, c[0x0][0x1b4], P0 ;  /* 0x00006d002e007a0c */ /* 0x000fda0000706670 */
[----:B------:R-:W-:Y:S05]  /*3720*/  @P0 BRA `(.L_x_158) ;  /* 0x00004e9000000947 */ /* 0x000fea0003800000 */
.L_x_163:
[----:B------:R-:W-:-:S13]  /*3730*/  ISETP.NE.AND P0, PT, R46, R18, PT ;  /* 0x000000122e00720c */ /* 0x000fda0003f05270 */
[----:B------:R-:W-:Y:S02]  /*3740*/  @!P0 IADD3 R44, R44, 0x1, RZ ;  /* 0x000000012c2c8810 */ /* 0x000fe40007ffe0ff */
[----:B------:R-:W-:Y:S02]  /*3750*/  @!P0 LEA R2, R46, 0x1, 0x1 ;  /* 0x000000012e028811 */ /* 0x000fe400078e08ff */
[----:B------:R-:W-:Y:S01]  /*3760*/  @!P0 MOV R3, 0x2 ;  /* 0x0000000200038802 */ /* 0x000fe20000000f00 */
[----:B------:R-:W-:-:S04]  /*3770*/  @!P0 IMAD R4, R44, 0x8, R1 ;  /* 0x000000082c048824 */ /* 0x000fc800078e0201 */
[----:B------:R-:W-:Y:S02]  /*3780*/  @!P0 IMAD.WIDE R2, R2, R3, c[0x0][0x198] ;  /* 0x0000660002028625 */ /* 0x000fe400078e0203 */
[----:B------:R-:W2:Y:S04]  /*3790*/  @!P0 LDL.64 R4, [R4] ;  /* 0x0000000004048983 */ /* 0x000ea80000100a00 */
[----:B------:R-:W3:Y:S01]  /*37a0*/  @!P0 LDG.E.U16.CONSTANT R3, [R2.64] ;  /* 0x0000000602038981 */ /* 0x000ee2000c1e9500 */
[----:B--2---:R-:W-:Y:S02]  /*37b0*/  @!P0 PRMT R97, R4, 0x7610, R97 ;  /* 0x0000761004618816 */ /* 0x004fe40000000061 */
[----:B------:R-:W-:Y:S02]  /*37c0*/  @!P0 PRMT R96, R5, 0x7610, R96 ;  /* 0x0000761005608816 */ /* 0x000fe40000000060 */
[----:B---3--:R-:W-:-:S02]  /*37d0*/  @!P0 IADD3 R18, R3, R46, RZ ;  /* 0x0000002e03128210 */ /* 0x008fc40007ffe0ff */
[----:B------:R-:W-:Y:S02]  /*37e0*/  @!P0 PRMT R97, R97, 0x7610, R4 ;  /* 0x0000761061618816 */ /* 0x000fe40000000004 */
[----:B------:R-:W-:Y:S01]  /*37f0*/  @!P0 PRMT R96, R96, 0x7610, R5 ;  /* 0x0000761060608816 */ /* 0x000fe20000000005 */
[----:B------:R-:W-:Y:S05]  /*3800*/  @!P1 BRA `(.L_x_159) ;  /* 0x00004d4000009947 */ /* 0x000fea0003800000 */
[----:B------:R-:W2:Y:S01]  /*3810*/  LDG.E.128.CONSTANT R4, [R32.64] ;  /* 0x0000000620047981 */ /* 0x000ea2000c1e9d00 */
[----:B------:R-:W-:Y:S01]  /*3820*/  HFMA2.MMA R0, -RZ, RZ, 0, 0.0625 ;  /* 0x00002c00ff007435 */ /* 0x000fe200000001ff */
[----:B------:R-:W-:Y:S02]  /*3830*/  ISETP.GE.AND P0, PT, R27, 0x2, PT ;  /* 0x000000021b00780c */ /* 0x000fe40003f06270 */
[----:B------:R-:W0:Y:S02]  /*3840*/  LDS.64 R8, [UR4] ;  /* 0x00000004ff087984 */ /* 0x000e240008000a00 */
[--C-:B0-----:R-:W-:Y:S02]  /*3850*/  HADD2.F32 R29, -RZ, R8.reuse.H0_H0 ;  /* 0x20000008ff1d7230 */ /* 0x101fe40000004100 */
[----:B------:R-:W-:-:S02]  /*3860*/  HADD2.F32 R30, -RZ, R8.H1_H1 ;  /* 0x30000008ff1e7230 */ /* 0x000fc40000004100 */
[--C-:B------:R-:W-:Y:S02]  /*3870*/  HADD2.F32 R37, -RZ, R9.reuse.H0_H0 ;  /* 0x20000009ff257230 */ /* 0x100fe40000004100 */
[----:B------:R-:W-:Y:S01]  /*3880*/  HADD2.F32 R40, -RZ, R9.H1_H1 ;  /* 0x30000009ff287230 */ /* 0x000fe20000004100 */
[C---:B--2---:R-:W-:Y:S02]  /*3890*/  LOP3.LUT R3, R5.reuse, 0xf000f, RZ, 0xc0, !PT ;  /* 0x000f000f05037812 */ /* 0x044fe400078ec0ff */
[----:B------:R-:W-:Y:S02]  /*38a0*/  LOP3.LUT R14, R5, 0xf000f0, RZ, 0xc0, !PT ;  /* 0x00f000f0050e7812 */ /* 0x000fe400078ec0ff */
[----:B------:R-:W-:Y:S02]  /*38b0*/  SHF.R.U32.HI R34, RZ, 0x8, R5 ;  /* 0x00000008ff227819 */ /* 0x000fe40000011605 */
[----:B------:R-:W-:Y:S02]  /*38c0*/  LOP3.LUT R5, R6, 0xf000f, RZ, 0xc0, !PT ;  /* 0x000f000f06057812 */ /* 0x000fe400078ec0ff */
[----:B------:R-:W-:-:S02]  /*38d0*/  LOP3.LUT R2, R4, 0xf000f, RZ, 0xc0, !PT ;  /* 0x000f000f04027812 */ /* 0x000fc400078ec0ff */
[----:B------:R-:W-:Y:S02]  /*38e0*/  LOP3.LUT R5, R5, 0x64006400, RZ, 0xfc, !PT ;  /* 0x6400640005057812 */ /* 0x000fe400078efcff */
[----:B------:R-:W-:Y:S02]  /*38f0*/  LOP3.LUT R2, R2, 0x64006400, RZ, 0xfc, !PT ;  /* 0x6400640002027812 */ /* 0x000fe400078efcff */
[----:B------:R-:W-:Y:S01]  /*3900*/  LOP3.LUT R16, R6, 0xf000f0, RZ, 0xc0, !PT ;  /* 0x00f000f006107812 */ /* 0x000fe200078ec0ff */
[----:B------:R-:W-:Y:S01]  /*3910*/  HADD2 R5, R5, -1032, -1032 ;  /* 0xe408e40805057430 */ /* 0x000fe20000000000 */
[----:B------:R-:W-:Y:S01]  /*3920*/  SHF.R.U32.HI R36, RZ, 0x8, R6 ;  /* 0x00000008ff247819 */ /* 0x000fe20000011606 */
[----:B------:R-:W-:Y:S01]  /*3930*/  HADD2 R2, R2, -1032, -1032 ;  /* 0xe408e40802027430 */ /* 0x000fe20000000000 */
[----:B------:R-:W-:Y:S02]  /*3940*/  LOP3.LUT R6, R7, 0xf000f, RZ, 0xc0, !PT ;  /* 0x000f000f07067812 */ /* 0x000fe400078ec0ff */
[----:B------:R-:W-:Y:S01]  /*3950*/  LOP3.LUT R3, R3, 0x64006400, RZ, 0xfc, !PT ;  /* 0x6400640003037812 */ /* 0x000fe200078efcff */
[--C-:B------:R-:W-:Y:S01]  /*3960*/  HADD2.F32 R10, -RZ, R5.reuse.H0_H0 ;  /* 0x20000005ff0a7230 */ /* 0x100fe20000004100 */
[----:B------:R-:W-:Y:S01]  /*3970*/  LOP3.LUT R12, R4, 0xf000f0, RZ, 0xc0, !PT ;  /* 0x00f000f0040c7812 */ /* 0x000fe200078ec0ff */
[----:B------:R-:W-:Y:S01]  /*3980*/  HADD2.F32 R11, -RZ, R5.H1_H1 ;  /* 0x30000005ff0b7230 */ /* 0x000fe20000004100 */
[----:B------:R-:W-:Y:S01]  /*3990*/  LOP3.LUT R8, R6, 0x64006400, RZ, 0xfc, !PT ;  /* 0x6400640006087812 */ /* 0x000fe200078efcff */
[----:B------:R-:W-:Y:S01]  /*39a0*/  HADD2 R9, R3, -1032, -1032 ;  /* 0xe408e40803097430 */ /* 0x000fe20000000000 */
[----:B------:R-:W-:Y:S01]  /*39b0*/  LOP3.LUT R28, R7, 0xf000f0, RZ, 0xc0, !PT ;  /* 0x00f000f0071c7812 */ /* 0x000fe200078ec0ff */
[--C-:B------:R-:W-:Y:S01]  /*39c0*/  HADD2.F32 R6, -RZ, R2.reuse.H0_H0 ;  /* 0x20000002ff067230 */ /* 0x100fe20000004100 */
[----:B------:R-:W-:Y:S01]  /*39d0*/  SHF.R.U32.HI R38, RZ, 0x8, R7 ;  /* 0x00000008ff267819 */ /* 0x000fe20000011607 */
[----:B------:R-:W-:Y:S01]  /*39e0*/  HADD2.F32 R7, -RZ, R2.H1_H1 ;  /* 0x30000002ff077230 */ /* 0x000fe20000004100 */
[----:B------:R-:W-:Y:S01]  /*39f0*/  LOP3.LUT R5, R12, 0x64006400, RZ, 0xfc, !PT ;  /* 0x640064000c057812 */ /* 0x000fe200078efcff */
[----:B------:R-:W0:Y:S01]  /*3a00*/  LDS.64 R2, [UR4+0x8] ;  /* 0x00000804ff027984 */ /* 0x000e220008000a00 */
[----:B------:R-:W-:Y:S01]  /*3a10*/  HADD2 R13, R8, -1032, -1032 ;  /* 0xe408e408080d7430 */ /* 0x000fe20000000000 */
[----:B------:R-:W-:Y:S01]  /*3a20*/  LOP3.LUT R15, R14, 0x64006400, RZ, 0xfc, !PT ;  /* 0x640064000e0f7812 */ /* 0x000fe200078efcff */
[----:B------:R-:W-:Y:S01]  /*3a30*/  HADD2.F32 R8, -RZ, R9.H0_H0 ;  /* 0x20000009ff087230 */ /* 0x000fe20000004100 */
[----:B------:R-:W-:Y:S01]  /*3a40*/  LOP3.LUT R17, R16, 0x64006400, RZ, 0xfc, !PT ;  /* 0x6400640010117812 */ /* 0x000fe200078efcff */
[-C--:B------:R-:W-:Y:S01]  /*3a50*/  HFMA2 R31, R5, R0.reuse.H0_H0, -72, -72 ;  /* 0xd480d480051f7431 */ /* 0x080fe20000040000 */
[----:B------:R-:W-:Y:S01]  /*3a60*/  FFMA.FTZ R5, R6, R29, RZ ;  /* 0x0000001d06057223 */ /* 0x000fe200000100ff */
[--C-:B------:R-:W-:Y:S01]  /*3a70*/  HADD2.F32 R12, -RZ, R13.reuse.H0_H0 ;  /* 0x2000000dff0c7230 */ /* 0x100fe20000004100 */
[C---:B------:R-:W-:Y:S01]  /*3a80*/  FFMA.FTZ R14, R29.reuse, R8, RZ ;  /* 0x000000081d0e7223 */ /* 0x040fe200000100ff */
[----:B------:R-:W-:Y:S01]  /*3a90*/  HADD2.F32 R13, -RZ, R13.H1_H1 ;  /* 0x3000000dff0d7230 */ /* 0x000fe20000004100 */
[----:B------:R-:W-:Y:S01]  /*3aa0*/  FFMA.FTZ R16, R29, R10, RZ ;  /* 0x0000000a1d107223 */ /* 0x000fe200000100ff */
[----:B------:R-:W-:Y:S01]  /*3ab0*/  HADD2.F32 R9, -RZ, R9.H1_H1 ;  /* 0x30000009ff097230 */ /* 0x000fe20000004100 */
[----:B------:R-:W-:Y:S01]  /*3ac0*/  FFMA.FTZ R35, R7, R30, R5 ;  /* 0x0000001e07237223 */ /* 0x000fe20000010005 */
[----:B------:R-:W-:Y:S01]  /*3ad0*/  LOP3.LUT R5, R28, 0x64006400, RZ, 0xfc, !PT ;  /* 0x640064001c057812 */ /* 0x000fe200078efcff */
[----:B------:R-:W-:Y:S01]  /*3ae0*/  FFMA.FTZ R29, R29, R12, RZ ;  /* 0x0000000c1d1d7223 */ /* 0x000fe200000100ff */
[-C--:B------:R-:W-:Y:S01]  /*3af0*/  HFMA2 R28, R15, R0.reuse.H0_H0, -72, -72 ;  /* 0xd480d4800f1c7431 */ /* 0x080fe20000040000 */
[C---:B------:R-:W-:Y:S01]  /*3b00*/  FFMA.FTZ R39, R30.reuse, R9, R14 ;  /* 0x000000091e277223 */ /* 0x040fe2000001000e */
[----:B------:R-:W-:Y:S01]  /*3b10*/  HADD2.F32 R14, -RZ, R31.H0_H0 ;  /* 0x2000001fff0e7230 */ /* 0x000fe20000004100 */
[C---:B------:R-:W-:Y:S01]  /*3b20*/  FFMA.FTZ R42, R30.reuse, R13, R29 ;  /* 0x0000000d1e2a7223 */ /* 0x040fe2000001001d */
[-C--:B------:R-:W-:Y:S01]  /*3b30*/  HFMA2 R29, R17, R0.reuse.H0_H0, -72, -72 ;  /* 0xd480d480111d7431 */ /* 0x080fe20000040000 */
[----:B------:R-:W-:Y:S01]  /*3b40*/  FFMA.FTZ R41, R30, R11, R16 ;  /* 0x0000000b1e297223 */ /* 0x000fe20000010010 */
[----:B------:R-:W-:Y:S01]  /*3b50*/  HFMA2 R5, R5, R0.H0_H0, -72, -72 ;  /* 0xd480d48005057431 */ /* 0x000fe20000040000 */
[----:B------:R-:W-:Y:S01]  /*3b60*/  FFMA.FTZ R35, R14, R37, R35 ;  /* 0x000000250e237223 */ /* 0x000fe20000010023 */
[--C-:B------:R-:W-:Y:S01]  /*3b70*/  HADD2.F32 R16, -RZ, R28.reuse.H0_H0 ;  /* 0x2000001cff107230 */ /* 0x100fe20000004100 */
[----:B------:R-:W-:Y:S01]  /*3b80*/  SHF.R.U32.HI R4, RZ, 0x8, R4 ;  /* 0x00000008ff047819 */ /* 0x000fe20000011604 */
[----:B------:R-:W-:-:S02]  /*3b90*/  HADD2.F32 R17, -RZ, R28.H1_H1 ;  /* 0x3000001cff117230 */ /* 0x000fc40000004100 */
[----:B------:R-:W-:Y:S01]  /*3ba0*/  HADD2.F32 R15, -RZ, R31.H1_H1 ;  /* 0x3000001fff0f7230 */ /* 0x000fe20000004100 */
[----:B------:R-:W-:Y:S01]  /*3bb0*/  FFMA.FTZ R39, R37, R16, R39 ;  /* 0x0000001025277223 */ /* 0x000fe20000010027 */
[----:B------:R-:W-:Y:S02]  /*3bc0*/  HADD2.F32 R28, -RZ, R29.H0_H0 ;  /* 0x2000001dff1c7230 */ /* 0x000fe40000004100 */
[--C-:B------:R-:W-:Y:S01]  /*3bd0*/  HADD2.F32 R30, -RZ, R5.reuse.H0_H0 ;  /* 0x20000005ff1e7230 */ /* 0x100fe20000004100 */
[----:B------:R-:W-:Y:S01]  /*3be0*/  FFMA.FTZ R47, R15, R40, R35 ;  /* 0x000000280f2f7223 */ /* 0x000fe20000010023 */
[----:B------:R-:W-:Y:S01]  /*3bf0*/  HADD2.F32 R31, -RZ, R5.H1_H1 ;  /* 0x30000005ff1f7230 */ /* 0x000fe20000004100 */
[C---:B------:R-:W-:Y:S01]  /*3c00*/  FFMA.FTZ R41, R37.reuse, R28, R41 ;  /* 0x0000001c25297223 */ /* 0x040fe20000010029 */
[----:B------:R-:W-:Y:S01]  /*3c10*/  LOP3.LUT R5, R4, 0xf000f, RZ, 0xc0, !PT ;  /* 0x000f000f04057812 */ /* 0x000fe200078ec0ff */
[----:B------:R-:W-:Y:S01]  /*3c20*/  FFMA.FTZ R42, R37, R30, R42 ;  /* 0x0000001e252a7223 */ /* 0x000fe2000001002a */
[----:B------:R-:W-:Y:S01]  /*3c30*/  LOP3.LUT R35, R34, 0xf000f, RZ, 0xc0, !PT ;  /* 0x000f000f22237812 */ /* 0x000fe200078ec0ff */
[----:B------:R-:W-:Y:S01]  /*3c40*/  FFMA.FTZ R49, R40, R17, R39 ;  /* 0x0000001128317223 */ /* 0x000fe20000010027 */
[----:B------:R-:W-:Y:S01]  /*3c50*/  LOP3.LUT R37, R36, 0xf000f, RZ, 0xc0, !PT ;  /* 0x000f000f24257812 */ /* 0x000fe200078ec0ff */
[----:B------:R-:W-:Y:S01]  /*3c60*/  HADD2.F32 R29, -RZ, R29.H1_H1 ;  /* 0x3000001dff1d7230 */ /* 0x000fe20000004100 */
[----:B------:R-:W-:Y:S01]  /*3c70*/  LOP3.LUT R39, R38, 0xf000f, RZ, 0xc0, !PT ;  /* 0x000f000f26277812 */ /* 0x000fe200078ec0ff */
[C---:B------:R-:W-:Y:S01]  /*3c80*/  FFMA.FTZ R50, R40.reuse, R31, R42 ;  /* 0x0000001f28327223 */ /* 0x040fe2000001002a */
[----:B------:R-:W-:Y:S01]  /*3c90*/  LOP3.LUT R5, R5, 0x64006400, RZ, 0xfc, !PT ;  /* 0x6400640005057812 */ /* 0x000fe200078efcff */
[----:B0-----:R-:W-:Y:S01]  /*3ca0*/  HADD2.F32 R48, -RZ, R2.H0_H0 ;  /* 0x20000002ff307230 */ /* 0x001fe20000004100 */
[----:B------:R-:W-:Y:S01]  /*3cb0*/  LOP3.LUT R35, R35, 0x64006400, RZ, 0xfc, !PT ;  /* 0x6400640023237812 */ /* 0x000fe200078efcff */
[----:B------:R-:W-:Y:S01]  /*3cc0*/  FFMA.FTZ R51, R40, R29, R41 ;  /* 0x0000001d28337223 */ /* 0x000fe20000010029 */
        /* <DEDUP_REMOVED lines=9> */
[----:B------:R-:W-:Y:S01]  /*3d60*/  HADD2.F32 R40, -RZ, R5.H0_H0 ;  /* 0x20000005ff287230 */ /* 0x000fe20000004100 */
[----:B------:R-:W-:Y:S01]  /*3d70*/  LOP3.LUT R38, R38, 0xf000f0, RZ, 0xc0, !PT ;  /* 0x00f000f026267812 */ /* 0x000fe200078ec0ff */
[----:B------:R-:W-:-:S02]  /*3d80*/  HADD2.F32 R41, -RZ, R35.H0_H0 ;  /* 0x20000023ff297230 */ /* 0x000fc40000004100 */
[----:B------:R-:W-:Y:S01]  /*3d90*/  HADD2.F32 R42, -RZ, R52.H0_H0 ;  /* 0x20000034ff2a7230 */ /* 0x000fe20000004100 */
[----:B------:R-:W-:Y:S01]  /*3da0*/  FFMA.FTZ R39, R40, R48, R47 ;  /* 0x0000003028277223 */ /* 0x000fe2000001002f */
[----:B------:R-:W-:Y:S01]  /*3db0*/  HADD2.F32 R43, -RZ, R53.H0_H0 ;  /* 0x20000035ff2b7230 */ /* 0x000fe20000004100 */
[C---:B------:R-:W-:Y:S01]  /*3dc0*/  FFMA.FTZ R57, R48.reuse, R41, R49 ;  /* 0x0000002930397223 */ /* 0x040fe20000010031 */
[--C-:B------:R-:W-:Y:S01]  /*3dd0*/  HADD2.F32 R55, -RZ, R3.reuse.H0_H0 ;  /* 0x20000003ff377230 */ /* 0x100fe20000004100 */
[C---:B------:R-:W-:Y:S01]  /*3de0*/  FFMA.FTZ R56, R48.reuse, R42, R51 ;  /* 0x0000002a30387223 */ /* 0x040fe20000010033 */
[----:B------:R-:W-:Y:S01]  /*3df0*/  HADD2.F32 R59, -RZ, R3.H1_H1 ;  /* 0x30000003ff3b7230 */ /* 0x000fe20000004100 */
[----:B------:R-:W-:Y:S01]  /*3e00*/  FFMA.FTZ R61, R48, R43, R50 ;  /* 0x0000002b303d7223 */ /* 0x000fe20000010032 */
[----:B------:R-:W-:Y:S01]  /*3e10*/  HADD2.F32 R47, -RZ, R5.H1_H1 ;  /* 0x30000005ff2f7230 */ /* 0x000fe20000004100 */
[----:B------:R-:W-:Y:S01]  /*3e20*/  LOP3.LUT R3, R4, 0x64006400, RZ, 0xfc, !PT ;  /* 0x6400640004037812 */ /* 0x000fe200078efcff */
[----:B------:R-:W-:Y:S01]  /*3e30*/  HADD2.F32 R48, -RZ, R35.H1_H1 ;  /* 0x30000023ff307230 */ /* 0x000fe20000004100 */
[----:B------:R-:W-:Y:S01]  /*3e40*/  LOP3.LUT R5, R34, 0x64006400, RZ, 0xfc, !PT ;  /* 0x6400640022057812 */ /* 0x000fe200078efcff */
[----:B------:R-:W-:Y:S01]  /*3e50*/  HADD2.F32 R2, -RZ, R2.H1_H1 ;  /* 0x30000002ff027230 */ /* 0x000fe20000004100 */
[----:B------:R-:W-:Y:S01]  /*3e60*/  LOP3.LUT R35, R36, 0x64006400, RZ, 0xfc, !PT ;  /* 0x6400640024237812 */ /* 0x000fe200078efcff */
[-C--:B------:R-:W-:Y:S01]  /*3e70*/  HFMA2 R3, R3, R0.reuse.H0_H0, -72, -72 ;  /* 0xd480d48003037431 */ /* 0x080fe20000040000 */
[----:B------:R-:W-:Y:S01]  /*3e80*/  LOP3.LUT R37, R38, 0x64006400, RZ, 0xfc, !PT ;  /* 0x6400640026257812 */ /* 0x000fe200078efcff */
[-C--:B------:R-:W-:Y:S01]  /*3e90*/  HFMA2 R5, R5, R0.reuse.H0_H0, -72, -72 ;  /* 0xd480d48005057431 */ /* 0x080fe20000040000 */
[----:B------:R-:W-:Y:S01]  /*3ea0*/  FFMA.FTZ R4, R47, R2, R39 ;  /* 0x000000022f047223 */ /* 0x000fe20000010027 */
[-C--:B------:R-:W-:Y:S01]  /*3eb0*/  HFMA2 R34, R35, R0.reuse.H0_H0, -72, -72 ;  /* 0xd480d48023227431 */ /* 0x080fe20000040000 */
[----:B------:R-:W-:Y:S01]  /*3ec0*/  FFMA.FTZ R57, R2, R48, R57 ;  /* 0x0000003002397223 */ /* 0x000fe20000010039 */
[----:B------:R-:W-:-:S02]  /*3ed0*/  HFMA2 R37, R37, R0.H0_H0, -72, -72 ;  /* 0xd480d48025257431 */ /* 0x000fc40000040000 */
[----:B------:R-:W-:Y:S02]  /*3ee0*/  HADD2.F32 R49, -RZ, R52.H1_H1 ;  /* 0x30000034ff317230 */ /* 0x000fe40000004100 */
[----:B------:R-:W-:Y:S02]  /*3ef0*/  HADD2.F32 R50, -RZ, R53.H1_H1 ;  /* 0x30000035ff327230 */ /* 0x000fe40000004100 */
[----:B------:R-:W-:Y:S01]  /*3f00*/  HADD2.F32 R51, -RZ, R3.H0_H0 ;  /* 0x20000003ff337230 */ /* 0x000fe20000004100 */
[C---:B------:R-:W-:Y:S01]  /*3f10*/  FFMA.FTZ R56, R2.reuse, R49, R56 ;  /* 0x0000003102387223 */ /* 0x040fe20000010038 */
[----:B------:R-:W-:Y:S01]  /*3f20*/  HADD2.F32 R52, -RZ, R5.H0_H0 ;  /* 0x20000005ff347230 */ /* 0x000fe20000004100 */
[----:B------:R-:W-:Y:S01]  /*3f30*/  FFMA.FTZ R61, R2, R50, R61 ;  /* 0x00000032023d7223 */ /* 0x000fe2000001003d */
[--C-:B------:R-:W-:Y:S01]  /*3f40*/  HADD2.F32 R53, -RZ, R34.reuse.H0_H0 ;  /* 0x20000022ff357230 */ /* 0x100fe20000004100 */
[----:B------:R-:W-:Y:S01]  /*3f50*/  FFMA.FTZ R2, R51, R55, R4 ;  /* 0x0000003733027223 */ /* 0x000fe20000010004 */
[----:B------:R-:W-:Y:S01]  /*3f60*/  HADD2.F32 R54, -RZ, R37.H0_H0 ;  /* 0x20000025ff367230 */ /* 0x000fe20000004100 */
[C---:B------:R-:W-:Y:S01]  /*3f70*/  FFMA.FTZ R35, R55.reuse, R52, R57 ;  /* 0x0000003437237223 */ /* 0x040fe20000010039 */
[----:B------:R-:W-:Y:S01]  /*3f80*/  HADD2.F32 R57, -RZ, R34.H1_H1 ;  /* 0x30000022ff397230 */ /* 0x000fe20000004100 */
[C---:B------:R-:W-:Y:S01]  /*3f90*/  FFMA.FTZ R36, R55.reuse, R53, R56 ;  /* 0x0000003537247223 */ /* 0x040fe20000010038 */
[----:B------:R-:W-:Y:S01]  /*3fa0*/  HADD2.F32 R56, -RZ, R5.H1_H1 ;  /* 0x30000005ff387230 */ /* 0x000fe20000004100 */
[----:B------:R-:W-:Y:S01]  /*3fb0*/  FFMA.FTZ R61, R55, R54, R61 ;  /* 0x00000036373d7223 */ /* 0x000fe2000001003d */
[----:B------:R-:W-:Y:S01]  /*3fc0*/  HADD2.F32 R55, -RZ, R3.H1_H1 ;  /* 0x30000003ff377230 */ /* 0x000fe20000004100 */
[C---:B------:R-:W-:Y:S01]  /*3fd0*/  FFMA.FTZ R36, R59.reuse, R57, R36 ;  /* 0x000000393b247223 */ /* 0x040fe20000010024 */
[----:B------:R-:W-:Y:S01]  /*3fe0*/  HADD2.F32 R58, -RZ, R37.H1_H1 ;  /* 0x30000025ff3a7230 */ /* 0x000fe20000004100 */
[----:B------:R-:W-:Y:S01]  /*3ff0*/  FFMA.FTZ R35, R59, R56, R35 ;  /* 0x000000383b237223 */ /* 0x000fe20000010023 */
[--C-:B------:R-:W-:Y:S01]  /*4000*/  HADD2.F32 R5, -RZ, R97.reuse.H0_H0 ;  /* 0x20000061ff057230 */ /* 0x100fe20000004100 */
[----:B------:R-:W-:Y:S01]  /*4010*/  FFMA.FTZ R34, R55, R59, R2 ;  /* 0x0000003b37227223 */ /* 0x000fe20000010002 */
[----:B------:R-:W-:Y:S01]  /*4020*/  HADD2.F32 R4, -RZ, R97.H1_H1 ;  /* 0x30000061ff047230 */ /* 0x000fe20000004100 */
[----:B------:R-:W-:Y:S01]  /*4030*/  FFMA.FTZ R61, R59, R58, R61 ;  /* 0x0000003a3b3d7223 */ /* 0x000fe2000001003d */
[--C-:B------:R-:W-:Y:S01]  /*4040*/  HADD2.F32 R3, -RZ, R96.reuse.H0_H0 ;  /* 0x20000060ff037230 */ /* 0x100fe20000004100 */
[----:B------:R-:W-:Y:S01]  /*4050*/  FMUL.FTZ R34, R34, R5 ;  /* 0x0000000522227220 */ /* 0x000fe20000410000 */
[----:B------:R-:W-:Y:S01]  /*4060*/  HADD2.F32 R2, -RZ, R96.H1_H1 ;  /* 0x30000060ff027230 */ /* 0x000fe20000004100 */
[----:B------:R-:W-:-:S02]  /*4070*/  FMUL.FTZ R35, R35, R4 ;  /* 0x0000000423237220 */ /* 0x000fc40000410000 */
[----:B------:R-:W-:Y:S01]  /*4080*/  FMUL.FTZ R36, R36, R3 ;  /* 0x0000000324247220 */ /* 0x000fe20000410000 */
[----:B------:R-:W-:Y:S01]  /*4090*/  F2FP.PACK_AB R34, RZ, R34 ;  /* 0x00000022ff22723e */ /* 0x000fe200000000ff */
[----:B------:R-:W-:Y:S01]  /*40a0*/  FMUL.FTZ R61, R61, R2 ;  /* 0x000000023d3d7220 */ /* 0x000fe20000410000 */
[----:B------:R-:W-:Y:S02]  /*40b0*/  F2FP.PACK_AB R35, RZ, R35 ;  /* 0x00000023ff23723e */ /* 0x000fe400000000ff */
[----:B------:R-:W-:Y:S01]  /*40c0*/  F2FP.PACK_AB R36, RZ, R36 ;  /* 0x00000024ff24723e */ /* 0x000fe200000000ff */
[--C-:B------:R-:W-:Y:S01]  /*40d0*/  HADD2 R38, R34.H0_H0, R26.reuse.H0_H0 ;  /* 0x2000001a22267230 */ /* 0x100fe20000000800 */
[----:B------:R-:W-:Y:S01]  /*40e0*/  F2FP.PACK_AB R61, RZ, R61 ;  /* 0x0000003dff3d723e */ /* 0x000fe200000000ff */
[----:B------:R-:W-:Y:S02]  /*40f0*/  HADD2 R39, R35.H0_H0, R26.H1_H1 ;  /* 0x3000001a23277230 */ /* 0x000fe40000000800 */
[----:B------:R-:W-:-:S02]  /*4100*/  HADD2 R26, R36.H0_H0, R25.H0_H0 ;  /* 0x20000019241a7230 */ /* 0x000fc40000000800 */
[----:B------:R-:W-:Y:S01]  /*4110*/  HADD2 R25, R61.H0_H0, R25.H1_H1 ;  /* 0x300000193d197230 */ /* 0x000fe20000000800 */
[----:B------:R-:W-:Y:S05]  /*4120*/  @!P0 BRA `(.L_x_160) ;  /* 0x00000a6000008947 */ /* 0x000fea0003800000 */
[----:B------:R-:W0:Y:S01]  /*4130*/  LDS.64 R36, [UR4+0x80] ;  /* 0x00008004ff247984 */ /* 0x000e220008000a00 */
[----:B------:R-:W-:-:S03]  /*4140*/  ISETP.NE.AND P2, PT, R27, 0x2, PT ;  /* 0x000000021b00780c */ /* 0x000fc60003f45270 */
[----:B------:R-:W1:Y:S01]  /*4150*/  LDS.64 R34, [UR4+0x88] ;  /* 0x00008804ff227984 */ /* 0x000e620008000a00 */
[--C-:B0-----:R-:W-:Y:S02]  /*4160*/  HADD2.F32 R59, -RZ, R36.reuse.H0_H0 ;  /* 0x20000024ff3b7230 */ /* 0x101fe40000004100 */
[----:B------:R-:W-:Y:S02]  /*4170*/  HADD2.F32 R36, -RZ, R36.H1_H1 ;  /* 0x30000024ff247230 */ /* 0x000fe40000004100 */
[--C-:B------:R-:W-:Y:S01]  /*4180*/  HADD2.F32 R61, -RZ, R37.reuse.H0_H0 ;  /* 0x20000025ff3d7230 */ /* 0x100fe20000004100 */
[-C--:B------:R-:W-:Y:S01]  /*4190*/  FFMA.FTZ R62, R8, R59.reuse, RZ ;  /* 0x0000003b083e7223 */ /* 0x080fe200000100ff */
[----:B------:R-:W-:Y:S01]  /*41a0*/  HADD2.F32 R60, -RZ, R37.H1_H1 ;  /* 0x30000025ff3c7230 */ /* 0x000fe20000004100 */
[-C--:B------:R-:W-:Y:S02]  /*41b0*/  FFMA.FTZ R37, R6, R59.reuse, RZ ;  /* 0x0000003b06257223 */ /* 0x080fe400000100ff */
[----:B------:R-:W-:-:S02]  /*41c0*/  FFMA.FTZ R63, R10, R59, RZ ;  /* 0x0000003b0a3f7223 */ /* 0x000fc400000100ff */
[----:B------:R-:W-:Y:S02]  /*41d0*/  FFMA.FTZ R59, R12, R59, RZ ;  /* 0x0000003b0c3b7223 */ /* 0x000fe400000100ff */
[-C--:B------:R-:W-:Y:S02]  /*41e0*/  FFMA.FTZ R37, R7, R36.reuse, R37 ;  /* 0x0000002407257223 */ /* 0x080fe40000010025 */
[-C--:B------:R-:W-:Y:S02]  /*41f0*/  FFMA.FTZ R62, R9, R36.reuse, R62 ;  /* 0x00000024093e7223 */ /* 0x080fe4000001003e */
[-C--:B------:R-:W-:Y:S02]  /*4200*/  FFMA.FTZ R63, R11, R36.reuse, R63 ;  /* 0x000000240b3f7223 */ /* 0x080fe4000001003f */
[----:B------:R-:W-:Y:S01]  /*4210*/  FFMA.FTZ R59, R13, R36, R59 ;  /* 0x000000240d3b7223 */ /* 0x000fe2000001003b */
[--C-:B-1----:R-:W-:Y:S01]  /*4220*/  HADD2.F32 R36, -RZ, R34.reuse.H0_H0 ;  /* 0x20000022ff247230 */ /* 0x102fe20000004100 */
[-C--:B------:R-:W-:Y:S01]  /*4230*/  FFMA.FTZ R37, R14, R61.reuse, R37 ;  /* 0x0000003d0e257223 */ /* 0x080fe20000010025 */
[----:B------:R-:W-:Y:S01]  /*4240*/  HADD2.F32 R34, -RZ, R34.H1_H1 ;  /* 0x30000022ff227230 */ /* 0x000fe20000004100 */
[----:B------:R-:W-:-:S02]  /*4250*/  FFMA.FTZ R62, R16, R61, R62 ;  /* 0x0000003d103e7223 */ /* 0x000fc4000001003e */
[-C--:B------:R-:W-:Y:S02]  /*4260*/  FFMA.FTZ R63, R28, R61.reuse, R63 ;  /* 0x0000003d1c3f7223 */ /* 0x080fe4000001003f */
[----:B------:R-:W-:Y:S02]  /*4270*/  FFMA.FTZ R59, R30, R61, R59 ;  /* 0x0000003d1e3b7223 */ /* 0x000fe4000001003b */
[-C--:B------:R-:W-:Y:S02]  /*4280*/  FFMA.FTZ R37, R15, R60.reuse, R37 ;  /* 0x0000003c0f257223 */ /* 0x080fe40000010025 */
[-C--:B------:R-:W-:Y:S02]  /*4290*/  FFMA.FTZ R62, R17, R60.reuse, R62 ;  /* 0x0000003c113e7223 */ /* 0x080fe4000001003e */
[-C--:B------:R-:W-:Y:S02]  /*42a0*/  FFMA.FTZ R63, R29, R60.reuse, R63 ;  /* 0x0000003c1d3f7223 */ /* 0x080fe4000001003f */
[----:B------:R-:W-:Y:S01]  /*42b0*/  FFMA.FTZ R60, R31, R60, R59 ;  /* 0x0000003c1f3c7223 */ /* 0x000fe2000001003b */
[--C-:B------:R-:W-:Y:S01]  /*42c0*/  HADD2.F32 R59, -RZ, R35.reuse.H0_H0 ;  /* 0x20000023ff3b7230 */ /* 0x100fe20000004100 */
        /* <DEDUP_REMOVED lines=8> */
[----:B------:R-:W-:-:S02]  /*4350*/  FFMA.FTZ R65, R50, R34, R65 ;  /* 0x0000002232417223 */ /* 0x000fc40000010041 */
[-C--:B------:R-:W-:Y:S02]  /*4360*/  FFMA.FTZ R36, R51, R59.reuse, R36 ;  /* 0x0000003b33247223 */ /* 0x080fe40000010024 */
[-C--:B------:R-:W-:Y:S02]  /*4370*/  FFMA.FTZ R61, R52, R59.reuse, R61 ;  /* 0x0000003b343d7223 */ /* 0x080fe4000001003d */
[-C--:B------:R-:W-:Y:S02]  /*4380*/  FFMA.FTZ R60, R53, R59.reuse, R60 ;  /* 0x0000003b353c7223 */ /* 0x080fe4000001003c */
[----:B------:R-:W-:Y:S02]  /*4390*/  FFMA.FTZ R65, R54, R59, R65 ;  /* 0x0000003b36417223 */ /* 0x000fe40000010041 */
[-C--:B------:R-:W-:Y:S02]  /*43a0*/  FFMA.FTZ R36, R55, R35.reuse, R36 ;  /* 0x0000002337247223 */ /* 0x080fe40000010024 */
[----:B------:R-:W-:-:S02]  /*43b0*/  FFMA.FTZ R61, R56, R35, R61 ;  /* 0x00000023383d7223 */ /* 0x000fc4000001003d */
[-C--:B------:R-:W-:Y:S02]  /*43c0*/  FFMA.FTZ R60, R57, R35.reuse, R60 ;  /* 0x00000023393c7223 */ /* 0x080fe4000001003c */
[----:B------:R-:W-:Y:S02]  /*43d0*/  FFMA.FTZ R65, R58, R35, R65 ;  /* 0x000000233a417223 */ /* 0x000fe40000010041 */
[----:B------:R-:W-:Y:S02]  /*43e0*/  FMUL.FTZ R36, R5, R36 ;  /* 0x0000002405247220 */ /* 0x000fe40000410000 */
[----:B------:R-:W-:Y:S02]  /*43f0*/  FMUL.FTZ R61, R4, R61 ;  /* 0x0000003d043d7220 */ /* 0x000fe40000410000 */
[----:B------:R-:W-:Y:S01]  /*4400*/  FMUL.FTZ R60, R3, R60 ;  /* 0x0000003c033c7220 */ /* 0x000fe20000410000 */
[----:B------:R-:W-:Y:S01]  /*4410*/  F2FP.PACK_AB R36, RZ, R36 ;  /* 0x00000024ff24723e */ /* 0x000fe200000000ff */
[----:B------:R-:W-:Y:S01]  /*4420*/  FMUL.FTZ R65, R2, R65 ;  /* 0x0000004102417220 */ /* 0x000fe20000410000 */
[----:B------:R-:W-:-:S02]  /*4430*/  F2FP.PACK_AB R61, RZ, R61 ;  /* 0x0000003dff3d723e */ /* 0x000fc400000000ff */
[----:B------:R-:W-:Y:S02]  /*4440*/  F2FP.PACK_AB R60, RZ, R60 ;  /* 0x0000003cff3c723e */ /* 0x000fe400000000ff */
[----:B------:R-:W-:Y:S02]  /*4450*/  F2FP.PACK_AB R65, RZ, R65 ;  /* 0x00000041ff41723e */ /* 0x000fe400000000ff */
[----:B------:R-:W-:Y:S02]  /*4460*/  PRMT R36, R36, 0x5410, R61 ;  /* 0x0000541024247816 */ /* 0x000fe4000000003d */
[----:B------:R-:W-:-:S04]  /*4470*/  PRMT R60, R60, 0x5410, R65 ;  /* 0x000054103c3c7816 */ /* 0x000fc80000000041 */
[----:B------:R-:W-:Y:S01]  /*4480*/  HFMA2.MMA R24, R36, 1, 1, R24 ;  /* 0x3c003c0024187835 */ /* 0x000fe20000000018 */
[----:B------:R-:W-:Y:S01]  /*4490*/  HADD2 R23, R60, R23 ;  /* 0x000000173c177230 */ /* 0x000fe20000000000 */
[----:B------:R-:W-:Y:S05]  /*44a0*/  @!P2 BRA `(.L_x_160) ;  /* 0x000006e00000a947 */ /* 0x000fea0003800000 */
[----:B------:R-:W0:Y:S01]  /*44b0*/  LDS.64 R36, [UR4+0x100] ;  /* 0x00010004ff247984 */ /* 0x000e220008000a00 */
[----:B------:R-:W-:-:S03]  /*44c0*/  ISETP.GE.AND P2, PT, R27, 0x4, PT ;  /* 0x000000041b00780c */ /* 0x000fc60003f46270 */
        /* <DEDUP_REMOVED lines=54> */
[----:B------:R-:W0:Y:S04]  /*4830*/  LDS.64 R36, [UR4+0x180] ;  /* 0x00018004ff247984 */ /* 0x000e280008000a00 */
[----:B------:R-:W1:Y:S01]  /*4840*/  LDS.64 R34, [UR4+0x188] ;  /* 0x00018804ff227984 */ /* 0x000e620008000a00 */
[--C-:B0-----:R-:W-:Y:S02]  /*4850*/  HADD2.F32 R59, -RZ, R36.reuse.H0_H0 ;  /* 0x20000024ff3b7230 */ /* 0x101fe40000004100 */
[----:B------:R-:W-:Y:S02]  /*4860*/  HADD2.F32 R36, -RZ, R36.H1_H1 ;  /* 0x30000024ff247230 */ /* 0x000fe40000004100 */
[--C-:B------:R-:W-:Y:S01]  /*4870*/  HADD2.F32 R61, -RZ, R37.reuse.H0_H0 ;  /* 0x20000025ff3d7230 */ /* 0x100fe20000004100 */
[-C--:B------:R-:W-:Y:S01]  /*4880*/  FFMA.FTZ R6, R6, R59.reuse, RZ ;  /* 0x0000003b06067223 */ /* 0x080fe200000100ff */
[----:B------:R-:W-:Y:S01]  /*4890*/  HADD2.F32 R60, -RZ, R37.H1_H1 ;  /* 0x30000025ff3c7230 */ /* 0x000fe20000004100 */
[----:B------:R-:W-:-:S02]  /*48a0*/  FFMA.FTZ R8, R8, R59, RZ ;  /* 0x0000003b08087223 */ /* 0x000fc400000100ff */
[-C--:B------:R-:W-:Y:S02]  /*48b0*/  FFMA.FTZ R10, R10, R59.reuse, RZ ;  /* 0x0000003b0a0a7223 */ /* 0x080fe400000100ff */
[----:B------:R-:W-:Y:S02]  /*48c0*/  FFMA.FTZ R12, R12, R59, RZ ;  /* 0x0000003b0c0c7223 */ /* 0x000fe400000100ff */
[-C--:B------:R-:W-:Y:S01]  /*48d0*/  FFMA.FTZ R7, R7, R36.reuse, R6 ;  /* 0x0000002407077223 */ /* 0x080fe20000010006 */
[--C-:B-1----:R-:W-:Y:S01]  /*48e0*/  HADD2.F32 R6, -RZ, R34.reuse.H0_H0 ;  /* 0x20000022ff067230 */ /* 0x102fe20000004100 */
[-C--:B------:R-:W-:Y:S01]  /*48f0*/  FFMA.FTZ R8, R9, R36.reuse, R8 ;  /* 0x0000002409087223 */ /* 0x080fe20000010008 */
[----:B------:R-:W-:Y:S01]  /*4900*/  HADD2.F32 R34, -RZ, R34.H1_H1 ;  /* 0x30000022ff227230 */ /* 0x000fe20000004100 */
[-C--:B------:R-:W-:Y:S01]  /*4910*/  FFMA.FTZ R10, R11, R36.reuse, R10 ;  /* 0x000000240b0a7223 */ /* 0x080fe2000001000a */
[--C-:B------:R-:W-:Y:S01]  /*4920*/  HADD2.F32 R9, -RZ, R35.reuse.H0_H0 ;  /* 0x20000023ff097230 */ /* 0x100fe20000004100 */
[----:B------:R-:W-:Y:S01]  /*4930*/  FFMA.FTZ R12, R13, R36, R12 ;  /* 0x000000240d0c7223 */ /* 0x000fe2000001000c */
[----:B------:R-:W-:Y:S01]  /*4940*/  HADD2.F32 R35, -RZ, R35.H1_H1 ;  /* 0x30000023ff237230 */ /* 0x000fe20000004100 */
[----:B------:R-:W-:-:S02]  /*4950*/  FFMA.FTZ R7, R14, R61, R7 ;  /* 0x0000003d0e077223 */ /* 0x000fc40000010007 */
[-C--:B------:R-:W-:Y:S02]  /*4960*/  FFMA.FTZ R8, R16, R61.reuse, R8 ;  /* 0x0000003d10087223 */ /* 0x080fe40000010008 */
[-C--:B------:R-:W-:Y:S02]  /*4970*/  FFMA.FTZ R10, R28, R61.reuse, R10 ;  /* 0x0000003d1c0a7223 */ /* 0x080fe4000001000a */
[----:B------:R-:W-:Y:S02]  /*4980*/  FFMA.FTZ R12, R30, R61, R12 ;  /* 0x0000003d1e0c7223 */ /* 0x000fe4000001000c */
[-C--:B------:R-:W-:Y:S02]  /*4990*/  FFMA.FTZ R7, R15, R60.reuse, R7 ;  /* 0x0000003c0f077223 */ /* 0x080fe40000010007 */
[-C--:B------:R-:W-:Y:S02]  /*49a0*/  FFMA.FTZ R8, R17, R60.reuse, R8 ;  /* 0x0000003c11087223 */ /* 0x080fe40000010008 */
[----:B------:R-:W-:-:S02]  /*49b0*/  FFMA.FTZ R29, R29, R60, R10 ;  /* 0x0000003c1d1d7223 */ /* 0x000fc4000001000a */
[----:B------:R-:W-:Y:S02]  /*49c0*/  FFMA.FTZ R12, R31, R60, R12 ;  /* 0x0000003c1f0c7223 */ /* 0x000fe4000001000c */
[-C--:B------:R-:W-:Y:S02]  /*49d0*/  FFMA.FTZ R7, R40, R6.reuse, R7 ;  /* 0x0000000628077223 */ /* 0x080fe40000010007 */
[-C--:B------:R-:W-:Y:S02]  /*49e0*/  FFMA.FTZ R41, R41, R6.reuse, R8 ;  /* 0x0000000629297223 */ /* 0x080fe40000010008 */
[-C--:B------:R-:W-:Y:S02]  /*49f0*/  FFMA.FTZ R29, R42, R6.reuse, R29 ;  /* 0x000000062a1d7223 */ /* 0x080fe4000001001d */
[----:B------:R-:W-:Y:S02]  /*4a00*/  FFMA.FTZ R43, R43, R6, R12 ;  /* 0x000000062b2b7223 */ /* 0x000fe4000001000c */
        /* <DEDUP_REMOVED lines=12> */
[----:B------:R-:W-:-:S02]  /*4ad0*/  FMUL.FTZ R6, R5, R6 ;  /* 0x0000000605067220 */ /* 0x000fc40000410000 */
[----:B------:R-:W-:Y:S02]  /*4ae0*/  FMUL.FTZ R41, R4, R41 ;  /* 0x0000002904297220 */ /* 0x000fe40000410000 */
[----:B------:R-:W-:Y:S01]  /*4af0*/  FMUL.FTZ R8, R3, R8 ;  /* 0x0000000803087220 */ /* 0x000fe20000410000 */
[----:B------:R-:W-:Y:S01]  /*4b00*/  F2FP.PACK_AB R6, RZ, R6 ;  /* 0x00000006ff06723e */ /* 0x000fe200000000ff */
[----:B------:R-:W-:Y:S01]  /*4b10*/  FMUL.FTZ R43, R2, R43 ;  /* 0x0000002b022b7220 */ /* 0x000fe20000410000 */
[----:B------:R-:W-:Y:S02]  /*4b20*/  F2FP.PACK_AB R41, RZ, R41 ;  /* 0x00000029ff29723e */ /* 0x000fe400000000ff */
[----:B------:R-:W-:Y:S02]  /*4b30*/  F2FP.PACK_AB R8, RZ, R8 ;  /* 0x00000008ff08723e */ /* 0x000fe400000000ff */
[----:B------:R-:W-:Y:S02]  /*4b40*/  F2FP.PACK_AB R43, RZ, R43 ;  /* 0x0000002bff2b723e */ /* 0x000fe400000000ff */
[----:B------:R-:W-:-:S02]  /*4b50*/  PRMT R6, R6, 0x5410, R41 ;  /* 0x0000541006067816 */ /* 0x000fc40000000029 */
[----:B------:R-:W-:-:S04]  /*4b60*/  PRMT R8, R8, 0x5410, R43 ;  /* 0x0000541008087816 */ /* 0x000fc8000000002b */
[----:B------:R-:W-:Y:S01]  /*4b70*/  HFMA2.MMA R20, R6, 1, 1, R20 ;  /* 0x3c003c0006147835 */ /* 0x000fe20000000014 */
[----:B------:R-:W-:Y:S02]  /*4b80*/  HADD2 R19, R8, R19 ;  /* 0x0000001308137230 */ /* 0x000fe40000000000 */
.L_x_160:
[----:B------:R-:W-:Y:S01]  /*4b90*/  IMAD.MOV.U32 R13, RZ, RZ, 0x4 ;  /* 0x00000004ff0d7424 */ /* 0x000fe200078e00ff */
[----:B------:R-:W0:Y:S03]  /*4ba0*/  LDS.64 R16, [UR4+0x10] ;  /* 0x00001004ff107984 */ /* 0x000e260008000a00 */
[----:B------:R-:W-:-:S05]  /*4bb0*/  IMAD.WIDE R6, R13, c[0x0][0x18c], R32 ;  /* 0x000063000d067a25 */ /* 0x000fca00078e0220 */
[----:B------:R-:W2:Y:S01]  /*4bc0*/  LDG.E.128.CONSTANT R8, [R6.64] ;  /* 0x0000000606087981 */ /* 0x000ea2000c1e9d00 */
[--C-:B0-----:R-:W-:Y:S02]  /*4bd0*/  HADD2.F32 R42, -RZ, R16.reuse.H0_H0 ;  /* 0x20000010ff2a7230 */ /* 0x101fe40000004100 */
[----:B------:R-:W-:Y:S02]  /*4be0*/  HADD2.F32 R41, -RZ, R16.H1_H1 ;  /* 0x30000010ff297230 */ /* 0x000fe40000004100 */
[--C-:B------:R-:W-:Y:S02]  /*4bf0*/  HADD2.F32 R48, -RZ, R17.reuse.H0_H0 ;  /* 0x20000011ff307230 */ /* 0x100fe40000004100 */
[----:B------:R-:W-:Y:S01]  /*4c00*/  HADD2.F32 R47, -RZ, R17.H1_H1 ;  /* 0x30000011ff2f7230 */ /* 0x000fe20000004100 */
[C---:B--2---:R-:W-:Y:S02]  /*4c10*/  LOP3.LUT R12, R8.reuse, 0xf000f, RZ, 0xc0, !PT ;  /* 0x000f000f080c7812 */ /* 0x044fe400078ec0ff */
[----:B------:R-:W-:-:S02]  /*4c20*/  LOP3.LUT R29, R8, 0xf000f0, RZ, 0xc0, !PT ;  /* 0x00f000f0081d7812 */ /* 0x000fc400078ec0ff */
[----:B------:R-:W-:Y:S02]  /*4c30*/  SHF.R.U32.HI R52, RZ, 0x8, R8 ;  /* 0x00000008ff347819 */ /* 0x000fe40000011608 */
[C---:B------:R-:W-:Y:S02]  /*4c40*/  LOP3.LUT R8, R9.reuse, 0xf000f, RZ, 0xc0, !PT ;  /* 0x000f000f09087812 */ /* 0x040fe400078ec0ff */
        /* <DEDUP_REMOVED lines=13> */
[----:B------:R-:W0:Y:S01]  /*4d20*/  LDS.64 R8, [UR4+0x18] ;  /* 0x00001804ff087984 */ /* 0x000e220008000a00 */
[----:B------:R-:W-:Y:S01]  /*4d30*/  HADD2 R30, R15, -1032, -1032 ;  /* 0xe408e4080f1e7430 */ /* 0x000fe20000000000 */
[----:B------:R-:W-:Y:S01]  /*4d40*/  LOP3.LUT R35, R34, 0x64006400, RZ, 0xfc, !PT ;  /* 0x6400640022237812 */ /* 0x000fe200078efcff */
[--C-:B------:R-:W-:Y:S01]  /*4d50*/  HADD2.F32 R12, -RZ, R16.reuse.H0_H0 ;  /* 0x20000010ff0c7230 */ /* 0x100fe20000004100 */
[----:B------:R-:W-:Y:S01]  /*4d60*/  LOP3.LUT R37, R36, 0x64006400, RZ, 0xfc, !PT ;  /* 0x6400640024257812 */ /* 0x000fe200078efcff */
[----:B------:R-:W-:Y:S01]  /*4d70*/  HADD2.F32 R14, -RZ, R16.H1_H1 ;  /* 0x30000010ff0e7230 */ /* 0x000fe20000004100 */
[----:B------:R-:W-:Y:S01]  /*4d80*/  LOP3.LUT R40, R11, 0xf000f0, RZ, 0xc0, !PT ;  /* 0x00f000f00b287812 */ /* 0x000fe200078ec0ff */
[--C-:B------:R-:W-:Y:S01]  /*4d90*/  HADD2.F32 R15, -RZ, R17.reuse.H0_H0 ;  /* 0x20000011ff0f7230 */ /* 0x100fe20000004100 */
[----:B------:R-:W-:Y:S01]  /*4da0*/  SHF.R.U32.HI R10, RZ, 0x8, R10 ;  /* 0x00000008ff0a7819 */ /* 0x000fe2000001160a */
[----:B------:R-:W-:Y:S01]  /*4db0*/  HADD2.F32 R16, -RZ, R17.H1_H1 ;  /* 0x30000011ff107230 */ /* 0x000fe20000004100 */
[----:B------:R-:W-:Y:S01]  /*4dc0*/  SHF.R.U32.HI R11, RZ, 0x8, R11 ;  /* 0x00000008ff0b7819 */ /* 0x000fe2000001160b */
[----:B------:R-:W-:Y:S01]  /*4dd0*/  HADD2.F32 R17, -RZ, R28.H0_H0 ;  /* 0x2000001cff117230 */ /* 0x000fe20000004100 */
[----:B------:R-:W-:Y:S01]  /*4de0*/  FFMA.FTZ R34, R42, R15, RZ ;  /* 0x0000000f2a227223 */ /* 0x000fe200000100ff */
[----:B------:R-:W-:-:S02]  /*4df0*/  HADD2.F32 R29, -RZ, R30.H0_H0 ;  /* 0x2000001eff1d7230 */ /* 0x000fc40000004100 */
[-C--:B------:R-:W-:Y:S01]  /*4e00*/  HFMA2 R50, R31, R0.reuse.H0_H0, -72, -72 ;  /* 0xd480d4801f327431 */ /* 0x080fe20000040000 */
[----:B------:R-:W-:Y:S01]  /*4e10*/  FFMA.FTZ R31, R12, R42, RZ ;  /* 0x0000002a0c1f7223 */ /* 0x000fe200000100ff */
[----:B------:R-:W-:Y:S01]  /*4e20*/  HADD2.F32 R28, -RZ, R28.H1_H1 ;  /* 0x3000001cff1c7230 */ /* 0x000fe20000004100 */
[C---:B------:R-:W-:Y:S01]  /*4e30*/  FFMA.FTZ R36, R42.reuse, R17, RZ ;  /* 0x000000112a247223 */ /* 0x040fe200000100ff */
[----:B------:R-:W-:Y:S01]  /*4e40*/  HADD2.F32 R30, -RZ, R30.H1_H1 ;  /* 0x3000001eff1e7230 */ /* 0x000fe20000004100 */
[----:B------:R-:W-:Y:S02]  /*4e50*/  FFMA.FTZ R42, R42, R29, RZ ;  /* 0x0000001d2a2a7223 */ /* 0x000fe400000100ff */
[----:B------:R-:W-:Y:S01]  /*4e60*/  FFMA.FTZ R43, R14, R41, R31 ;  /* 0x000000290e2b7223 */ /* 0x000fe2000001001f */
[--C-:B------:R-:W-:Y:S01]  /*4e70*/  HADD2.F32 R31, -RZ, R50.reuse.H1_H1 ;  /* 0x30000032ff1f7230 */ /* 0x100fe20000004100 */
[C---:B------:R-:W-:Y:S01]  /*4e80*/  FFMA.FTZ R49, R41.reuse, R16, R34 ;  /* 0x0000001029317223 */ /* 0x040fe20000010022 */
[----:B------:R-:W-:Y:S01]  /*4e90*/  HADD2.F32 R34, -RZ, R50.H0_H0 ;  /* 0x20000032ff227230 */ /* 0x000fe20000004100 */
[C---:B------:R-:W-:Y:S01]  /*4ea0*/  FFMA.FTZ R51, R41.reuse, R28, R36 ;  /* 0x0000001c29337223 */ /* 0x040fe20000010024 */
[-C--:B------:R-:W-:Y:S01]  /*4eb0*/  HFMA2 R36, R35, R0.reuse.H0_H0, -72, -72 ;  /* 0xd480d48023247431 */ /* 0x080fe20000040000 */
[----:B------:R-:W-:Y:S01]  /*4ec0*/  FFMA.FTZ R54, R41, R30, R42 ;  /* 0x0000001e29367223 */ /* 0x000fe2000001002a */
[----:B------:R-:W-:Y:S01]  /*4ed0*/  LOP3.LUT R41, R40, 0x64006400, RZ, 0xfc, !PT ;  /* 0x6400640028297812 */ /* 0x000fe200078efcff */
[----:B------:R-:W-:Y:S01]  /*4ee0*/  HFMA2 R40, R37, R0.H0_H0, -72, -72 ;  /* 0xd480d48025287431 */ /* 0x000fe20000040000 */
[----:B------:R-:W-:Y:S01]  /*4ef0*/  FFMA.FTZ R50, R34, R48, R43 ;  /* 0x0000003022327223 */ /* 0x000fe2000001002b */
[----:B------:R-:W-:-:S02]  /*4f00*/  HADD2.F32 R35, -RZ, R36.H0_H0 ;  /* 0x20000024ff237230 */ /* 0x000fc40000004100 */
[----:B------:R-:W-:Y:S01]  /*4f10*/  HFMA2 R42, R41, R0.H0_H0, -72, -72 ;  /* 0xd480d480292a7431 */ /* 0x000fe20000040000 */
[----:B------:R-:W-:Y:S01]  /*4f20*/  FFMA.FTZ R50, R31, R47, R50 ;  /* 0x0000002f1f327223 */ /* 0x000fe20000010032 */
[--C-:B------:R-:W-:Y:S01]  /*4f30*/  HADD2.F32 R37, -RZ, R40.reuse.H0_H0 ;  /* 0x20000028ff257230 */ /* 0x100fe20000004100 */
[C---:B------:R-:W-:Y:S01]  /*4f40*/  FFMA.FTZ R49, R48.reuse, R35, R49 ;  /* 0x0000002330317223 */ /* 0x040fe20000010031 */
[----:B------:R-:W-:Y:S02]  /*4f50*/  HADD2.F32 R40, -RZ, R40.H1_H1 ;  /* 0x30000028ff287230 */ /* 0x000fe40000004100 */
[----:B------:R-:W-:Y:S01]  /*4f60*/  HADD2.F32 R41, -RZ, R42.H0_H0 ;  /* 0x2000002aff297230 */ /* 0x000fe20000004100 */
[----:B------:R-:W-:Y:S01]  /*4f70*/  FFMA.FTZ R43, R48, R37, R51 ;  /* 0x00000025302b7223 */ /* 0x000fe20000010033 */
[----:B------:R-:W-:Y:S02]  /*4f80*/  HADD2.F32 R36, -RZ, R36.H1_H1 ;  /* 0x30000024ff247230 */ /* 0x000fe40000004100 */
[----:B------:R-:W-:Y:S01]  /*4f90*/  HADD2.F32 R42, -RZ, R42.H1_H1 ;  /* 0x3000002aff2a7230 */ /* 0x000fe20000004100 */
[C---:B------:R-:W-:Y:S01]  /*4fa0*/  FFMA.FTZ R55, R47.reuse, R40, R43 ;  /* 0x000000282f377223 */ /* 0x040fe2000001002b */
[----:B------:R-:W-:Y:S01]  /*4fb0*/  LOP3.LUT R43, R52, 0xf000f, RZ, 0xc0, !PT ;  /* 0x000f000f342b7812 */ /* 0x000fe200078ec0ff */
[----:B------:R-:W-:Y:S01]  /*4fc0*/  FFMA.FTZ R54, R48, R41, R54 ;  /* 0x0000002930367223 */ /* 0x000fe20000010036 */
[----:B------:R-:W-:Y:S01]  /*4fd0*/  LOP3.LUT R48, R10, 0xf000f, RZ, 0xc0, !PT ;  /* 0x000f000f0a307812 */ /* 0x000fe200078ec0ff */
[----:B------:R-:W-:Y:S01]  /*4fe0*/  FFMA.FTZ R51, R47, R36, R49 ;  /* 0x000000242f337223 */ /* 0x000fe20000010031 */
[----:B------:R-:W-:Y:S01]  /*4ff0*/  LOP3.LUT R43, R43, 0x64006400, RZ, 0xfc, !PT ;  /* 0x640064002b2b7812 */ /* 0x000fe200078efcff */
[----:B------:R-:W-:Y:S01]  /*5000*/  FFMA.FTZ R60, R47, R42, R54 ;  /* 0x0000002a2f3c7223 */ /* 0x000fe20000010036 */
[----:B------:R-:W-:Y:S01]  /*5010*/  LOP3.LUT R47, R53, 0xf000f, RZ, 0xc0, !PT ;  /* 0x000f000f352f7812 */ /* 0x000fe200078ec0ff */
[--C-:B0-----:R-:W-:Y:S01]  /*5020*/  HADD2.F32 R54, -RZ, R8.reuse.H0_H0 ;  /* 0x20000008ff367230 */ /* 0x101fe20000004100 */
[----:B------:R-:W-:Y:S01]  /*5030*/  LOP3.LUT R49, R11, 0xf000f, RZ, 0xc0, !PT ;  /* 0x000f000f0b317812 */ /* 0x000fe200078ec0ff */
[----:B------:R-:W-:Y:S01]  /*5040*/  HADD2.F32 R56, -RZ, R8.H1_H1 ;  /* 0x30000008ff387230 */ /* 0x000fe20000004100 */
[----:B------:R-:W-:Y:S01]  /*5050*/  LOP3.LUT R47, R47, 0x64006400, RZ, 0xfc, !PT ;  /* 0x640064002f2f7812 */ /* 0x000fe200078efcff */
[----:B------:R-:W-:Y:S01]  /*5060*/  HADD2 R8, R43, -1032, -1032 ;  /* 0xe408e4082b087430 */ /* 0x000fe20000000000 */
[----:B------:R-:W-:Y:S01]  /*5070*/  LOP3.LUT R48, R48, 0x64006400, RZ, 0xfc, !PT ;  /* 0x6400640030307812 */ /* 0x000fe200078efcff */
[----:B------:R-:W-:Y:S01]  /*5080*/  HADD2.F32 R65, -RZ, R9.H0_H0 ;  /* 0x20000009ff417230 */ /* 0x000fe20000004100 */
[----:B------:R-:W-:Y:S01]  /*5090*/  LOP3.LUT R49, R49, 0x64006400, RZ, 0xfc, !PT ;  /* 0x6400640031317812 */ /* 0x000fe200078efcff */
[----:B------:R-:W-:Y:S01]  /*50a0*/  HADD2 R61, R47, -1032, -1032 ;  /* 0xe408e4082f3d7430 */ /* 0x000fe20000000000 */
[----:B------:R-:W-:Y:S01]  /*50b0*/  LOP3.LUT R10, R10, 0xf000f0, RZ, 0xc0, !PT ;  /* 0x00f000f00a0a7812 */ /* 0x000fe200078ec0ff */
[----:B------:R-:W-:-:S02]  /*50c0*/  HADD2.F32 R43, -RZ, R8.H0_H0 ;  /* 0x20000008ff2b7230 */ /* 0x000fc40000004100 */
[----:B------:R-:W-:Y:S02]  /*50d0*/  HADD2 R63, R48, -1032, -1032 ;  /* 0xe408e408303f7430 */ /* 0x000fe40000000000 */
[----:B------:R-:W-:Y:S01]  /*50e0*/  HADD2 R64, R49, -1032, -1032 ;  /* 0xe408e40831407430 */ /* 0x000fe20000000000 */
[----:B------:R-:W-:Y:S01]  /*50f0*/  FFMA.FTZ R57, R43, R54, R50 ;  /* 0x000000362b397223 */ /* 0x000fe20000010032 */
[----:B------:R-:W-:Y:S01]  /*5100*/  HADD2.F32 R50, -RZ, R8.H1_H1 ;  /* 0x30000008ff327230 */ /* 0x000fe20000004100 */
[----:B------:R-:W-:Y:S01]  /*5110*/  LOP3.LUT R8, R52, 0xf000f0, RZ, 0xc0, !PT ;  /* 0x00f000f034087812 */ /* 0x000fe200078ec0ff */
[----:B------:R-:W-:Y:S02]  /*5120*/  HADD2.F32 R47, -RZ, R61.H0_H0 ;  /* 0x2000003dff2f7230 */ /* 0x000fe40000004100 */
[----:B------:R-:W-:Y:S02]  /*5130*/  HADD2.F32 R48, -RZ, R63.H0_H0 ;  /* 0x2000003fff307230 */ /* 0x000fe40000004100 */
[--C-:B------:R-:W-:Y:S01]  /*5140*/  HADD2.F32 R49, -RZ, R64.reuse.H0_H0 ;  /* 0x20000040ff317230 */ /* 0x100fe20000004100 */
[----:B------:R-:W-:Y:S01]  /*5150*/  FFMA.FTZ R58, R54, R47, R51 ;  /* 0x0000002f363a7223 */ /* 0x000fe20000010033 */
[----:B------:R-:W-:Y:S01]  /*5160*/  HADD2.F32 R62, -RZ, R9.H1_H1 ;  /* 0x30000009ff3e7230 */ /* 0x000fe20000004100 */
[----:B------:R-:W-:Y:S01]  /*5170*/  LOP3.LUT R9, R8, 0x64006400, RZ, 0xfc, !PT ;  /* 0x6400640008097812 */ /* 0x000fe200078efcff */
[C---:B------:R-:W-:Y:S01]  /*5180*/  FFMA.FTZ R59, R54.reuse, R48, R55 ;  /* 0x00000030363b7223 */ /* 0x040fe20000010037 */
[----:B------:R-:W-:Y:S01]  /*5190*/  LOP3.LUT R8, R11, 0xf000f0, RZ, 0xc0, !PT ;  /* 0x00f000f00b087812 */ /* 0x000fe200078ec0ff */
[----:B------:R-:W-:Y:S01]  /*51a0*/  FFMA.FTZ R60, R54, R49, R60 ;  /* 0x00000031363c7223 */ /* 0x000fe2000001003c */
[----:B------:R-:W-:Y:S01]  /*51b0*/  LOP3.LUT R54, R53, 0xf000f0, RZ, 0xc0, !PT ;  /* 0x00f000f035367812 */ /* 0x000fe200078ec0ff */
[----:B------:R-:W-:Y:S01]  /*51c0*/  HADD2.F32 R51, -RZ, R61.H1_H1 ;  /* 0x3000003dff337230 */ /* 0x000fe20000004100 */
[----:B------:R-:W-:Y:S01]  /*51d0*/  LOP3.LUT R55, R10, 0x64006400, RZ, 0xfc, !PT ;  /* 0x640064000a377812 */ /* 0x000fe200078efcff */
[-C--:B------:R-:W-:Y:S01]  /*51e0*/  HFMA2 R61, R9, R0.reuse.H0_H0, -72, -72 ;  /* 0xd480d480093d7431 */ /* 0x080fe20000040000 */
[----:B------:R-:W-:Y:S01]  /*51f0*/  LOP3.LUT R11, R54, 0x64006400, RZ, 0xfc, !PT ;  /* 0x64006400360b7812 */ /* 0x000fe200078efcff */
[----:B------:R-:W-:Y:S01]  /*5200*/  HADD2.F32 R52, -RZ, R63.H1_H1 ;  /* 0x3000003fff347230 */ /* 0x000fe20000004100 */
[----:B------:R-:W-:Y:S01]  /*5210*/  LOP3.LUT R9, R8, 0x64006400, RZ, 0xfc, !PT ;  /* 0x6400640008097812 */ /* 0x000fe200078efcff */
[----:B------:R-:W-:Y:S01]  /*5220*/  HADD2.F32 R53, -RZ, R64.H1_H1 ;  /* 0x30000040ff357230 */ /* 0x000fe20000004100 */
[----:B------:R-:W-:Y:S01]  /*5230*/  FFMA.FTZ R63, R50, R56, R57 ;  /* 0x00000038323f7223 */ /* 0x000fe20000010039 */
[-C--:B------:R-:W-:Y:S01]  /*5240*/  HFMA2 R11, R11, R0.reuse.H0_H0, -72, -72 ;  /* 0xd480d4800b0b7431 */ /* 0x080fe20000040000 */
[C---:B------:R-:W-:Y:S01]  /*5250*/  FFMA.FTZ R10, R56.reuse, R51, R58 ;  /* 0x00000033380a7223 */ /* 0x040fe2000001003a */
[-C--:B------:R-:W-:Y:S01]  /*5260*/  HFMA2 R8, R55, R0.reuse.H0_H0, -72, -72 ;  /* 0xd480d48037087431 */ /* 0x080fe20000040000 */
[C---:B------:R-:W-:Y:S01]  /*5270*/  FFMA.FTZ R64, R56.reuse, R52, R59 ;  /* 0x0000003438407223 */ /* 0x040fe2000001003b */
[----:B------:R-:W-:Y:S01]  /*5280*/  HFMA2 R9, R9, R0.H0_H0, -72, -72 ;  /* 0xd480d48009097431 */ /* 0x000fe20000040000 */
[----:B------:R-:W-:Y:S01]  /*5290*/  FFMA.FTZ R66, R56, R53, R60 ;  /* 0x0000003538427223 */ /* 0x000fe2000001003c */
[----:B------:R-:W-:-:S02]  /*52a0*/  HADD2.F32 R54, -RZ, R61.H0_H0 ;  /* 0x2000003dff367230 */ /* 0x000fc40000004100 */
[----:B------:R-:W-:Y:S02]  /*52b0*/  HADD2.F32 R56, -RZ, R11.H0_H0 ;  /* 0x2000000bff387230 */ /* 0x000fe40000004100 */
        /* <DEDUP_REMOVED lines=9> */
[----:B------:R-:W-:Y:S01]  /*5350*/  FFMA.FTZ R8, R55, R62, R63 ;  /* 0x0000003e37087223 */ /* 0x000fe2000001003f */
[----:B------:R-:W-:Y:S01]  /*5360*/  HADD2.F32 R61, -RZ, R9.H1_H1 ;  /* 0x30000009ff3d7230 */ /* 0x000fe20000004100 */
[----:B------:R-:W-:-:S02]  /*5370*/  FFMA.FTZ R9, R62, R57, R10 ;  /* 0x000000393e097223 */ /* 0x000fc4000001000a */
[C---:B------:R-:W-:Y:S02]  /*5380*/  FFMA.FTZ R64, R62.reuse, R59, R64 ;  /* 0x0000003b3e407223 */ /* 0x040fe40000010040 */
[----:B------:R-:W-:Y:S02]  /*5390*/  FFMA.FTZ R11, R62, R61, R66 ;  /* 0x0000003d3e0b7223 */ /* 0x000fe40000010042 */
[----:B------:R-:W-:Y:S02]  /*53a0*/  FMUL.FTZ R8, R5, R8 ;  /* 0x0000000805087220 */ /* 0x000fe40000410000 */
[----:B------:R-:W-:Y:S02]  /*53b0*/  FMUL.FTZ R9, R4, R9 ;  /* 0x0000000904097220 */ /* 0x000fe40000410000 */
[----:B------:R-:W-:Y:S01]  /*53c0*/  FMUL.FTZ R64, R3, R64 ;  /* 0x0000004003407220 */ /* 0x000fe20000410000 */
[----:B------:R-:W-:Y:S01]  /*53d0*/  F2FP.PACK_AB R8, RZ, R8 ;  /* 0x00000008ff08723e */ /* 0x000fe200000000ff */
[----:B------:R-:W-:Y:S01]  /*53e0*/  FMUL.FTZ R11, R2, R11 ;  /* 0x0000000b020b7220 */ /* 0x000fe20000410000 */
[----:B------:R-:W-:-:S02]  /*53f0*/  F2FP.PACK_AB R9, RZ, R9 ;  /* 0x00000009ff09723e */ /* 0x000fc400000000ff */
[----:B------:R-:W-:Y:S01]  /*5400*/  F2FP.PACK_AB R64, RZ, R64 ;  /* 0x00000040ff40723e */ /* 0x000fe200000000ff */
[----:B------:R-:W-:Y:S01]  /*5410*/  HADD2 R38, R8.H0_H0, R38.H0_H0 ;  /* 0x2000002608267230 */ /* 0x000fe20000000800 */
[----:B------:R-:W-:Y:S01]  /*5420*/  F2FP.PACK_AB R11, RZ, R11 ;  /* 0x0000000bff0b723e */ /* 0x000fe200000000ff */
[----:B------:R-:W-:Y:S02]  /*5430*/  HADD2 R39, R9.H0_H0, R39.H0_H0 ;  /* 0x2000002709277230 */ /* 0x000fe40000000800 */
[----:B------:R-:W-:Y:S02]  /*5440*/  HADD2 R26, R64.H0_H0, R26.H0_H0 ;  /* 0x2000001a401a7230 */ /* 0x000fe40000000800 */
[----:B------:R-:W-:Y:S01]  /*5450*/  HADD2 R25, R11.H0_H0, R25.H0_H0 ;  /* 0x200000190b197230 */ /* 0x000fe20000000800 */
        /* <DEDUP_REMOVED lines=16> */
[----:B-1----:R-:W-:Y:S01]  /*5560*/  HADD2.F32 R63, -RZ, R11.H0_H0 ;  /* 0x2000000bff3f7230 */ /* 0x002fe20000004100 */
[----:B------:R-:W-:-:S02]  /*5570*/  FFMA.FTZ R8, R34, R64, R9 ;  /* 0x0000004022087223 */ /* 0x000fc40000010009 */
[-C--:B------:R-:W-:Y:S02]  /*5580*/  FFMA.FTZ R66, R35, R64.reuse, R66 ;  /* 0x0000004023427223 */ /* 0x080fe40000010042 */
[-C--:B------:R-:W-:Y:S02]  /*5590*/  FFMA.FTZ R67, R37, R64.reuse, R67 ;  /* 0x0000004025437223 */ /* 0x080fe40000010043 */
[----:B------:R-:W-:Y:S01]  /*55a0*/  FFMA.FTZ R64, R41, R64, R62 ;  /* 0x0000004029407223 */ /* 0x000fe2000001003e */
[--C-:B------:R-:W-:Y:S01]  /*55b0*/  HADD2.F32 R62, -RZ, R10.reuse.H0_H0 ;  /* 0x2000000aff3e7230 */ /* 0x100fe20000004100 */
[-C--:B------:R-:W-:Y:S01]  /*55c0*/  FFMA.FTZ R8, R31, R65.reuse, R8 ;  /* 0x000000411f087223 */ /* 0x080fe20000010008 */
[----:B------:R-:W-:Y:S01]  /*55d0*/  HADD2.F32 R10, -RZ, R10.H1_H1 ;  /* 0x3000000aff0a7230 */ /* 0x000fe20000004100 */
[-C--:B------:R-:W-:Y:S02]  /*55e0*/  FFMA.FTZ R66, R36, R65.reuse, R66 ;  /* 0x0000004124427223 */ /* 0x080fe40000010042 */
[----:B------:R-:W-:-:S02]  /*55f0*/  FFMA.FTZ R67, R40, R65, R67 ;  /* 0x0000004128437223 */ /* 0x000fc40000010043 */
[----:B------:R-:W-:Y:S01]  /*5600*/  FFMA.FTZ R65, R42, R65, R64 ;  /* 0x000000412a417223 */ /* 0x000fe20000010040 */
[----:B------:R-:W-:Y:S01]  /*5610*/  HADD2.F32 R64, -RZ, R11.H1_H1 ;  /* 0x3000000bff407230 */ /* 0x000fe20000004100 */
        /* <DEDUP_REMOVED lines=96> */
[----:B-1----:R-:W-:Y:S01]  /*5c20*/  HADD2.F32 R12, -RZ, R11.H1_H1 ;  /* 0x3000000bff0c7230 */ /* 0x002fe20000004100 */
[-C--:B------:R-:W-:Y:S02]  /*5c30*/  FFMA.FTZ R15, R16, R63.reuse, R15 ;  /* 0x0000003f100f7223 */ /* 0x080fe4000001000f */
[-C--:B------:R-:W-:Y:S02]  /*5c40*/  FFMA.FTZ R17, R28, R63.reuse, R17 ;  /* 0x0000003f1c117223 */ /* 0x080fe40000010011 */
[----:B------:R-:W-:-:S02]  /*5c50*/  FFMA.FTZ R29, R30, R63, R29 ;  /* 0x0000003f1e1d7223 */ /* 0x000fc4000001001d */
[-C--:B------:R-:W-:Y:S01]  /*5c60*/  FFMA.FTZ R34, R34, R8.reuse, R9 ;  /* 0x0000000822227223 */ /* 0x080fe20000010009 */
[----:B------:R-:W-:Y:S01]  /*5c70*/  HADD2.F32 R9, -RZ, R11.H0_H0 ;  /* 0x2000000bff097230 */ /* 0x000fe20000004100 */
        /* <DEDUP_REMOVED lines=21> */
[-C--:B------:R-:W-:Y:S02]  /*5dd0*/  FFMA.FTZ R8, R55, R12.reuse, R43 ;  /* 0x0000000c37087223 */ /* 0x080fe4000001002b */
[-C--:B------:R-:W-:Y:S02]  /*5de0*/  FFMA.FTZ R15, R57, R12.reuse, R15 ;  /* 0x0000000c390f7223 */ /* 0x080fe4000001000f */
[-C--:B------:R-:W-:Y:S02]  /*5df0*/  FFMA.FTZ R10, R59, R12.reuse, R17 ;  /* 0x0000000c3b0a7223 */ /* 0x080fe40000010011 */
[----:B------:R-:W-:-:S02]  /*5e00*/  FFMA.FTZ R29, R61, R12, R29 ;  /* 0x0000000c3d1d7223 */ /* 0x000fc4000001001d */
[----:B------:R-:W-:Y:S02]  /*5e10*/  FMUL.FTZ R8, R5, R8 ;  /* 0x0000000805087220 */ /* 0x000fe40000410000 */
[----:B------:R-:W-:Y:S02]  /*5e20*/  FMUL.FTZ R15, R4, R15 ;  /* 0x0000000f040f7220 */ /* 0x000fe40000410000 */
[----:B------:R-:W-:Y:S01]  /*5e30*/  FMUL.FTZ R10, R3, R10 ;  /* 0x0000000a030a7220 */ /* 0x000fe20000410000 */
[----:B------:R-:W-:Y:S01]  /*5e40*/  F2FP.PACK_AB R8, RZ, R8 ;  /* 0x00000008ff08723e */ /* 0x000fe200000000ff */
[----:B------:R-:W-:Y:S01]  /*5e50*/  FMUL.FTZ R29, R2, R29 ;  /* 0x0000001d021d7220 */ /* 0x000fe20000410000 */
[----:B------:R-:W-:Y:S02]  /*5e60*/  F2FP.PACK_AB R15, RZ, R15 ;  /* 0x0000000fff0f723e */ /* 0x000fe400000000ff */
[----:B------:R-:W-:Y:S02]  /*5e70*/  F2FP.PACK_AB R10, RZ, R10 ;  /* 0x0000000aff0a723e */ /* 0x000fe400000000ff */
[----:B------:R-:W-:-:S02]  /*5e80*/  F2FP.PACK_AB R29, RZ, R29 ;  /* 0x0000001dff1d723e */ /* 0x000fc400000000ff */
[----:B------:R-:W-:Y:S02]  /*5e90*/  PRMT R8, R8, 0x5410, R15 ;  /* 0x0000541008087816 */ /* 0x000fe4000000000f */
[----:B------:R-:W-:-:S04]  /*5ea0*/  PRMT R10, R10, 0x5410, R29 ;  /* 0x000054100a0a7816 */ /* 0x000fc8000000001d */
[----:B------:R-:W-:Y:S01]  /*5eb0*/  HFMA2.MMA R20, R8, 1, 1, R20 ;  /* 0x3c003c0008147835 */ /* 0x000fe20000000014 */
[----:B------:R-:W-:Y:S02]  /*5ec0*/  HADD2 R19, R10, R19 ;  /* 0x000000130a137230 */ /* 0x000fe40000000000 */
.L_x_161:
[----:B------:R-:W-:Y:S01]  /*5ed0*/  IMAD.WIDE R6, R13, c[0x0][0x18c], R6 ;  /* 0x000063000d067a25 */ /* 0x000fe200078e0206 */
[----:B------:R-:W0:Y:S04]  /*5ee0*/  LDS.64 R16, [UR4+0x20] ;  /* 0x00002004ff107984 */ /* 0x000e280008000a00 */
[----:B------:R-:W2:Y:S01]  /*5ef0*/  LDG.E.128.CONSTANT R8, [R6.64] ;  /* 0x0000000606087981 */ /* 0x000ea2000c1e9d00 */
[--C-:B0-----:R-:W-:Y:S02]  /*5f00*/  HADD2.F32 R42, -RZ, R16.reuse.H0_H0 ;  /* 0x20000010ff2a7230 */ /* 0x101fe40000004100 */
[----:B------:R-:W-:Y:S02]  /*5f10*/  HADD2.F32 R41, -RZ, R16.H1_H1 ;  /* 0x30000010ff297230 */ /* 0x000fe40000004100 */
[----:B------:R-:W-:-:S02]  /*5f20*/  HADD2.F32 R48, -RZ, R17.H0_H0 ;  /* 0x20000011ff307230 */ /* 0x000fc40000004100 */
[----:B------:R-:W-:Y:S01]  /*5f30*/  HADD2.F32 R47, -RZ, R17.H1_H1 ;  /* 0x30000011ff2f7230 */ /* 0x000fe20000004100 */
[C---:B--2---:R-:W-:Y:S02]  /*5f40*/  LOP3.LUT R12, R8.reuse, 0xf000f, RZ, 0xc0, !PT ;  /* 0x000f000f080c7812 */ /* 0x044fe400078ec0ff */
[----:B------:R-:W-:Y:S02]  /*5f50*/  LOP3.LUT R29, R8, 0xf000f0, RZ, 0xc0, !PT ;  /* 0x00f000f0081d7812 */ /* 0x000fe400078ec0ff */
[----:B------:R-:W-:Y:S02]  /*5f60*/  SHF.R.U32.HI R53, RZ, 0x8, R8 ;  /* 0x00000008ff357819 */ /* 0x000fe40000011608 */
[C---:B------:R-:W-:Y:S02]  /*5f70*/  LOP3.LUT R8, R9.reuse, 0xf000f, RZ, 0xc0, !PT ;  /* 0x000f000f09087812 */ /* 0x040fe400078ec0ff */
[----:B------:R-:W-:Y:S02]  /*5f80*/  LOP3.LUT R34, R9, 0xf000f0, RZ, 0xc0, !PT ;  /* 0x00f000f009227812 */ /* 0x000fe400078ec0ff */
[----:B------:R-:W-:-:S02]  /*5f90*/  SHF.R.U32.HI R50, RZ, 0x8, R9 ;  /* 0x00000008ff327819 */ /* 0x000fc40000011609 */
        /* <DEDUP_REMOVED lines=13> */
[--C-:B------:R-:W-:Y:S01]  /*6070*/  HADD2.F32 R12, -RZ, R16.reuse.H0_H0 ;  /* 0x20000010ff0c7230 */ /* 0x100fe20000004100 */
[----:B------:R-:W-:Y:S01]  /*6080*/  LOP3.LUT R37, R36, 0x64006400, RZ, 0xfc, !PT ;  /* 0x6400640024257812 */ /* 0x000fe200078efcff */
[----:B------:R-:W-:Y:S01]  /*6090*/  HADD2.F32 R14, -RZ, R16.H1_H1 ;  /* 0x30000010ff0e7230 */ /* 0x000fe20000004100 */
[----:B------:R-:W0:Y:S01]  /*60a0*/  LDS.64 R8, [UR4+0x28] ;  /* 0x00002804ff087984 */ /* 0x000e220008000a00 */
[--C-:B------:R-:W-:Y:S01]  /*60b0*/  HADD2.F32 R15, -RZ, R17.reuse.H0_H0 ;  /* 0x20000011ff0f7230 */ /* 0x100fe20000004100 */
[----:B------:R-:W-:Y:S01]  /*60c0*/  LOP3.LUT R40, R11, 0xf000f0, RZ, 0xc0, !PT ;  /* 0x00f000f00b287812 */ /* 0x000fe200078ec0ff */
[----:B------:R-:W-:Y:S01]  /*60d0*/  HADD2.F32 R16, -RZ, R17.H1_H1 ;  /* 0x30000011ff107230 */ /* 0x000fe20000004100 */
[----:B------:R-:W-:Y:S01]  /*60e0*/  SHF.R.U32.HI R10, RZ, 0x8, R10 ;  /* 0x00000008ff0a7819 */ /* 0x000fe2000001160a */
[----:B------:R-:W-:Y:S01]  /*60f0*/  HADD2.F32 R17, -RZ, R28.H0_H0 ;  /* 0x2000001cff117230 */ /* 0x000fe20000004100 */
[----:B------:R-:W-:Y:S01]  /*6100*/  FFMA.FTZ R34, R42, R15, RZ ;  /* 0x0000000f2a227223 */ /* 0x000fe200000100ff */
[----:B------:R-:W-:Y:S01]  /*6110*/  HADD2.F32 R29, -RZ, R30.H0_H0 ;  /* 0x2000001eff1d7230 */ /* 0x000fe20000004100 */
[----:B------:R-:W-:Y:S01]  /*6120*/  SHF.R.U32.HI R11, RZ, 0x8, R11 ;  /* 0x00000008ff0b7819 */ /* 0x000fe2000001160b */
[----:B------:R-:W-:Y:S01]  /*6130*/  HFMA2 R52, R31, R0.H0_H0, -72, -72 ;  /* 0xd480d4801f347431 */ /* 0x000fe20000040000 */
[----:B------:R-:W-:Y:S01]  /*6140*/  FFMA.FTZ R31, R12, R42, RZ ;  /* 0x0000002a0c1f7223 */ /* 0x000fe200000100ff */
[----:B------:R-:W-:Y:S01]  /*6150*/  HADD2.F32 R28, -RZ, R28.H1_H1 ;  /* 0x3000001cff1c7230 */ /* 0x000fe20000004100 */
[C---:B------:R-:W-:Y:S01]  /*6160*/  FFMA.FTZ R36, R42.reuse, R17, RZ ;  /* 0x000000112a247223 */ /* 0x040fe200000100ff */
[----:B------:R-:W-:Y:S01]  /*6170*/  HADD2.F32 R30, -RZ, R30.H1_H1 ;  /* 0x3000001eff1e7230 */ /* 0x000fe20000004100 */
[----:B------:R-:W-:-:S02]  /*6180*/  FFMA.FTZ R42, R42, R29, RZ ;  /* 0x0000001d2a2a7223 */ /* 0x000fc400000100ff */
        /* <DEDUP_REMOVED lines=13> */
[----:B------:R-:W-:Y:S01]  /*6260*/  HADD2.F32 R37, -RZ, R40.H0_H0 ;  /* 0x20000028ff257230 */ /* 0x000fe20000004100 */
[C---:B------:R-:W-:Y:S01]  /*6270*/  FFMA.FTZ R49, R48.reuse, R35, R49 ;  /* 0x0000002330317223 */ /* 0x040fe20000010031 */
[----:B------:R-:W-:Y:S02]  /*6280*/  HADD2.F32 R36, -RZ, R36.H1_H1 ;  /* 0x30000024ff247230 */ /* 0x000fe40000004100 */
[----:B------:R-:W-:Y:S01]  /*6290*/  HADD2.F32 R41, -RZ, R42.H0_H0 ;  /* 0x2000002aff297230 */ /* 0x000fe20000004100 */
[C---:B------:R-:W-:Y:S01]  /*62a0*/  FFMA.FTZ R43, R48.reuse, R37, R51 ;  /* 0x00000025302b7223 */ /* 0x040fe20000010033 */
[----:B------:R-:W-:Y:S01]  /*62b0*/  HADD2.F32 R40, -RZ, R40.H1_H1 ;  /* 0x30000028ff287230 */ /* 0x000fe20000004100 */
[C---:B------:R-:W-:Y:S01]  /*62c0*/  FFMA.FTZ R51, R47.reuse, R36, R49 ;  /* 0x000000242f337223 */ /* 0x040fe20000010031 */
[----:B------:R-:W-:Y:S01]  /*62d0*/  HADD2.F32 R42, -RZ, R42.H1_H1 ;  /* 0x3000002aff2a7230 */ /* 0x000fe20000004100 */
        /* <DEDUP_REMOVED lines=10> */
[--C-:B------:R-:W-:Y:S01]  /*6380*/  HADD2.F32 R64, -RZ, R9.reuse.H0_H0 ;  /* 0x20000009ff407230 */ /* 0x100fe20000004100 */
[----:B------:R-:W-:Y:S01]  /*6390*/  LOP3.LUT R43, R43, 0x64006400, RZ, 0xfc, !PT ;  /* 0x640064002b2b7812 */ /* 0x000fe200078efcff */
[----:B------:R-:W-:Y:S01]  /*63a0*/  HADD2.F32 R63, -RZ, R9.H1_H1 ;  /* 0x30000009ff3f7230 */ /* 0x000fe20000004100 */
[----:B------:R-:W-:Y:S01]  /*63b0*/  LOP3.LUT R48, R48, 0x64006400, RZ, 0xfc, !PT ;  /* 0x6400640030307812 */ /* 0x000fe200078efcff */
[----:B------:R-:W-:Y:S01]  /*63c0*/  HADD2 R62, R47, -1032, -1032 ;  /* 0xe408e4082f3e7430 */ /* 0x000fe20000000000 */
[----:B------:R-:W-:Y:S01]  /*63d0*/  LOP3.LUT R49, R49, 0x64006400, RZ, 0xfc, !PT ;  /* 0x6400640031317812 */ /* 0x000fe200078efcff */
[----:B------:R-:W-:Y:S01]  /*63e0*/  HADD2 R8, R43, -1032, -1032 ;  /* 0xe408e4082b087430 */ /* 0x000fe20000000000 */
[----:B------:R-:W-:Y:S01]  /*63f0*/  LOP3.LUT R50, R50, 0xf000f0, RZ, 0xc0, !PT ;  /* 0x00f000f032327812 */ /* 0x000fe200078ec0ff */
[----:B------:R-:W-:Y:S01]  /*6400*/  HADD2 R65, R48, -1032, -1032 ;  /* 0xe408e40830417430 */ /* 0x000fe20000000000 */
[----:B------:R-:W-:Y:S01]  /*6410*/  LOP3.LUT R10, R10, 0xf000f0, RZ, 0xc0, !PT ;  /* 0x00f000f00a0a7812 */ /* 0x000fe200078ec0ff */
[----:B------:R-:W-:-:S02]  /*6420*/  HADD2.F32 R47, -RZ, R62.H0_H0 ;  /* 0x2000003eff2f7230 */ /* 0x000fc40000004100 */
[----:B------:R-:W-:Y:S02]  /*6430*/  HADD2 R66, R49, -1032, -1032 ;  /* 0xe408e40831427430 */ /* 0x000fe40000000000 */
[--C-:B------:R-:W-:Y:S01]  /*6440*/  HADD2.F32 R43, -RZ, R8.reuse.H0_H0 ;  /* 0x20000008ff2b7230 */ /* 0x100fe20000004100 */
[----:B------:R-:W-:Y:S01]  /*6450*/  FFMA.FTZ R59, R54, R47, R51 ;  /* 0x0000002f363b7223 */ /* 0x000fe20000010033 */
[----:B------:R-:W-:Y:S01]  /*6460*/  HADD2.F32 R51, -RZ, R8.H1_H1 ;  /* 0x30000008ff337230 */ /* 0x000fe20000004100 */
[----:B------:R-:W-:Y:S01]  /*6470*/  LOP3.LUT R8, R53, 0xf000f0, RZ, 0xc0, !PT ;  /* 0x00f000f035087812 */ /* 0x000fe200078ec0ff */
[--C-:B------:R-:W-:Y:S01]  /*6480*/  HADD2.F32 R48, -RZ, R65.reuse.H0_H0 ;  /* 0x20000041ff307230 */ /* 0x100fe20000004100 */
[----:B------:R-:W-:Y:S01]  /*6490*/  FFMA.FTZ R57, R43, R54, R52 ;  /* 0x000000362b397223 */ /* 0x000fe20000010034 */
[----:B------:R-:W-:Y:S01]  /*64a0*/  HADD2.F32 R49, -RZ, R66.H0_H0 ;  /* 0x20000042ff317230 */ /* 0x000fe20000004100 */
[----:B------:R-:W-:Y:S01]  /*64b0*/  LOP3.LUT R9, R8, 0x64006400, RZ, 0xfc, !PT ;  /* 0x6400640008097812 */ /* 0x000fe200078efcff */
[----:B------:R-:W-:Y:S01]  /*64c0*/  HADD2.F32 R52, -RZ, R62.H1_H1 ;  /* 0x3000003eff347230 */ /* 0x000fe20000004100 */
[----:B------:R-:W-:Y:S01]  /*64d0*/  LOP3.LUT R8, R11, 0xf000f0, RZ, 0xc0, !PT ;  /* 0x00f000f00b087812 */ /* 0x000fe200078ec0ff */
[----:B------:R-:W-:Y:S01]  /*64e0*/  FFMA.FTZ R58, R54, R48, R55 ;  /* 0x00000030363a7223 */ /* 0x000fe20000010037 */
[----:B------:R-:W-:Y:S01]  /*64f0*/  LOP3.LUT R11, R50, 0x64006400, RZ, 0xfc, !PT ;  /* 0x64006400320b7812 */ /* 0x000fe200078efcff */
[----:B------:R-:W-:Y:S01]  /*6500*/  FFMA.FTZ R61, R54, R49, R60 ;  /* 0x00000031363d7223 */ /* 0x000fe2000001003c */
[----:B------:R-:W-:Y:S01]  /*6510*/  LOP3.LUT R55, R10, 0x64006400, RZ, 0xfc, !PT ;  /* 0x640064000a377812 */ /* 0x000fe200078efcff */
[-C--:B------:R-:W-:Y:S01]  /*6520*/  HFMA2 R60, R9, R0.reuse.H0_H0, -72, -72 ;  /* 0xd480d480093c7431 */ /* 0x080fe20000040000 */
[----:B------:R-:W-:Y:S01]  /*6530*/  LOP3.LUT R9, R8, 0x64006400, RZ, 0xfc, !PT ;  /* 0x6400640008097812 */ /* 0x000fe200078efcff */
[----:B------:R-:W-:Y:S01]  /*6540*/  HADD2.F32 R54, -RZ, R66.H1_H1 ;  /* 0x30000042ff367230 */ /* 0x000fe20000004100 */
[----:B------:R-:W-:Y:S01]  /*6550*/  FFMA.FTZ R10, R51, R56, R57 ;  /* 0x00000038330a7223 */ /* 0x000fe20000010039 */
[-C--:B------:R-:W-:Y:S01]  /*6560*/  HFMA2 R11, R11, R0.reuse.H0_H0, -72, -72 ;  /* 0xd480d4800b0b7431 */ /* 0x080fe20000040000 */
[C---:B------:R-:W-:Y:S01]  /*6570*/  FFMA.FTZ R50, R56.reuse, R52, R59 ;  /* 0x0000003438327223 */ /* 0x040fe2000001003b */
[----:B------:R-:W-:Y:S01]  /*6580*/  HFMA2 R8, R55, R0.H0_H0, -72, -72 ;  /* 0xd480d48037087431 */ /* 0x000fe20000040000 */
[----:B------:R-:W-:Y:S01]  /*6590*/  FFMA.FTZ R66, R56, R54, R61 ;  /* 0x0000003638427223 */ /* 0x000fe2000001003d */
[----:B------:R-:W-:-:S02]  /*65a0*/  HADD2.F32 R53, -RZ, R65.H1_H1 ;  /* 0x30000041ff357230 */ /* 0x000fc40000004100 */
[----:B------:R-:W-:Y:S02]  /*65b0*/  HFMA2 R9, R9, R0.H0_H0, -72, -72 ;  /* 0xd480d48009097431 */ /* 0x000fe40000040000 */
[----:B------:R-:W-:Y:S01]  /*65c0*/  HADD2.F32 R55, -RZ, R60.H0_H0 ;  /* 0x2000003cff377230 */ /* 0x000fe20000004100 */
[----:B------:R-:W-:Y:S01]  /*65d0*/  FFMA.FTZ R65, R56, R53, R58 ;  /* 0x0000003538417223 */ /* 0x000fe2000001003a */
[----:B------:R-:W-:Y:S02]  /*65e0*/  HADD2.F32 R57, -RZ, R11.H0_H0 ;  /* 0x2000000bff397230 */ /* 0x000fe40000004100 */
[----:B------:R-:W-:Y:S01]  /*65f0*/  HADD2.F32 R59, -RZ, R8.H0_H0 ;  /* 0x20000008ff3b7230 */ /* 0x000fe20000004100 */
        /* <DEDUP_REMOVED lines=40> */
[----:B------:R-:W-:Y:S02]  /*6880*/  FFMA.FTZ R26, R30, R63, R26 ;  /* 0x0000003f1e1a7223 */ /* 0x000fe4000001001a */
[----:B------:R-:W-:-:S02]  /*6890*/  FFMA.FTZ R8, R34, R64, R9 ;  /* 0x0000004022087223 */ /* 0x000fc40000010009 */
[-C--:B------:R-:W-:Y:S02]  /*68a0*/  FFMA.FTZ R66, R35, R64.reuse, R66 ;  /* 0x0000004023427223 */ /* 0x080fe40000010042 */
[-C--:B------:R-:W-:Y:S02]  /*68b0*/  FFMA.FTZ R67, R37, R64.reuse, R67 ;  /* 0x0000004025437223 */ /* 0x080fe40000010043 */
[----:B------:R-:W-:Y:S01]  /*68c0*/  FFMA.FTZ R64, R41, R64, R26 ;  /* 0x0000004029407223 */ /* 0x000fe2000001001a */
[--C-:B-1----:R-:W-:Y:S01]  /*68d0*/  HADD2.F32 R26, -RZ, R10.reuse.H0_H0 ;  /* 0x2000000aff1a7230 */ /* 0x102fe20000004100 */
[-C--:B------:R-:W-:Y:S01]  /*68e0*/  FFMA.FTZ R8, R31, R65.reuse, R8 ;  /* 0x000000411f087223 */ /* 0x080fe20000010008 */
[----:B------:R-:W-:Y:S01]  /*68f0*/  HADD2.F32 R10, -RZ, R10.H1_H1 ;  /* 0x3000000aff0a7230 */ /* 0x000fe20000004100 */
[-C--:B------:R-:W-:Y:S02]  /*6900*/  FFMA.FTZ R66, R36, R65.reuse, R66 ;  /* 0x0000004124427223 */ /* 0x080fe40000010042 */
[----:B------:R-:W-:-:S02]  /*6910*/  FFMA.FTZ R67, R40, R65, R67 ;  /* 0x0000004128437223 */ /* 0x000fc40000010043 */
[----:B------:R-:W-:Y:S01]  /*6920*/  FFMA.FTZ R65, R42, R65, R64 ;  /* 0x000000412a417223 */ /* 0x000fe20000010040 */
[--C-:B------:R-:W-:Y:S01]  /*6930*/  HADD2.F32 R64, -RZ, R11.reuse.H0_H0 ;  /* 0x2000000bff407230 */ /* 0x100fe20000004100 */
[-C--:B------:R-:W-:Y:S01]  /*6940*/  FFMA.FTZ R8, R43, R26.reuse, R8 ;  /* 0x0000001a2b087223 */ /* 0x080fe20000010008 */
[----:B------:R-:W-:Y:S01]  /*6950*/  HADD2.F32 R11, -RZ, R11.H1_H1 ;  /* 0x3000000bff0b7230 */ /* 0x000fe20000004100 */
        /* <DEDUP_REMOVED lines=98> */
[-C--:B------:R-:W-:Y:S02]  /*6f80*/  FFMA.FTZ R17, R28, R63.reuse, R17 ;  /* 0x0000003f1c117223 */ /* 0x080fe40000010011 */
[----:B------:R-:W-:-:S02]  /*6f90*/  FFMA.FTZ R26, R30, R63, R26 ;  /* 0x0000003f1e1a7223 */ /* 0x000fc4000001001a */
        /* <DEDUP_REMOVED lines=38> */
.L_x_162:
[----:B------:R-:W-:Y:S01]  /*7200*/  IMAD.WIDE R8, R13, c[0x0][0x18c], R6 ;  /* 0x000063000d087a25 */ /* 0x000fe200078e0206 */
[----:B------:R-:W0:Y:S05]  /*7210*/  LDS.64 R34, [UR4+0x30] ;  /* 0x00003004ff227984 */ /* 0x000e2a0008000a00 */
[----:B------:R-:W2:Y:S01]  /*7220*/  LDG.E.128.CONSTANT R8, [R8.64] ;  /* 0x0000000608087981 */ /* 0x000ea2000c1e9d00 */
[----:B------:R-:W-:Y:S02]  /*7230*/  PRMT R38, R38, 0x5410, R39 ;  /* 0x0000541026267816 */ /* 0x000fe40000000027 */
[----:B------:R-:W-:Y:S01]  /*7240*/  PRMT R50, R50, 0x5410, R25 ;  /* 0x0000541032327816 */ /* 0x000fe20000000019 */
[----:B0-----:R-:W-:-:S02]  /*7250*/  HADD2.F32 R37, -RZ, R34.H0_H0 ;  /* 0x20000022ff257230 */ /* 0x001fc40000004100 */
[----:B------:R-:W-:Y:S02]  /*7260*/  HADD2.F32 R34, -RZ, R34.H1_H1 ;  /* 0x30000022ff227230 */ /* 0x000fe40000004100 */
[--C-:B------:R-:W-:Y:S02]  /*7270*/  HADD2.F32 R41, -RZ, R35.reuse.H0_H0 ;  /* 0x20000023ff297230 */ /* 0x100fe40000004100 */
[----:B------:R-:W-:Y:S01]  /*7280*/  HADD2.F32 R36, -RZ, R35.H1_H1 ;  /* 0x30000023ff247230 */ /* 0x000fe20000004100 */
[C---:B--2---:R-:W-:Y:S02]  /*7290*/  LOP3.LUT R6, R8.reuse, 0xf000f, RZ, 0xc0, !PT ;  /* 0x000f000f08067812 */ /* 0x044fe400078ec0ff */
[----:B------:R-:W-:Y:S02]  /*72a0*/  LOP3.LUT R14, R8, 0xf000f0, RZ, 0xc0, !PT ;  /* 0x00f000f0080e7812 */ /* 0x000fe400078ec0ff */
[----:B------:R-:W-:Y:S02]  /*72b0*/  SHF.R.U32.HI R47, RZ, 0x8, R8 ;  /* 0x00000008ff2f7819 */ /* 0x000fe40000011608 */
[----:B------:R-:W-:-:S02]  /*72c0*/  LOP3.LUT R8, R11, 0xf000f, RZ, 0xc0, !PT ;  /* 0x000f000f0b087812 */ /* 0x000fc400078ec0ff */
[----:B------:R-:W-:Y:S02]  /*72d0*/  LOP3.LUT R6, R6, 0x64006400, RZ, 0xfc, !PT ;  /* 0x6400640006067812 */ /* 0x000fe400078efcff */
[----:B------:R-:W-:Y:S02]  /*72e0*/  LOP3.LUT R7, R9, 0xf000f, RZ, 0xc0, !PT ;  /* 0x000f000f09077812 */ /* 0x000fe400078ec0ff */
[C---:B------:R-:W-:Y:S01]  /*72f0*/  LOP3.LUT R12, R10.reuse, 0xf000f, RZ, 0xc0, !PT ;  /* 0x000f000f0a0c7812 */ /* 0x040fe200078ec0ff */
[----:B------:R-:W-:Y:S01]  /*7300*/  HADD2 R6, R6, -1032, -1032 ;  /* 0xe408e40806067430 */ /* 0x000fe20000000000 */
[----:B------:R-:W-:Y:S02]  /*7310*/  LOP3.LUT R28, R10, 0xf000f0, RZ, 0xc0, !PT ;  /* 0x00f000f00a1c7812 */ /* 0x000fe400078ec0ff */
[----:B------:R-:W-:Y:S02]  /*7320*/  SHF.R.U32.HI R51, RZ, 0x8, R10 ;  /* 0x00000008ff337819 */ /* 0x000fe4000001160a */
[----:B------:R-:W-:Y:S01]  /*7330*/  LOP3.LUT R10, R8, 0x64006400, RZ, 0xfc, !PT ;  /* 0x64006400080a7812 */ /* 0x000fe200078efcff */
[----:B------:R-:W-:Y:S01]  /*7340*/  HADD2.F32 R8, -RZ, R6.H0_H0 ;  /* 0x20000006ff087230 */ /* 0x000fe20000004100 */
[----:B------:R-:W-:-:S02]  /*7350*/  LOP3.LUT R7, R7, 0x64006400, RZ, 0xfc, !PT ;  /* 0x6400640007077812 */ /* 0x000fc400078efcff */
[----:B------:R-:W-:Y:S01]  /*7360*/  LOP3.LUT R16, R9, 0xf000f0, RZ, 0xc0, !PT ;  /* 0x00f000f009107812 */ /* 0x000fe200078ec0ff */
[----:B------:R-:W-:Y:S01]  /*7370*/  HADD2 R15, R10, -1032, -1032 ;  /* 0xe408e4080a0f7430 */ /* 0x000fe20000000000 */
[----:B------:R-:W-:Y:S01]  /*7380*/  SHF.R.U32.HI R48, RZ, 0x8, R9 ;  /* 0x00000008ff307819 */ /* 0x000fe20000011609 */
[----:B------:R-:W-:Y:S01]  /*7390*/  HADD2.F32 R9, -RZ, R6.H1_H1 ;  /* 0x30000006ff097230 */ /* 0x000fe20000004100 */
[----:B------:R-:W-:Y:S02]  /*73a0*/  LOP3.LUT R30, R11, 0xf000f0, RZ, 0xc0, !PT ;  /* 0x00f000f00b1e7812 */ /* 0x000fe400078ec0ff */
[----:B------:R-:W-:Y:S01]  /*73b0*/  SHF.R.U32.HI R26, RZ, 0x8, R11 ;  /* 0x00000008ff1a7819 */ /* 0x000fe2000001160b */
[----:B------:R-:W-:Y:S01]  /*73c0*/  HADD2 R11, R7, -1032, -1032 ;  /* 0xe408e408070b7430 */ /* 0x000fe20000000000 */
[----:B------:R-:W-:Y:S01]  /*73d0*/  LOP3.LUT R12, R12, 0x64006400, RZ, 0xfc, !PT ;  /* 0x640064000c0c7812 */ /* 0x000fe200078efcff */
[----:B------:R-:W0:Y:S01]  /*73e0*/  LDS.64 R6, [UR4+0x38] ;  /* 0x00003804ff067984 */ /* 0x000e220008000a00 */
[----:B------:R-:W-:Y:S01]  /*73f0*/  LOP3.LUT R17, R14, 0x64006400, RZ, 0xfc, !PT ;  /* 0x640064000e117812 */ /* 0x000fe200078efcff */
[--C-:B------:R-:W-:Y:S01]  /*7400*/  HADD2.F32 R14, -RZ, R15.reuse.H0_H0 ;  /* 0x2000000fff0e7230 */ /* 0x100fe20000004100 */
[----:B------:R-:W-:Y:S01]  /*7410*/  LOP3.LUT R29, R16, 0x64006400, RZ, 0xfc, !PT ;  /* 0x64006400101d7812 */ /* 0x000fe200078efcff */
[----:B------:R-:W-:Y:S01]  /*7420*/  HADD2 R13, R12, -1032, -1032 ;  /* 0xe408e4080c0d7430 */ /* 0x000fe20000000000 */
[----:B------:R-:W-:Y:S01]  /*7430*/  LOP3.LUT R31, R28, 0x64006400, RZ, 0xfc, !PT ;  /* 0x640064001c1f7812 */ /* 0x000fe200078efcff */
[----:B------:R-:W-:Y:S01]  /*7440*/  HADD2.F32 R15, -RZ, R15.H1_H1 ;  /* 0x3000000fff0f7230 */ /* 0x000fe20000004100 */
[----:B------:R-:W-:Y:S01]  /*7450*/  FFMA.FTZ R35, R37, R14, RZ ;  /* 0x0000000e25237223 */ /* 0x000fe200000100ff */
[----:B------:R-:W-:Y:S01]  /*7460*/  HADD2.F32 R10, -RZ, R11.H0_H0 ;  /* 0x2000000bff0a7230 */ /* 0x000fe20000004100 */
[----:B------:R-:W-:Y:S01]  /*7470*/  FFMA.FTZ R16, R8, R37, RZ ;  /* 0x0000002508107223 */ /* 0x000fe200000100ff */
[--C-:B------:R-:W-:Y:S01]  /*7480*/  HADD2.F32 R12, -RZ, R13.reuse.H0_H0 ;  /* 0x2000000dff0c7230 */ /* 0x100fe20000004100 */
[----:B------:R-:W-:Y:S01]  /*7490*/  FFMA.FTZ R43, R34, R15, R35 ;  /* 0x0000000f222b7223 */ /* 0x000fe20000010023 */
[----:B------:R-:W-:Y:S01]  /*74a0*/  LOP3.LUT R35, R30, 0x64006400, RZ, 0xfc, !PT ;  /* 0x640064001e237812 */ /* 0x000fe200078efcff */
[----:B------:R-:W-:-:S02]  /*74b0*/  HADD2.F32 R13, -RZ, R13.H1_H1 ;  /* 0x3000000dff0d7230 */ /* 0x000fc40000004100 */
[----:B------:R-:W-:Y:S01]  /*74c0*/  HADD2.F32 R11, -RZ, R11.H1_H1 ;  /* 0x3000000bff0b7230 */ /* 0x000fe20000004100 */
[C---:B------:R-:W-:Y:S01]  /*74d0*/  FFMA.FTZ R28, R37.reuse, R12, RZ ;  /* 0x0000000c251c7223 */ /* 0x040fe200000100ff */
[-C--:B------:R-:W-:Y:S01]  /*74e0*/  HFMA2 R49, R17, R0.reuse.H0_H0, -72, -72 ;  /* 0xd480d48011317431 */ /* 0x080fe20000040000 */
[----:B------:R-:W-:Y:S01]  /*74f0*/  FFMA.FTZ R17, R37, R10, RZ ;  /* 0x0000000a25117223 */ /* 0x000fe200000100ff */
[-C--:B------:R-:W-:Y:S01]  /*7500*/  HFMA2 R29, R29, R0.reuse.H0_H0, -72, -72 ;  /* 0xd480d4801d1d7431 */ /* 0x080fe20000040000 */
[----:B------:R-:W-:Y:S01]  /*7510*/  FFMA.FTZ R37, R9, R34, R16 ;  /* 0x0000002209257223 */ /* 0x000fe20000010010 */
[-C--:B------:R-:W-:Y:S01]  /*7520*/  HFMA2 R31, R31, R0.reuse.H0_H0, -72, -72 ;  /* 0xd480d4801f1f7431 */ /* 0x080fe20000040000 */
[C---:B------:R-:W-:Y:S01]  /*7530*/  FFMA.FTZ R42, R34.reuse, R13, R28 ;  /* 0x0000000d222a7223 */ /* 0x040fe2000001001c */
[----:B------:R-:W-:Y:S01]  /*7540*/  HFMA2 R35, R35, R0.H0_H0, -72, -72 ;  /* 0xd480d48023237431 */ /* 0x000fe20000040000 */
[----:B------:R-:W-:Y:S01]  /*7550*/  FFMA.FTZ R40, R34, R11, R17 ;  /* 0x0000000b22287223 */ /* 0x000fe20000010011 */
[----:B------:R-:W-:-:S02]  /*7560*/  HADD2.F32 R16, -RZ, R49.H0_H0 ;  /* 0x20000031ff107230 */ /* 0x000fc40000004100 */
        /* <DEDUP_REMOVED lines=12> */
[----:B------:R-:W-:Y:S01]  /*7630*/  FFMA.FTZ R49, R36, R29, R40 ;  /* 0x0000001d24317223 */ /* 0x000fe20000010028 */
[----:B------:R-:W-:Y:S01]  /*7640*/  LOP3.LUT R37, R48, 0xf000f, RZ, 0xc0, !PT ;  /* 0x000f000f30257812 */ /* 0x000fe200078ec0ff */
[C---:B------:R-:W-:Y:S01]  /*7650*/  FFMA.FTZ R55, R36.reuse, R31, R42 ;  /* 0x0000001f24377223 */ /* 0x040fe2000001002a */
        /* <DEDUP_REMOVED lines=20> */
[--C-:B------:R-:W-:Y:S02]  /*77a0*/  HADD2.F32 R37, -RZ, R59.reuse.H0_H0 ;  /* 0x2000003bff257230 */ /* 0x100fe40000004100 */
[----:B------:R-:W-:Y:S01]  /*77b0*/  HADD2.F32 R40, -RZ, R60.H0_H0 ;  /* 0x2000003cff287230 */ /* 0x000fe20000004100 */
[----:B------:R-:W-:Y:S01]  /*77c0*/  FFMA.FTZ R53, R36, R42, R43 ;  /* 0x0000002a24357223 */ /* 0x000fe2000001002b */
[----:B------:R-:W-:Y:S01]  /*77d0*/  HADD2.F32 R41, -RZ, R62.H0_H0 ;  /* 0x2000003eff297230 */ /* 0x000fe20000004100 */
[----:B------:R-:W-:Y:S01]  /*77e0*/  FFMA.FTZ R54, R42, R37, R49 ;  /* 0x000000252a367223 */ /* 0x000fe20000010031 */
[----:B------:R-:W-:Y:S01]  /*77f0*/  LOP3.LUT R49, R48, 0xf000f0, RZ, 0xc0, !PT ;  /* 0x00f000f030317812 */ /* 0x000fe200078ec0ff */
        /* <DEDUP_REMOVED lines=9> */
[----:B------:R-:W-:-:S02]  /*7890*/  FFMA.FTZ R6, R42, R52, R53 ;  /* 0x000000342a067223 */ /* 0x000fc40000010035 */
[----:B------:R-:W-:Y:S02]  /*78a0*/  FFMA.FTZ R59, R52, R43, R54 ;  /* 0x0000002b343b7223 */ /* 0x000fe40000010036 */
[-C--:B------:R-:W-:Y:S01]  /*78b0*/  HFMA2 R56, R7, R0.reuse.H0_H0, -72, -72 ;  /* 0xd480d48007387431 */ /* 0x080fe20000040000 */
[----:B------:R-:W-:Y:S01]  /*78c0*/  LOP3.LUT R7, R26, 0x64006400, RZ, 0xfc, !PT ;  /* 0x640064001a077812 */ /* 0x000fe200078efcff */
[-C--:B------:R-:W-:Y:S01]  /*78d0*/  HFMA2 R26, R49, R0.reuse.H0_H0, -72, -72 ;  /* 0xd480d480311a7431 */ /* 0x080fe20000040000 */
[C---:B------:R-:W-:Y:S02]  /*78e0*/  FFMA.FTZ R60, R52.reuse, R47, R55 ;  /* 0x0000002f343c7223 */ /* 0x040fe40000010037 */
[----:B------:R-:W-:Y:S01]  /*78f0*/  FFMA.FTZ R61, R52, R48, R61 ;  /* 0x00000030343d7223 */ /* 0x000fe2000001003d */
[-C--:B------:R-:W-:Y:S02]  /*7900*/  HFMA2 R52, R51, R0.reuse.H0_H0, -72, -72 ;  /* 0xd480d48033347431 */ /* 0x080fe40000040000 */
[----:B------:R-:W-:-:S02]  /*7910*/  HFMA2 R0, R7, R0.H0_H0, -72, -72 ;  /* 0xd480d48007007431 */ /* 0x000fc40000040000 */
[----:B------:R-:W-:Y:S02]  /*7920*/  HADD2.F32 R49, -RZ, R56.H0_H0 ;  /* 0x20000038ff317230 */ /* 0x000fe40000004100 */
[----:B------:R-:W-:Y:S02]  /*7930*/  HADD2.F32 R53, -RZ, R26.H0_H0 ;  /* 0x2000001aff357230 */ /* 0x000fe40000004100 */
[----:B------:R-:W-:Y:S01]  /*7940*/  HADD2.F32 R51, -RZ, R56.H1_H1 ;  /* 0x30000038ff337230 */ /* 0x000fe20000004100 */
[----:B------:R-:W-:Y:S01]  /*7950*/  FFMA.FTZ R6, R49, R58, R6 ;  /* 0x0000003a31067223 */ /* 0x000fe20000010006 */
[--C-:B------:R-:W-:Y:S01]  /*7960*/  HADD2.F32 R55, -RZ, R52.reuse.H0_H0 ;  /* 0x20000034ff377230 */ /* 0x100fe20000004100 */
[C---:B------:R-:W-:Y:S01]  /*7970*/  FFMA.FTZ R59, R58.reuse, R53, R59 ;  /* 0x000000353a3b7223 */ /* 0x040fe2000001003b */
[----:B------:R-:W-:Y:S01]  /*7980*/  HADD2.F32 R56, -RZ, R52.H1_H1 ;  /* 0x30000034ff387230 */ /* 0x000fe20000004100 */
[----:B------:R-:W-:Y:S01]  /*7990*/  FFMA.FTZ R6, R51, R57, R6 ;  /* 0x0000003933067223 */ /* 0x000fe20000010006 */
[----:B------:R-:W-:Y:S01]  /*79a0*/  HADD2.F32 R52, -RZ, R0.H0_H0 ;  /* 0x20000000ff347230 */ /* 0x000fe20000004100 */
[C---:B------:R-:W-:Y:S01]  /*79b0*/  FFMA.FTZ R60, R58.reuse, R55, R60 ;  /* 0x000000373a3c7223 */ /* 0x040fe2000001003c */
[----:B------:R-:W-:Y:S01]  /*79c0*/  HADD2.F32 R54, -RZ, R26.H1_H1 ;  /* 0x3000001aff367230 */ /* 0x000fe20000004100 */
[----:B------:R-:W-:Y:S01]  /*79d0*/  FMUL.FTZ R6, R5, R6 ;  /* 0x0000000605067220 */ /* 0x000fe20000410000 */
[----:B------:R-:W-:Y:S01]  /*79e0*/  HADD2.F32 R0, -RZ, R0.H1_H1 ;  /* 0x30000000ff007230 */ /* 0x000fe20000004100 */
[----:B------:R-:W-:-:S02]  /*79f0*/  FFMA.FTZ R61, R58, R52, R61 ;  /* 0x000000343a3d7223 */ /* 0x000fc4000001003d */
[C---:B------:R-:W-:Y:S01]  /*7a00*/  FFMA.FTZ R59, R57.reuse, R54, R59 ;  /* 0x00000036393b7223 */ /* 0x040fe2000001003b */
[----:B------:R-:W-:Y:S01]  /*7a10*/  F2FP.PACK_AB R6, RZ, R6 ;  /* 0x00000006ff06723e */ /* 0x000fe200000000ff */
[C---:B------:R-:W-:Y:S02]  /*7a20*/  FFMA.FTZ R60, R57.reuse, R56, R60 ;  /* 0x00000038393c7223 */ /* 0x040fe4000001003c */
[----:B------:R-:W-:Y:S02]  /*7a30*/  FFMA.FTZ R61, R57, R0, R61 ;  /* 0x00000000393d7223 */ /* 0x000fe4000001003d */
[----:B------:R-:W-:Y:S02]  /*7a40*/  FMUL.FTZ R59, R4, R59 ;  /* 0x0000003b043b7220 */ /* 0x000fe40000410000 */
[----:B------:R-:W-:Y:S02]  /*7a50*/  FMUL.FTZ R60, R3, R60 ;  /* 0x0000003c033c7220 */ /* 0x000fe40000410000 */
        /* <DEDUP_REMOVED lines=140> */
[----:B------:R-:W-:Y:S02]  /*8320*/  FFMA.FTZ R14, R34, R59, R14 ;  /* 0x0000003b220e7223 */ /* 0x000fe4000001000e */
[-C--:B------:R-:W-:Y:S02]  /*8330*/  FFMA.FTZ R9, R17, R50.reuse, R9 ;  /* 0x0000003211097223 */ /* 0x080fe40000010009 */
[-C--:B------:R-:W-:Y:S01]  /*8340*/  FFMA.FTZ R29, R29, R50.reuse, R10 ;  /* 0x000000321d1d7223 */ /* 0x080fe2000001000a */
[--C-:B------:R-:W-:Y:S01]  /*8350*/  HADD2.F32 R10, -RZ, R7.reuse.H0_H0 ;  /* 0x20000007ff0a7230 */ /* 0x100fe20000004100 */
[-C--:B------:R-:W-:Y:S01]  /*8360*/  FFMA.FTZ R31, R31, R50.reuse, R12 ;  /* 0x000000321f1f7223 */ /* 0x080fe2000001000c */
[----:B------:R-:W-:Y:S01]  /*8370*/  HADD2.F32 R7, -RZ, R7.H1_H1 ;  /* 0x30000007ff077230 */ /* 0x000fe20000004100 */
        /* <DEDUP_REMOVED lines=17> */
[----:B------:R-:W-:Y:S02]  /*8490*/  FMUL.FTZ R42, R5, R42 ;  /* 0x0000002a052a7220 */ /* 0x000fe40000410000 */
[----:B------:R-:W-:-:S02]  /*84a0*/  FMUL.FTZ R29, R4, R29 ;  /* 0x0000001d041d7220 */ /* 0x000fc40000410000 */
[----:B------:R-:W-:Y:S01]  /*84b0*/  FMUL.FTZ R56, R3, R56 ;  /* 0x0000003803387220 */ /* 0x000fe20000410000 */
[----:B------:R-:W-:Y:S01]  /*84c0*/  F2FP.PACK_AB R42, RZ, R42 ;  /* 0x0000002aff2a723e */ /* 0x000fe200000000ff */
[----:B------:R-:W-:Y:S01]  /*84d0*/  FMUL.FTZ R41, R2, R41 ;  /* 0x0000002902297220 */ /* 0x000fe20000410000 */
[----:B------:R-:W-:Y:S02]  /*84e0*/  F2FP.PACK_AB R29, RZ, R29 ;  /* 0x0000001dff1d723e */ /* 0x000fe400000000ff */
[----:B------:R-:W-:Y:S02]  /*84f0*/  F2FP.PACK_AB R56, RZ, R56 ;  /* 0x00000038ff38723e */ /* 0x000fe400000000ff */
[----:B------:R-:W-:Y:S02]  /*8500*/  F2FP.PACK_AB R41, RZ, R41 ;  /* 0x00000029ff29723e */ /* 0x000fe400000000ff */
[----:B------:R-:W-:Y:S02]  /*8510*/  PRMT R42, R42, 0x5410, R29 ;  /* 0x000054102a2a7816 */ /* 0x000fe4000000001d */
[----:B------:R-:W-:-:S04]  /*8520*/  PRMT R56, R56, 0x5410, R41 ;  /* 0x0000541038387816 */ /* 0x000fc80000000029 */
[----:B------:R-:W-:Y:S01]  /*8530*/  HFMA2.MMA R20, R42, 1, 1, R20 ;  /* 0x3c003c002a147835 */ /* 0x000fe20000000014 */
[----:B------:R-:W-:Y:S02]  /*8540*/  HADD2 R19, R56, R19 ;  /* 0x0000001338137230 */ /* 0x000fe40000000000 */
.L_x_159:
[----:B------:R-:W-:Y:S01]  /*8550*/  IADD3 R46, R46, 0x20, RZ ;  /* 0x000000202e2e7810 */ /* 0x000fe20007ffe0ff */
[----:B------:R-:W-:Y:S01]  /*8560*/  UIADD3 UR4, UR4, 0x40, URZ ;  /* 0x0000004004047890 */ /* 0x000fe2000fffe03f */
[----:B------:R-:W-:Y:S02]  /*8570*/  MOV R3, c[0x0][0x18c] ;  /* 0x0000630000037a02 */ /* 0x000fe40000000f00 */
[C---:B------:R-:W-:Y:S02]  /*8580*/  ISETP.GE.AND P0, PT, R46.reuse, c[0x0][0x1b4], PT ;  /* 0x00006d002e007a0c */ /* 0x040fe40003f06270 */
[----:B------:R-:W-:Y:S01]  /*8590*/  ISETP.LT.AND P2, PT, R46, R45, PT ;  /* 0x0000002d2e00720c */ /* 0x000fe20003f41270 */
[----:B------:R-:W-:-:S12]  /*85a0*/  IMAD.WIDE R32, R3, 0x10, R32 ;  /* 0x0000001003207825 */ /* 0x000fd800078e0220 */
[----:B------:R-:W-:Y:S05]  /*85b0*/  @!P0 BRA P2, `(.L_x_163) ;  /* 0xffffb17000008947 */ /* 0x000fea000103ffff */
.L_x_158:
[----:B------:R-:W-:Y:S05]  /*85c0*/  @!P1 EXIT ;  /* 0x000000000000994d */ /* 0x000fea0003800000 */
[----:B------:R-:W0:Y:S04]  /*85d0*/  S2R R3, SR_CTAID.X ;  /* 0x0000000000037919 */ /* 0x000e280000002500 */
[----:B------:R-:W0:Y:S04]  /*85e0*/  S2R R2, SR_TID.X ;  /* 0x0000000000027919 */ /* 0x000e280000002100 */
[----:B------:R-:W1:Y:S01]  /*85f0*/  S2R R0, SR_CTAID.Y ;  /* 0x0000000000007919 */ /* 0x000e620000002600 */
[----:B0-----:R-:W-:Y:S02]  /*8600*/  LEA R3, R3, R2, 0x6 ;  /* 0x0000000203037211 */ /* 0x001fe400078e30ff */
[----:B------:R-:W-:-:S02]  /*8610*/  MOV R2, 0x2 ;  /* 0x0000000200027802 */ /* 0x000fc40000000f00 */
[----:B------:R-:W-:Y:S01]  /*8620*/  SHF.L.U32 R3, R3, 0x2, RZ ;  /* 0x0000000203037819 */ /* 0x000fe200000006ff */
[----:B-1----:R-:W-:-:S04]  /*8630*/  IMAD.SHL.U32 R0, R0, 0x4, RZ ;  /* 0x0000000400007824 */ /* 0x002fc800078e00ff */
[----:B------:R-:W-:-:S04]  /*8640*/  IMAD R3, R0, c[0x0][0x18c], R3 ;  /* 0x0000630000037a24 */ /* 0x000fc800078e0203 */
[----:B------:R-:W-:-:S05]  /*8650*/  IMAD.WIDE R2, R3, R2, c[0x0][0x180] ;  /* 0x0000600003027625 */ /* 0x000fca00078e0202 */
[----:B------:R-:W2:Y:S01]  /*8660*/  ATOM.E.ADD.F16x2.RN.STRONG.GPU P0, RZ, [R2.64], R26 ;  /* 0x0000001a02ff798a */ /* 0x000ea2000810e9c6 */
[----:B------:R-:W-:Y:S01]  /*8670*/  BSSY B0, `(.L_x_164) ;  /* 0x000000e000007945 */ /* 0x000fe20003800000 */
[----:B--2---:R-:W-:Y:S05]  /*8680*/  @P0 BRA `(.L_x_165) ;  /* 0x000000c000000947 */ /* 0x004fea0003800000 */
[----:B------:R-:W0:Y:S02]  /*8690*/  QSPC.E.S P0, RZ, [R2] ;  /* 0x0000000002ff73aa */ /* 0x000e240000000500 */
[----:B0-----:R-:W-:Y:S05]  /*86a0*/  @!P0 BRA `(.L_x_166) ;  /* 0x0000007000008947 */ /* 0x001fea0003800000 */
[----:B------:R-:W-:-:S05]  /*86b0*/  LOP3.LUT R0, R2, 0xffffff, RZ, 0xc0, !PT ;  /* 0x00ffffff02007812 */ /* 0x000fca00078ec0ff */
.L_x_167:
[----:B------:R-:W0:Y:S02]  /*86c0*/  LDS R4, [R0] ;  /* 0x0000000000047984 */ /* 0x000e240000000800 */
[----:B0-----:R-:W-:-:S10]  /*86d0*/  HFMA2.MMA R5, R4, 1, 1, R26 ;  /* 0x3c003c0004057835 */ /* 0x001fd4000000001a */
[----:B------:R-:W0:Y:S02]  /*86e0*/  ATOMS.CAST.SPIN R5, [R0], R4, R5 ;  /* 0x000000040005738d */ /* 0x000e240001800005 */
[----:B0-----:R-:W-:-:S13]  /*86f0*/  ISETP.EQ.U32.AND P0, PT, R5, 0x1, PT ;  /* 0x000000010500780c */ /* 0x001fda0003f02070 */
[----:B------:R-:W-:Y:S05]  /*8700*/  @!P0 BRA `(.L_x_167) ;  /* 0xffffffb000008947 */ /* 0x000fea000383ffff */
[----:B------:R-:W-:Y:S05]  /*8710*/  BRA `(.L_x_165) ;  /* 0x0000003000007947 */ /* 0x000fea0003800000 */
.L_x_166:
[----:B------:R-:W2:Y:S02]  /*8720*/  LD.E R0, [R2.64] ;  /* 0x0000000602007980 */ /* 0x000ea4000c101900 */
[----:B--2---:R-:W-:-:S05]  /*8730*/  IMAD.IADD R5, R26, 0x1, R0 ;  /* 0x000000011a057824 */ /* 0x004fca00078e0200 */
[----:B------:R0:W-:Y:S02]  /*8740*/  ST.E [R2.64], R5 ;  /* 0x0000000502007985 */ /* 0x0001e4000c101906 */
.L_x_165:
[----:B------:R-:W-:Y:S05]  /*8750*/  BSYNC B0 ;  /* 0x0000000000007941 */ /* 0x000fea0003800000 */
.L_x_164:
[----:B------:R-:W2:Y:S01]  /*8760*/  ATOM.E.ADD.F16x2.RN.STRONG.GPU P0, RZ, [R2.64+0x4], R25 ;  /* 0x0000041902ff798a */ /* 0x000ea2000810e9c6 */
[----:B------:R-:W-:Y:S01]  /*8770*/  BSSY B0, `(.L_x_168) ;  /* 0x000000f000007945 */ /* 0x000fe20003800000 */
[----:B--2---:R-:W-:Y:S05]  /*8780*/  @P0 BRA `(.L_x_169) ;  /* 0x000000d000000947 */ /* 0x004fea0003800000 */
[----:B------:R-:W1:Y:S02]  /*8790*/  QSPC.E.S P0, RZ, [R2+0x4] ;  /* 0x0000040002ff73aa */ /* 0x000e640000000500 */
[----:B-1----:R-:W-:Y:S05]  /*87a0*/  @!P0 BRA `(.L_x_170) ;  /* 0x0000008000008947 */ /* 0x002fea0003800000 */
[----:B------:R-:W-:-:S04]  /*87b0*/  IADD3 R0, R2, 0x4, RZ ;  /* 0x0000000402007810 */ /* 0x000fc80007ffe0ff */
[----:B------:R-:W-:-:S05]  /*87c0*/  LOP3.LUT R0, R0, 0xffffff, RZ, 0xc0, !PT ;  /* 0x00ffffff00007812 */ /* 0x000fca00078ec0ff */
.L_x_171:
[----:B------:R-:W1:Y:S02]  /*87d0*/  LDS R4, [R0] ;  /* 0x0000000000047984 */ /* 0x000e640000000800 */
[----:B01----:R-:W-:-:S06]  /*87e0*/  HADD2 R5, R4, R25 ;  /* 0x0000001904057230 */ /* 0x003fcc0000000000 */
[----:B------:R-:W0:Y:S02]  /*87f0*/  ATOMS.CAST.SPIN R5, [R0], R4, R5 ;  /* 0x000000040005738d */ /* 0x000e240001800005 */
[----:B0-----:R-:W-:-:S13]  /*8800*/  ISETP.EQ.U32.AND P0, PT, R5, 0x1, PT ;  /* 0x000000010500780c */ /* 0x001fda0003f02070 */
[----:B------:R-:W-:Y:S05]  /*8810*/  @!P0 BRA `(.L_x_171) ;  /* 0xffffffb000008947 */ /* 0x000fea000383ffff */
[----:B------:R-:W-:Y:S05]  /*8820*/  BRA `(.L_x_169) ;  /* 0x0000003000007947 */ /* 0x000fea0003800000 */
.L_x_170:
[----:B------:R-:W2:Y:S02]  /*8830*/  LD.E R0, [R2.64+0x4] ;  /* 0x0000040602007980 */ /* 0x000ea4000c101900 */
[----:B0-2---:R-:W-:-:S05]  /*8840*/  IADD3 R5, R25, R0, RZ ;  /* 0x0000000019057210 */ /* 0x005fca0007ffe0ff */
[----:B------:R0:W-:Y:S02]  /*8850*/  ST.E [R2.64+0x4], R5 ;  /* 0x0000040502007985 */ /* 0x0001e4000c101906 */
.L_x_169:
[----:B------:R-:W-:Y:S05]  /*8860*/  BSYNC B0 ;  /* 0x0000000000007941 */ /* 0x000fea0003800000 */
.L_x_168:
[----:B------:R-:W-:-:S13]  /*8870*/  ISETP.GE.AND P0, PT, R27, 0x2, PT ;  /* 0x000000021b00780c */ /* 0x000fda0003f06270 */
[----:B------:R-:W-:Y:S05]  /*8880*/  @!P0 EXIT ;  /* 0x000000000000894d */ /* 0x000fea0003800000 */
[----:B------:R-:W-:-:S05]  /*8890*/  MOV R7, c[0x0][0x18c] ;  /* 0x0000630000077a02 */ /* 0x000fca0000000f00 */
[----:B0-----:R-:W-:-:S05]  /*88a0*/  IMAD.WIDE R2, R7, 0x2, R2 ;  /* 0x0000000207027825 */ /* 0x001fca00078e0202 */
[----:B------:R-:W2:Y:S01]  /*88b0*/  ATOM.E.ADD.F16x2.RN.STRONG.GPU P0, RZ, [R2.64], R24 ;  /* 0x0000001802ff798a */ /* 0x000ea2000810e9c6 */
[----:B------:R-:W-:Y:S01]  /*88c0*/  BSSY B0, `(.L_x_172) ;  /* 0x000000e000007945 */ /* 0x000fe20003800000 */
[----:B--2---:R-:W-:Y:S05]  /*88d0*/  @P0 BRA `(.L_x_173) ;  /* 0x000000c000000947 */ /* 0x004fea0003800000 */
[----:B------:R-:W0:Y:S02]  /*88e0*/  QSPC.E.S P0, RZ, [R2] ;  /* 0x0000000002ff73aa */ /* 0x000e240000000500 */
[----:B0-----:R-:W-:Y:S05]  /*88f0*/  @!P0 BRA `(.L_x_174) ;  /* 0x0000007000008947 */ /* 0x001fea0003800000 */
[----:B------:R-:W-:-:S05]  /*8900*/  LOP3.LUT R0, R2, 0xffffff, RZ, 0xc0, !PT ;  /* 0x00ffffff02007812 */ /* 0x000fca00078ec0ff */
.L_x_175:
[----:B------:R-:W0:Y:S02]  /*8910*/  LDS R4, [R0] ;  /* 0x0000000000047984 */ /* 0x000e240000000800 */
[----:B0-----:R-:W-:-:S10]  /*8920*/  HFMA2.MMA R5, R4, 1, 1, R24 ;  /* 0x3c003c0004057835 */ /* 0x001fd40000000018 */
[----:B------:R-:W0:Y:S02]  /*8930*/  ATOMS.CAST.SPIN R5, [R0], R4, R5 ;  /* 0x000000040005738d */ /* 0x000e240001800005 */
[----:B0-----:R-:W-:-:S13]  /*8940*/  ISETP.EQ.U32.AND P0, PT, R5, 0x1, PT ;  /* 0x000000010500780c */ /* 0x001fda0003f02070 */
[----:B------:R-:W-:Y:S05]  /*8950*/  @!P0 BRA `(.L_x_175) ;  /* 0xffffffb000008947 */ /* 0x000fea000383ffff */
[----:B------:R-:W-:Y:S05]  /*8960*/  BRA `(.L_x_173) ;  /* 0x0000003000007947 */ /* 0x000fea0003800000 */
.L_x_174:
[----:B------:R-:W2:Y:S02]  /*8970*/  LD.E R0, [R2.64] ;  /* 0x0000000602007980 */ /* 0x000ea4000c101900 */
[----:B--2---:R-:W-:-:S05]  /*8980*/  IMAD.IADD R5, R24, 0x1, R0 ;  /* 0x0000000118057824 */ /* 0x004fca00078e0200 */
[----:B------:R0:W-:Y:S02]  /*8990*/  ST.E [R2.64], R5 ;  /* 0x0000000502007985 */ /* 0x0001e4000c101906 */
.L_x_173:
[----:B------:R-:W-:Y:S05]  /*89a0*/  BSYNC B0 ;  /* 0x0000000000007941 */ /* 0x000fea0003800000 */
.L_x_172:
[----:B------:R-:W2:Y:S01]  /*89b0*/  ATOM.E.ADD.F16x2.RN.STRONG.GPU P0, RZ, [R2.64+0x4], R23 ;  /* 0x0000041702ff798a */ /* 0x000ea2000810e9c6 */
[----:B------:R-:W-:Y:S01]  /*89c0*/  BSSY B0, `(.L_x_176) ;  /* 0x000000f000007945 */ /* 0x000fe20003800000 */
[----:B--2---:R-:W-:Y:S05]  /*89d0*/  @P0 BRA `(.L_x_177) ;  /* 0x000000d000000947 */ /* 0x004fea0003800000 */
[----:B------:R-:W1:Y:S02]  /*89e0*/  QSPC.E.S P0, RZ, [R2+0x4] ;  /* 0x0000040002ff73aa */ /* 0x000e640000000500 */
[----:B-1----:R-:W-:Y:S05]  /*89f0*/  @!P0 BRA `(.L_x_178) ;  /* 0x0000008000008947 */ /* 0x002fea0003800000 */
[----:B------:R-:W-:-:S04]  /*8a00*/  IADD3 R0, R2, 0x4, RZ ;  /* 0x0000000402007810 */ /* 0x000fc80007ffe0ff */
[----:B------:R-:W-:-:S05]  /*8a10*/  LOP3.LUT R0, R0, 0xffffff, RZ, 0xc0, !PT ;  /* 0x00ffffff00007812 */ /* 0x000fca00078ec0ff */
.L_x_179:
[----:B------:R-:W1:Y:S02]  /*8a20*/  LDS R4, [R0] ;  /* 0x0000000000047984 */ /* 0x000e640000000800 */
[----:B01----:R-:W-:-:S06]  /*8a30*/  HADD2 R5, R4, R23 ;  /* 0x0000001704057230 */ /* 0x003fcc0000000000 */
[----:B------:R-:W0:Y:S02]  /*8a40*/  ATOMS.CAST.SPIN R5, [R0], R4, R5 ;  /* 0x000000040005738d */ /* 0x000e240001800005 */
[----:B0-----:R-:W-:-:S13]  /*8a50*/  ISETP.EQ.U32.AND P0, PT, R5, 0x1, PT ;  /* 0x000000010500780c */ /* 0x001fda0003f02070 */
[----:B------:R-:W-:Y:S05]  /*8a60*/  @!P0 BRA `(.L_x_179) ;  /* 0xffffffb000008947 */ /* 0x000fea000383ffff */
[----:B------:R-:W-:Y:S05]  /*8a70*/  BRA `(.L_x_177) ;  /* 0x0000003000007947 */ /* 0x000fea0003800000 */
.L_x_178:
[----:B------:R-:W2:Y:S02]  /*8a80*/  LD.E R0, [R2.64+0x4] ;  /* 0x0000040602007980 */ /* 0x000ea4000c101900 */
[----:B0-2---:R-:W-:-:S05]  /*8a90*/  IADD3 R5, R23, R0, RZ ;  /* 0x0000000017057210 */ /* 0x005fca0007ffe0ff */
[----:B------:R0:W-:Y:S02]  /*8aa0*/  ST.E [R2.64+0x4], R5 ;  /* 0x0000040502007985 */ /* 0x0001e4000c101906 */
.L_x_177:
[----:B------:R-:W-:Y:S05]  /*8ab0*/  BSYNC B0 ;  /* 0x0000000000007941 */ /* 0x000fea0003800000 */
.L_x_176:
[----:B------:R-:W-:-:S13]  /*8ac0*/  ISETP.NE.AND P0, PT, R27, 0x2, PT ;  /* 0x000000021b00780c */ /* 0x000fda0003f05270 */
        /* <DEDUP_REMOVED lines=8> */
.L_x_183:
[----:B------:R-:W0:Y:S02]  /*8b50*/  LDS R4, [R0] ;  /* 0x0000000000047984 */ /* 0x000e240000000800 */
[----:B0-----:R-:W-:-:S10]  /*8b60*/  HFMA2.MMA R5, R4, 1, 1, R22 ;  /* 0x3c003c0004057835 */ /* 0x001fd40000000016 */
[----:B------:R-:W0:Y:S02]  /*8b70*/  ATOMS.CAST.SPIN R5, [R0], R4, R5 ;  /* 0x000000040005738d */ /* 0x000e240001800005 */
[----:B0-----:R-:W-:-:S13]  /*8b80*/  ISETP.EQ.U32.AND P0, PT, R5, 0x1, PT ;  /* 0x000000010500780c */ /* 0x001fda0003f02070 */
[----:B------:R-:W-:Y:S05]  /*8b90*/  @!P0 BRA `(.L_x_183) ;  /* 0xffffffb000008947 */ /* 0x000fea000383ffff */
[----:B------:R-:W-:Y:S05]  /*8ba0*/  BRA `(.L_x_181) ;  /* 0x0000003000007947 */ /* 0x000fea0003800000 */
.L_x_182:
[----:B------:R-:W2:Y:S02]  /*8bb0*/  LD.E R0, [R2.64] ;  /* 0x0000000602007980 */ /* 0x000ea4000c101900 */
[----:B--2---:R-:W-:-:S05]  /*8bc0*/  IADD3 R5, R22, R0, RZ ;  /* 0x0000000016057210 */ /* 0x004fca0007ffe0ff */
[----:B------:R0:W-:Y:S02]  /*8bd0*/  ST.E [R2.64], R5 ;  /* 0x0000000502007985 */ /* 0x0001e4000c101906 */
.L_x_181:
[----:B------:R-:W-:Y:S05]  /*8be0*/  BSYNC B0 ;  /* 0x0000000000007941 */ /* 0x000fea0003800000 */
.L_x_180:
[----:B------:R-:W2:Y:S01]  /*8bf0*/  ATOM.E.ADD.F16x2.RN.STRONG.GPU P0, RZ, [R2.64+0x4], R21 ;  /* 0x0000041502ff798a */ /* 0x000ea2000810e9c6 */
[----:B------:R-:W-:Y:S01]  /*8c00*/  BSSY B0, `(.L_x_184) ;  /* 0x000000f000007945 */ /* 0x000fe20003800000 */
[----:B--2---:R-:W-:Y:S05]  /*8c10*/  @P0 BRA `(.L_x_185) ;  /* 0x000000d000000947 */ /* 0x004fea0003800000 */
[----:B------:R-:W1:Y:S02]  /*8c20*/  QSPC.E.S P0, RZ, [R2+0x4] ;  /* 0x0000040002ff73aa */ /* 0x000e640000000500 */
[----:B-1----:R-:W-:Y:S05]  /*8c30*/  @!P0 BRA `(.L_x_186) ;  /* 0x0000008000008947 */ /* 0x002fea0003800000 */
[----:B------:R-:W-:-:S04]  /*8c40*/  IADD3 R0, R2, 0x4, RZ ;  /* 0x0000000402007810 */ /* 0x000fc80007ffe0ff */
[----:B------:R-:W-:-:S05]  /*8c50*/  LOP3.LUT R0, R0, 0xffffff, RZ, 0xc0, !PT ;  /* 0x00ffffff00007812 */ /* 0x000fca00078ec0ff */
.L_x_187:
[----:B------:R-:W1:Y:S02]  /*8c60*/  LDS R4, [R0] ;  /* 0x0000000000047984 */ /* 0x000e640000000800 */
[----:B01----:R-:W-:-:S06]  /*8c70*/  HADD2 R5, R4, R21 ;  /* 0x0000001504057230 */ /* 0x003fcc0000000000 */
[----:B------:R-:W0:Y:S02]  /*8c80*/  ATOMS.CAST.SPIN R5, [R0], R4, R5 ;  /* 0x000000040005738d */ /* 0x000e240001800005 */
[----:B0-----:R-:W-:-:S13]  /*8c90*/  ISETP.EQ.U32.AND P0, PT, R5, 0x1, PT ;  /* 0x000000010500780c */ /* 0x001fda0003f02070 */
[----:B------:R-:W-:Y:S05]  /*8ca0*/  @!P0 BRA `(.L_x_187) ;  /* 0xffffffb000008947 */ /* 0x000fea000383ffff */
[----:B------:R-:W-:Y:S05]  /*8cb0*/  BRA `(.L_x_185) ;  /* 0x0000003000007947 */ /* 0x000fea0003800000 */
.L_x_186:
[----:B------:R-:W2:Y:S02]  /*8cc0*/  LD.E R0, [R2.64+0x4] ;  /* 0x0000040602007980 */ /* 0x000ea4000c101900 */
[----:B0-2---:R-:W-:-:S05]  /*8cd0*/  IMAD.IADD R5, R21, 0x1, R0 ;  /* 0x0000000115057824 */ /* 0x005fca00078e0200 */
[----:B------:R0:W-:Y:S02]  /*8ce0*/  ST.E [R2.64+0x4], R5 ;  /* 0x0000040502007985 */ /* 0x0001e4000c101906 */
.L_x_185:
[----:B------:R-:W-:Y:S05]  /*8cf0*/  BSYNC B0 ;  /* 0x0000000000007941 */ /* 0x000fea0003800000 */
.L_x_184:
        /* <DEDUP_REMOVED lines=9> */
.L_x_191:
[----:B------:R-:W0:Y:S02]  /*8d90*/  LDS R4, [R0] ;  /* 0x0000000000047984 */ /* 0x000e240000000800 */
[----:B0-----:R-:W-:-:S10]  /*8da0*/  HFMA2.MMA R5, R4, 1, 1, R20 ;  /* 0x3c003c0004057835 */ /* 0x001fd40000000014 */
[----:B------:R-:W0:Y:S02]  /*8db0*/  ATOMS.CAST.SPIN R5, [R0], R4, R5 ;  /* 0x000000040005738d */ /* 0x000e240001800005 */
[----:B0-----:R-:W-:-:S13]  /*8dc0*/  ISETP.EQ.U32.AND P0, PT, R5, 0x1, PT ;  /* 0x000000010500780c */ /* 0x001fda0003f02070 */
[----:B------:R-:W-:Y:S05]  /*8dd0*/  @!P0 BRA `(.L_x_191) ;  /* 0xffffffb000008947 */ /* 0x000fea000383ffff */
[----:B------:R-:W-:Y:S05]  /*8de0*/  BRA `(.L_x_189) ;  /* 0x0000003000007947 */ /* 0x000fea0003800000 */
.L_x_190:
[----:B------:R-:W2:Y:S02]  /*8df0*/  LD.E R0, [R2.64] ;  /* 0x0000000602007980 */ /* 0x000ea4000c101900 */
[----:B--2---:R-:W-:-:S05]  /*8e00*/  IADD3 R5, R20, R0, RZ ;  /* 0x0000000014057210 */ /* 0x004fca0007ffe0ff */
[----:B------:R0:W-:Y:S02]  /*8e10*/  ST.E [R2.64], R5 ;  /* 0x0000000502007985 */ /* 0x0001e4000c101906 */
.L_x_189:
[----:B------:R-:W-:Y:S05]  /*8e20*/  BSYNC B0 ;  /* 0x0000000000007941 */ /* 0x000fea0003800000 */
.L_x_188:
[----:B------:R-:W2:Y:S02]  /*8e30*/  ATOM.E.ADD.F16x2.RN.STRONG.GPU P0, RZ, [R2.64+0x4], R19 ;  /* 0x0000041302ff798a */ /* 0x000ea4000810e9c6 */
[----:B--2---:R-:W-:Y:S05]  /*8e40*/  @P0 EXIT ;  /* 0x000000000000094d */ /* 0x004fea0003800000 */
[----:B------:R-:W1:Y:S02]  /*8e50*/  QSPC.E.S P0, RZ, [R2+0x4] ;  /* 0x0000040002ff73aa */ /* 0x000e640000000500 */
[----:B-1----:R-:W-:Y:S05]  /*8e60*/  @!P0 BRA `(.L_x_192) ;  /* 0x0000008000008947 */ /* 0x002fea0003800000 */
[----:B0-----:R-:W-:-:S04]  /*8e70*/  IADD3 R2, R2, 0x4, RZ ;  /* 0x0000000402027810 */ /* 0x001fc80007ffe0ff */
[----:B------:R-:W-:-:S05]  /*8e80*/  LOP3.LUT R2, R2, 0xffffff, RZ, 0xc0, !PT ;  /* 0x00ffffff02027812 */ /* 0x000fca00078ec0ff */
.L_x_193:
[----:B------:R-:W0:Y:S02]  /*8e90*/  LDS R4, [R2] ;  /* 0x0000000002047984 */ /* 0x000e240000000800 */
[----:B0-----:R-:W-:-:S06]  /*8ea0*/  HADD2 R5, R4, R19 ;  /* 0x0000001304057230 */ /* 0x001fcc0000000000 */
[----:B------:R-:W0:Y:S02]  /*8eb0*/  ATOMS.CAST.SPIN R5, [R2], R4, R5 ;  /* 0x000000040205738d */ /* 0x000e240001800005 */
[----:B0-----:R-:W-:-:S13]  /*8ec0*/  ISETP.EQ.U32.AND P0, PT, R5, 0x1, PT ;  /* 0x000000010500780c */ /* 0x001fda0003f02070 */
[----:B------:R-:W-:Y:S05]  /*8ed0*/  @!P0 BRA `(.L_x_193) ;  /* 0xffffffb000008947 */ /* 0x000fea000383ffff */
[----:B------:R-:W-:Y:S05]  /*8ee0*/  EXIT ;  /* 0x000000000000794d */ /* 0x000fea0003800000 */
.L_x_192:
[----:B------:R-:W2:Y:S02]  /*8ef0*/  LD.E R0, [R2.64+0x4] ;  /* 0x0000040602007980 */ /* 0x000ea4000c101900 */
[----:B0-2---:R-:W-:-:S05]  /*8f00*/  IADD3 R5, R19, R0, RZ ;  /* 0x0000000013057210 */ /* 0x005fca0007ffe0ff */
[----:B------:R-:W-:Y:S01]  /*8f10*/  ST.E [R2.64+0x4], R5 ;  /* 0x0000040502007985 */ /* 0x000fe2000c101906 */
[----:B------:R-:W-:Y:S05]  /*8f20*/  EXIT ;  /* 0x000000000000794d */ /* 0x000fea0003800000 */
.L_x_194:
        /* <DEDUP_REMOVED lines=13> */
.L_x_2812:


//--------------------- .text._Z23gemm_half_q_half_kernelILi4ELi8ELb0ELb0ELi64EEvPK6__halfPKjS4_S2_PS0_iiiiPKtS7_iiiiiibS2_i --------------------------
	.section	.text._Z23gemm_half_q_half_kernelILi4ELi8ELb0ELb0ELi64EEvPK6__halfPKjS4_S2_PS0_iiiiPKtS7_iiiiiibS2_i,"ax",@progbits
	.sectioninfo	@"SHI_REGISTERS=72"
	.align	128
        .global         _Z23gemm_half_q_half_kernelILi4ELi8ELb0ELb0ELi64EEvPK6__halfPKjS4_S2_PS0_iiiiPKtS7_iiiiiibS2_i
        .type           _Z23gemm_half_q_half_kernelILi4ELi8ELb0ELb0ELi64EEvPK6__halfPKjS4_S2_PS0_iiiiPKtS7_iiiiiibS2_i,@function
        .size           _Z23gemm_half_q_half_kernelILi4ELi8ELb0ELb0ELi64EEvPK6__halfPKjS4_S2_PS0_iiiiPKtS7_iiiiiibS2_i,(.L_x_2813 - _Z23gemm_half_q_half_kernelILi4ELi8ELb0ELb0ELi64EEvPK6__halfPKjS4_S2_PS0_iiiiPKtS7_iiiiiibS2_i)
        .other          _Z23gemm_half_q_half_kernelILi4ELi8ELb0ELb0ELi64EEvPK6__halfPKjS4_S2_PS0_iiiiPKtS7_iiiiiibS2_i,@"STO_CUDA_ENTRY STV_DEFAULT"
_Z23gemm_half_q_half_kernelILi4ELi8ELb0ELb0ELi64EEvPK6__halfPKjS4_S2_PS0_iiiiPKtS7_iiiiiibS2_i:
.text._Z23gemm_half_q_half_kernelILi4ELi8ELb0ELb0ELi64EEvPK6__halfPKjS4_S2_PS0_iiiiPKtS7_iiiiiibS2_i:
[----:B------:R-:W-:Y:S02]  /*0000*/  MOV R1, c[0x0][0x28] ;  /* 0x00000a0000017a02 */ /* 0x000fe40000000f00 */
[----:B------:R-:W0:Y:S01]  /*0010*/  S2R R0, SR_CTAID.Z ;  /* 0x0000000000007919 */ /* 0x000e220000002700 */
[----:B------:R-:W-:Y:S01]  /*0020*/  MOV R4, 0xfffffffc ;  /* 0xfffffffc00047802 */ /* 0x000fe20000000f00 */
        /* <DEDUP_REMOVED lines=8> */
[C---:B------:R-:W-:Y:S02]  /*00b0*/  IADD3 R22, R23.reuse, 0x40, RZ ;  /* 0x0000004017167810 */ /* 0x040fe40007ffe0ff */
[----:B--2---:R-:W-:Y:S02]  /*00c0*/  IADD3 R9, R23, R2, RZ ;  /* 0x0000000217097210 */ /* 0x004fe40007ffe0ff */
[----:B------:R-:W-:Y:S02]  /*00d0*/  ISETP.GE.AND P1, PT, R4, 0x1, PT ;  /* 0x000000010400780c */ /* 0x000fe40003f26270 */
[----:B------:R-:W-:Y:S02]  /*00e0*/  IMNMX R22, R22, c[0x0][0x190], PT ;  /* 0x0000640016167a17 */ /* 0x000fe40003800200 */
[----:B---3--:R-:W-:Y:S02]  /*00f0*/  SHF.L.U32 R7, R7, 0x8, RZ ;  /* 0x0000000807077819 */ /* 0x008fe400000006ff */
[----:B------:R-:W-:-:S02]  /*0100*/  ISETP.GE.OR P0, PT, R9, R22, !P1 ;  /* 0x000000160900720c */ /* 0x000fc40004f06670 */
[----:B------:R-:W-:Y:S02]  /*0110*/  IMNMX R21, R4, 0x4, PT ;  /* 0x0000000404157817 */ /* 0x000fe40003800200 */
[----:B------:R-:W-:-:S09]  /*0120*/  LEA R5, R2, R7, 0x2 ;  /* 0x0000000702057211 */ /* 0x000fd200078e10ff */
        /* <DEDUP_REMOVED lines=10> */
[----:B------:R-:W-:-:S03]  /*01d0*/  HFMA2.MMA R16, -RZ, RZ, 0, 0 ;  /* 0x00000000ff107435 */ /* 0x000fc600000001ff */
[----:B------:R-:W-:-:S04]  /*01e0*/  SHF.L.U32 R9, R6, 0x2, RZ ;  /* 0x0000000206097819 */ /* 0x000fc800000006ff */
[----:B--2---:R-:W-:-:S04]  /*01f0*/  IADD3 R6, P0, R10, R9, RZ ;  /* 0x000000090a067210 */ /* 0x004fc80007f1e0ff */
[----:B------:R-:W-:Y:S02]  /*0200*/  LEA.HI.X.SX32 R9, R9, RZ, 0x1, P0 ;  /* 0x000000ff09097211 */ /* 0x000fe400000f0eff */
[----:B------:R-:W-:-:S04]  /*0210*/  LEA R8, P0, R6, c[0x0][0x160], 0x1 ;  /* 0x0000580006087a11 */ /* 0x000fc800078008ff */
[----:B------:R-:W-:Y:S02]  /*0220*/  LEA.HI.X R9, R6, c[0x0][0x164], R9, 0x1, P0 ;  /* 0x0000590006097a11 */ /* 0x000fe400000f0c09 */
[----:B------:R-:W-:Y:S02]  /*0230*/  PLOP3.LUT P0, PT, PT, PT, PT, 0x80, 0x0 ;  /* 0x000000000000781c */ /* 0x000fe40003f0f070 */
[----:B------:R-:W-:Y:S01]  /*0240*/  SHF.L.U32 R6, R2, 0x1, RZ ;  /* 0x0000000102067819 */ /* 0x000fe200000006ff */
[----:B------:R-:W-:Y:S05]  /*0250*/  @!P2 BRA `(.L_x_198) ;  /* 0x000001300000a947 */ /* 0x000fea0003800000 */
[----:B------:R-:W-:Y:S02]  /*0260*/  PLOP3.LUT P0, PT, PT, PT, PT, 0x8, 0x0 ;  /* 0x000000000000781c */ /* 0x000fe40003f0e170 */
[----:B------:R-:W-:-:S03]  /*0270*/  IADD3 R25, R21, -0x3, RZ ;  /* 0xfffffffd15197810 */ /* 0x000fc60007ffe0ff */
.L_x_199:
[----:B------:R-:W-:Y:S01]  /*0280*/  MOV R27, c[0x0][0x190] ;  /* 0x00006400001b7a02 */ /* 0x000fe20000000f00 */
[----:B------:R0:W2:Y:S04]  /*0290*/  LDG.E.U16.CONSTANT R17, [R8.64] ;  /* 0x0000000608117981 */ /* 0x0000a8000c1e9500 */
        /* <DEDUP_REMOVED lines=15> */
.L_x_198:
[----:B------:R-:W-:-:S04]  /*0390*/  IADD3 R10, R21, -R16, RZ ;  /* 0x80000010150a7210 */ /* 0x000fc80007ffe0ff */
[----:B------:R-:W-:-:S13]  /*03a0*/  ISETP.GT.AND P2, PT, R10, 0x1, PT ;  /* 0x000000010a00780c */ /* 0x000fda0003f44270 */
[----:B------:R-:W-:Y:S01]  /*03b0*/  @P2 MOV R17, c[0x0][0x190] ;  /* 0x0000640000112a02 */ /* 0x000fe20000000f00 */
[----:B------:R0:W2:Y:S04]  /*03c0*/  @P2 LDG.E.U16.CONSTANT R13, [R8.64] ;  /* 0x00000006080d2981 */ /* 0x0000a8000c1e9500 */
        /* <DEDUP_REMOVED lines=13> */
.L_x_197:
[----:B------:R-:W-:Y:S01]  /*04a0*/  IMAD R8, R3, c[0x0][0x190], RZ ;  /* 0x0000640003087a24 */ /* 0x000fe200078e02ff */
[----:B------:R-:W-:Y:S01]  /*04b0*/  ISETP.GT.AND P2, PT, R21, 0x3, PT ;  /* 0x000000031500780c */ /* 0x000fe20003f44270 */
[----:B------:R-:W-:-:S03]  /*04c0*/  HFMA2.MMA R16, -RZ, RZ, 0, 0 ;  /* 0x00000000ff107435 */ /* 0x000fc600000001ff */
[----:B------:R-:W-:-:S04]  /*04d0*/  SHF.L.U32 R8, R8, 0x2, RZ ;  /* 0x0000000208087819 */ /* 0x000fc800000006ff */
[----:B------:R-:W-:-:S04]  /*04e0*/  IADD3 R9, P0, R9, R8, RZ ;  /* 0x0000000809097210 */ /* 0x000fc80007f1e0ff */
[----:B------:R-:W-:Y:S02]  /*04f0*/  LEA.HI.X.SX32 R6, R8, R6, 0x1, P0 ;  /* 0x0000000608067211 */ /* 0x000fe400000f0eff */
[----:B------:R-:W-:-:S04]  /*0500*/  LEA R8, P0, R9, c[0x0][0x160], 0x1 ;  /* 0x0000580009087a11 */ /* 0x000fc800078008ff */
[----:B------:R-:W-:Y:S02]  /*0510*/  LEA.HI.X R9, R9, c[0x0][0x164], R6, 0x1, P0 ;  /* 0x0000590009097a11 */ /* 0x000fe400000f0c06 */
[----:B------:R-:W-:Y:S02]  /*0520*/  PLOP3.LUT P0, PT, PT, PT, PT, 0x80, 0x0 ;  /* 0x000000000000781c */ /* 0x000fe40003f0f070 */
[----:B------:R-:W-:Y:S01]  /*0530*/  SHF.L.U32 R6, R2, 0x1, RZ ;  /* 0x0000000102067819 */ /* 0x000fe200000006ff */
[----:B------:R-:W-:Y:S05]  /*0540*/  @!P2 BRA `(.L_x_200) ;  /* 0x000001300000a947 */ /* 0x000fea0003800000 */
[----:B------:R-:W-:Y:S02]  /*0550*/  PLOP3.LUT P0, PT, PT, PT, PT, 0x8, 0x0 ;  /* 0x000000000000781c */ /* 0x000fe40003f0e170 */
[----:B------:R-:W-:-:S03]  /*0560*/  IADD3 R25, R21, -0x3, RZ ;  /* 0xfffffffd15197810 */ /* 0x000fc60007ffe0ff */
.L_x_201:
        /* <DEDUP_REMOVED lines=17> */
.L_x_200:
[----:B------:R-:W-:-:S04]  /*0680*/  IADD3 R10, R21, -R16, RZ ;  /* 0x80000010150a7210 */ /* 0x000fc80007ffe0ff */
[----:B------:R-:W-:-:S13]  /*0690*/  ISETP.GT.AND P2, PT, R10, 0x1, PT ;  /* 0x000000010a00780c */ /* 0x000fda0003f44270 */
[----:B------:R-:W-:Y:S01]  /*06a0*/  @P2 PLOP3.LUT P0, PT, PT, PT, PT, 0x8, 0x0 ;  /* 0x000000000000281c */ /* 0x000fe20003f0e170 */
[----:B------:R0:W2:Y:S01]  /*06b0*/  @P2 LDG.E.U16.CONSTANT R15, [R8.64] ;  /* 0x00000006080f2981 */ /* 0x0000a2000c1e9500 */
[----:B------:R-:W-:Y:S02]  /*06c0*/  @P2 IADD3 R16, R16, 0x2, RZ ;  /* 0x0000000210102810 */ /* 0x000fe40007ffe0ff */
[----:B------:R-:W-:-:S05]  /*06d0*/  @P2 MOV R13, c[0x0][0x190] ;  /* 0x00006400000d2a02 */ /* 0x000fca0000000f00 */
[----:B------:R-:W-:-:S04]  /*06e0*/  @P2 IMAD.WIDE R10, R13, 0x2, R8 ;  /* 0x000000020d0a2825 */ /* 0x000fc800078e0208 */
[----:B------:R-:W-:Y:S01]  /*06f0*/  ISETP.LT.OR P0, PT, R16, R21, P0 ;  /* 0x000000151000720c */ /* 0x000fe20000701670 */
[----:B------:R-:W3:Y:S01]  /*0700*/  @P2 LDG.E.U16.CONSTANT R17, [R10.64] ;  /* 0x000000060a112981 */ /* 0x000ee2000c1e9500 */
[----:B0-----:R-:W-:-:S11]  /*0710*/  @P2 IMAD.WIDE R8, R13, 0x2, R10 ;  /* 0x000000020d082825 */ /* 0x001fd600078e020a */
[----:B------:R-:W4:Y:S04]  /*0720*/  @P0 LDG.E.U16.CONSTANT R13, [R8.64] ;  /* 0x00000006080d0981 */ /* 0x000f28000c1e9500 */
[----:B--2---:R-:W-:Y:S04]  /*0730*/  @P2 STS.U16 [R6], R15 ;  /* 0x0000000f06002388 */ /* 0x004fe80000000400 */
[----:B---3--:R0:W-:Y:S02]  /*0740*/  @P2 STS.U16 [R6+0x80], R17 ;  /* 0x0000801106002388 */ /* 0x0081e40000000400 */
[----:B0-----:R-:W-:-:S05]  /*0750*/  @P2 IADD3 R6, R6, 0x100, RZ ;  /* 0x0000010006062810 */ /* 0x001fca0007ffe0ff */
[----:B----4-:R0:W-:Y:S02]  /*0760*/  @P0 STS.U16 [R6], R13 ;  /* 0x0000000d06000388 */ /* 0x0101e40000000400 */
.L_x_196:
[----:B------:R-:W-:Y:S05]  /*0770*/  BSYNC B0 ;  /* 0x0000000000007941 */ /* 0x000fea0003800000 */
.L_x_195:
        /* <DEDUP_REMOVED lines=9> */
[----:B------:R-:W-:Y:S01]  /*0810*/  HFMA2.MMA R13, -RZ, RZ, 0, 1.1920928955078125e-07 ;  /* 0x00000002ff0d7435 */ /* 0x000fe200000001ff */
[----:B------:R-:W-:-:S03]  /*0820*/  PLOP3.LUT P0, PT, PT, PT, PT, 0x80, 0x0 ;  /* 0x000000000000781c */ /* 0x000fc60003f0f070 */
[----:B------:R-:W-:Y:S01]  /*0830*/  LEA R7, R4, R7, 0x2 ;  /* 0x0000000704077211 */ /* 0x000fe200078e10ff */
[----:B------:R-:W-:-:S03]  /*0840*/  HFMA2.MMA R4, -RZ, RZ, 0, 0 ;  /* 0x00000000ff047435 */ /* 0x000fc600000001ff */
[----:B------:R-:W-:-:S05]  /*0850*/  LEA R2, R2, R7, 0x2 ;  /* 0x0000000702027211 */ /* 0x000fca00078e10ff */
[----:B------:R-:W-:Y:S01]  /*0860*/  IMAD.WIDE R2, R2, R13, c[0x0][0x180] ;  /* 0x0000600002027625 */ /* 0x000fe200078e020d */
[----:B------:R-:W-:Y:S05]  /*0870*/  @!P2 BRA `(.L_x_203) ;  /* 0x000000d00000a947 */ /* 0x000fea0003800000 */
[----:B------:R-:W-:Y:S02]  /*0880*/  PLOP3.LUT P0, PT, PT, PT, PT, 0x8, 0x0 ;  /* 0x000000000000781c */ /* 0x000fe40003f0e170 */
[----:B------:R-:W-:Y:S02]  /*0890*/  IADD3 R15, R21, -0x3, RZ ;  /* 0xfffffffd150f7810 */ /* 0x000fe40007ffe0ff */
.L_x_204:
        /* <DEDUP_REMOVED lines=11> */
.L_x_203:
[----:B-1----:R-:W-:-:S04]  /*0950*/  IADD3 R6, R21, -R4, RZ ;  /* 0x8000000415067210 */ /* 0x002fc80007ffe0ff */
[----:B------:R-:W-:-:S13]  /*0960*/  ISETP.GT.AND P2, PT, R6, 0x1, PT ;  /* 0x000000010600780c */ /* 0x000fda0003f44270 */
[----:B------:R-:W-:Y:S01]  /*0970*/  @P2 PLOP3.LUT P0, PT, PT, PT, PT, 0x8, 0x0 ;  /* 0x000000000000281c */ /* 0x000fe20003f0e170 */
[C---:B------:R-:W-:Y:S01]  /*0980*/  @P2 IMAD.WIDE R6, R13.reuse, c[0x0][0x18c], R2 ;  /* 0x000063000d062a25 */ /* 0x040fe200078e0202 */
[----:B------:R-:W-:Y:S01]  /*0990*/  @P2 IADD3 R4, R4, 0x2, RZ ;  /* 0x0000000204042810 */ /* 0x000fe20007ffe0ff */
[----:B------:R0:W-:Y:S04]  /*09a0*/  @P2 STG.E.64 [R2.64], RZ ;  /* 0x000000ff02002986 */ /* 0x0001e8000c101b06 */
[----:B------:R1:W-:Y:S06]  /*09b0*/  @P2 STG.E.64 [R6.64], RZ ;  /* 0x000000ff06002986 */ /* 0x0003ec000c101b06 */
[----:B------:R-:W-:Y:S01]  /*09c0*/  ISETP.LT.OR P0, PT, R4, R21, P0 ;  /* 0x000000150400720c */ /* 0x000fe20000701670 */
[----:B0-----:R-:W-:-:S12]  /*09d0*/  @P2 IMAD.WIDE R2, R13, c[0x0][0x18c], R6 ;  /* 0x000063000d022a25 */ /* 0x001fd800078e0206 */
[----:B------:R1:W-:Y:S02]  /*09e0*/  @P0 STG.E.64 [R2.64], RZ ;  /* 0x000000ff02000986 */ /* 0x0003e4000c101b06 */
.L_x_202:
[----:B------:R-:W-:Y:S01]  /*09f0*/  BAR.SYNC.DEFER_BLOCKING 0x0 ;  /* 0x0000000000007b1d */ /* 0x000fe20000010000 */
[C---:B------:R-:W-:Y:S01]  /*0a00*/  ISETP.GT.AND P0, PT, R23.reuse, c[0x0][0x1a8], PT ;  /* 0x00006a0017007a0c */ /* 0x040fe20003f04270 */
[----:B------:R-:W-:Y:S01]  /*0a10*/  HFMA2.MMA R25, -RZ, RZ, 0, 1.1920928955078125e-07 ;  /* 0x00000002ff197435 */ /* 0x000fe200000001ff */
[C---:B------:R-:W-:Y:S02]  /*0a20*/  ISETP.GT.AND P3, PT, R23.reuse, c[0x0][0x1ac], PT ;  /* 0x00006b0017007a0c */ /* 0x040fe40003f64270 */
[C---:B------:R-:W-:Y:S02]  /*0a30*/  ISETP.GT.AND P4, PT, R23.reuse, c[0x0][0x1b0], PT ;  /* 0x00006c0017007a0c */ /* 0x040fe40003f84270 */
[C---:B-1----:R-:W-:Y:S02]  /*0a40*/  IMNMX R3, R23.reuse, c[0x0][0x1a8], PT ;  /* 0x00006a0017037a17 */ /* 0x042fe40003800200 */
[----:B------:R-:W-:Y:S02]  /*0a50*/  ISETP.GT.AND P5, PT, R23, c[0x0][0x1b4], PT ;  /* 0x00006d0017007a0c */ /* 0x000fe40003fa4270 */
[----:B------:R-:W-:-:S02]  /*0a60*/  SHF.R.S32.HI R4, RZ, 0x1f, R3 ;  /* 0x0000001fff047819 */ /* 0x000fc40000011403 */
[C---:B------:R-:W-:Y:S02]  /*0a70*/  ISETP.GT.AND P2, PT, R23.reuse, c[0x0][0x1b8], PT ;  /* 0x00006e0017007a0c */ /* 0x040fe40003f44270 */
[C---:B------:R-:W-:Y:S02]  /*0a80*/  @P0 IMNMX R2, R23.reuse, c[0x0][0x1ac], PT ;  /* 0x00006b0017020a17 */ /* 0x040fe40003800200 */
[----:B------:R-:W-:Y:S02]  /*0a90*/  LEA.HI R12, R4, R3, RZ, 0x5 ;  /* 0x00000003040c7211 */ /* 0x000fe400078f28ff */
[C---:B------:R-:W-:Y:S02]  /*0aa0*/  @P3 IMNMX R3, R23.reuse, c[0x0][0x1b0], PT ;  /* 0x00006c0017033a17 */ /* 0x040fe40003800200 */
[----:B------:R-:W-:Y:S02]  /*0ab0*/  @P0 IADD3 R2, R2, -c[0x0][0x1a8], RZ ;  /* 0x80006a0002020a10 */ /* 0x000fe40007ffe0ff */
[----:B------:R-:W-:-:S02]  /*0ac0*/  @P4 IMNMX R6, R23, c[0x0][0x1b4], PT ;  /* 0x00006d0017064a17 */ /* 0x000fc40003800200 */
[----:B------:R-:W-:Y:S02]  /*0ad0*/  @P3 IADD3 R4, R3, -c[0x0][0x1ac], RZ ;  /* 0x80006b0003043a10 */ /* 0x000fe40007ffe0ff */
[----:B------:R-:W-:Y:S02]  /*0ae0*/  @P5 IMNMX R7, R23, c[0x0][0x1b8], PT ;  /* 0x00006e0017075a17 */ /* 0x000fe40003800200 */
[----:B------:R-:W-:Y:S02]  /*0af0*/  @P0 SHF.R.S32.HI R3, RZ, 0x1f, R2 ;  /* 0x0000001fff030819 */ /* 0x000fe40000011402 */
[----:B------:R-:W-:Y:S02]  /*0b00*/  @P4 IADD3 R6, R6, -c[0x0][0x1b0], RZ ;  /* 0x80006c0006064a10 */ /* 0x000fe40007ffe0ff */
[----:B------:R-:W-:Y:S02]  /*0b10*/  @P5 IADD3 R10, R7, -c[0x0][0x1b4], RZ ;  /* 0x80006d00070a5a10 */ /* 0x000fe40007ffe0ff */
[----:B------:R-:W-:-:S02]  /*0b20*/  @P0 LEA.HI R3, R3, R2, RZ, 0x5 ;  /* 0x0000000203030211 */ /* 0x000fc400078f28ff */
[----:B------:R-:W-:Y:S02]  /*0b30*/  @P3 SHF.R.S32.HI R7, RZ, 0x1f, R4 ;  /* 0x0000001fff073819 */ /* 0x000fe40000011404 */
[----:B------:R-:W-:Y:S02]  /*0b40*/  @P4 SHF.R.S32.HI R9, RZ, 0x1f, R6 ;  /* 0x0000001fff094819 */ /* 0x000fe40000011406 */
[----:B------:R-:W-:Y:S02]  /*0b50*/  @P5 SHF.R.S32.HI R11, RZ, 0x1f, R10 ;  /* 0x0000001fff0b5819 */ /* 0x000fe4000001140a */
[----:B------:R-:W-:Y:S02]  /*0b60*/  @P0 SHF.R.S32.HI R3, RZ, 0x5, R3 ;  /* 0x00000005ff030819 */ /* 0x000fe40000011403 */
[----:B------:R-:W-:Y:S02]  /*0b70*/  @P2 IMNMX R2, R23, c[0x0][0x1bc], PT ;  /* 0x00006f0017022a17 */ /* 0x000fe40003800200 */
[----:B------:R-:W-:Y:S01]  /*0b80*/  @P3 LEA.HI R7, R7, R4, RZ, 0x5 ;  /* 0x0000000407073211 */ /* 0x000fe200078f28ff */
[----:B------:R-:W-:Y:S01]  /*0b90*/  HFMA2.MMA R4, -RZ, RZ, 0, 0 ;  /* 0x00000000ff047435 */ /* 0x000fe200000001ff */
[----:B------:R-:W-:-:S02]  /*0ba0*/  @P4 LEA.HI R8, R9, R6, RZ, 0x5 ;  /* 0x0000000609084211 */ /* 0x000fc400078f28ff */
[----:B------:R-:W-:Y:S02]  /*0bb0*/  @P5 LEA.HI R11, R11, R10, RZ, 0x5 ;  /* 0x0000000a0b0b5211 */ /* 0x000fe400078f28ff */
[----:B------:R-:W-:Y:S01]  /*0bc0*/  MOV R6, RZ ;  /* 0x000000ff00067202 */ /* 0x000fe20000000f00 */
[----:B------:R-:W-:Y:S01]  /*0bd0*/  @P0 IMAD R6, R3, 0x6, RZ ;  /* 0x0000000603060824 */ /* 0x000fe200078e02ff */
[----:B------:R-:W-:Y:S01]  /*0be0*/  @P2 IADD3 R10, R2, -c[0x0][0x1b8], RZ ;  /* 0x80006e00020a2a10 */ /* 0x000fe20007ffe0ff */
[----:B------:R-:W-:Y:S01]  /*0bf0*/  HFMA2.MMA R2, -RZ, RZ, 0, 0 ;  /* 0x00000000ff027435 */ /* 0x000fe200000001ff */
[----:B------:R-:W-:Y:S02]  /*0c00*/  @P3 SHF.R.S32.HI R7, RZ, 0x5, R7 ;  /* 0x00000005ff073819 */ /* 0x000fe40000011407 */
[----:B------:R-:W-:Y:S02]  /*0c10*/  ISETP.GE.AND P0, PT, R23, R22, PT ;  /* 0x000000161700720c */ /* 0x000fe40003f06270 */
[----:B------:R-:W-:-:S02]  /*0c20*/  @P2 SHF.R.S32.HI R13, RZ, 0x1f, R10 ;  /* 0x0000001fff0d2819 */ /* 0x000fc4000001140a */
[----:B------:R-:W-:Y:S02]  /*0c30*/  @P3 LEA R4, R7, R7, 0x2 ;  /* 0x0000000707043211 */ /* 0x000fe400078e10ff */
[----:B------:R-:W-:Y:S02]  /*0c40*/  SHF.R.S32.HI R7, RZ, 0x5, R12 ;  /* 0x00000005ff077819 */ /* 0x000fe4000001140c */
[----:B------:R-:W-:Y:S02]  /*0c50*/  @P4 SHF.R.S32.HI R8, RZ, 0x5, R8 ;  /* 0x00000005ff084819 */ /* 0x000fe40000011408 */
[----:B------:R-:W-:Y:S02]  /*0c60*/  @P2 LEA.HI R13, R13, R10, RZ, 0x5 ;  /* 0x0000000a0d0d2211 */ /* 0x000fe400078f28ff */
[----:B------:R-:W-:Y:S02]  /*0c70*/  MOV R9, RZ ;  /* 0x000000ff00097202 */ /* 0x000fe40000000f00 */
[----:B------:R-:W-:-:S02]  /*0c80*/  LEA R7, R7, R6, 0x3 ;  /* 0x0000000607077211 */ /* 0x000fc400078e18ff */
[----:B------:R-:W-:Y:S02]  /*0c90*/  @P4 SHF.L.U32 R9, R8, 0x2, RZ ;  /* 0x0000000208094819 */ /* 0x000fe400000006ff */
[----:B------:R-:W-:Y:S02]  /*0ca0*/  SHF.L.U32 R6, R0, 0x7, RZ ;  /* 0x0000000700067819 */ /* 0x000fe400000006ff */
[----:B------:R-:W-:Y:S02]  /*0cb0*/  @P5 SHF.R.S32.HI R11, RZ, 0x5, R11 ;  /* 0x00000005ff0b5819 */ /* 0x000fe4000001140b */
[----:B------:R-:W-:Y:S02]  /*0cc0*/  @P2 SHF.R.S32.HI R13, RZ, 0x5, R13 ;  /* 0x00000005ff0d2819 */ /* 0x000fe4000001140d */
[----:B------:R-:W-:Y:S02]  /*0cd0*/  MOV R3, RZ ;  /* 0x000000ff00037202 */ /* 0x000fe40000000f00 */
[----:B------:R-:W-:Y:S01]  /*0ce0*/  IADD3 R24, R9, R7, R4 ;  /* 0x0000000709187210 */ /* 0x000fe20007ffe004 */
[----:B------:R-:W-:Y:S01]  /*0cf0*/  IMAD.WIDE R6, R6, R25, c[0x0][0x198] ;  /* 0x0000660006067625 */ /* 0x000fe200078e0219 */
[----:B------:R-:W-:-:S02]  /*0d00*/  @P5 LEA R2, R11, R11, 0x1 ;  /* 0x0000000b0b025211 */ /* 0x000fc400078e08ff */
[----:B------:R-:W-:Y:S01]  /*0d10*/  @P2 SHF.L.U32 R3, R13, 0x1, RZ ;  /* 0x000000010d032819 */ /* 0x000fe200000006ff */
[----:B------:R-:W-:Y:S05]  /*0d20*/  @P0 BRA `(.L_x_205) ;  /* 0x0000033000000947 */ /* 0x000fea0003800000 */
[----:B------:R0:W5:Y:S01]  /*0d30*/  LDG.E.U16.CONSTANT R0, [R6.64] ;  /* 0x0000000606007981 */ /* 0x000162000c1e9500 */
[----:B------:R-:W-:Y:S02]  /*0d40*/  SHF.R.S32.HI R8, RZ, 0x1f, R5 ;  /* 0x0000001fff087819 */ /* 0x000fe40000011405 */
[----:B------:R-:W-:Y:S02]  /*0d50*/  SHF.L.U32 R4, R5, 0x2, RZ ;  /* 0x0000000205047819 */ /* 0x000fe400000006ff */
[----:B------:R-:W-:Y:S02]  /*0d60*/  LEA.HI R8, R8, R5, RZ, 0x3 ;  /* 0x0000000508087211 */ /* 0x000fe400078f18ff */
[----:B------:R-:W-:Y:S02]  /*0d70*/  MOV R15, RZ ;  /* 0x000000ff000f7202 */ /* 0x000fe40000000f00 */
[----:B------:R-:W-:-:S02]  /*0d80*/  MOV R17, R23 ;  /* 0x0000001700117202 */ /* 0x000fc40000000f00 */
[----:B------:R-:W-:Y:S02]  /*0d90*/  LOP3.LUT R4, R4, 0x10, RZ, 0xc0, !PT ;  /* 0x0000001004047812 */ /* 0x000fe400078ec0ff */
[----:B0-----:R-:W-:Y:S02]  /*0da0*/  SHF.R.S32.HI R14, RZ, 0x3, R8 ;  /* 0x00000003ff0e7819 */ /* 0x001fe40000011408 */
.L_x_206:
[----:B0----5:R-:W-:-:S05]  /*0db0*/  IADD3 R10, R0, R15, RZ ;  /* 0x0000000f000a7210 */ /* 0x021fca0007ffe0ff */
[----:B------:R-:W-:-:S05]  /*0dc0*/  IMAD R8, R10, c[0x0][0x18c], RZ ;  /* 0x000063000a087a24 */ /* 0x000fca00078e02ff */
[----:B------:R-:W-:-:S04]  /*0dd0*/  SHF.R.S32.HI R9, RZ, 0x1f, R8 ;  /* 0x0000001fff097819 */ /* 0x000fc80000011408 */
[----:B------:R-:W-:Y:S02]  /*0de0*/  LEA.HI R9, R9, R8, RZ, 0x3 ;  /* 0x0000000809097211 */ /* 0x000fe400078f18ff */
[----:B------:R-:W-:Y:S02]  /*0df0*/  MOV R8, 0x4 ;  /* 0x0000000400087802 */ /* 0x000fe40000000f00 */
        /* <DEDUP_REMOVED lines=14> */
[----:B------:R-:W-:-:S02]  /*0ee0*/  LOP3.LUT R8, R8, 0xf, RZ, 0xc0, !PT ;  /* 0x0000000f08087812 */ /* 0x000fc400078ec0ff */
[----:B------:R-:W-:Y:S02]  /*0ef0*/  LOP3.LUT R16, R16, 0xf, RZ, 0xc0, !PT ;  /* 0x0000000f10107812 */ /* 0x000fe400078ec0ff */
[----:B------:R-:W-:Y:S02]  /*0f00*/  IADD3 R18, R18, 0x1, RZ ;  /* 0x0000000112127810 */ /* 0x000fe40007ffe0ff */
[----:B------:R-:W-:Y:S02]  /*0f10*/  IADD3 R19, R19, 0x1, RZ ;  /* 0x0000000113137810 */ /* 0x000fe40007ffe0ff */
[----:B------:R-:W-:Y:S01]  /*0f20*/  IADD3 R8, R8, 0x1, RZ ;  /* 0x0000000108087810 */ /* 0x000fe20007ffe0ff */
[----:B------:R-:W-:Y:S01]  /*0f30*/  IMAD R18, R18, R18, RZ ;  /* 0x0000001212127224 */ /* 0x000fe200078e02ff */
[----:B------:R-:W-:Y:S01]  /*0f40*/  IADD3 R16, R16, 0x1, RZ ;  /* 0x0000000110107810 */ /* 0x000fe20007ffe0ff */
[----:B------:R-:W-:Y:S01]  /*0f50*/  IMAD R19, R19, R19, RZ ;  /* 0x0000001313137224 */ /* 0x000fe200078e02ff */
[----:B----4-:R-:W-:Y:S01]  /*0f60*/  IADD3 R17, R12, R17, RZ ;  /* 0x000000110c117210 */ /* 0x010fe20007ffe0ff */
[----:B0-----:R-:W-:-:S02]  /*0f70*/  IMAD R11, R8, R8, RZ ;  /* 0x00000008080b7224 */ /* 0x001fc400078e02ff */
[----:B------:R-:W-:Y:S01]  /*0f80*/  IMAD R16, R16, R16, RZ ;  /* 0x0000001010107224 */ /* 0x000fe200078e02ff */
[----:B------:R-:W-:Y:S01]  /*0f90*/  I2F.F16 R18, R18 ;  /* 0x0000001200127306 */ /* 0x000fe20000200c00 */
[----:B------:R-:W-:-:S07]  /*0fa0*/  ISETP.GE.AND P2, PT, R17, R22, PT ;  /* 0x000000161100720c */ /* 0x000fce0003f46270 */
[----:B------:R-:W0:Y:S08]  /*0fb0*/  I2F.F16 R19, R19 ;  /* 0x0000001300137306 */ /* 0x000e300000200c00 */
[----:B------:R-:W-:Y:S08]  /*0fc0*/  I2F.F16 R11, R11 ;  /* 0x0000000b000b7306 */ /* 0x000ff00000200c00 */
[----:B------:R-:W1:Y:S01]  /*0fd0*/  I2F.F16 R16, R16 ;  /* 0x0000001000107306 */ /* 0x000e620000200c00 */
[----:B0-----:R-:W-:-:S05]  /*0fe0*/  PRMT R19, R18, 0x5410, R19 ;  /* 0x0000541012137816 */ /* 0x001fca0000000013 */
[----:B---3--:R-:W-:Y:S01]  /*0ff0*/  HMUL2 R8, R19, R10.H0_H0 ;  /* 0x2000000a13087232 */ /* 0x008fe20000000000 */
[----:B-1----:R-:W-:-:S05]  /*1000*/  PRMT R9, R16, 0x5410, R11 ;  /* 0x0000541010097816 */ /* 0x002fca000000000b */
[----:B------:R-:W-:Y:S01]  /*1010*/  HMUL2 R9, R9, R10.H0_H0 ;  /* 0x2000000a09097232 */ /* 0x000fe20000000000 */
[C---:B------:R-:W-:Y:S02]  /*1020*/  LEA R10, R15.reuse, R1, 0x3 ;  /* 0x000000010f0a7211 */ /* 0x040fe400078e18ff */
[----:B------:R-:W-:-:S03]  /*1030*/  IADD3 R15, R15, 0x1, RZ ;  /* 0x000000010f0f7810 */ /* 0x000fc60007ffe0ff */
[----:B------:R0:W-:Y:S01]  /*1040*/  STL.64 [R10], R8 ;  /* 0x000000080a007387 */ /* 0x0001e20000100a00 */
[----:B------:R-:W-:Y:S05]  /*1050*/  @!P2 BRA `(.L_x_206) ;  /* 0xfffffd500000a947 */ /* 0x000fea000383ffff */
.L_x_205:
[----:B------:R-:W-:Y:S02]  /*1060*/  ISETP.GE.OR P0, PT, R23, c[0x0][0x1b4], P0 ;  /* 0x00006d0017007a0c */ /* 0x000fe40000706670 */
[----:B------:R-:W-:Y:S02]  /*1070*/  PRMT R20, RZ, 0x5410, RZ ;  /* 0x00005410ff147816 */ /* 0x000fe400000000ff */
[----:B------:R-:W-:Y:S02]  /*1080*/  IADD3 R2, R3, R24, R2 ;  /* 0x0000001803027210 */ /* 0x000fe40007ffe002 */
        /* <DEDUP_REMOVED lines=8> */
[----:B0-----:R-:W2:Y:S04]  /*1110*/  LDL.64 R8, [R1] ;  /* 0x0000000001087983 */ /* 0x001ea80000100a00 */
[----:B------:R-:W3:Y:S01]  /*1120*/  LDG.E.U16.CONSTANT R0, [R6.64+0x2] ;  /* 0x0000020606007981 */ /* 0x000ee2000c1e9500 */
[----:B------:R-:W-:Y:S01]  /*1130*/  IMAD R2, R2, c[0x0][0x18c], RZ ;  /* 0x0000630002027a24 */ /* 0x000fe200078e02ff */
[----:B------:R-:W-:Y:S01]  /*1140*/  HFMA2.MMA R14, -RZ, RZ, 0, 0 ;  /* 0x00000000ff0e7435 */ /* 0x000fe200000001ff */
[----:B------:R-:W-:Y:S01]  /*1150*/  PRMT R20, R20, 0x5410, RZ ;  /* 0x0000541014147816 */ /* 0x000fe200000000ff */
[----:B------:R-:W-:-:S02]  /*1160*/  UMOV UR4, URZ ;  /* 0x0000003f00047c82 */ /* 0x000fc40008000000 */
[----:B------:R-:W-:Y:S02]  /*1170*/  SHF.R.S32.HI R3, RZ, 0x1f, R2 ;  /* 0x0000001fff037819 */ /* 0x000fe40000011402 */
[----:B------:R-:W-:-:S04]  /*1180*/  IADD3 R4, P0, R5, R2, RZ ;  /* 0x0000000205047210 */ /* 0x000fc80007f1e0ff */
[----:B------:R-:W-:Y:S02]  /*1190*/  LEA.HI.X.SX32 R3, R5, R3, 0x1, P0 ;  /* 0x0000000305037211 */ /* 0x000fe400000f0eff */
[----:B------:R-:W-:-:S04]  /*11a0*/  LEA R2, P0, R4, c[0x0][0x168], 0x2 ;  /* 0x00005a0004027a11 */ /* 0x000fc800078010ff */
[----:B------:R-:W-:Y:S02]  /*11b0*/  LEA.HI.X R3, R4, c[0x0][0x16c], R3, 0x2, P0 ;  /* 0x00005b0004037a11 */ /* 0x000fe400000f1403 */
[----:B--2---:R-:W-:Y:S02]  /*11c0*/  PRMT R61, R8, 0x7610, R8 ;  /* 0x00007610083d7816 */ /* 0x004fe40000000008 */
[----:B------:R-:W-:Y:S02]  /*11d0*/  PRMT R62, R9, 0x7610, R9 ;  /* 0x00007610093e7816 */ /* 0x000fe40000000009 */
[----:B---3--:R-:W-:-:S04]  /*11e0*/  IADD3 R13, R23, R0, RZ ;  /* 0x00000000170d7210 */ /* 0x008fc80007ffe0ff */
.L_x_212:
[----:B------:R-:W-:-:S13]  /*11f0*/  ISETP.NE.AND P0, PT, R23, R13, PT ;  /* 0x0000000d1700720c */ /* 0x000fda0003f05270 */
[----:B------:R-:W-:Y:S02]  /*1200*/  @!P0 IADD3 R14, R14, 0x1, RZ ;  /* 0x000000010e0e8810 */ /* 0x000fe40007ffe0ff */
[----:B------:R-:W-:Y:S02]  /*1210*/  @!P0 SHF.L.U32 R4, R23, 0x1, RZ ;  /* 0x0000000117048819 */ /* 0x000fe400000006ff */
[----:B------:R-:W-:Y:S02]  /*1220*/  @!P0 MOV R5, 0x2 ;  /* 0x0000000200058802 */ /* 0x000fe40000000f00 */
[----:B------:R-:W-:-:S03]  /*1230*/  @!P0 LEA R0, R14, R1, 0x3 ;  /* 0x000000010e008211 */ /* 0x000fc600078e18ff */
[----:B------:R-:W-:Y:S02]  /*1240*/  @!P0 IMAD.WIDE R4, R4, R5, c[0x0][0x198] ;  /* 0x0000660004048625 */ /* 0x000fe400078e0205 */
[----:B------:R-:W2:Y:S04]  /*1250*/  @!P0 LDL.64 R6, [R0] ;  /* 0x0000000000068983 */ /* 0x000ea80000100a00 */
[----:B------:R-:W3:Y:S01]  /*1260*/  @!P0 LDG.E.U16.CONSTANT R4, [R4.64+0x2] ;  /* 0x0000020604048981 */ /* 0x000ee2000c1e9500 */
        /* <DEDUP_REMOVED lines=10> */
[----:B0-----:R-:W-:Y:S02]  /*1310*/  HADD2.F32 R32, -RZ, R8.H0_H0 ;  /* 0x20000008ff207230 */ /* 0x001fe40000004100 */
[----:B------:R-:W-:Y:S01]  /*1320*/  HADD2.F32 R33, -RZ, R9.H1_H1 ;  /* 0x30000009ff217230 */ /* 0x000fe20000004100 */
[----:B--2---:R-:W-:-:S02]  /*1330*/  LOP3.LUT R0, R4, 0xf000f, RZ, 0xc0, !PT ;  /* 0x000f000f04007812 */ /* 0x004fc400078ec0ff */
[C---:B------:R-:W-:Y:S02]  /*1340*/  LOP3.LUT R10, R5.reuse, 0xf000f, RZ, 0xc0, !PT ;  /* 0x000f000f050a7812 */ /* 0x040fe400078ec0ff */
[----:B------:R-:W-:Y:S02]  /*1350*/  LOP3.LUT R25, R5, 0xf000f0, RZ, 0xc0, !PT ;  /* 0x00f000f005197812 */ /* 0x000fe400078ec0ff */
[----:B------:R-:W-:Y:S02]  /*1360*/  SHF.R.U32.HI R27, RZ, 0x8, R5 ;  /* 0x00000008ff1b7819 */ /* 0x000fe40000011605 */
[----:B------:R-:W-:Y:S01]  /*1370*/  LOP3.LUT R5, R0, 0x64006400, RZ, 0xfc, !PT ;  /* 0x6400640000057812 */ /* 0x000fe200078efcff */
[----:B------:R-:W-:Y:S01]  /*1380*/  HADD2.F32 R0, -RZ, R9.H0_H0 ;  /* 0x20000009ff007230 */ /* 0x000fe20000004100 */
[C---:B------:R-:W-:Y:S02]  /*1390*/  LOP3.LUT R11, R6.reuse, 0xf000f, RZ, 0xc0, !PT ;  /* 0x000f000f060b7812 */ /* 0x040fe400078ec0ff */
[----:B------:R-:W-:Y:S01]  /*13a0*/  LOP3.LUT R29, R6, 0xf000f0, RZ, 0xc0, !PT ;  /* 0x00f000f0061d7812 */ /* 0x000fe200078ec0ff */
[----:B------:R-:W-:Y:S01]  /*13b0*/  HADD2 R5, R5, -1032, -1032 ;  /* 0xe408e40805057430 */ /* 0x000fe20000000000 */
[----:B------:R-:W-:-:S02]  /*13c0*/  SHF.R.U32.HI R30, RZ, 0x8, R6 ;  /* 0x00000008ff1e7819 */ /* 0x000fc40000011606 */
[----:B------:R-:W-:Y:S02]  /*13d0*/  LOP3.LUT R6, R7, 0xf000f, RZ, 0xc0, !PT ;  /* 0x000f000f07067812 */ /* 0x000fe400078ec0ff */
[----:B------:R-:W-:Y:S01]  /*13e0*/  LOP3.LUT R10, R10, 0x64006400, RZ, 0xfc, !PT ;  /* 0x640064000a0a7812 */ /* 0x000fe200078efcff */
[--C-:B------:R-:W-:Y:S01]  /*13f0*/  HADD2.F32 R41, -RZ, R5.reuse.H0_H0 ;  /* 0x20000005ff297230 */ /* 0x100fe20000004100 */
[----:B------:R-:W-:Y:S01]  /*1400*/  LOP3.LUT R11, R11, 0x64006400, RZ, 0xfc, !PT ;  /* 0x640064000b0b7812 */ /* 0x000fe200078efcff */
[----:B------:R-:W-:Y:S01]  /*1410*/  HADD2.F32 R40, -RZ, R5.H1_H1 ;  /* 0x30000005ff287230 */ /* 0x000fe20000004100 */
[----:B------:R-:W-:Y:S02]  /*1420*/  LOP3.LUT R12, R4, 0xf000f0, RZ, 0xc0, !PT ;  /* 0x00f000f0040c7812 */ /* 0x000fe400078ec0ff */
[----:B------:R-:W-:Y:S01]  /*1430*/  SHF.R.U32.HI R24, RZ, 0x8, R4 ;  /* 0x00000008ff187819 */ /* 0x000fe20000011604 */
[----:B------:R-:W-:Y:S01]  /*1440*/  HADD2 R5, R11, -1032, -1032 ;  /* 0xe408e4080b057430 */ /* 0x000fe20000000000 */
[----:B------:R-:W-:-:S02]  /*1450*/  LOP3.LUT R6, R6, 0x64006400, RZ, 0xfc, !PT ;  /* 0x6400640006067812 */ /* 0x000fc400078efcff */
[----:B------:R-:W-:Y:S02]  /*1460*/  LOP3.LUT R4, R7, 0xf000f0, RZ, 0xc0, !PT ;  /* 0x00f000f007047812 */ /* 0x000fe400078ec0ff */
[----:B------:R-:W-:Y:S01]  /*1470*/  SHF.R.U32.HI R31, RZ, 0x8, R7 ;  /* 0x00000008ff1f7819 */ /* 0x000fe20000011607 */
[----:B------:R-:W-:Y:S01]  /*1480*/  HADD2.F32 R7, -RZ, R8.H1_H1 ;  /* 0x30000008ff077230 */ /* 0x000fe20000004100 */
[----:B------:R-:W-:Y:S01]  /*1490*/  LOP3.LUT R12, R12, 0x64006400, RZ, 0xfc, !PT ;  /* 0x640064000c0c7812 */ /* 0x000fe200078efcff */
[----:B------:R-:W-:Y:S01]  /*14a0*/  HADD2 R8, R10, -1032, -1032 ;  /* 0xe408e4080a087430 */ /* 0x000fe20000000000 */
[----:B------:R-:W-:Y:S01]  /*14b0*/  LOP3.LUT R4, R4, 0x64006400, RZ, 0xfc, !PT ;  /* 0x6400640004047812 */ /* 0x000fe200078efcff */
[----:B------:R-:W0:Y:S01]  /*14c0*/  LDS.64 R10, [UR4+0x8] ;  /* 0x00000804ff0a7984 */ /* 0x000e220008000a00 */
[----:B------:R-:W-:Y:S02]  /*14d0*/  HADD2 R6, R6, -1032, -1032 ;  /* 0xe408e40806067430 */ /* 0x000fe40000000000 */
[----:B------:R-:W-:-:S02]  /*14e0*/  HADD2.F32 R39, -RZ, R8.H0_H0 ;  /* 0x20000008ff277230 */ /* 0x000fc40000004100 */
[----:B------:R-:W-:Y:S01]  /*14f0*/  HADD2.F32 R38, -RZ, R8.H1_H1 ;  /* 0x30000008ff267230 */ /* 0x000fe20000004100 */
[----:B------:R-:W-:Y:S01]  /*1500*/  LOP3.LUT R8, R29, 0x64006400, RZ, 0xfc, !PT ;  /* 0x640064001d087812 */ /* 0x000fe200078efcff */
[--C-:B------:R-:W-:Y:S01]  /*1510*/  HADD2.F32 R35, -RZ, R6.reuse.H0_H0 ;  /* 0x20000006ff237230 */ /* 0x100fe20000004100 */
[C---:B------:R-:W-:Y:S01]  /*1520*/  FFMA.FTZ R9, R32.reuse, R39, RZ ;  /* 0x0000002720097223 */ /* 0x040fe200000100ff */
[----:B------:R-:W-:Y:S01]  /*1530*/  HADD2.F32 R34, -RZ, R6.H1_H1 ;  /* 0x30000006ff227230 */ /* 0x000fe20000004100 */
[----:B------:R-:W-:Y:S01]  /*1540*/  LOP3.LUT R6, R25, 0x64006400, RZ, 0xfc, !PT ;  /* 0x6400640019067812 */ /* 0x000fe200078efcff */
[--C-:B------:R-:W-:Y:S01]  /*1550*/  HADD2.F32 R37, -RZ, R5.reuse.H0_H0 ;  /* 0x20000005ff257230 */ /* 0x100fe20000004100 */
[C---:B------:R-:W-:Y:S01]  /*1560*/  FFMA.FTZ R29, R32.reuse, R35, RZ ;  /* 0x00000023201d7223 */ /* 0x040fe200000100ff */
[----:B------:R-:W-:Y:S01]  /*1570*/  HADD2.F32 R36, -RZ, R5.H1_H1 ;  /* 0x30000005ff247230 */ /* 0x000fe20000004100 */
[----:B------:R-:W-:Y:S01]  /*1580*/  FFMA.FTZ R5, R41, R32, RZ ;  /* 0x0000002029057223 */ /* 0x000fe200000100ff */
[-C--:B------:R-:W-:Y:S01]  /*1590*/  HFMA2 R44, R12, R63.reuse.H0_H0, -72, -72 ;  /* 0xd480d4800c2c7431 */ /* 0x080fe2000004003f */
[----:B------:R-:W-:Y:S01]  /*15a0*/  FFMA.FTZ R25, R32, R37, RZ ;  /* 0x0000002520197223 */ /* 0x000fe200000100ff */
[-C--:B------:R-:W-:Y:S01]  /*15b0*/  HFMA2 R6, R6, R63.reuse.H0_H0, -72, -72 ;  /* 0xd480d48006067431 */ /* 0x080fe2000004003f */
[----:B------:R-:W-:Y:S01]  /*15c0*/  FFMA.FTZ R12, R40, R7, R5 ;  /* 0x00000007280c7223 */ /* 0x000fe20000010005 */
[-C--:B------:R-:W-:Y:S01]  /*15d0*/  HFMA2 R5, R8, R63.reuse.H0_H0, -72, -72 ;  /* 0xd480d48008057431 */ /* 0x080fe2000004003f */
[C---:B------:R-:W-:Y:S01]  /*15e0*/  FFMA.FTZ R43, R7.reuse, R34, R29 ;  /* 0x00000022072b7223 */ /* 0x040fe2000001001d */
[----:B------:R-:W-:Y:S01]  /*15f0*/  HFMA2 R4, R4, R63.H0_H0, -72, -72 ;  /* 0xd480d48004047431 */ /* 0x000fe2000004003f */
[C---:B------:R-:W-:Y:S01]  /*1600*/  FFMA.FTZ R32, R7.reuse, R38, R9 ;  /* 0x0000002607207223 */ /* 0x040fe20000010009 */
[----:B------:R-:W-:Y:S01]  /*1610*/  HADD2.F32 R29, -RZ, R44.H0_H0 ;  /* 0x2000002cff1d7230 */ /* 0x000fe20000004100 */
[----:B------:R-:W-:Y:S01]  /*1620*/  FFMA.FTZ R42, R7, R36, R25 ;  /* 0x00000024072a7223 */ /* 0x000fe20000010019 */
[----:B------:R-:W-:-:S02]  /*1630*/  HADD2.F32 R9, -RZ, R6.H0_H0 ;  /* 0x20000006ff097230 */ /* 0x000fc40000004100 */
[----:B------:R-:W-:Y:S01]  /*1640*/  HADD2.F32 R8, -RZ, R6.H1_H1 ;  /* 0x30000006ff087230 */ /* 0x000fe20000004100 */
[----:B------:R-:W-:Y:S01]  /*1650*/  FFMA.FTZ R12, R29, R0, R12 ;  /* 0x000000001d0c7223 */ /* 0x000fe2000001000c */
[--C-:B------:R-:W-:Y:S01]  /*1660*/  HADD2.F32 R7, -RZ, R5.reuse.H0_H0 ;  /* 0x20000005ff077230 */ /* 0x100fe20000004100 */
[C---:B------:R-:W-:Y:S01]  /*1670*/  FFMA.FTZ R32, R0.reuse, R9, R32 ;  /* 0x0000000900207223 */ /* 0x040fe20000010020 */
[----:B------:R-:W-:Y:S02]  /*1680*/  HADD2.F32 R6, -RZ, R5.H1_H1 ;  /* 0x30000005ff067230 */ /* 0x000fe40000004100 */
[----:B------:R-:W-:Y:S01]  /*1690*/  HADD2.F32 R5, -RZ, R4.H0_H0 ;  /* 0x20000004ff057230 */ /* 0x000fe20000004100 */
[C---:B------:R-:W-:Y:S01]  /*16a0*/  FFMA.FTZ R42, R0.reuse, R7, R42 ;  /* 0x00000007002a7223 */ /* 0x040fe2000001002a */
[----:B------:R-:W-:Y:S01]  /*16b0*/  HADD2.F32 R25, -RZ, R44.H1_H1 ;  /* 0x3000002cff197230 */ /* 0x000fe20000004100 */
[----:B------:R-:W-:Y:S01]  /*16c0*/  FFMA.FTZ R49, R33, R8, R32 ;  /* 0x0000000821317223 */ /* 0x000fe20000010020 */
[----:B------:R-:W-:Y:S01]  /*16d0*/  HADD2.F32 R4, -RZ, R4.H1_H1 ;  /* 0x30000004ff047230 */ /* 0x000fe20000004100 */
[----:B------:R-:W-:Y:S01]  /*16e0*/  FFMA.FTZ R43, R0, R5, R43 ;  /* 0x00000005002b7223 */ /* 0x000fe2000001002b */
        /* <DEDUP_REMOVED lines=10> */
[----:B------:R-:W-:-:S02]  /*1790*/  LOP3.LUT R0, R0, 0x64006400, RZ, 0xfc, !PT ;  /* 0x6400640000007812 */ /* 0x000fc400078efcff */
        /* <DEDUP_REMOVED lines=13> */
[C---:B------:R-:W-:Y:S01]  /*1870*/  FFMA.FTZ R33, R53.reuse, R44, R49 ;  /* 0x0000002c35217223 */ /* 0x040fe20000010031 */
[----:B------:R-:W-:Y:S01]  /*1880*/  HADD2.F32 R42, -RZ, R46.H0_H0 ;  /* 0x2000002eff2a7230 */ /* 0x000fe20000004100 */
[----:B------:R-:W-:Y:S01]  /*1890*/  LOP3.LUT R49, R30, 0xf000f0, RZ, 0xc0, !PT ;  /* 0x00f000f01e317812 */ /* 0x000fe200078ec0ff */
[--C-:B------:R-:W-:Y:S01]  /*18a0*/  HADD2.F32 R12, -RZ, R11.reuse.H0_H0 ;  /* 0x2000000bff0c7230 */ /* 0x100fe20000004100 */
[----:B------:R-:W-:Y:S01]  /*18b0*/  FFMA.FTZ R32, R53, R43, R32 ;  /* 0x0000002b35207223 */ /* 0x000fe20000010020 */
[----:B------:R-:W-:Y:S01]  /*18c0*/  HADD2.F32 R0, -RZ, R11.H1_H1 ;  /* 0x3000000bff007230 */ /* 0x000fe20000004100 */
[----:B------:R-:W-:Y:S01]  /*18d0*/  FFMA.FTZ R11, R45, R53, R48 ;  /* 0x000000352d0b7223 */ /* 0x000fe20000010030 */
[----:B------:R-:W-:Y:S01]  /*18e0*/  HADD2.F32 R48, -RZ, R52.H1_H1 ;  /* 0x30000034ff307230 */ /* 0x000fe20000004100 */
[----:B------:R-:W-:Y:S01]  /*18f0*/  FFMA.FTZ R53, R53, R42, R50 ;  /* 0x0000002a35357223 */ /* 0x000fe20000010032 */
[----:B------:R-:W-:Y:S01]  /*1900*/  LOP3.LUT R30, R27, 0x64006400, RZ, 0xfc, !PT ;  /* 0x640064001b1e7812 */ /* 0x000fe200078efcff */
[----:B------:R-:W-:Y:S01]  /*1910*/  HADD2.F32 R47, -RZ, R47.H1_H1 ;  /* 0x3000002fff2f7230 */ /* 0x000fe20000004100 */
[----:B------:R-:W-:Y:S01]  /*1920*/  LOP3.LUT R50, R49, 0x64006400, RZ, 0xfc, !PT ;  /* 0x6400640031327812 */ /* 0x000fe200078efcff */
[----:B------:R-:W-:Y:S01]  /*1930*/  HADD2.F32 R46, -RZ, R46.H1_H1 ;  /* 0x3000002eff2e7230 */ /* 0x000fe20000004100 */
[----:B------:R-:W-:Y:S01]  /*1940*/  LOP3.LUT R52, R31, 0x64006400, RZ, 0xfc, !PT ;  /* 0x640064001f347812 */ /* 0x000fe200078efcff */
[-C--:B------:R-:W-:Y:S01]  /*1950*/  HFMA2 R31, R24, R63.reuse.H0_H0, -72, -72 ;  /* 0xd480d480181f7431 */ /* 0x080fe2000004003f */
[C---:B------:R-:W-:Y:S01]  /*1960*/  FFMA.FTZ R55, R10.reuse, R47, R32 ;  /* 0x0000002f0a377223 */ /* 0x040fe20000010020 */
[-C--:B------:R-:W-:Y:S01]  /*1970*/  HFMA2 R24, R30, R63.reuse.H0_H0, -72, -72 ;  /* 0xd480d4801e187431 */ /* 0x080fe2000004003f */
[----:B------:R-:W-:Y:S01]  /*1980*/  FFMA.FTZ R53, R10, R46, R53 ;  /* 0x0000002e0a357223 */ /* 0x000fe20000010035 */
[----:B------:R-:W-:-:S02]  /*1990*/  HFMA2 R27, R50, R63.H0_H0, -72, -72 ;  /* 0xd480d480321b7431 */ /* 0x000fc4000004003f */
[----:B------:R-:W-:Y:S01]  /*19a0*/  HFMA2 R30, R52, R63.H0_H0, -72, -72 ;  /* 0xd480d480341e7431 */ /* 0x000fe2000004003f */
[----:B------:R-:W-:Y:S01]  /*19b0*/  FFMA.FTZ R52, R10, R48, R33 ;  /* 0x000000300a347223 */ /* 0x000fe20000010021 */
[----:B------:R-:W-:Y:S02]  /*19c0*/  HADD2.F32 R57, -RZ, R51.H1_H1 ;  /* 0x30000033ff397230 */ /* 0x000fe40000004100 */
[----:B------:R-:W-:Y:S02]  /*19d0*/  HADD2.F32 R49, -RZ, R24.H0_H0 ;  /* 0x20000018ff317230 */ /* 0x000fe40000004100 */
        /* <DEDUP_REMOVED lines=9> */
[----:B------:R-:W-:Y:S01]  /*1a70*/  FFMA.FTZ R33, R56, R12, R11 ;  /* 0x0000000c38217223 */ /* 0x000fe2000001000b */
[----:B------:R-:W-:-:S02]  /*1a80*/  HADD2.F32 R54, -RZ, R27.H1_H1 ;  /* 0x3000001bff367230 */ /* 0x000fc40000004100 */
[----:B------:R-:W-:Y:S01]  /*1a90*/  HADD2.F32 R55, -RZ, R30.H1_H1 ;  /* 0x3000001eff377230 */ /* 0x000fe20000004100 */
[----:B------:R-:W-:Y:S01]  /*1aa0*/  FFMA.FTZ R33, R52, R0, R33 ;  /* 0x0000000034217223 */ /* 0x000fe20000010021 */
[--C-:B------:R-:W-:Y:S01]  /*1ab0*/  HADD2.F32 R12, -RZ, R61.reuse.H0_H0 ;  /* 0x2000003dff0c7230 */ /* 0x100fe20000004100 */
[C---:B------:R-:W-:Y:S01]  /*1ac0*/  FFMA.FTZ R32, R0.reuse, R53, R32 ;  /* 0x0000003500207223 */ /* 0x040fe20000010020 */
[--C-:B------:R-:W-:Y:S01]  /*1ad0*/  HADD2.F32 R10, -RZ, R62.reuse.H0_H0 ;  /* 0x2000003eff0a7230 */ /* 0x100fe20000004100 */
[C---:B------:R-:W-:Y:S01]  /*1ae0*/  FFMA.FTZ R59, R0.reuse, R54, R59 ;  /* 0x00000036003b7223 */ /* 0x040fe2000001003b */
[----:B------:R-:W-:Y:S01]  /*1af0*/  HADD2.F32 R11, -RZ, R61.H1_H1 ;  /* 0x3000003dff0b7230 */ /* 0x000fe20000004100 */
[----:B------:R-:W-:Y:S01]  /*1b00*/  FFMA.FTZ R27, R0, R55, R58 ;  /* 0x00000037001b7223 */ /* 0x000fe2000001003a */
[----:B------:R-:W-:Y:S01]  /*1b10*/  HADD2.F32 R0, -RZ, R62.H1_H1 ;  /* 0x3000003eff007230 */ /* 0x000fe20000004100 */
[----:B------:R-:W-:Y:S02]  /*1b20*/  FMUL.FTZ R33, R33, R12 ;  /* 0x0000000c21217220 */ /* 0x000fe40000410000 */
[----:B------:R-:W-:-:S02]  /*1b30*/  FMUL.FTZ R59, R59, R10 ;  /* 0x0000000a3b3b7220 */ /* 0x000fc40000410000 */
[----:B------:R-:W-:Y:S01]  /*1b40*/  FMUL.FTZ R32, R32, R11 ;  /* 0x0000000b20207220 */ /* 0x000fe20000410000 */
[----:B------:R-:W-:Y:S01]  /*1b50*/  F2FP.PACK_AB R24, RZ, R33 ;  /* 0x00000021ff18723e */ /* 0x000fe200000000ff */
[----:B------:R-:W-:Y:S01]  /*1b60*/  FMUL.FTZ R30, R27, R0 ;  /* 0x000000001b1e7220 */ /* 0x000fe20000410000 */
[----:B------:R-:W-:Y:S02]  /*1b70*/  F2FP.PACK_AB R27, RZ, R59 ;  /* 0x0000003bff1b723e */ /* 0x000fe400000000ff */
[----:B------:R-:W-:Y:S01]  /*1b80*/  F2FP.PACK_AB R32, RZ, R32 ;  /* 0x00000020ff20723e */ /* 0x000fe200000000ff */
[----:B------:R-:W-:Y:S01]  /*1b90*/  HADD2 R24, R24.H0_H0, R26.H0_H0 ;  /* 0x2000001a18187230 */ /* 0x000fe20000000800 */
[----:B------:R-:W-:Y:S01]  /*1ba0*/  F2FP.PACK_AB R30, RZ, R30 ;  /* 0x0000001eff1e723e */ /* 0x000fe200000000ff */
[----:B------:R-:W-:Y:S02]  /*1bb0*/  HADD2 R27, R27.H0_H0, R28.H0_H0 ;  /* 0x2000001c1b1b7230 */ /* 0x000fe40000000800 */
[----:B------:R-:W-:-:S02]  /*1bc0*/  HADD2 R26, R32.H0_H0, R26.H1_H1 ;  /* 0x3000001a201a7230 */ /* 0x000fc40000000800 */
        /* <DEDUP_REMOVED lines=124> */
[-C--:B------:R-:W-:Y:S02]  /*2390*/  FFMA.FTZ R41, R40, R59.reuse, R41 ;  /* 0x0000003b28297223 */ /* 0x080fe40000010029 */
[-C--:B------:R-:W-:Y:S02]  /*23a0*/  FFMA.FTZ R39, R38, R59.reuse, R39 ;  /* 0x0000003b26277223 */ /* 0x080fe40000010027 */
[-C--:B------:R-:W-:Y:S02]  /*23b0*/  FFMA.FTZ R37, R36, R59.reuse, R37 ;  /* 0x0000003b24257223 */ /* 0x080fe40000010025 */
[----:B------:R-:W-:-:S02]  /*23c0*/  FFMA.FTZ R35, R34, R59, R35 ;  /* 0x0000003b22237223 */ /* 0x000fc40000010023 */
        /* <DEDUP_REMOVED lines=9> */
[----:B------:R-:W-:Y:S01]  /*2460*/  FFMA.FTZ R35, R4, R31, R35 ;  /* 0x0000001f04237223 */ /* 0x000fe20000010023 */
[--C-:B------:R-:W-:Y:S01]  /*2470*/  HADD2.F32 R4, -RZ, R33.reuse.H0_H0 ;  /* 0x20000021ff047230 */ /* 0x100fe20000004100 */
[-C--:B------:R-:W-:Y:S01]  /*2480*/  FFMA.FTZ R34, R45, R5.reuse, R34 ;  /* 0x000000052d227223 */ /* 0x080fe20000010022 */
[----:B------:R-:W-:Y:S01]  /*2490*/  HADD2.F32 R33, -RZ, R33.H1_H1 ;  /* 0x30000021ff217230 */ /* 0x000fe20000004100 */
        /* <DEDUP_REMOVED lines=27> */
.L_x_209:
[----:B------:R-:W-:Y:S01]  /*2650*/  MOV R25, 0x4 ;  /* 0x0000000400197802 */ /* 0x000fe20000000f00 */
[----:B------:R-:W0:Y:S04]  /*2660*/  LDS.64 R8, [UR4+0x10] ;  /* 0x00001004ff087984 */ /* 0x000e280008000a00 */
[----:B------:R-:W-:-:S05]  /*2670*/  IMAD.WIDE R64, R25, c[0x0][0x18c], R2 ;  /* 0x0000630019407a25 */ /* 0x000fca00078e0202 */
[----:B------:R-:W2:Y:S01]  /*2680*/  LDG.E.128.CONSTANT R4, [R64.64] ;  /* 0x0000000640047981 */ /* 0x000ea2000c1e9d00 */
[----:B0-----:R-:W-:Y:S01]  /*2690*/  HADD2.F32 R57, -RZ, R9.H0_H0 ;  /* 0x20000009ff397230 */ /* 0x001fe20000004100 */
[C---:B--2---:R-:W-:Y:S02]  /*26a0*/  LOP3.LUT R29, R4.reuse, 0xf000f, RZ, 0xc0, !PT ;  /* 0x000f000f041d7812 */ /* 0x044fe400078ec0ff */
[----:B------:R-:W-:Y:S02]  /*26b0*/  LOP3.LUT R31, R4, 0xf000f0, RZ, 0xc0, !PT ;  /* 0x00f000f0041f7812 */ /* 0x000fe400078ec0ff */
[----:B------:R-:W-:Y:S02]  /*26c0*/  SHF.R.U32.HI R30, RZ, 0x8, R4 ;  /* 0x00000008ff1e7819 */ /* 0x000fe40000011604 */
[----:B------:R-:W-:Y:S02]  /*26d0*/  LOP3.LUT R4, R5, 0xf000f, RZ, 0xc0, !PT ;  /* 0x000f000f05047812 */ /* 0x000fe400078ec0ff */
[----:B------:R-:W-:-:S02]  /*26e0*/  LOP3.LUT R32, R6, 0xf000f, RZ, 0xc0, !PT ;  /* 0x000f000f06207812 */ /* 0x000fc400078ec0ff */
[----:B------:R-:W-:Y:S02]  /*26f0*/  LOP3.LUT R4, R4, 0x64006400, RZ, 0xfc, !PT ;  /* 0x6400640004047812 */ /* 0x000fe400078efcff */
[C---:B------:R-:W-:Y:S02]  /*2700*/  LOP3.LUT R34, R7.reuse, 0xf000f, RZ, 0xc0, !PT ;  /* 0x000f000f07227812 */ /* 0x040fe400078ec0ff */
[----:B------:R-:W-:Y:S02]  /*2710*/  LOP3.LUT R37, R7, 0xf000f0, RZ, 0xc0, !PT ;  /* 0x00f000f007257812 */ /* 0x000fe400078ec0ff */
[----:B------:R-:W-:Y:S01]  /*2720*/  SHF.R.U32.HI R53, RZ, 0x8, R7 ;  /* 0x00000008ff357819 */ /* 0x000fe20000011607 */
[----:B------:R-:W-:Y:S01]  /*2730*/  HADD2 R7, R4, -1032, -1032 ;  /* 0xe408e40804077430 */ /* 0x000fe20000000000 */
[----:B------:R-:W-:Y:S01]  /*2740*/  LOP3.LUT R33, R5, 0xf000f0, RZ, 0xc0, !PT ;  /* 0x00f000f005217812 */ /* 0x000fe200078ec0ff */
[----:B------:R-:W-:Y:S01]  /*2750*/  HADD2.F32 R4, -RZ, R9.H1_H1 ;  /* 0x30000009ff047230 */ /* 0x000fe20000004100 */
[----:B------:R-:W-:Y:S01]  /*2760*/  SHF.R.U32.HI R51, RZ, 0x8, R5 ;  /* 0x00000008ff337819 */ /* 0x000fe20000011605 */
[--C-:B------:R-:W-:Y:S01]  /*2770*/  HADD2.F32 R5, -RZ, R8.reuse.H1_H1 ;  /* 0x30000008ff057230 */ /* 0x100fe20000004100 */
[----:B------:R-:W-:Y:S01]  /*2780*/  LOP3.LUT R35, R6, 0xf000f0, RZ, 0xc0, !PT ;  /* 0x00f000f006237812 */ /* 0x000fe200078ec0ff */
[--C-:B------:R-:W-:Y:S01]  /*2790*/  HADD2.F32 R45, -RZ, R7.reuse.H0_H0 ;  /* 0x20000007ff2d7230 */ /* 0x100fe20000004100 */
[----:B------:R-:W-:Y:S01]  /*27a0*/  SHF.R.U32.HI R52, RZ, 0x8, R6 ;  /* 0x00000008ff347819 */ /* 0x000fe20000011606 */
[----:B------:R-:W-:Y:S01]  /*27b0*/  HADD2.F32 R6, -RZ, R8.H0_H0 ;  /* 0x20000008ff067230 */ /* 0x000fe20000004100 */
[----:B------:R-:W-:Y:S01]  /*27c0*/  LOP3.LUT R32, R32, 0x64006400, RZ, 0xfc, !PT ;  /* 0x6400640020207812 */ /* 0x000fe200078efcff */
[----:B------:R-:W0:Y:S01]  /*27d0*/  LDS.64 R8, [UR4+0x18] ;  /* 0x00001804ff087984 */ /* 0x000e220008000a00 */
[----:B------:R-:W-:Y:S01]  /*27e0*/  LOP3.LUT R29, R29, 0x64006400, RZ, 0xfc, !PT ;  /* 0x640064001d1d7812 */ /* 0x000fe200078efcff */
[----:B------:R-:W-:Y:S01]  /*27f0*/  HADD2.F32 R44, -RZ, R7.H1_H1 ;  /* 0x30000007ff2c7230 */ /* 0x000fe20000004100 */
[----:B------:R-:W-:Y:S01]  /*2800*/  LOP3.LUT R7, R34, 0x64006400, RZ, 0xfc, !PT ;  /* 0x6400640022077812 */ /* 0x000fe200078efcff */
[----:B------:R-:W-:Y:S01]  /*2810*/  HADD2 R32, R32, -1032, -1032 ;  /* 0xe408e40820207430 */ /* 0x000fe20000000000 */
[----:B------:R-:W-:Y:S01]  /*2820*/  LOP3.LUT R34, R33, 0x64006400, RZ, 0xfc, !PT ;  /* 0x6400640021227812 */ /* 0x000fe200078efcff */
[----:B------:R-:W-:Y:S01]  /*2830*/  HADD2 R29, R29, -1032, -1032 ;  /* 0xe408e4081d1d7430 */ /* 0x000fe20000000000 */
[----:B------:R-:W-:-:S02]  /*2840*/  LOP3.LUT R38, R37, 0x64006400, RZ, 0xfc, !PT ;  /* 0x6400640025267812 */ /* 0x000fc400078efcff */
[--C-:B------:R-:W-:Y:S01]  /*2850*/  HADD2.F32 R43, -RZ, R32.reuse.H0_H0 ;  /* 0x20000020ff2b7230 */ /* 0x100fe20000004100 */
[----:B------:R-:W-:Y:S01]  /*2860*/  LOP3.LUT R36, R35, 0x64006400, RZ, 0xfc, !PT ;  /* 0x6400640023247812 */ /* 0x000fe200078efcff */
[----:B------:R-:W-:Y:S01]  /*2870*/  HADD2.F32 R42, -RZ, R32.H1_H1 ;  /* 0x30000020ff2a7230 */ /* 0x000fe20000004100 */
[----:B------:R-:W-:Y:S01]  /*2880*/  LOP3.LUT R32, R31, 0x64006400, RZ, 0xfc, !PT ;  /* 0x640064001f207812 */ /* 0x000fe200078efcff */
[----:B------:R-:W-:Y:S01]  /*2890*/  HADD2 R31, R7, -1032, -1032 ;  /* 0xe408e408071f7430 */ /* 0x000fe20000000000 */
[----:B------:R-:W-:Y:S01]  /*28a0*/  FFMA.FTZ R35, R6, R43, RZ ;  /* 0x0000002b06237223 */ /* 0x000fe200000100ff */
[----:B------:R-:W-:Y:S02]  /*28b0*/  HADD2.F32 R47, -RZ, R29.H0_H0 ;  /* 0x2000001dff2f7230 */ /* 0x000fe40000004100 */
[----:B------:R-:W-:Y:S01]  /*28c0*/  HFMA2 R33, R32, R63.H0_H0, -72, -72 ;  /* 0xd480d48020217431 */ /* 0x000fe2000004003f */
[----:B------:R-:W-:Y:S01]  /*28d0*/  FFMA.FTZ R56, R5, R42, R35 ;  /* 0x0000002a05387223 */ /* 0x000fe20000010023 */
[----:B------:R-:W-:-:S02]  /*28e0*/  HADD2.F32 R41, -RZ, R31.H0_H0 ;  /* 0x2000001fff297230 */ /* 0x000fc40000004100 */
[----:B------:R-:W-:Y:S02]  /*28f0*/  HADD2.F32 R46, -RZ, R29.H1_H1 ;  /* 0x3000001dff2e7230 */ /* 0x000fe40000004100 */
[----:B------:R-:W-:Y:S01]  /*2900*/  HADD2.F32 R40, -RZ, R31.H1_H1 ;  /* 0x3000001fff287230 */ /* 0x000fe20000004100 */
[----:B------:R-:W-:Y:S01]  /*2910*/  FFMA.FTZ R31, R47, R6, RZ ;  /* 0x000000062f1f7223 */ /* 0x000fe200000100ff */
[-C--:B------:R-:W-:Y:S01]  /*2920*/  HFMA2 R29, R34, R63.reuse.H0_H0, -72, -72 ;  /* 0xd480d480221d7431 */ /* 0x080fe2000004003f */
[C---:B------:R-:W-:Y:S01]  /*2930*/  FFMA.FTZ R34, R6.reuse, R45, RZ ;  /* 0x0000002d06227223 */ /* 0x040fe200000100ff */
[----:B------:R-:W-:Y:S01]  /*2940*/  HADD2.F32 R39, -RZ, R33.H0_H0 ;  /* 0x20000021ff277230 */ /* 0x000fe20000004100 */
[----:B------:R-:W-:Y:S01]  /*2950*/  FFMA.FTZ R48, R6, R41, RZ ;  /* 0x0000002906307223 */ /* 0x000fe200000100ff */
[-C--:B------:R-:W-:Y:S01]  /*2960*/  HFMA2 R7, R38, R63.reuse.H0_H0, -72, -72 ;  /* 0xd480d48026077431 */ /* 0x080fe2000004003f */
[----:B------:R-:W-:Y:S01]  /*2970*/  FFMA.FTZ R6, R46, R5, R31 ;  /* 0x000000052e067223 */ /* 0x000fe2000001001f */
[----:B------:R-:W-:Y:S01]  /*2980*/  HFMA2 R32, R36, R63.H0_H0, -72, -72 ;  /* 0xd480d48024207431 */ /* 0x000fe2000004003f */
[C---:B------:R-:W-:Y:S01]  /*2990*/  FFMA.FTZ R34, R5.reuse, R44, R34 ;  /* 0x0000002c05227223 */ /* 0x040fe20000010022 */
[----:B------:R-:W-:Y:S01]  /*29a0*/  HADD2.F32 R38, -RZ, R29.H0_H0 ;  /* 0x2000001dff267230 */ /* 0x000fe20000004100 */
[----:B------:R-:W-:Y:S01]  /*29b0*/  FFMA.FTZ R48, R5, R40, R48 ;  /* 0x0000002805307223 */ /* 0x000fe20000010030 */
[----:B------:R-:W-:Y:S01]  /*29c0*/  LOP3.LUT R5, R30, 0xf000f, RZ, 0xc0, !PT ;  /* 0x000f000f1e057812 */ /* 0x000fe200078ec0ff */
[----:B------:R-:W-:Y:S01]  /*29d0*/  FFMA.FTZ R31, R39, R57, R6 ;  /* 0x00000039271f7223 */ /* 0x000fe20000010006 */
[----:B------:R-:W-:Y:S01]  /*29e0*/  LOP3.LUT R6, R51, 0xf000f, RZ, 0xc0, !PT ;  /* 0x000f000f33067812 */ /* 0x000fe200078ec0ff */
[--C-:B------:R-:W-:Y:S01]  /*29f0*/  HADD2.F32 R37, -RZ, R32.reuse.H0_H0 ;  /* 0x20000020ff257230 */ /* 0x100fe20000004100 */
[----:B------:R-:W-:Y:S01]  /*2a00*/  FFMA.FTZ R55, R57, R38, R34 ;  /* 0x0000002639377223 */ /* 0x000fe20000010022 */
[----:B------:R-:W-:Y:S01]  /*2a10*/  HADD2.F32 R36, -RZ, R7.H0_H0 ;  /* 0x20000007ff247230 */ /* 0x000fe20000004100 */
[----:B------:R-:W-:Y:S01]  /*2a20*/  LOP3.LUT R5, R5, 0x64006400, RZ, 0xfc, !PT ;  /* 0x6400640005057812 */ /* 0x000fe200078efcff */
[----:B------:R-:W-:Y:S01]  /*2a30*/  HADD2.F32 R35, -RZ, R33.H1_H1 ;  /* 0x30000021ff237230 */ /* 0x000fe20000004100 */
[----:B------:R-:W-:Y:S01]  /*2a40*/  LOP3.LUT R6, R6, 0x64006400, RZ, 0xfc, !PT ;  /* 0x6400640006067812 */ /* 0x000fe200078efcff */
[----:B------:R-:W-:Y:S01]  /*2a50*/  HADD2.F32 R34, -RZ, R29.H1_H1 ;  /* 0x3000001dff227230 */ /* 0x000fe20000004100 */
[----:B------:R-:W-:Y:S01]  /*2a60*/  LOP3.LUT R29, R52, 0xf000f, RZ, 0xc0, !PT ;  /* 0x000f000f341d7812 */ /* 0x000fe200078ec0ff */
[----:B------:R-:W-:Y:S01]  /*2a70*/  HADD2.F32 R33, -RZ, R32.H1_H1 ;  /* 0x30000020ff217230 */ /* 0x000fe20000004100 */
[----:B------:R-:W-:Y:S01]  /*2a80*/  LOP3.LUT R32, R53, 0xf000f, RZ, 0xc0, !PT ;  /* 0x000f000f35207812 */ /* 0x000fe200078ec0ff */
[----:B------:R-:W-:Y:S01]  /*2a90*/  FFMA.FTZ R56, R57, R37, R56 ;  /* 0x0000002539387223 */ /* 0x000fe20000010038 */
[----:B------:R-:W-:Y:S01]  /*2aa0*/  LOP3.LUT R29, R29, 0x64006400, RZ, 0xfc, !PT ;  /* 0x640064001d1d7812 */ /* 0x000fe200078efcff */
[----:B------:R-:W-:Y:S01]  /*2ab0*/  FFMA.FTZ R57, R57, R36, R48 ;  /* 0x0000002439397223 */ /* 0x000fe20000010030 */
[----:B------:R-:W-:Y:S01]  /*2ac0*/  LOP3.LUT R48, R32, 0x64006400, RZ, 0xfc, !PT ;  /* 0x6400640020307812 */ /* 0x000fe200078efcff */
[----:B------:R-:W-:Y:S01]  /*2ad0*/  HADD2 R54, R5, -1032, -1032 ;  /* 0xe408e40805367430 */ /* 0x000fe20000000000 */
[----:B------:R-:W-:Y:S01]  /*2ae0*/  FFMA.FTZ R31, R35, R4, R31 ;  /* 0x00000004231f7223 */ /* 0x000fe2000001001f */
[----:B------:R-:W-:Y:S01]  /*2af0*/  HADD2 R50, R6, -1032, -1032 ;  /* 0xe408e40806327430 */ /* 0x000fe20000000000 */
[----:B------:R-:W-:Y:S01]  /*2b00*/  FFMA.FTZ R55, R4, R34, R55 ;  /* 0x0000002204377223 */ /* 0x000fe20000010037 */
[----:B------:R-:W-:Y:S01]  /*2b10*/  HADD2 R49, R29, -1032, -1032 ;  /* 0xe408e4081d317430 */ /* 0x000fe20000000000 */
[----:B------:R-:W-:Y:S01]  /*2b20*/  LOP3.LUT R30, R30, 0xf000f0, RZ, 0xc0, !PT ;  /* 0x00f000f01e1e7812 */ /* 0x000fe200078ec0ff */
[----:B------:R-:W-:Y:S01]  /*2b30*/  HADD2.F32 R32, -RZ, R7.H1_H1 ;  /* 0x30000007ff207230 */ /* 0x000fe20000004100 */
[----:B------:R-:W-:Y:S01]  /*2b40*/  LOP3.LUT R51, R51, 0xf000f0, RZ, 0xc0, !PT ;  /* 0x00f000f033337812 */ /* 0x000fe200078ec0ff */
[----:B------:R-:W-:Y:S01]  /*2b50*/  HADD2 R48, R48, -1032, -1032 ;  /* 0xe408e40830307430 */ /* 0x000fe20000000000 */
[----:B------:R-:W-:Y:S01]  /*2b60*/  FFMA.FTZ R59, R4, R33, R56 ;  /* 0x00000021043b7223 */ /* 0x000fe20000010038 */
[----:B0-----:R-:W-:Y:S01]  /*2b70*/  HADD2.F32 R58, -RZ, R8.H0_H0 ;  /* 0x20000008ff3a7230 */ /* 0x001fe20000004100 */
[----:B------:R-:W-:Y:S01]  /*2b80*/  LOP3.LUT R52, R52, 0xf000f0, RZ, 0xc0, !PT ;  /* 0x00f000f034347812 */ /* 0x000fe200078ec0ff */
[----:B------:R-:W-:Y:S01]  /*2b90*/  HADD2.F32 R29, -RZ, R54.H0_H0 ;  /* 0x20000036ff1d7230 */ /* 0x000fe20000004100 */
[----:B------:R-:W-:Y:S01]  /*2ba0*/  LOP3.LUT R53, R53, 0xf000f0, RZ, 0xc0, !PT ;  /* 0x00f000f035357812 */ /* 0x000fe200078ec0ff */
[----:B------:R-:W-:Y:S01]  /*2bb0*/  HADD2.F32 R7, -RZ, R50.H0_H0 ;  /* 0x20000032ff077230 */ /* 0x000fe20000004100 */
[----:B------:R-:W-:Y:S01]  /*2bc0*/  FFMA.FTZ R57, R4, R32, R57 ;  /* 0x0000002004397223 */ /* 0x000fe20000010039 */
[----:B------:R-:W-:Y:S01]  /*2bd0*/  HADD2.F32 R6, -RZ, R49.H0_H0 ;  /* 0x20000031ff067230 */ /* 0x000fe20000004100 */
[----:B------:R-:W-:Y:S01]  /*2be0*/  FFMA.FTZ R60, R29, R58, R31 ;  /* 0x0000003a1d3c7223 */ /* 0x000fe2000001001f */
[----:B------:R-:W-:Y:S01]  /*2bf0*/  HADD2.F32 R5, -RZ, R48.H0_H0 ;  /* 0x20000030ff057230 */ /* 0x000fe20000004100 */
[----:B------:R-:W-:Y:S01]  /*2c00*/  FFMA.FTZ R31, R58, R7, R55 ;  /* 0x000000073a1f7223 */ /* 0x000fe20000010037 */
[----:B------:R-:W-:Y:S01]  /*2c10*/  LOP3.LUT R30, R30, 0x64006400, RZ, 0xfc, !PT ;  /* 0x640064001e1e7812 */ /* 0x000fe200078efcff */
[----:B------:R-:W-:Y:S01]  /*2c20*/  HADD2.F32 R55, -RZ, R8.H1_H1 ;  /* 0x30000008ff377230 */ /* 0x000fe20000004100 */
[----:B------:R-:W-:Y:S01]  /*2c30*/  LOP3.LUT R8, R51, 0x64006400, RZ, 0xfc, !PT ;  /* 0x6400640033087812 */ /* 0x000fe200078efcff */
[----:B------:R-:W-:Y:S01]  /*2c40*/  FFMA.FTZ R66, R58, R6, R59 ;  /* 0x000000063a427223 */ /* 0x000fe2000001003b */
[----:B------:R-:W-:Y:S01]  /*2c50*/  LOP3.LUT R52, R52, 0x64006400, RZ, 0xfc, !PT ;  /* 0x6400640034347812 */ /* 0x000fe200078efcff */
[----:B------:R-:W-:Y:S01]  /*2c60*/  FFMA.FTZ R59, R58, R5, R57 ;  /* 0x000000053a3b7223 */ /* 0x000fe20000010039 */
[----:B------:R-:W-:Y:S01]  /*2c70*/  LOP3.LUT R56, R53, 0x64006400, RZ, 0xfc, !PT ;  /* 0x6400640035387812 */ /* 0x000fe200078efcff */
[----:B------:R-:W-:-:S02]  /*2c80*/  HADD2.F32 R4, -RZ, R54.H1_H1 ;  /* 0x30000036ff047230 */ /* 0x000fc40000004100 */
[----:B------:R-:W-:Y:S02]  /*2c90*/  HADD2.F32 R50, -RZ, R50.H1_H1 ;  /* 0x30000032ff327230 */ /* 0x000fe40000004100 */
[----:B------:R-:W-:Y:S01]  /*2ca0*/  HADD2.F32 R49, -RZ, R49.H1_H1 ;  /* 0x30000031ff317230 */ /* 0x000fe20000004100 */
[----:B------:R-:W-:Y:S01]  /*2cb0*/  FFMA.FTZ R60, R4, R55, R60 ;  /* 0x00000037043c7223 */ /* 0x000fe2000001003c */
[----:B------:R-:W-:Y:S01]  /*2cc0*/  HADD2.F32 R48, -RZ, R48.H1_H1 ;  /* 0x30000030ff307230 */ /* 0x000fe20000004100 */
[C---:B------:R-:W-:Y:S01]  /*2cd0*/  FFMA.FTZ R31, R55.reuse, R50, R31 ;  /* 0x00000032371f7223 */ /* 0x040fe2000001001f */
[-C--:B------:R-:W-:Y:S01]  /*2ce0*/  HFMA2 R57, R30, R63.reuse.H0_H0, -72, -72 ;  /* 0xd480d4801e397431 */ /* 0x080fe2000004003f */
[C---:B------:R-:W-:Y:S01]  /*2cf0*/  FFMA.FTZ R66, R55.reuse, R49, R66 ;  /* 0x0000003137427223 */ /* 0x040fe20000010042 */
[-C--:B------:R-:W-:Y:S01]  /*2d00*/  HFMA2 R53, R8, R63.reuse.H0_H0, -72, -72 ;  /* 0xd480d48008357431 */ /* 0x080fe2000004003f */
[----:B------:R-:W-:Y:S01]  /*2d10*/  FFMA.FTZ R59, R55, R48, R59 ;  /* 0x00000030373b7223 */ /* 0x000fe2000001003b */
[----:B------:R-:W-:-:S02]  /*2d20*/  HFMA2 R54, R52, R63.H0_H0, -72, -72 ;  /* 0xd480d48034367431 */ /* 0x000fc4000004003f */
[----:B------:R-:W-:Y:S02]  /*2d30*/  HFMA2 R8, R56, R63.H0_H0, -72, -72 ;  /* 0xd480d48038087431 */ /* 0x000fe4000004003f */
[----:B------:R-:W-:Y:S02]  /*2d40*/  HADD2.F32 R55, -RZ, R9.H0_H0 ;  /* 0x20000009ff377230 */ /* 0x000fe40000004100 */
[----:B------:R-:W-:Y:S02]  /*2d50*/  HADD2.F32 R58, -RZ, R57.H0_H0 ;  /* 0x20000039ff3a7230 */ /* 0x000fe40000004100 */
[----:B------:R-:W-:Y:S02]  /*2d60*/  HADD2.F32 R56, -RZ, R53.H0_H0 ;  /* 0x20000035ff387230 */ /* 0x000fe40000004100 */
[----:B------:R-:W-:Y:S01]  /*2d70*/  HADD2.F32 R51, -RZ, R54.H0_H0 ;  /* 0x20000036ff337230 */ /* 0x000fe20000004100 */
[----:B------:R-:W-:Y:S01]  /*2d80*/  FFMA.FTZ R60, R58, R55, R60 ;  /* 0x000000373a3c7223 */ /* 0x000fe2000001003c */
[----:B------:R-:W-:-:S02]  /*2d90*/  HADD2.F32 R52, -RZ, R8.H0_H0 ;  /* 0x20000008ff347230 */ /* 0x000fc40000004100 */
[----:B------:R-:W-:Y:S01]  /*2da0*/  HADD2.F32 R30, -RZ, R9.H1_H1 ;  /* 0x30000009ff1e7230 */ /* 0x000fe20000004100 */
[C---:B------:R-:W-:Y:S01]  /*2db0*/  FFMA.FTZ R9, R55.reuse, R56, R31 ;  /* 0x0000003837097223 */ /* 0x040fe2000001001f */
[----:B------:R-:W-:Y:S01]  /*2dc0*/  HADD2.F32 R57, -RZ, R57.H1_H1 ;  /* 0x30000039ff397230 */ /* 0x000fe20000004100 */
[C---:B------:R-:W-:Y:S01]  /*2dd0*/  FFMA.FTZ R31, R55.reuse, R51, R66 ;  /* 0x00000033371f7223 */ /* 0x040fe20000010042 */
[----:B------:R-:W-:Y:S01]  /*2de0*/  HADD2.F32 R53, -RZ, R53.H1_H1 ;  /* 0x30000035ff357230 */ /* 0x000fe20000004100 */
[----:B------:R-:W-:Y:S01]  /*2df0*/  FFMA.FTZ R59, R55, R52, R59 ;  /* 0x00000034373b7223 */ /* 0x000fe2000001003b */
[----:B------:R-:W-:Y:S01]  /*2e00*/  HADD2.F32 R54, -RZ, R54.H1_H1 ;  /* 0x30000036ff367230 */ /* 0x000fe20000004100 */
[----:B------:R-:W-:-:S04]  /*2e10*/  FFMA.FTZ R55, R57, R30, R60 ;  /* 0x0000001e39377223 */ /* 0x000fc8000001003c */
[----:B------:R-:W-:Y:S01]  /*2e20*/  FMUL.FTZ R60, R12, R55 ;  /* 0x000000370c3c7220 */ /* 0x000fe20000410000 */
[----:B------:R-:W-:Y:S01]  /*2e30*/  HADD2.F32 R55, -RZ, R8.H1_H1 ;  /* 0x30000008ff377230 */ /* 0x000fe20000004100 */
[C---:B------:R-:W-:Y:S02]  /*2e40*/  FFMA.FTZ R8, R30.reuse, R53, R9 ;  /* 0x000000351e087223 */ /* 0x040fe40000010009 */
[C---:B------:R-:W-:Y:S01]  /*2e50*/  FFMA.FTZ R31, R30.reuse, R54, R31 ;  /* 0x000000361e1f7223 */ /* 0x040fe2000001001f */
[----:B------:R-:W-:Y:S01]  /*2e60*/  F2FP.PACK_AB R60, RZ, R60 ;  /* 0x0000003cff3c723e */ /* 0x000fe200000000ff */
[----:B------:R-:W-:Y:S02]  /*2e70*/  FFMA.FTZ R59, R30, R55, R59 ;  /* 0x000000371e3b7223 */ /* 0x000fe4000001003b */
[----:B------:R-:W-:Y:S02]  /*2e80*/  FMUL.FTZ R8, R11, R8 ;  /* 0x000000080b087220 */ /* 0x000fe40000410000 */
[----:B------:R-:W-:Y:S01]  /*2e90*/  FMUL.FTZ R31, R10, R31 ;  /* 0x0000001f0a1f7220 */ /* 0x000fe20000410000 */
[----:B------:R-:W-:Y:S01]  /*2ea0*/  HADD2 R24, R60.H0_H0, R24.H0_H0 ;  /* 0x200000183c187230 */ /* 0x000fe20000000800 */
[----:B------:R-:W-:Y:S01]  /*2eb0*/  FMUL.FTZ R59, R0, R59 ;  /* 0x0000003b003b7220 */ /* 0x000fe20000410000 */
[----:B------:R-:W-:-:S02]  /*2ec0*/  F2FP.PACK_AB R8, RZ, R8 ;  /* 0x00000008ff08723e */ /* 0x000fc400000000ff */
[----:B------:R-:W-:Y:S02]  /*2ed0*/  F2FP.PACK_AB R31, RZ, R31 ;  /* 0x0000001fff1f723e */ /* 0x000fe400000000ff */
[----:B------:R-:W-:Y:S01]  /*2ee0*/  F2FP.PACK_AB R59, RZ, R59 ;  /* 0x0000003bff3b723e */ /* 0x000fe200000000ff */
[----:B------:R-:W-:Y:S02]  /*2ef0*/  HADD2 R26, R8.H0_H0, R26.H0_H0 ;  /* 0x2000001a081a7230 */ /* 0x000fe40000000800 */
[----:B------:R-:W-:Y:S02]  /*2f00*/  HADD2 R27, R31.H0_H0, R27.H0_H0 ;  /* 0x2000001b1f1b7230 */ /* 0x000fe40000000800 */
[----:B------:R-:W-:Y:S01]  /*2f10*/  HADD2 R28, R59.H0_H0, R28.H0_H0 ;  /* 0x2000001c3b1c7230 */ /* 0x000fe20000000800 */
[----:B------:R-:W-:Y:S05]  /*2f20*/  @!P0 BRA `(.L_x_210) ;  /* 0x00000a6000008947 */ /* 0x000fea0003800000 */
[----:B------:R-:W0:Y:S01]  /*2f30*/  LDS.64 R8, [UR4+0x90] ;  /* 0x00009004ff087984 */ /* 0x000e220008000a00 */
[----:B------:R-:W-:Y:S01]  /*2f40*/  ISETP.NE.AND P2, PT, R21, 0x2, PT ;  /* 0x000000021500780c */ /* 0x000fe20003f45270 */
[----:B0-----:R-:W-:-:S02]  /*2f50*/  HADD2.F32 R30, -RZ, R8.H0_H0 ;  /* 0x20000008ff1e7230 */ /* 0x001fc40000004100 */
[----:B------:R-:W-:Y:S02]  /*2f60*/  HADD2.F32 R59, -RZ, R8.H1_H1 ;  /* 0x30000008ff3b7230 */ /* 0x000fe40000004100 */
[--C-:B------:R-:W-:Y:S01]  /*2f70*/  HADD2.F32 R66, -RZ, R9.reuse.H0_H0 ;  /* 0x20000009ff427230 */ /* 0x100fe20000004100 */
[-C--:B------:R-:W-:Y:S01]  /*2f80*/  FFMA.FTZ R60, R47, R30.reuse, RZ ;  /* 0x0000001e2f3c7223 */ /* 0x080fe200000100ff */
[----:B------:R-:W-:Y:S01]  /*2f90*/  HADD2.F32 R9, -RZ, R9.H1_H1 ;  /* 0x30000009ff097230 */ /* 0x000fe20000004100 */
[-C--:B------:R-:W-:Y:S02]  /*2fa0*/  FFMA.FTZ R67, R45, R30.reuse, RZ ;  /* 0x0000001e2d437223 */ /* 0x080fe400000100ff */
[-C--:B------:R-:W-:Y:S02]  /*2fb0*/  FFMA.FTZ R8, R43, R30.reuse, RZ ;  /* 0x0000001e2b087223 */ /* 0x080fe400000100ff */
[----:B------:R-:W-:Y:S02]  /*2fc0*/  FFMA.FTZ R30, R41, R30, RZ ;  /* 0x0000001e291e7223 */ /* 0x000fe400000100ff */
[----:B------:R-:W-:-:S02]  /*2fd0*/  FFMA.FTZ R60, R46, R59, R60 ;  /* 0x0000003b2e3c7223 */ /* 0x000fc4000001003c */
[-C--:B------:R-:W-:Y:S02]  /*2fe0*/  FFMA.FTZ R67, R44, R59.reuse, R67 ;  /* 0x0000003b2c437223 */ /* 0x080fe40000010043 */
[-C--:B------:R-:W-:Y:S02]  /*2ff0*/  FFMA.FTZ R8, R42, R59.reuse, R8 ;  /* 0x0000003b2a087223 */ /* 0x080fe40000010008 */
[----:B------:R-:W-:Y:S02]  /*3000*/  FFMA.FTZ R59, R40, R59, R30 ;  /* 0x0000003b283b7223 */ /* 0x000fe4000001001e */
[----:B------:R-:W0:Y:S01]  /*3010*/  LDS.64 R30, [UR4+0x98] ;  /* 0x00009804ff1e7984 */ /* 0x000e220008000a00 */
[-C--:B------:R-:W-:Y:S02]  /*3020*/  FFMA.FTZ R60, R39, R66.reuse, R60 ;  /* 0x00000042273c7223 */ /* 0x080fe4000001003c */
[-C--:B------:R-:W-:Y:S02]  /*3030*/  FFMA.FTZ R67, R38, R66.reuse, R67 ;  /* 0x0000004226437223 */ /* 0x080fe40000010043 */
[----:B------:R-:W-:-:S02]  /*3040*/  FFMA.FTZ R8, R37, R66, R8 ;  /* 0x0000004225087223 */ /* 0x000fc40000010008 */
[----:B------:R-:W-:Y:S02]  /*3050*/  FFMA.FTZ R59, R36, R66, R59 ;  /* 0x00000042243b7223 */ /* 0x000fe4000001003b */
[-C--:B------:R-:W-:Y:S02]  /*3060*/  FFMA.FTZ R60, R35, R9.reuse, R60 ;  /* 0x00000009233c7223 */ /* 0x080fe4000001003c */
[-C--:B------:R-:W-:Y:S02]  /*3070*/  FFMA.FTZ R67, R34, R9.reuse, R67 ;  /* 0x0000000922437223 */ /* 0x080fe40000010043 */
[-C--:B------:R-:W-:Y:S02]  /*3080*/  FFMA.FTZ R69, R33, R9.reuse, R8 ;  /* 0x0000000921457223 */ /* 0x080fe40000010008 */
[----:B------:R-:W-:Y:S01]  /*3090*/  FFMA.FTZ R59, R32, R9, R59 ;  /* 0x00000009203b7223 */ /* 0x000fe2000001003b */
[--C-:B0-----:R-:W-:Y:S02]  /*30a0*/  HADD2.F32 R66, -RZ, R30.reuse.H0_H0 ;  /* 0x2000001eff427230 */ /* 0x101fe40000004100 */
[----:B------:R-:W-:-:S03]  /*30b0*/  HADD2.F32 R30, -RZ, R30.H1_H1 ;  /* 0x3000001eff1e7230 */ /* 0x000fc60000004100 */
[-C--:B------:R-:W-:Y:S02]  /*30c0*/  FFMA.FTZ R9, R29, R66.reuse, R60 ;  /* 0x000000421d097223 */ /* 0x080fe4000001003c */
[-C--:B------:R-:W-:Y:S02]  /*30d0*/  FFMA.FTZ R67, R7, R66.reuse, R67 ;  /* 0x0000004207437223 */ /* 0x080fe40000010043 */
[-C--:B------:R-:W-:Y:S01]  /*30e0*/  FFMA.FTZ R8, R6, R66.reuse, R69 ;  /* 0x0000004206087223 */ /* 0x080fe20000010045 */
[----:B------:R-:W-:Y:S01]  /*30f0*/  HADD2.F32 R69, -RZ, R31.H0_H0 ;  /* 0x2000001fff457230 */ /* 0x000fe20000004100 */
[----:B------:R-:W-:Y:S02]  /*3100*/  FFMA.FTZ R59, R5, R66, R59 ;  /* 0x00000042053b7223 */ /* 0x000fe4000001003b */
[-C--:B------:R-:W-:Y:S02]  /*3110*/  FFMA.FTZ R9, R4, R30.reuse, R9 ;  /* 0x0000001e04097223 */ /* 0x080fe40000010009 */
[----:B------:R-:W-:-:S02]  /*3120*/  FFMA.FTZ R67, R50, R30, R67 ;  /* 0x0000001e32437223 */ /* 0x000fc40000010043 */
[-C--:B------:R-:W-:Y:S02]  /*3130*/  FFMA.FTZ R8, R49, R30.reuse, R8 ;  /* 0x0000001e31087223 */ /* 0x080fe40000010008 */
[----:B------:R-:W-:Y:S01]  /*3140*/  FFMA.FTZ R59, R48, R30, R59 ;  /* 0x0000001e303b7223 */ /* 0x000fe2000001003b */
[----:B------:R-:W-:Y:S01]  /*3150*/  HADD2.F32 R30, -RZ, R31.H1_H1 ;  /* 0x3000001fff1e7230 */ /* 0x000fe20000004100 */
        /* <DEDUP_REMOVED lines=22> */
[----:B------:R-:W-:Y:S01]  /*32c0*/  ISETP.GE.AND P2, PT, R21, 0x4, PT ;  /* 0x000000041500780c */ /* 0x000fe20003f46270 */
        /* <DEDUP_REMOVED lines=12> */
[----:B------:R-:W0:Y:S01]  /*3390*/  LDS.64 R30, [UR4+0x118] ;  /* 0x00011804ff1e7984 */ /* 0x000e220008000a00 */
[-C--:B------:R-:W-:Y:S02]  /*33a0*/  FFMA.FTZ R60, R39, R66.reuse, R60 ;  /* 0x00000042273c7223 */ /* 0x080fe4000001003c */
[-C--:B------:R-:W-:Y:S02]  /*33b0*/  FFMA.FTZ R67, R38, R66.reuse, R67 ;  /* 0x0000004226437223 */ /* 0x080fe40000010043 */
[-C--:B------:R-:W-:Y:S02]  /*33c0*/  FFMA.FTZ R8, R37, R66.reuse, R8 ;  /* 0x0000004225087223 */ /* 0x080fe40000010008 */
[----:B------:R-:W-:Y:S02]  /*33d0*/  FFMA.FTZ R59, R36, R66, R59 ;  /* 0x00000042243b7223 */ /* 0x000fe4000001003b */
[-C--:B------:R-:W-:Y:S02]  /*33e0*/  FFMA.FTZ R60, R35, R9.reuse, R60 ;  /* 0x00000009233c7223 */ /* 0x080fe4000001003c */
[----:B------:R-:W-:-:S02]  /*33f0*/  FFMA.FTZ R67, R34, R9, R67 ;  /* 0x0000000922437223 */ /* 0x000fc40000010043 */
        /* <DEDUP_REMOVED lines=38> */
[----:B------:R-:W-:-:S03]  /*3660*/  HADD2.F32 R8, -RZ, R8.H1_H1 ;  /* 0x30000008ff087230 */ /* 0x000fc60000004100 */
[-C--:B------:R-:W-:Y:S02]  /*3670*/  FFMA.FTZ R45, R45, R60.reuse, RZ ;  /* 0x0000003c2d2d7223 */ /* 0x080fe400000100ff */
[----:B------:R-:W-:Y:S02]  /*3680*/  FFMA.FTZ R47, R47, R60, RZ ;  /* 0x0000003c2f2f7223 */ /* 0x000fe400000100ff */
[----:B------:R-:W-:Y:S01]  /*3690*/  FFMA.FTZ R45, R44, R8, R45 ;  /* 0x000000082c2d7223 */ /* 0x000fe2000001002d */
[--C-:B------:R-:W-:Y:S01]  /*36a0*/  HADD2.F32 R44, -RZ, R9.reuse.H0_H0 ;  /* 0x20000009ff2c7230 */ /* 0x100fe20000004100 */
[-C--:B------:R-:W-:Y:S01]  /*36b0*/  FFMA.FTZ R43, R43, R60.reuse, RZ ;  /* 0x0000003c2b2b7223 */ /* 0x080fe200000100ff */
[----:B------:R-:W-:Y:S01]  /*36c0*/  HADD2.F32 R9, -RZ, R9.H1_H1 ;  /* 0x30000009ff097230 */ /* 0x000fe20000004100 */
[----:B------:R-:W-:Y:S02]  /*36d0*/  FFMA.FTZ R41, R41, R60, RZ ;  /* 0x0000003c29297223 */ /* 0x000fe400000100ff */
[----:B------:R-:W-:-:S02]  /*36e0*/  FFMA.FTZ R47, R46, R8, R47 ;  /* 0x000000082e2f7223 */ /* 0x000fc4000001002f */
[-C--:B------:R-:W-:Y:S02]  /*36f0*/  FFMA.FTZ R43, R42, R8.reuse, R43 ;  /* 0x000000082a2b7223 */ /* 0x080fe4000001002b */
[----:B------:R-:W-:Y:S02]  /*3700*/  FFMA.FTZ R41, R40, R8, R41 ;  /* 0x0000000828297223 */ /* 0x000fe40000010029 */
[-C--:B------:R-:W-:Y:S02]  /*3710*/  FFMA.FTZ R45, R38, R44.reuse, R45 ;  /* 0x0000002c262d7223 */ /* 0x080fe4000001002d */
[-C--:B------:R-:W-:Y:S02]  /*3720*/  FFMA.FTZ R8, R39, R44.reuse, R47 ;  /* 0x0000002c27087223 */ /* 0x080fe4000001002f */
[-C--:B------:R-:W-:Y:S02]  /*3730*/  FFMA.FTZ R38, R37, R44.reuse, R43 ;  /* 0x0000002c25267223 */ /* 0x080fe4000001002b */
[----:B------:R-:W-:-:S02]  /*3740*/  FFMA.FTZ R41, R36, R44, R41 ;  /* 0x0000002c24297223 */ /* 0x000fc40000010029 */
[-C--:B------:R-:W-:Y:S01]  /*3750*/  FFMA.FTZ R45, R34, R9.reuse, R45 ;  /* 0x00000009222d7223 */ /* 0x080fe2000001002d */
[--C-:B-1----:R-:W-:Y:S01]  /*3760*/  HADD2.F32 R34, -RZ, R30.reuse.H0_H0 ;  /* 0x2000001eff227230 */ /* 0x102fe20000004100 */
[-C--:B------:R-:W-:Y:S02]  /*3770*/  FFMA.FTZ R8, R35, R9.reuse, R8 ;  /* 0x0000000923087223 */ /* 0x080fe40000010008 */
[-C--:B------:R-:W-:Y:S01]  /*3780*/  FFMA.FTZ R35, R33, R9.reuse, R38 ;  /* 0x0000000921237223 */ /* 0x080fe20000010026 */
[--C-:B------:R-:W-:Y:S01]  /*3790*/  HADD2.F32 R33, -RZ, R31.reuse.H0_H0 ;  /* 0x2000001fff217230 */ /* 0x100fe20000004100 */
[----:B------:R-:W-:Y:S01]  /*37a0*/  FFMA.FTZ R41, R32, R9, R41 ;  /* 0x0000000920297223 */ /* 0x000fe20000010029 */
[----:B------:R-:W-:Y:S01]  /*37b0*/  HADD2.F32 R9, -RZ, R30.H1_H1 ;  /* 0x3000001eff097230 */ /* 0x000fe20000004100 */
        /* <DEDUP_REMOVED lines=28> */
[----:B------:R-:W-:Y:S02]  /*3980*/  HADD2 R20, R51, R20 ;  /* 0x0000001433147230 */ /* 0x000fe40000000000 */
.L_x_210:
[----:B------:R-:W-:Y:S01]  /*3990*/  IMAD.WIDE R8, R25, c[0x0][0x18c], R64 ;  /* 0x0000630019087a25 */ /* 0x000fe200078e0240 */
[----:B------:R-:W0:Y:S04]  /*39a0*/  LDS.64 R30, [UR4+0x20] ;  /* 0x00002004ff1e7984 */ /* 0x000e280008000a00 */
[----:B------:R-:W2:Y:S01]  /*39b0*/  LDG.E.128.CONSTANT R4, [R8.64] ;  /* 0x0000000608047981 */ /* 0x000ea2000c1e9d00 */
[--C-:B0-----:R-:W-:Y:S02]  /*39c0*/  HADD2.F32 R32, -RZ, R30.reuse.H0_H0 ;  /* 0x2000001eff207230 */ /* 0x101fe40000004100 */
[----:B------:R-:W-:Y:S02]  /*39d0*/  HADD2.F32 R33, -RZ, R30.H1_H1 ;  /* 0x3000001eff217230 */ /* 0x000fe40000004100 */
[----:B------:R-:W-:Y:S01]  /*39e0*/  HADD2.F32 R59, -RZ, R31.H0_H0 ;  /* 0x2000001fff3b7230 */ /* 0x000fe20000004100 */
[----:B--2---:R-:W-:-:S02]  /*39f0*/  LOP3.LUT R29, R4, 0xf000f, RZ, 0xc0, !PT ;  /* 0x000f000f041d7812 */ /* 0x004fc400078ec0ff */
[----:B------:R-:W-:Y:S02]  /*3a00*/  LOP3.LUT R34, R4, 0xf000f0, RZ, 0xc0, !PT ;  /* 0x00f000f004227812 */ /* 0x000fe400078ec0ff */
[----:B------:R-:W-:Y:S02]  /*3a10*/  SHF.R.U32.HI R53, RZ, 0x8, R4 ;  /* 0x00000008ff357819 */ /* 0x000fe40000011604 */
[C---:B------:R-:W-:Y:S02]  /*3a20*/  LOP3.LUT R4, R5.reuse, 0xf000f, RZ, 0xc0, !PT ;  /* 0x000f000f05047812 */ /* 0x040fe400078ec0ff */
[----:B------:R-:W-:Y:S02]  /*3a30*/  LOP3.LUT R35, R5, 0xf000f0, RZ, 0xc0, !PT ;  /* 0x00f000f005237812 */ /* 0x000fe400078ec0ff */
[----:B------:R-:W-:Y:S02]  /*3a40*/  SHF.R.U32.HI R54, RZ, 0x8, R5 ;  /* 0x00000008ff367819 */ /* 0x000fe40000011605 */
        /* <DEDUP_REMOVED lines=8> */
[--C-:B------:R-:W-:Y:S01]  /*3ad0*/  HADD2.F32 R47, -RZ, R4.reuse.H0_H0 ;  /* 0x20000004ff2f7230 */ /* 0x100fe20000004100 */
[----:B------:R-:W-:Y:S01]  /*3ae0*/  LOP3.LUT R36, R6, 0xf000f0, RZ, 0xc0, !PT ;  /* 0x00f000f006247812 */ /* 0x000fe200078ec0ff */
[----:B------:R-:W-:Y:S01]  /*3af0*/  HADD2.F32 R46, -RZ, R4.H1_H1 ;  /* 0x30000004ff2e7230 */ /* 0x000fe20000004100 */
[----:B------:R-:W-:Y:S01]  /*3b00*/  LOP3.LUT R38, R7, 0xf000f0, RZ, 0xc0, !PT ;  /* 0x00f000f007267812 */ /* 0x000fe200078ec0ff */
[--C-:B------:R-:W-:Y:S01]  /*3b10*/  HADD2.F32 R45, -RZ, R5.reuse.H0_H0 ;  /* 0x20000005ff2d7230 */ /* 0x100fe20000004100 */
[----:B------:R-:W-:Y:S01]  /*3b20*/  LOP3.LUT R34, R34, 0x64006400, RZ, 0xfc, !PT ;  /* 0x6400640022227812 */ /* 0x000fe200078efcff */
[----:B------:R-:W-:Y:S01]  /*3b30*/  HADD2.F32 R44, -RZ, R5.H1_H1 ;  /* 0x30000005ff2c7230 */ /* 0x000fe20000004100 */
[----:B------:R-:W-:Y:S01]  /*3b40*/  LOP3.LUT R36, R36, 0x64006400, RZ, 0xfc, !PT ;  /* 0x6400640024247812 */ /* 0x000fe200078efcff */
[----:B------:R-:W0:Y:S01]  /*3b50*/  LDS.64 R4, [UR4+0x28] ;  /* 0x00002804ff047984 */ /* 0x000e220008000a00 */
[----:B------:R-:W-:Y:S01]  /*3b60*/  HADD2 R30, R29, -1032, -1032 ;  /* 0xe408e4081d1e7430 */ /* 0x000fe20000000000 */
[----:B------:R-:W-:Y:S01]  /*3b70*/  LOP3.LUT R38, R38, 0x64006400, RZ, 0xfc, !PT ;  /* 0x6400640026267812 */ /* 0x000fe200078efcff */
[----:B------:R-:W-:Y:S01]  /*3b80*/  HADD2 R37, R37, -1032, -1032 ;  /* 0xe408e40825257430 */ /* 0x000fe20000000000 */
[----:B------:R-:W-:Y:S01]  /*3b90*/  FFMA.FTZ R50, R32, R45, RZ ;  /* 0x0000002d20327223 */ /* 0x000fe200000100ff */
[----:B------:R-:W-:Y:S01]  /*3ba0*/  HADD2.F32 R29, -RZ, R31.H1_H1 ;  /* 0x3000001fff1d7230 */ /* 0x000fe20000004100 */
[----:B------:R-:W-:Y:S01]  /*3bb0*/  SHF.R.U32.HI R6, RZ, 0x8, R6 ;  /* 0x00000008ff067819 */ /* 0x000fe20000011606 */
[--C-:B------:R-:W-:Y:S01]  /*3bc0*/  HADD2.F32 R49, -RZ, R30.reuse.H0_H0 ;  /* 0x2000001eff317230 */ /* 0x100fe20000004100 */
[----:B------:R-:W-:Y:S01]  /*3bd0*/  FFMA.FTZ R50, R33, R44, R50 ;  /* 0x0000002c21327223 */ /* 0x000fe20000010032 */
[----:B------:R-:W-:Y:S01]  /*3be0*/  HADD2.F32 R48, -RZ, R30.H1_H1 ;  /* 0x3000001eff307230 */ /* 0x000fe20000004100 */
[----:B------:R-:W-:Y:S01]  /*3bf0*/  LOP3.LUT R30, R35, 0x64006400, RZ, 0xfc, !PT ;  /* 0x64006400231e7812 */ /* 0x000fe200078efcff */
[----:B------:R-:W-:Y:S01]  /*3c00*/  HADD2.F32 R43, -RZ, R37.H0_H0 ;  /* 0x20000025ff2b7230 */ /* 0x000fe20000004100 */
[----:B------:R-:W-:Y:S01]  /*3c10*/  SHF.R.U32.HI R7, RZ, 0x8, R7 ;  /* 0x00000008ff077819 */ /* 0x000fe20000011607 */
[----:B------:R-:W-:-:S02]  /*3c20*/  HFMA2 R35, R34, R63.H0_H0, -72, -72 ;  /* 0xd480d48022237431 */ /* 0x000fc4000004003f */
[-C--:B------:R-:W-:Y:S02]  /*3c30*/  HFMA2 R31, R30, R63.reuse.H0_H0, -72, -72 ;  /* 0xd480d4801e1f7431 */ /* 0x080fe4000004003f */
[-C--:B------:R-:W-:Y:S01]  /*3c40*/  HFMA2 R34, R36, R63.reuse.H0_H0, -72, -72 ;  /* 0xd480d48024227431 */ /* 0x080fe2000004003f */
[----:B------:R-:W-:Y:S01]  /*3c50*/  FFMA.FTZ R36, R49, R32, RZ ;  /* 0x0000002031247223 */ /* 0x000fe200000100ff */
[----:B------:R-:W-:Y:S02]  /*3c60*/  HFMA2 R30, R38, R63.H0_H0, -72, -72 ;  /* 0xd480d480261e7431 */ /* 0x000fe4000004003f */
[----:B------:R-:W-:Y:S01]  /*3c70*/  HADD2.F32 R42, -RZ, R37.H1_H1 ;  /* 0x30000025ff2a7230 */ /* 0x000fe20000004100 */
[C---:B------:R-:W-:Y:S01]  /*3c80*/  FFMA.FTZ R37, R32.reuse, R47, RZ ;  /* 0x0000002f20257223 */ /* 0x040fe200000100ff */
[----:B------:R-:W-:Y:S01]  /*3c90*/  HADD2.F32 R41, -RZ, R35.H0_H0 ;  /* 0x20000023ff297230 */ /* 0x000fe20000004100 */
[----:B------:R-:W-:Y:S01]  /*3ca0*/  FFMA.FTZ R32, R32, R43, RZ ;  /* 0x0000002b20207223 */ /* 0x000fe200000100ff */
[--C-:B------:R-:W-:Y:S01]  /*3cb0*/  HADD2.F32 R40, -RZ, R31.reuse.H0_H0 ;  /* 0x2000001fff287230 */ /* 0x100fe20000004100 */
[----:B------:R-:W-:Y:S01]  /*3cc0*/  FFMA.FTZ R36, R48, R33, R36 ;  /* 0x0000002130247223 */ /* 0x000fe20000010024 */
[----:B------:R-:W-:Y:S01]  /*3cd0*/  HADD2.F32 R39, -RZ, R34.H0_H0 ;  /* 0x20000022ff277230 */ /* 0x000fe20000004100 */
[C---:B------:R-:W-:Y:S01]  /*3ce0*/  FFMA.FTZ R37, R33.reuse, R46, R37 ;  /* 0x0000002e21257223 */ /* 0x040fe20000010025 */
[----:B------:R-:W-:Y:S01]  /*3cf0*/  HADD2.F32 R38, -RZ, R30.H0_H0 ;  /* 0x2000001eff267230 */ /* 0x000fe20000004100 */
[----:B------:R-:W-:Y:S01]  /*3d00*/  FFMA.FTZ R32, R33, R42, R32 ;  /* 0x0000002a21207223 */ /* 0x000fe20000010020 */
[----:B------:R-:W-:Y:S01]  /*3d10*/  LOP3.LUT R33, R6, 0xf000f, RZ, 0xc0, !PT ;  /* 0x000f000f06217812 */ /* 0x000fe200078ec0ff */
[----:B------:R-:W-:Y:S01]  /*3d20*/  FFMA.FTZ R56, R41, R59, R36 ;  /* 0x0000003b29387223 */ /* 0x000fe20000010024 */
[----:B------:R-:W-:Y:S01]  /*3d30*/  HADD2.F32 R36, -RZ, R31.H1_H1 ;  /* 0x3000001fff247230 */ /* 0x000fe20000004100 */
[C---:B------:R-:W-:Y:S01]  /*3d40*/  FFMA.FTZ R57, R59.reuse, R40, R37 ;  /* 0x000000283b397223 */ /* 0x040fe20000010025 */
[----:B------:R-:W-:Y:S01]  /*3d50*/  HADD2.F32 R37, -RZ, R35.H1_H1 ;  /* 0x30000023ff257230 */ /* 0x000fe20000004100 */
[C---:B------:R-:W-:Y:S01]  /*3d60*/  FFMA.FTZ R58, R59.reuse, R39, R50 ;  /* 0x000000273b3a7223 */ /* 0x040fe20000010032 */
[----:B------:R-:W-:Y:S01]  /*3d70*/  HADD2.F32 R35, -RZ, R34.H1_H1 ;  /* 0x30000022ff237230 */ /* 0x000fe20000004100 */
[----:B------:R-:W-:Y:S01]  /*3d80*/  FFMA.FTZ R59, R59, R38, R32 ;  /* 0x000000263b3b7223 */ /* 0x000fe20000010020 */
[----:B------:R-:W-:Y:S01]  /*3d90*/  LOP3.LUT R31, R53, 0xf000f, RZ, 0xc0, !PT ;  /* 0x000f000f351f7812 */ /* 0x000fe200078ec0ff */
[--C-:B0-----:R-:W-:Y:S01]  /*3da0*/  HADD2.F32 R65, -RZ, R4.reuse.H0_H0 ;  /* 0x20000004ff417230 */ /* 0x101fe20000004100 */
[----:B------:R-:W-:Y:S01]  /*3db0*/  LOP3.LUT R32, R54, 0xf000f, RZ, 0xc0, !PT ;  /* 0x000f000f36207812 */ /* 0x000fe200078ec0ff */
[----:B------:R-:W-:Y:S01]  /*3dc0*/  FFMA.FTZ R56, R37, R29, R56 ;  /* 0x0000001d25387223 */ /* 0x000fe20000010038 */
[----:B------:R-:W-:Y:S01]  /*3dd0*/  LOP3.LUT R34, R7, 0xf000f, RZ, 0xc0, !PT ;  /* 0x000f000f07227812 */ /* 0x000fe200078ec0ff */
[----:B------:R-:W-:Y:S01]  /*3de0*/  FFMA.FTZ R57, R29, R36, R57 ;  /* 0x000000241d397223 */ /* 0x000fe20000010039 */
[----:B------:R-:W-:Y:S01]  /*3df0*/  LOP3.LUT R31, R31, 0x64006400, RZ, 0xfc, !PT ;  /* 0x640064001f1f7812 */ /* 0x000fe200078efcff */
[----:B------:R-:W-:Y:S01]  /*3e00*/  FFMA.FTZ R58, R29, R35, R58 ;  /* 0x000000231d3a7223 */ /* 0x000fe2000001003a */
        /* <DEDUP_REMOVED lines=11> */
[----:B------:R-:W-:Y:S01]  /*3ec0*/  HADD2.F32 R34, -RZ, R30.H1_H1 ;  /* 0x3000001eff227230 */ /* 0x000fe20000004100 */
[----:B------:R-:W-:Y:S01]  /*3ed0*/  LOP3.LUT R54, R54, 0x64006400, RZ, 0xfc, !PT ;  /* 0x6400640036367812 */ /* 0x000fe200078efcff */
[----:B------:R-:W-:-:S02]  /*3ee0*/  HADD2.F32 R33, -RZ, R55.H0_H0 ;  /* 0x20000037ff217230 */ /* 0x000fc40000004100 */
        /* <DEDUP_REMOVED lines=13> */
[C---:B------:R-:W-:Y:S01]  /*3fc0*/  FFMA.FTZ R64, R4.reuse, R51, R64 ;  /* 0x0000003304407223 */ /* 0x040fe20000010040 */
[----:B------:R-:W-:Y:S01]  /*3fd0*/  LOP3.LUT R56, R7, 0x64006400, RZ, 0xfc, !PT ;  /* 0x6400640007387812 */ /* 0x000fe200078efcff */
[----:B------:R-:W-:Y:S01]  /*3fe0*/  FFMA.FTZ R66, R29, R4, R66 ;  /* 0x000000041d427223 */ /* 0x000fe20000010042 */
[----:B------:R-:W-:Y:S01]  /*3ff0*/  HFMA2 R58, R54, R63.H0_H0, -72, -72 ;  /* 0xd480d480363a7431 */ /* 0x000fe2000004003f */
[----:B------:R-:W-:Y:S01]  /*4000*/  FFMA.FTZ R65, R4, R50, R65 ;  /* 0x0000003204417223 */ /* 0x000fe20000010041 */
[----:B------:R-:W-:Y:S01]  /*4010*/  LOP3.LUT R4, R6, 0xf000f0, RZ, 0xc0, !PT ;  /* 0x00f000f006047812 */ /* 0x000fe200078ec0ff */
[--C-:B------:R-:W-:Y:S01]  /*4020*/  HADD2.F32 R60, -RZ, R5.reuse.H0_H0 ;  /* 0x20000005ff3c7230 */ /* 0x100fe20000004100 */
[----:B------:R-:W-:Y:S01]  /*4030*/  LOP3.LUT R6, R53, 0x64006400, RZ, 0xfc, !PT ;  /* 0x6400640035067812 */ /* 0x000fe200078efcff */
[----:B------:R-:W-:Y:S01]  /*4040*/  HADD2.F32 R54, -RZ, R58.H0_H0 ;  /* 0x2000003aff367230 */ /* 0x000fe20000004100 */
[----:B------:R-:W-:Y:S01]  /*4050*/  LOP3.LUT R4, R4, 0x64006400, RZ, 0xfc, !PT ;  /* 0x6400640004047812 */ /* 0x000fe200078efcff */
[----:B------:R-:W-:-:S02]  /*4060*/  HADD2.F32 R5, -RZ, R5.H1_H1 ;  /* 0x30000005ff057230 */ /* 0x000fc40000004100 */
[-C--:B------:R-:W-:Y:S02]  /*4070*/  HFMA2 R6, R6, R63.reuse.H0_H0, -72, -72 ;  /* 0xd480d48006067431 */ /* 0x080fe4000004003f */
[-C--:B------:R-:W-:Y:S02]  /*4080*/  HFMA2 R7, R4, R63.reuse.H0_H0, -72, -72 ;  /* 0xd480d48004077431 */ /* 0x080fe4000004003f */
[----:B------:R-:W-:Y:S02]  /*4090*/  HFMA2 R4, R56, R63.H0_H0, -72, -72 ;  /* 0xd480d48038047431 */ /* 0x000fe4000004003f */
[----:B------:R-:W-:Y:S02]  /*40a0*/  HADD2.F32 R53, -RZ, R6.H0_H0 ;  /* 0x20000006ff357230 */ /* 0x000fe40000004100 */
[--C-:B------:R-:W-:Y:S02]  /*40b0*/  HADD2.F32 R55, -RZ, R7.reuse.H0_H0 ;  /* 0x20000007ff377230 */ /* 0x100fe40000004100 */
[----:B------:R-:W-:Y:S01]  /*40c0*/  HADD2.F32 R56, -RZ, R4.H0_H0 ;  /* 0x20000004ff387230 */ /* 0x000fe20000004100 */
[----:B------:R-:W-:Y:S01]  /*40d0*/  FFMA.FTZ R66, R53, R60, R66 ;  /* 0x0000003c35427223 */ /* 0x000fe20000010042 */
[----:B------:R-:W-:Y:S01]  /*40e0*/  HADD2.F32 R57, -RZ, R6.H1_H1 ;  /* 0x30000006ff397230 */ /* 0x000fe20000004100 */
[C---:B------:R-:W-:Y:S01]  /*40f0*/  FFMA.FTZ R6, R60.reuse, R54, R59 ;  /* 0x000000363c067223 */ /* 0x040fe2000001003b */
[----:B------:R-:W-:Y:S01]  /*4100*/  HADD2.F32 R58, -RZ, R58.H1_H1 ;  /* 0x3000003aff3a7230 */ /* 0x000fe20000004100 */
[C---:B------:R-:W-:Y:S01]  /*4110*/  FFMA.FTZ R64, R60.reuse, R55, R64 ;  /* 0x000000373c407223 */ /* 0x040fe20000010040 */
[----:B------:R-:W-:Y:S01]  /*4120*/  HADD2.F32 R59, -RZ, R7.H1_H1 ;  /* 0x30000007ff3b7230 */ /* 0x000fe20000004100 */
[----:B------:R-:W-:Y:S01]  /*4130*/  FFMA.FTZ R65, R60, R56, R65 ;  /* 0x000000383c417223 */ /* 0x000fe20000010041 */
[----:B------:R-:W-:Y:S01]  /*4140*/  HADD2.F32 R60, -RZ, R4.H1_H1 ;  /* 0x30000004ff3c7230 */ /* 0x000fe20000004100 */
[----:B------:R-:W-:-:S02]  /*4150*/  FFMA.FTZ R67, R57, R5, R66 ;  /* 0x0000000539437223 */ /* 0x000fc40000010042 */
[C---:B------:R-:W-:Y:S02]  /*4160*/  FFMA.FTZ R6, R5.reuse, R58, R6 ;  /* 0x0000003a05067223 */ /* 0x040fe40000010006 */
[----:B------:R-:W-:Y:S02]  /*4170*/  FMUL.FTZ R7, R12, R67 ;  /* 0x000000430c077220 */ /* 0x000fe40000410000 */
[C---:B------:R-:W-:Y:S02]  /*4180*/  FFMA.FTZ R67, R5.reuse, R59, R64 ;  /* 0x0000003b05437223 */ /* 0x040fe40000010040 */
[----:B------:R-:W-:Y:S01]  /*4190*/  FFMA.FTZ R65, R5, R60, R65 ;  /* 0x0000003c05417223 */ /* 0x000fe20000010041 */
[----:B------:R-:W-:Y:S01]  /*41a0*/  F2FP.PACK_AB R7, RZ, R7 ;  /* 0x00000007ff07723e */ /* 0x000fe200000000ff */
[----:B------:R-:W-:Y:S02]  /*41b0*/  FMUL.FTZ R6, R11, R6 ;  /* 0x000000060b067220 */ /* 0x000fe40000410000 */
[----:B------:R-:W-:-:S02]  /*41c0*/  FMUL.FTZ R67, R10, R67 ;  /* 0x000000430a437220 */ /* 0x000fc40000410000 */
[----:B------:R-:W-:Y:S01]  /*41d0*/  FMUL.FTZ R65, R0, R65 ;  /* 0x0000004100417220 */ /* 0x000fe20000410000 */
[----:B------:R-:W-:Y:S01]  /*41e0*/  F2FP.PACK_AB R6, RZ, R6 ;  /* 0x00000006ff06723e */ /* 0x000fe200000000ff */
[----:B------:R-:W-:Y:S01]  /*41f0*/  HADD2 R24, R7.H0_H0, R24.H0_H0 ;  /* 0x2000001807187230 */ /* 0x000fe20000000800 */
        /* <DEDUP_REMOVED lines=10> */
[----:B------:R-:W-:Y:S01]  /*42a0*/  HADD2.F32 R66, -RZ, R5.H0_H0 ;  /* 0x20000005ff427230 */ /* 0x000fe20000004100 */
[-C--:B------:R-:W-:Y:S02]  /*42b0*/  FFMA.FTZ R64, R49, R6.reuse, RZ ;  /* 0x0000000631407223 */ /* 0x080fe400000100ff */
        /* <DEDUP_REMOVED lines=11> */
[----:B------:R-:W-:Y:S01]  /*4370*/  FFMA.FTZ R65, R38, R66, R65 ;  /* 0x0000004226417223 */ /* 0x000fe20000010041 */
[----:B------:R-:W-:-:S05]  /*4380*/  HADD2.F32 R66, -RZ, R5.H1_H1 ;  /* 0x30000005ff427230 */ /* 0x000fca0000004100 */
        /* <DEDUP_REMOVED lines=8> */
[-C--:B------:R-:W-:Y:S02]  /*4410*/  FFMA.FTZ R4, R31, R5.reuse, R4 ;  /* 0x000000051f047223 */ /* 0x080fe40000010004 */
[----:B------:R-:W-:Y:S01]  /*4420*/  FFMA.FTZ R65, R30, R5, R65 ;  /* 0x000000051e417223 */ /* 0x000fe20000010041 */
[----:B------:R-:W-:Y:S01]  /*4430*/  HADD2.F32 R5, -RZ, R7.H0_H0 ;  /* 0x20000007ff057230 */ /* 0x000fe20000004100 */
[-C--:B------:R-:W-:Y:S02]  /*4440*/  FFMA.FTZ R64, R29, R6.reuse, R64 ;  /* 0x000000061d407223 */ /* 0x080fe40000010040 */
[----:B------:R-:W-:-:S02]  /*4450*/  FFMA.FTZ R67, R52, R6, R67 ;  /* 0x0000000634437223 */ /* 0x000fc40000010043 */
[-C--:B------:R-:W-:Y:S02]  /*4460*/  FFMA.FTZ R4, R51, R6.reuse, R4 ;  /* 0x0000000633047223 */ /* 0x080fe40000010004 */
[----:B------:R-:W-:Y:S01]  /*4470*/  FFMA.FTZ R65, R50, R6, R65 ;  /* 0x0000000632417223 */ /* 0x000fe20000010041 */
[----:B------:R-:W-:Y:S01]  /*4480*/  HADD2.F32 R6, -RZ, R7.H1_H1 ;  /* 0x30000007ff067230 */ /* 0x000fe20000004100 */
[-C--:B------:R-:W-:Y:S02]  /*4490*/  FFMA.FTZ R64, R53, R5.reuse, R64 ;  /* 0x0000000535407223 */ /* 0x080fe40000010040 */
[-C--:B------:R-:W-:Y:S02]  /*44a0*/  FFMA.FTZ R67, R54, R5.reuse, R67 ;  /* 0x0000000536437223 */ /* 0x080fe40000010043 */
[----:B------:R-:W-:Y:S02]  /*44b0*/  FFMA.FTZ R7, R57, R6, R64 ;  /* 0x0000000639077223 */ /* 0x000fe40000010040 */
[----:B------:R-:W-:-:S02]  /*44c0*/  FFMA.FTZ R4, R55, R5, R4 ;  /* 0x0000000537047223 */ /* 0x000fc40000010004 */
[----:B------:R-:W-:Y:S02]  /*44d0*/  FFMA.FTZ R65, R56, R5, R65 ;  /* 0x0000000538417223 */ /* 0x000fe40000010041 */
        /* <DEDUP_REMOVED lines=20> */
[----:B------:R-:W-:Y:S01]  /*4620*/  HADD2.F32 R66, -RZ, R5.H0_H0 ;  /* 0x20000005ff427230 */ /* 0x000fe20000004100 */
[-C--:B------:R-:W-:Y:S02]  /*4630*/  FFMA.FTZ R64, R49, R6.reuse, RZ ;  /* 0x0000000631407223 */ /* 0x080fe400000100ff */
        /* <DEDUP_REMOVED lines=58> */
[----:B------:R-:W-:Y:S01]  /*49e0*/  FFMA.FTZ R49, R49, R64, RZ ;  /* 0x0000004031317223 */ /* 0x000fe200000100ff */
[----:B------:R-:W-:Y:S01]  /*49f0*/  HADD2.F32 R5, -RZ, R5.H1_H1 ;  /* 0x30000005ff057230 */ /* 0x000fe20000004100 */
[----:B------:R-:W-:Y:S02]  /*4a00*/  FFMA.FTZ R45, R44, R4, R45 ;  /* 0x000000042c2d7223 */ /* 0x000fe4000001002d */
[----:B------:R-:W-:-:S02]  /*4a10*/  FFMA.FTZ R43, R43, R64, RZ ;  /* 0x000000402b2b7223 */ /* 0x000fc400000100ff */
[----:B------:R-:W-:Y:S02]  /*4a20*/  FFMA.FTZ R49, R48, R4, R49 ;  /* 0x0000000430317223 */ /* 0x000fe40000010031 */
[-C--:B------:R-:W-:Y:S02]  /*4a30*/  FFMA.FTZ R47, R40, R46.reuse, R47 ;  /* 0x0000002e282f7223 */ /* 0x080fe4000001002f */
[----:B------:R-:W-:Y:S02]  /*4a40*/  FFMA.FTZ R40, R39, R46, R45 ;  /* 0x0000002e27287223 */ /* 0x000fe4000001002d */
[----:B------:R-:W-:Y:S02]  /*4a50*/  FFMA.FTZ R43, R42, R4, R43 ;  /* 0x000000042a2b7223 */ /* 0x000fe4000001002b */
[-C--:B------:R-:W-:Y:S02]  /*4a60*/  FFMA.FTZ R4, R41, R46.reuse, R49 ;  /* 0x0000002e29047223 */ /* 0x080fe40000010031 */
[-C--:B------:R-:W-:Y:S01]  /*4a70*/  FFMA.FTZ R40, R35, R5.reuse, R40 ;  /* 0x0000000523287223 */ /* 0x080fe20000010028 */
[--C-:B-1----:R-:W-:Y:S01]  /*4a80*/  HADD2.F32 R35, -RZ, R6.reuse.H0_H0 ;  /* 0x20000006ff237230 */ /* 0x102fe20000004100 */
[----:B------:R-:W-:Y:S01]  /*4a90*/  FFMA.FTZ R43, R38, R46, R43 ;  /* 0x0000002e262b7223 */ /* 0x000fe2000001002b */
        /* <DEDUP_REMOVED lines=34> */
.L_x_211:
[----:B------:R-:W-:Y:S02]  /*4cc0*/  IMAD.WIDE R4, R25, c[0x0][0x18c], R8 ;  /* 0x0000630019047a25 */ /* 0x000fe400078e0208 */
[----:B------:R-:W0:Y:S04]  /*4cd0*/  LDS.64 R8, [UR4+0x30] ;  /* 0x00003004ff087984 */ /* 0x000e280008000a00 */
[----:B------:R-:W2:Y:S01]  /*4ce0*/  LDG.E.128.CONSTANT R4, [R4.64] ;  /* 0x0000000604047981 */ /* 0x000ea2000c1e9d00 */
[----:B------:R-:W-:Y:S02]  /*4cf0*/  PRMT R24, R24, 0x5410, R26 ;  /* 0x0000541018187816 */ /* 0x000fe4000000001a */
[----:B------:R-:W-:Y:S01]  /*4d00*/  PRMT R27, R27, 0x5410, R28 ;  /* 0x000054101b1b7816 */ /* 0x000fe2000000001c */
[----:B0-----:R-:W-:-:S02]  /*4d10*/  HADD2.F32 R48, -RZ, R8.H0_H0 ;  /* 0x20000008ff307230 */ /* 0x001fc40000004100 */
        /* <DEDUP_REMOVED lines=14> */
[----:B------:R-:W-:Y:S01]  /*4e00*/  SHF.R.U32.HI R32, RZ, 0x8, R4 ;  /* 0x00000008ff207819 */ /* 0x000fe20000011604 */
[----:B------:R-:W-:Y:S01]  /*4e10*/  HADD2 R9, R6, -1032, -1032 ;  /* 0xe408e40806097430 */ /* 0x000fe20000000000 */
[----:B------:R-:W-:Y:S01]  /*4e20*/  LOP3.LUT R44, R5, 0xf000f0, RZ, 0xc0, !PT ;  /* 0x00f000f0052c7812 */ /* 0x000fe200078ec0ff */
[----:B------:R-:W-:Y:S01]  /*4e30*/  HADD2.F32 R41, -RZ, R25.H0_H0 ;  /* 0x20000019ff297230 */ /* 0x000fe20000004100 */
[----:B------:R-:W-:Y:S01]  /*4e40*/  SHF.R.U32.HI R33, RZ, 0x8, R5 ;  /* 0x00000008ff217819 */ /* 0x000fe20000011605 */
[----:B------:R-:W-:Y:S01]  /*4e50*/  HADD2.F32 R5, -RZ, R8.H1_H1 ;  /* 0x30000008ff057230 */ /* 0x000fe20000004100 */
[----:B------:R-:W-:Y:S01]  /*4e60*/  LOP3.LUT R4, R7, 0xf000f0, RZ, 0xc0, !PT ;  /* 0x00f000f007047812 */ /* 0x000fe200078ec0ff */
[----:B------:R-:W-:Y:S01]  /*4e70*/  HADD2 R8, R31, -1032, -1032 ;  /* 0xe408e4081f087430 */ /* 0x000fe20000000000 */
[----:B------:R-:W-:Y:S01]  /*4e80*/  SHF.R.U32.HI R47, RZ, 0x8, R7 ;  /* 0x00000008ff2f7819 */ /* 0x000fe20000011607 */
[----:B------:R-:W-:Y:S01]  /*4e90*/  HADD2 R7, R30, -1032, -1032 ;  /* 0xe408e4081e077430 */ /* 0x000fe20000000000 */
[----:B------:R-:W-:Y:S01]  /*4ea0*/  LOP3.LUT R6, R29, 0x64006400, RZ, 0xfc, !PT ;  /* 0x640064001d067812 */ /* 0x000fe200078efcff */
[----:B------:R-:W0:Y:S01]  /*4eb0*/  LDS.64 R30, [UR4+0x38] ;  /* 0x00003804ff1e7984 */ /* 0x000e220008000a00 */
[----:B------:R-:W-:Y:S01]  /*4ec0*/  HADD2.F32 R37, -RZ, R8.H0_H0 ;  /* 0x20000008ff257230 */ /* 0x000fe20000004100 */
[----:B------:R-:W-:Y:S01]  /*4ed0*/  LOP3.LUT R44, R44, 0x64006400, RZ, 0xfc, !PT ;  /* 0x640064002c2c7812 */ /* 0x000fe200078efcff */
[----:B------:R-:W-:Y:S01]  /*4ee0*/  HADD2.F32 R39, -RZ, R7.H0_H0 ;  /* 0x20000007ff277230 */ /* 0x000fe20000004100 */
[----:B------:R-:W-:Y:S01]  /*4ef0*/  LOP3.LUT R4, R4, 0x64006400, RZ, 0xfc, !PT ;  /* 0x6400640004047812 */ /* 0x000fe200078efcff */
[----:B------:R-:W-:-:S02]  /*4f00*/  HADD2.F32 R35, -RZ, R9.H0_H0 ;  /* 0x20000009ff237230 */ /* 0x000fc40000004100 */
[----:B------:R-:W-:Y:S02]  /*4f10*/  HADD2.F32 R40, -RZ, R25.H1_H1 ;  /* 0x30000019ff287230 */ /* 0x000fe40000004100 */
[----:B------:R-:W-:Y:S01]  /*4f20*/  HADD2.F32 R38, -RZ, R7.H1_H1 ;  /* 0x30000007ff267230 */ /* 0x000fe20000004100 */
[C---:B------:R-:W-:Y:S01]  /*4f30*/  FFMA.FTZ R7, R48.reuse, R39, RZ ;  /* 0x0000002730077223 */ /* 0x040fe200000100ff */
[----:B------:R-:W-:Y:S01]  /*4f40*/  HADD2.F32 R36, -RZ, R8.H1_H1 ;  /* 0x30000008ff247230 */ /* 0x000fe20000004100 */
[----:B------:R-:W-:Y:S01]  /*4f50*/  LOP3.LUT R8, R45, 0x64006400, RZ, 0xfc, !PT ;  /* 0x640064002d087812 */ /* 0x000fe200078efcff */
[----:B------:R-:W-:Y:S01]  /*4f60*/  HADD2.F32 R34, -RZ, R9.H1_H1 ;  /* 0x30000009ff227230 */ /* 0x000fe20000004100 */
[C---:B------:R-:W-:Y:S01]  /*4f70*/  FFMA.FTZ R9, R48.reuse, R37, RZ ;  /* 0x0000002530097223 */ /* 0x040fe200000100ff */
[-C--:B------:R-:W-:Y:S01]  /*4f80*/  HFMA2 R51, R6, R63.reuse.H0_H0, -72, -72 ;  /* 0xd480d48006337431 */ /* 0x080fe2000004003f */
[----:B------:R-:W-:Y:S01]  /*4f90*/  FFMA.FTZ R6, R41, R48, RZ ;  /* 0x0000003029067223 */ /* 0x000fe200000100ff */
[-C--:B------:R-:W-:Y:S01]  /*4fa0*/  HFMA2 R44, R44, R63.reuse.H0_H0, -72, -72 ;  /* 0xd480d4802c2c7431 */ /* 0x080fe2000004003f */
[----:B------:R-:W-:Y:S01]  /*4fb0*/  FFMA.FTZ R25, R48, R35, RZ ;  /* 0x0000002330197223 */ /* 0x000fe200000100ff */
[----:B------:R-:W-:Y:S01]  /*4fc0*/  HFMA2 R4, R4, R63.H0_H0, -72, -72 ;  /* 0xd480d48004047431 */ /* 0x000fe2000004003f */
[----:B------:R-:W-:Y:S01]  /*4fd0*/  FFMA.FTZ R45, R40, R5, R6 ;  /* 0x00000005282d7223 */ /* 0x000fe20000010006 */
[----:B------:R-:W-:Y:S01]  /*4fe0*/  HADD2.F32 R29, -RZ, R51.H0_H0 ;  /* 0x20000033ff1d7230 */ /* 0x000fe20000004100 */
[----:B------:R-:W-:-:S02]  /*4ff0*/  FFMA.FTZ R48, R5, R38, R7 ;  /* 0x0000002605307223 */ /* 0x000fc40000010007 */
[C---:B------:R-:W-:Y:S01]  /*5000*/  FFMA.FTZ R49, R5.reuse, R36, R9 ;  /* 0x0000002405317223 */ /* 0x040fe20000010009 */
[--C-:B------:R-:W-:Y:S01]  /*5010*/  HADD2.F32 R9, -RZ, R44.reuse.H0_H0 ;  /* 0x2000002cff097230 */ /* 0x100fe20000004100 */
[----:B------:R-:W-:Y:S01]  /*5020*/  FFMA.FTZ R50, R5, R34, R25 ;  /* 0x0000002205327223 */ /* 0x000fe20000010019 */
[-C--:B------:R-:W-:Y:S01]  /*5030*/  HFMA2 R5, R8, R63.reuse.H0_H0, -72, -72 ;  /* 0xd480d48008057431 */ /* 0x080fe2000004003f */
[----:B------:R-:W-:Y:S01]  /*5040*/  FFMA.FTZ R56, R29, R42, R45 ;  /* 0x0000002a1d387223 */ /* 0x000fe2000001002d */
[----:B------:R-:W-:Y:S01]  /*5050*/  HADD2.F32 R25, -RZ, R51.H1_H1 ;  /* 0x30000033ff197230 */ /* 0x000fe20000004100 */
[----:B------:R-:W-:Y:S01]  /*5060*/  FFMA.FTZ R48, R42, R9, R48 ;  /* 0x000000092a307223 */ /* 0x000fe20000010030 */
[----:B------:R-:W-:Y:S01]  /*5070*/  HADD2.F32 R8, -RZ, R44.H1_H1 ;  /* 0x3000002cff087230 */ /* 0x000fe20000004100 */
[----:B------:R-:W-:Y:S01]  /*5080*/  LOP3.LUT R44, R46, 0xf000f, RZ, 0xc0, !PT ;  /* 0x000f000f2e2c7812 */ /* 0x000fe200078ec0ff */
[--C-:B------:R-:W-:Y:S01]  /*5090*/  HADD2.F32 R7, -RZ, R5.reuse.H0_H0 ;  /* 0x20000005ff077230 */ /* 0x100fe20000004100 */
[----:B------:R-:W-:Y:S01]  /*50a0*/  FFMA.FTZ R56, R25, R43, R56 ;  /* 0x0000002b19387223 */ /* 0x000fe20000010038 */
[----:B------:R-:W-:Y:S01]  /*50b0*/  HADD2.F32 R6, -RZ, R5.H1_H1 ;  /* 0x30000005ff067230 */ /* 0x000fe20000004100 */
[----:B------:R-:W-:Y:S01]  /*50c0*/  FFMA.FTZ R55, R43, R8, R48 ;  /* 0x000000082b377223 */ /* 0x000fe20000010030 */
[--C-:B------:R-:W-:Y:S01]  /*50d0*/  HADD2.F32 R5, -RZ, R4.reuse.H0_H0 ;  /* 0x20000004ff057230 */ /* 0x100fe20000004100 */
[C---:B------:R-:W-:Y:S01]  /*50e0*/  FFMA.FTZ R49, R42.reuse, R7, R49 ;  /* 0x000000072a317223 */ /* 0x040fe20000010031 */
[----:B------:R-:W-:Y:S01]  /*50f0*/  HADD2.F32 R4, -RZ, R4.H1_H1 ;  /* 0x30000004ff047230 */ /* 0x000fe20000004100 */
[----:B------:R-:W-:Y:S01]  /*5100*/  LOP3.LUT R45, R47, 0xf000f, RZ, 0xc0, !PT ;  /* 0x000f000f2f2d7812 */ /* 0x000fe200078ec0ff */
[--C-:B0-----:R-:W-:Y:S01]  /*5110*/  HADD2.F32 R57, -RZ, R30.reuse.H0_H0 ;  /* 0x2000001eff397230 */ /* 0x101fe20000004100 */
[----:B------:R-:W-:Y:S01]  /*5120*/  FFMA.FTZ R50, R42, R5, R50 ;  /* 0x000000052a327223 */ /* 0x000fe20000010032 */
[----:B------:R-:W-:Y:S01]  /*5130*/  LOP3.LUT R42, R32, 0xf000f, RZ, 0xc0, !PT ;  /* 0x000f000f202a7812 */ /* 0x000fe200078ec0ff */
[C---:B------:R-:W-:Y:S01]  /*5140*/  FFMA.FTZ R54, R43.reuse, R6, R49 ;  /* 0x000000062b367223 */ /* 0x040fe20000010031 */
[----:B------:R-:W-:Y:S01]  /*5150*/  LOP3.LUT R44, R44, 0x64006400, RZ, 0xfc, !PT ;  /* 0x640064002c2c7812 */ /* 0x000fe200078efcff */
[----:B------:R-:W-:Y:S01]  /*5160*/  FFMA.FTZ R50, R43, R4, R50 ;  /* 0x000000042b327223 */ /* 0x000fe20000010032 */
        /* <DEDUP_REMOVED lines=15> */
[----:B------:R-:W-:Y:S01]  /*5260*/  HADD2.F32 R44, -RZ, R58.H0_H0 ;  /* 0x2000003aff2c7230 */ /* 0x000fe20000004100 */
[----:B------:R-:W-:Y:S01]  /*5270*/  LOP3.LUT R47, R47, 0xf000f0, RZ, 0xc0, !PT ;  /* 0x00f000f02f2f7812 */ /* 0x000fe200078ec0ff */
        /* <DEDUP_REMOVED lines=9> */
[----:B------:R-:W-:Y:S01]  /*5310*/  LOP3.LUT R56, R33, 0x64006400, RZ, 0xfc, !PT ;  /* 0x6400640021387812 */ /* 0x000fe200078efcff */
[----:B------:R-:W-:Y:S01]  /*5320*/  HADD2.F32 R48, -RZ, R48.H1_H1 ;  /* 0x30000030ff307230 */ /* 0x000fe20000004100 */
[----:B------:R-:W-:Y:S01]  /*5330*/  LOP3.LUT R60, R46, 0x64006400, RZ, 0xfc, !PT ;  /* 0x640064002e3c7812 */ /* 0x000fe200078efcff */
[-C--:B------:R-:W-:Y:S01]  /*5340*/  HFMA2 R46, R32, R63.reuse.H0_H0, -72, -72 ;  /* 0xd480d480202e7431 */ /* 0x080fe2000004003f */
[----:B------:R-:W-:Y:S01]  /*5350*/  FFMA.FTZ R32, R51, R52, R53 ;  /* 0x0000003433207223 */ /* 0x000fe20000010035 */
[-C--:B------:R-:W-:Y:S01]  /*5360*/  HFMA2 R56, R56, R63.reuse.H0_H0, -72, -72 ;  /* 0xd480d48038387431 */ /* 0x080fe2000004003f */
[C---:B------:R-:W-:Y:S01]  /*5370*/  FFMA.FTZ R33, R52.reuse, R50, R55 ;  /* 0x0000003234217223 */ /* 0x040fe20000010037 */
[----:B------:R-:W-:Y:S01]  /*5380*/  HFMA2 R60, R60, R63.H0_H0, -72, -72 ;  /* 0xd480d4803c3c7431 */ /* 0x000fe2000004003f */
[C---:B------:R-:W-:Y:S01]  /*5390*/  FFMA.FTZ R58, R52.reuse, R49, R54 ;  /* 0x00000031343a7223 */ /* 0x040fe20000010036 */
[----:B------:R-:W-:Y:S01]  /*53a0*/  HADD2.F32 R31, -RZ, R31.H1_H1 ;  /* 0x3000001fff1f7230 */ /* 0x000fe20000004100 */
[----:B------:R-:W-:Y:S01]  /*53b0*/  FFMA.FTZ R59, R52, R48, R57 ;  /* 0x00000030343b7223 */ /* 0x000fe20000010039 */
[----:B------:R-:W-:Y:S01]  /*53c0*/  LOP3.LUT R52, R47, 0x64006400, RZ, 0xfc, !PT ;  /* 0x640064002f347812 */ /* 0x000fe200078efcff */
[----:B------:R-:W-:-:S02]  /*53d0*/  HADD2.F32 R47, -RZ, R46.H0_H0 ;  /* 0x2000002eff2f7230 */ /* 0x000fc40000004100 */
[----:B------:R-:W-:Y:S02]  /*53e0*/  HADD2.F32 R57, -RZ, R56.H0_H0 ;  /* 0x20000038ff397230 */ /* 0x000fe40000004100 */
[----:B------:R-:W-:Y:S01]  /*53f0*/  HFMA2 R63, R52, R63.H0_H0, -72, -72 ;  /* 0xd480d480343f7431 */ /* 0x000fe2000004003f */
[----:B------:R-:W-:Y:S01]  /*5400*/  FFMA.FTZ R32, R47, R30, R32 ;  /* 0x0000001e2f207223 */ /* 0x000fe20000010020 */
[----:B------:R-:W-:Y:S02]  /*5410*/  HADD2.F32 R55, -RZ, R60.H0_H0 ;  /* 0x2000003cff377230 */ /* 0x000fe40000004100 */
[----:B------:R-:W-:Y:S02]  /*5420*/  HADD2.F32 R46, -RZ, R46.H1_H1 ;  /* 0x3000002eff2e7230 */ /* 0x000fe40000004100 */
[----:B------:R-:W-:Y:S01]  /*5430*/  HADD2.F32 R53, -RZ, R63.H0_H0 ;  /* 0x2000003fff357230 */ /* 0x000fe20000004100 */
[----:B------:R-:W-:Y:S01]  /*5440*/  FFMA.FTZ R58, R30, R55, R58 ;  /* 0x000000371e3a7223 */ /* 0x000fe2000001003a */
[----:B------:R-:W-:-:S02]  /*5450*/  HADD2.F32 R56, -RZ, R56.H1_H1 ;  /* 0x30000038ff387230 */ /* 0x000fc40000004100 */
[----:B------:R-:W-:Y:S01]  /*5460*/  HADD2.F32 R52, -RZ, R60.H1_H1 ;  /* 0x3000003cff347230 */ /* 0x000fe20000004100 */
[C---:B------:R-:W-:Y:S01]  /*5470*/  FFMA.FTZ R60, R30.reuse, R57, R33 ;  /* 0x000000391e3c7223 */ /* 0x040fe20000010021 */
[----:B------:R-:W-:Y:S01]  /*5480*/  HADD2.F32 R54, -RZ, R63.H1_H1 ;  /* 0x3000003fff367230 */ /* 0x000fe20000004100 */
[----:B------:R-:W-:Y:S02]  /*5490*/  FFMA.FTZ R30, R30, R53, R59 ;  /* 0x000000351e1e7223 */ /* 0x000fe4000001003b */
[----:B------:R-:W-:Y:S02]  /*54a0*/  FFMA.FTZ R33, R46, R31, R32 ;  /* 0x0000001f2e217223 */ /* 0x000fe40000010020 */
[C---:B------:R-:W-:Y:S02]  /*54b0*/  FFMA.FTZ R60, R31.reuse, R56, R60 ;  /* 0x000000381f3c7223 */ /* 0x040fe4000001003c */
[C---:B------:R-:W-:Y:S02]  /*54c0*/  FFMA.FTZ R59, R31.reuse, R52, R58 ;  /* 0x000000341f3b7223 */ /* 0x040fe4000001003a */
        /* <DEDUP_REMOVED lines=18> */
[----:B------:R-:W-:-:S03]  /*55f0*/  HADD2.F32 R27, -RZ, R30.H1_H1 ;  /* 0x3000001eff1b7230 */ /* 0x000fc60000004100 */
[-C--:B------:R-:W-:Y:S02]  /*5600*/  FFMA.FTZ R30, R41, R24.reuse, RZ ;  /* 0x00000018291e7223 */ /* 0x080fe400000100ff */
[-C--:B------:R-:W-:Y:S02]  /*5610*/  FFMA.FTZ R58, R39, R24.reuse, RZ ;  /* 0x00000018273a7223 */ /* 0x080fe400000100ff */
[-C--:B------:R-:W-:Y:S02]  /*5620*/  FFMA.FTZ R59, R37, R24.reuse, RZ ;  /* 0x00000018253b7223 */ /* 0x080fe400000100ff */
[----:B------:R-:W-:Y:S02]  /*5630*/  FFMA.FTZ R24, R35, R24, RZ ;  /* 0x0000001823187223 */ /* 0x000fe400000100ff */
[-C--:B------:R-:W-:Y:S02]  /*5640*/  FFMA.FTZ R30, R40, R27.reuse, R30 ;  /* 0x0000001b281e7223 */ /* 0x080fe4000001001e */
[----:B------:R-:W-:-:S02]  /*5650*/  FFMA.FTZ R58, R38, R27, R58 ;  /* 0x0000001b263a7223 */ /* 0x000fc4000001003a */
[-C--:B------:R-:W-:Y:S02]  /*5660*/  FFMA.FTZ R59, R36, R27.reuse, R59 ;  /* 0x0000001b243b7223 */ /* 0x080fe4000001003b */
[----:B------:R-:W-:Y:S01]  /*5670*/  FFMA.FTZ R27, R34, R27, R24 ;  /* 0x0000001b221b7223 */ /* 0x000fe20000010018 */
[--C-:B------:R-:W-:Y:S02]  /*5680*/  HADD2.F32 R24, -RZ, R31.reuse.H0_H0 ;  /* 0x2000001fff187230 */ /* 0x100fe40000004100 */
[----:B------:R-:W-:-:S03]  /*5690*/  HADD2.F32 R31, -RZ, R31.H1_H1 ;  /* 0x3000001fff1f7230 */ /* 0x000fc60000004100 */
[-C--:B------:R-:W-:Y:S02]  /*56a0*/  FFMA.FTZ R59, R7, R24.reuse, R59 ;  /* 0x00000018073b7223 */ /* 0x080fe4000001003b */
[-C--:B------:R-:W-:Y:S02]  /*56b0*/  FFMA.FTZ R27, R5, R24.reuse, R27 ;  /* 0x00000018051b7223 */ /* 0x080fe4000001001b */
[-C--:B------:R-:W-:Y:S02]  /*56c0*/  FFMA.FTZ R30, R29, R24.reuse, R30 ;  /* 0x000000181d1e7223 */ /* 0x080fe4000001001e */
[----:B------:R-:W-:Y:S02]  /*56d0*/  FFMA.FTZ R58, R9, R24, R58 ;  /* 0x00000018093a7223 */ /* 0x000fe4000001003a */
[-C--:B------:R-:W-:Y:S02]  /*56e0*/  FFMA.FTZ R24, R6, R31.reuse, R59 ;  /* 0x0000001f06187223 */ /* 0x080fe4000001003b */
[-C--:B------:R-:W-:Y:S01]  /*56f0*/  FFMA.FTZ R59, R4, R31.reuse, R27 ;  /* 0x0000001f043b7223 */ /* 0x080fe2000001001b */
[--C-:B-1----:R-:W-:Y:S01]  /*5700*/  HADD2.F32 R27, -RZ, R32.reuse.H0_H0 ;  /* 0x20000020ff1b7230 */ /* 0x102fe20000004100 */
[-C--:B------:R-:W-:Y:S01]  /*5710*/  FFMA.FTZ R30, R25, R31.reuse, R30 ;  /* 0x0000001f191e7223 */ /* 0x080fe2000001001e */
[----:B------:R-:W-:Y:S01]  /*5720*/  HADD2.F32 R32, -RZ, R32.H1_H1 ;  /* 0x30000020ff207230 */ /* 0x000fe20000004100 */
[----:B------:R-:W-:-:S02]  /*5730*/  FFMA.FTZ R58, R8, R31, R58 ;  /* 0x0000001f083a7223 */ /* 0x000fc4000001003a */
[-C--:B------:R-:W-:Y:S02]  /*5740*/  FFMA.FTZ R30, R45, R27.reuse, R30 ;  /* 0x0000001b2d1e7223 */ /* 0x080fe4000001001e */
[-C--:B------:R-:W-:Y:S02]  /*5750*/  FFMA.FTZ R31, R44, R27.reuse, R58 ;  /* 0x0000001b2c1f7223 */ /* 0x080fe4000001003a */
[-C--:B------:R-:W-:Y:S01]  /*5760*/  FFMA.FTZ R58, R43, R27.reuse, R24 ;  /* 0x0000001b2b3a7223 */ /* 0x080fe20000010018 */
[--C-:B------:R-:W-:Y:S01]  /*5770*/  HADD2.F32 R24, -RZ, R33.reuse.H0_H0 ;  /* 0x20000021ff187230 */ /* 0x100fe20000004100 */
[----:B------:R-:W-:Y:S01]  /*5780*/  FFMA.FTZ R59, R42, R27, R59 ;  /* 0x0000001b2a3b7223 */ /* 0x000fe2000001003b */
[----:B------:R-:W-:Y:S01]  /*5790*/  HADD2.F32 R33, -RZ, R33.H1_H1 ;  /* 0x30000021ff217230 */ /* 0x000fe20000004100 */
        /* <DEDUP_REMOVED lines=97> */
[-C--:B------:R-:W-:Y:S01]  /*5db0*/  FFMA.FTZ R35, R5, R24.reuse, R35 ;  /* 0x0000001805237223 */ /* 0x080fe20000010023 */
[--C-:B-1----:R-:W-:Y:S01]  /*5dc0*/  HADD2.F32 R5, -RZ, R32.reuse.H0_H0 ;  /* 0x20000020ff057230 */ /* 0x102fe20000004100 */
[----:B------:R-:W-:Y:S01]  /*5dd0*/  FFMA.FTZ R37, R7, R24, R37 ;  /* 0x0000001807257223 */ /* 0x000fe20000010025 */
[----:B------:R-:W-:Y:S01]  /*5de0*/  HADD2.F32 R32, -RZ, R32.H1_H1 ;  /* 0x30000020ff207230 */ /* 0x000fe20000004100 */
[-C--:B------:R-:W-:Y:S02]  /*5df0*/  FFMA.FTZ R30, R25, R31.reuse, R30 ;  /* 0x0000001f191e7223 */ /* 0x080fe4000001001e */
        /* <DEDUP_REMOVED lines=33> */
.L_x_208:
[----:B------:R-:W-:Y:S01]  /*6010*/  IADD3 R23, R23, 0x20, RZ ;  /* 0x0000002017177810 */ /* 0x000fe20007ffe0ff */
[----:B------:R-:W-:Y:S01]  /*6020*/  UIADD3 UR4, UR4, 0x40, URZ ;  /* 0x0000004004047890 */ /* 0x000fe2000fffe03f */
[----:B------:R-:W-:Y:S02]  /*6030*/  MOV R5, c[0x0][0x18c] ;  /* 0x0000630000057a02 */ /* 0x000fe40000000f00 */
[C---:B------:R-:W-:Y:S02]  /*6040*/  ISETP.GE.AND P0, PT, R23.reuse, c[0x0][0x1b4], PT ;  /* 0x00006d0017007a0c */ /* 0x040fe40003f06270 */
[----:B------:R-:W-:Y:S01]  /*6050*/  ISETP.LT.AND P2, PT, R23, R22, PT ;  /* 0x000000161700720c */ /* 0x000fe20003f41270 */
[----:B------:R-:W-:-:S12]  /*6060*/  IMAD.WIDE R2, R5, 0x10, R2 ;  /* 0x0000001005027825 */ /* 0x000fd800078e0202 */
[----:B------:R-:W-:Y:S05]  /*6070*/  @!P0 BRA P2, `(.L_x_212) ;  /* 0xffffb17000008947 */ /* 0x000fea000103ffff */
.L_x_207:
[----:B------:R-:W-:Y:S05]  /*6080*/  @!P1 EXIT ;  /* 0x000000000000994d */ /* 0x000fea0003800000 */
[----:B------:R-:W1:Y:S04]  /*6090*/  S2R R3, SR_CTAID.X ;  /* 0x0000000000037919 */ /* 0x000e680000002500 */
[----:B------:R-:W1:Y:S04]  /*60a0*/  S2R R2, SR_TID.X ;  /* 0x0000000000027919 */ /* 0x000e680000002100 */
[----:B------:R-:W2:Y:S01]  /*60b0*/  S2R R0, SR_CTAID.Y ;  /* 0x0000000000007919 */ /* 0x000ea20000002600 */
[----:B-1----:R-:W-:Y:S02]  /*60c0*/  LEA R3, R3, R2, 0x6 ;  /* 0x0000000203037211 */ /* 0x002fe400078e30ff */
[----:B------:R-:W-:-:S02]  /*60d0*/  MOV R2, 0x2 ;  /* 0x0000000200027802 */ /* 0x000fc40000000f00 */
[----:B--2---:R-:W-:Y:S02]  /*60e0*/  SHF.L.U32 R0, R0, 0x2, RZ ;  /* 0x0000000200007819 */ /* 0x004fe400000006ff */
[----:B------:R-:W-:-:S05]  /*60f0*/  SHF.L.U32 R3, R3, 0x2, RZ ;  /* 0x0000000203037819 */ /* 0x000fca00000006ff */
        /* <DEDUP_REMOVED lines=8> */
.L_x_216:
[----:B------:R-:W1:Y:S02]  /*6180*/  LDS R4, [R0] ;  /* 0x0000000000047984 */ /* 0x000e640000000800 */
[----:B-1----:R-:W-:-:S10]  /*6190*/  HFMA2.MMA R5, R4, 1, 1, R26 ;  /* 0x3c003c0004057835 */ /* 0x002fd4000000001a */
[----:B------:R-:W1:Y:S02]  /*61a0*/  ATOMS.CAST.SPIN R5, [R0], R4, R5 ;  /* 0x000000040005738d */ /* 0x000e640001800005 */
[----:B-1----:R-:W-:-:S13]  /*61b0*/  ISETP.EQ.U32.AND P0, PT, R5, 0x1, PT ;  /* 0x000000010500780c */ /* 0x002fda0003f02070 */
[----:B------:R-:W-:Y:S05]  /*61c0*/  @!P0 BRA `(.L_x_216) ;  /* 0xffffffb000008947 */ /* 0x000fea000383ffff */
[----:B------:R-:W-:Y:S05]  /*61d0*/  BRA `(.L_x_214) ;  /* 0x0000003000007947 */ /* 0x000fea0003800000 */
.L_x_215:
[----:B------:R-:W2:Y:S02]  /*61e0*/  LD.E R0, [R2.64] ;  /* 0x0000000602007980 */ /* 0x000ea4000c101900 */
[----:B--2---:R-:W-:-:S05]  /*61f0*/  IADD3 R5, R26, R0, RZ ;  /* 0x000000001a057210 */ /* 0x004fca0007ffe0ff */
[----:B------:R1:W-:Y:S02]  /*6200*/  ST.E [R2.64], R5 ;  /* 0x0000000502007985 */ /* 0x0003e4000c101906 */
.L_x_214:
[----:B------:R-:W-:Y:S05]  /*6210*/  BSYNC B0 ;  /* 0x0000000000007941 */ /* 0x000fea0003800000 */
.L_x_213:
[----:B------:R-:W2:Y:S01]  /*6220*/  ATOM.E.ADD.F16x2.RN.STRONG.GPU P0, RZ, [R2.64+0x4], R28 ;  /* 0x0000041c02ff798a */ /* 0x000ea2000810e9c6 */
[----:B------:R-:W-:Y:S01]  /*6230*/  BSSY B0, `(.L_x_217) ;  /* 0x000000f000007945 */ /* 0x000fe20003800000 */
[----:B--2---:R-:W-:Y:S05]  /*6240*/  @P0 BRA `(.L_x_218) ;  /* 0x000000d000000947 */ /* 0x004fea0003800000 */
[----:B------:R-:W2:Y:S02]  /*6250*/  QSPC.E.S P0, RZ, [R2+0x4] ;  /* 0x0000040002ff73aa */ /* 0x000ea40000000500 */
[----:B--2---:R-:W-:Y:S05]  /*6260*/  @!P0 BRA `(.L_x_219) ;  /* 0x0000008000008947 */ /* 0x004fea0003800000 */
[----:B------:R-:W-:-:S04]  /*6270*/  IADD3 R0, R2, 0x4, RZ ;  /* 0x0000000402007810 */ /* 0x000fc80007ffe0ff */
[----:B------:R-:W-:-:S05]  /*6280*/  LOP3.LUT R0, R0, 0xffffff, RZ, 0xc0, !PT ;  /* 0x00ffffff00007812 */ /* 0x000fca00078ec0ff */
.L_x_220:
[----:B------:R-:W2:Y:S02]  /*6290*/  LDS R4, [R0] ;  /* 0x0000000000047984 */ /* 0x000ea40000000800 */
[----:B-12---:R-:W-:-:S06]  /*62a0*/  HADD2 R5, R4, R28 ;  /* 0x0000001c04057230 */ /* 0x006fcc0000000000 */
[----:B------:R-:W1:Y:S02]  /*62b0*/  ATOMS.CAST.SPIN R5, [R0], R4, R5 ;  /* 0x000000040005738d */ /* 0x000e640001800005 */
[----:B-1----:R-:W-:-:S13]  /*62c0*/  ISETP.EQ.U32.AND P0, PT, R5, 0x1, PT ;  /* 0x000000010500780c */ /* 0x002fda0003f02070 */
[----:B------:R-:W-:Y:S05]  /*62d0*/  @!P0 BRA `(.L_x_220) ;  /* 0xffffffb000008947 */ /* 0x000fea000383ffff */
[----:B------:R-:W-:Y:S05]  /*62e0*/  BRA `(.L_x_218) ;  /* 0x0000003000007947 */ /* 0x000fea0003800000 */
.L_x_219:
[----:B------:R-:W2:Y:S02]  /*62f0*/  LD.E R0, [R2.64+0x4] ;  /* 0x0000040602007980 */ /* 0x000ea4000c101900 */
[----:B-12---:R-:W-:-:S05]  /*6300*/  IADD3 R5, R28, R0, RZ ;  /* 0x000000001c057210 */ /* 0x006fca0007ffe0ff */
[----:B------:R1:W-:Y:S02]  /*6310*/  ST.E [R2.64+0x4], R5 ;  /* 0x0000040502007985 */ /* 0x0003e4000c101906 */
.L_x_218:
[----:B------:R-:W-:Y:S05]  /*6320*/  BSYNC B0 ;  /* 0x0000000000007941 */ /* 0x000fea0003800000 */
.L_x_217:
[----:B------:R-:W-:-:S13]  /*6330*/  ISETP.GE.AND P0, PT, R21, 0x2, PT ;  /* 0x000000021500780c */ /* 0x000fda0003f06270 */
[----:B------:R-:W-:Y:S05]  /*6340*/  @!P0 EXIT ;  /* 0x000000000000894d */ /* 0x000fea0003800000 */
[----:B------:R-:W-:-:S05]  /*6350*/  MOV R7, c[0x0][0x18c] ;  /* 0x0000630000077a02 */ /* 0x000fca0000000f00 */
[----:B-1----:R-:W-:-:S05]  /*6360*/  IMAD.WIDE R2, R7, 0x2, R2 ;  /* 0x0000000207027825 */ /* 0x002fca00078e0202 */
[----:B------:R-:W2:Y:S01]  /*6370*/  ATOM.E.ADD.F16x2.RN.STRONG.GPU P0, RZ, [R2.64], R15 ;  /* 0x0000000f02ff798a */ /* 0x000ea2000810e9c6 */
[----:B------:R-:W-:Y:S01]  /*6380*/  BSSY B0, `(.L_x_221) ;  /* 0x000000e000007945 */ /* 0x000fe20003800000 */
[----:B--2---:R-:W-:Y:S05]  /*6390*/  @P0 BRA `(.L_x_222) ;  /* 0x000000c000000947 */ /* 0x004fea0003800000 */
[----:B------:R-:W1:Y:S02]  /*63a0*/  QSPC.E.S P0, RZ, [R2] ;  /* 0x0000000002ff73aa */ /* 0x000e640000000500 */
[----:B-1----:R-:W-:Y:S05]  /*63b0*/  @!P0 BRA `(.L_x_223) ;  /* 0x0000007000008947 */ /* 0x002fea0003800000 */
[----:B------:R-:W-:-:S05]  /*63c0*/  LOP3.LUT R0, R2, 0xffffff, RZ, 0xc0, !PT ;  /* 0x00ffffff02007812 */ /* 0x000fca00078ec0ff */
.L_x_224:
[----:B------:R-:W1:Y:S02]  /*63d0*/  LDS R4, [R0] ;  /* 0x0000000000047984 */ /* 0x000e640000000800 */
[----:B-1----:R-:W-:-:S10]  /*63e0*/  HFMA2.MMA R5, R4, 1, 1, R15 ;  /* 0x3c003c0004057835 */ /* 0x002fd4000000000f */
[----:B------:R-:W1:Y:S02]  /*63f0*/  ATOMS.CAST.SPIN R5, [R0], R4, R5 ;  /* 0x000000040005738d */ /* 0x000e640001800005 */
[----:B-1----:R-:W-:-:S13]  /*6400*/  ISETP.EQ.U32.AND P0, PT, R5, 0x1, PT ;  /* 0x000000010500780c */ /* 0x002fda0003f02070 */
[----:B------:R-:W-:Y:S05]  /*6410*/  @!P0 BRA `(.L_x_224) ;  /* 0xffffffb000008947 */ /* 0x000fea000383ffff */
[----:B------:R-:W-:Y:S05]  /*6420*/  BRA `(.L_x_222) ;  /* 0x0000003000007947 */ /* 0x000fea0003800000 */
.L_x_223:
[----:B------:R-:W2:Y:S02]  /*6430*/  LD.E R0, [R2.64] ;  /* 0x0000000602007980 */ /* 0x000ea4000c101900 */
[----:B--2---:R-:W-:-:S05]  /*6440*/  IADD3 R5, R15, R0, RZ ;  /* 0x000000000f057210 */ /* 0x004fca0007ffe0ff */
[----:B------:R1:W-:Y:S02]  /*6450*/  ST.E [R2.64], R5 ;  /* 0x0000000502007985 */ /* 0x0003e4000c101906 */
.L_x_222:
[----:B------:R-:W-:Y:S05]  /*6460*/  BSYNC B0 ;  /* 0x0000000000007941 */ /* 0x000fea0003800000 */
.L_x_221:
[----:B------:R-:W2:Y:S01]  /*6470*/  ATOM.E.ADD.F16x2.RN.STRONG.GPU P0, RZ, [R2.64+0x4], R16 ;  /* 0x0000041002ff798a */ /* 0x000ea2000810e9c6 */
[----:B------:R-:W-:Y:S01]  /*6480*/  BSSY B0, `(.L_x_225) ;  /* 0x000000f000007945 */ /* 0x000fe20003800000 */
[----:B--2---:R-:W-:Y:S05]  /*6490*/  @P0 BRA `(.L_x_226) ;  /* 0x000000d000000947 */ /* 0x004fea0003800000 */
[----:B------:R-:W2:Y:S02]  /*64a0*/  QSPC.E.S P0, RZ, [R2+0x4] ;  /* 0x0000040002ff73aa */ /* 0x000ea40000000500 */
[----:B--2---:R-:W-:Y:S05]  /*64b0*/  @!P0 BRA `(.L_x_227) ;  /* 0x0000008000008947 */ /* 0x004fea0003800000 */
[----:B------:R-:W-:-:S04]  /*64c0*/  IADD3 R0, R2, 0x4, RZ ;  /* 0x0000000402007810 */ /* 0x000fc80007ffe0ff */
[----:B------:R-:W-:-:S05]  /*64d0*/  LOP3.LUT R0, R0, 0xffffff, RZ, 0xc0, !PT ;  /* 0x00ffffff00007812 */ /* 0x000fca00078ec0ff */
.L_x_228:
[----:B------:R-:W2:Y:S02]  /*64e0*/  LDS R4, [R0] ;  /* 0x0000000000047984 */ /* 0x000ea40000000800 */
[----:B-12---:R-:W-:-:S06]  /*64f0*/  HADD2 R5, R4, R16 ;  /* 0x0000001004057230 */ /* 0x006fcc0000000000 */
[----:B------:R-:W1:Y:S02]  /*6500*/  ATOMS.CAST.SPIN R5, [R0], R4, R5 ;  /* 0x000000040005738d */ /* 0x000e640001800005 */
[----:B-1----:R-:W-:-:S13]  /*6510*/  ISETP.EQ.U32.AND P0, PT, R5, 0x1, PT ;  /* 0x000000010500780c */ /* 0x002fda0003f02070 */
[----:B------:R-:W-:Y:S05]  /*6520*/  @!P0 BRA `(.L_x_228) ;  /* 0xffffffb000008947 */ /* 0x000fea000383ffff */
[----:B------:R-:W-:Y:S05]  /*6530*/  BRA `(.L_x_226) ;  /* 0x0000003000007947 */ /* 0x000fea0003800000 */
.L_x_227:
[----:B------:R-:W2:Y:S02]  /*6540*/  LD.E R0, [R2.64+0x4] ;  /* 0x0000040602007980 */ /* 0x000ea4000c101900 */
[----:B-12---:R-:W-:-:S05]  /*6550*/  IADD3 R5, R16, R0, RZ ;  /* 0x0000000010057210 */ /* 0x006fca0007ffe0ff */
[----:B------:R1:W-:Y:S02]  /*6560*/  ST.E [R2.64+0x4], R5 ;  /* 0x0000040502007985 */ /* 0x0003e4000c101906 */
.L_x_226:
[----:B------:R-:W-:Y:S05]  /*6570*/  BSYNC B0 ;  /* 0x0000000000007941 */ /* 0x000fea0003800000 */
.L_x_225:
        /* <DEDUP_REMOVED lines=9> */
.L_x_232:
[----:B------:R-:W1:Y:S02]  /*6610*/  LDS R4, [R0] ;  /* 0x0000000000047984 */ /* 0x000e640000000800 */
[----:B-1----:R-:W-:-:S10]  /*6620*/  HFMA2.MMA R5, R4, 1, 1, R17 ;  /* 0x3c003c0004057835 */ /* 0x002fd40000000011 */
[----:B------:R-:W1:Y:S02]  /*6630*/  ATOMS.CAST.SPIN R5, [R0], R4, R5 ;  /* 0x000000040005738d */ /* 0x000e640001800005 */
[----:B-1----:R-:W-:-:S13]  /*6640*/  ISETP.EQ.U32.AND P0, PT, R5, 0x1, PT ;  /* 0x000000010500780c */ /* 0x002fda0003f02070 */
[----:B------:R-:W-:Y:S05]  /*6650*/  @!P0 BRA `(.L_x_232) ;  /* 0xffffffb000008947 */ /* 0x000fea000383ffff */
[----:B------:R-:W-:Y:S05]  /*6660*/  BRA `(.L_x_230) ;  /* 0x0000003000007947 */ /* 0x000fea0003800000 */
.L_x_231:
[----:B------:R-:W2:Y:S02]  /*6670*/  LD.E R0, [R2.64] ;  /* 0x0000000602007980 */ /* 0x000ea4000c101900 */
[----:B--2---:R-:W-:-:S05]  /*6680*/  IADD3 R5, R17, R0, RZ ;  /* 0x0000000011057210 */ /* 0x004fca0007ffe0ff */
[----:B------:R1:W-:Y:S02]  /*6690*/  ST.E [R2.64], R5 ;  /* 0x0000000502007985 */ /* 0x0003e4000c101906 */
.L_x_230:
[----:B------:R-:W-:Y:S05]  /*66a0*/  BSYNC B0 ;  /* 0x0000000000007941 */ /* 0x000fea0003800000 */
.L_x_229:
[----:B------:R-:W2:Y:S01]  /*66b0*/  ATOM.E.ADD.F16x2.RN.STRONG.GPU P0, RZ, [R2.64+0x4], R18 ;  /* 0x0000041202ff798a */ /* 0x000ea2000810e9c6 */
[----:B------:R-:W-:Y:S01]  /*66c0*/  BSSY B0, `(.L_x_233) ;  /* 0x000000f000007945 */ /* 0x000fe20003800000 */
[----:B--2---:R-:W-:Y:S05]  /*66d0*/  @P0 BRA `(.L_x_234) ;  /* 0x000000d000000947 */ /* 0x004fea0003800000 */
[----:B------:R-:W2:Y:S02]  /*66e0*/  QSPC.E.S P0, RZ, [R2+0x4] ;  /* 0x0000040002ff73aa */ /* 0x000ea40000000500 */
[----:B--2---:R-:W-:Y:S05]  /*66f0*/  @!P0 BRA `(.L_x_235) ;  /* 0x0000008000008947 */ /* 0x004fea0003800000 */
[----:B------:R-:W-:-:S04]  /*6700*/  IADD3 R0, R2, 0x4, RZ ;  /* 0x0000000402007810 */ /* 0x000fc80007ffe0ff */
[----:B------:R-:W-:-:S05]  /*6710*/  LOP3.LUT R0, R0, 0xffffff, RZ, 0xc0, !PT ;  /* 0x00ffffff00007812 */ /* 0x000fca00078ec0ff */
.L_x_236:
[----:B------:R-:W2:Y:S02]  /*6720*/  LDS R4, [R0] ;  /* 0x0000000000047984 */ /* 0x000ea40000000800 */
[----:B-12---:R-:W-:-:S06]  /*6730*/  HADD2 R5, R4, R18 ;  /* 0x0000001204057230 */ /* 0x006fcc0000000000 */
[----:B------:R-:W1:Y:S02]  /*6740*/  ATOMS.CAST.SPIN R5, [R0], R4, R5 ;  /* 0x000000040005738d */ /* 0x000e640001800005 */
[----:B-1----:R-:W-:-:S13]  /*6750*/  ISETP.EQ.U32.AND P0, PT, R5, 0x1, PT ;  /* 0x000000010500780c */ /* 0x002fda0003f02070 */
[----:B------:R-:W-:Y:S05]  /*6760*/  @!P0 BRA `(.L_x_236) ;  /* 0xffffffb000008947 */ /* 0x000fea000383ffff */
[----:B------:R-:W-:Y:S05]  /*6770*/  BRA `(.L_x_234) ;  /* 0x0000003000007947 */ /* 0x000fea0003800000 */
.L_x_235:
[----:B------:R-:W2:Y:S02]  /*6780*/  LD.E R0, [R2.64+0x4] ;  /* 0x0000040602007980 */ /* 0x000ea4000c101900 */
[----:B-12---:R-:W-:-:S05]  /*6790*/  IADD3 R5, R18, R0, RZ ;  /* 0x0000000012057210 */ /* 0x006fca0007ffe0ff */
[----:B------:R1:W-:Y:S02]  /*67a0*/  ST.E [R2.64+0x4], R5 ;  /* 0x0000040502007985 */ /* 0x0003e4000c101906 */
.L_x_234:
[----:B------:R-:W-:Y:S05]  /*67b0*/  BSYNC B0 ;  /* 0x0000000000007941 */ /* 0x000fea0003800000 */
.L_x_233:
        /* <DEDUP_REMOVED lines=9> */
.L_x_240:
[----:B------:R-:W1:Y:S02]  /*6850*/  LDS R4, [R0] ;  /* 0x0000000000047984 */ /* 0x000e640000000800 */
[----:B-1----:R-:W-:-:S10]  /*6860*/  HFMA2.MMA R5, R4, 1, 1, R19 ;  /* 0x3c003c0004057835 */ /* 0x002fd40000000013 */
[----:B------:R-:W1:Y:S02]  /*6870*/  ATOMS.CAST.SPIN R5, [R0], R4, R5 ;  /* 0x000000040005738d */ /* 0x000e640001800005 */
[----:B-1----:R-:W-:-:S13]  /*6880*/  ISETP.EQ.U32.AND P0, PT, R5, 0x1, PT ;  /* 0x000000010500780c */ /* 0x002fda0003f02070 */
[----:B------:R-:W-:Y:S05]  /*6890*/  @!P0 BRA `(.L_x_240) ;  /* 0xffffffb000008947 */ /* 0x000fea000383ffff */
[----:B------:R-:W-:Y:S05]  /*68a0*/  BRA `(.L_x_238) ;  /* 0x0000003000007947 */ /* 0x000fea0003800000 */
.L_x_239:
[----:B------:R-:W2:Y:S02]  /*68b0*/  LD.E R0, [R2.64] ;  /* 0x0000000602007980 */ /* 0x000ea4000c101900 */
[----:B--2---:R-:W-:-:S05]  /*68c0*/  IADD3 R5, R19, R0, RZ ;  /* 0x0000000013057210 */ /* 0x004fca0007ffe0ff */
[----:B------:R1:W-:Y:S02]  /*68d0*/  ST.E [R2.64], R5 ;  /* 0x0000000502007985 */ /* 0x0003e4000c101906 */
.L_x_238:
[----:B------:R-:W-:Y:S05]  /*68e0*/  BSYNC B0 ;  /* 0x0000000000007941 */ /* 0x000fea0003800000 */
.L_x_237:
[----:B------:R-:W2:Y:S02]  /*68f0*/  ATOM.E.ADD.F16x2.RN.STRONG.GPU P0, RZ, [R2.64+0x4], R20 ;  /* 0x0000041402ff798a */ /* 0x000ea4000810e9c6 */
[----:B--2---:R-:W-:Y:S05]  /*6900*/  @P0 EXIT ;  /* 0x000000000000094d */ /* 0x004fea0003800000 */
[----:B------:R-:W2:Y:S02]  /*6910*/  QSPC.E.S P0, RZ, [R2+0x4] ;  /* 0x0000040002ff73aa */ /* 0x000ea40000000500 */
[----:B--2---:R-:W-:Y:S05]  /*6920*/  @!P0 BRA `(.L_x_241) ;  /* 0x0000008000008947 */ /* 0x004fea0003800000 */
[----:B-1----:R-:W-:-:S04]  /*6930*/  IADD3 R2, R2, 0x4, RZ ;  /* 0x0000000402027810 */ /* 0x002fc80007ffe0ff */
[----:B------:R-:W-:-:S05]  /*6940*/  LOP3.LUT R2, R2, 0xffffff, RZ, 0xc0, !PT ;  /* 0x00ffffff02027812 */ /* 0x000fca00078ec0ff */
.L_x_242:
[----:B------:R-:W1:Y:S02]  /*6950*/  LDS R4, [R2] ;  /* 0x0000000002047984 */ /* 0x000e640000000800 */
[----:B-1----:R-:W-:-:S06]  /*6960*/  HADD2 R5, R4, R20 ;  /* 0x0000001404057230 */ /* 0x002fcc0000000000 */
[----:B------:R-:W1:Y:S02]  /*6970*/  ATOMS.CAST.SPIN R5, [R2], R4, R5 ;  /* 0x000000040205738d */ /* 0x000e640001800005 */
[----:B-1----:R-:W-:-:S13]  /*6980*/  ISETP.EQ.U32.AND P0, PT, R5, 0x1, PT ;  /* 0x000000010500780c */ /* 0x002fda0003f02070 */
[----:B------:R-:W-:Y:S05]  /*6990*/  @!P0 BRA `(.L_x_242) ;  /* 0xffffffb000008947 */ /* 0x000fea000383ffff */
[----:B------:R-:W-:Y:S05]  /*69a0*/  EXIT ;  /* 0x000000000000794d */ /* 0x000fea0003800000 */
.L_x_241:
[----:B------:R-:W2:Y:S02]  /*69b0*/  LD.E R0, [R2.64+0x4] ;  /* 0x0000040602007980 */ /* 0x000ea4000c101900 */
[----:B-12---:R-:W-:-:S05]  /*69c0*/  IADD3 R5, R20, R0, RZ ;  /* 0x0000000014057210 */ /* 0x006fca0007ffe0ff */
[----:B------:R-:W-:Y:S01]  /*69d0*/  ST.E [R2.64+0x4], R5 ;  /* 0x0000040502007985 */ /* 0x000fe2000c101906 */
[----:B------:R-:W-:Y:S05]  /*69e0*/  EXIT ;  /* 0x000000000000794d */ /* 0x000fea0003800000 */
.L_x_243:
        /* <DEDUP_REMOVED lines=9> */
.L_x_2813:


//--------------------- .text._Z23gemm_half_q_half_kernelILi4ELi12ELb0ELb0ELi64EEvPK6__halfPKjS4_S2_PS0_iiiiPKtS7_iiiiiibS2_i --------------------------
	.section	.text._Z23gemm_half_q_half_kernelILi4ELi12ELb0ELb0ELi64EEvPK6__halfPKjS4_S2_PS0_iiiiPKtS7_iiiiiibS2_i,"ax",@progbits
	.sectioninfo	@"SHI_REGISTERS=103"
	.align	128
        .global         _Z23gemm_half_q_half_kernelILi4ELi12ELb0ELb0ELi64EEvPK6__halfPKjS4_S2_PS0_iiiiPKtS7_iiiiiibS2_i
        .type           _Z23gemm_half_q_half_kernelILi4ELi12ELb0ELb0ELi64EEvPK6__halfPKjS4_S2_PS0_iiiiPKtS7_iiiiiibS2_i,@function
        .size           _Z23gemm_half_q_half_kernelILi4ELi12ELb0ELb0ELi64EEvPK6__halfPKjS4_S2_PS0_iiiiPKtS7_iiiiiibS2_i,(.L_x_2814 - _Z23gemm_half_q_half_kernelILi4ELi12ELb0ELb0ELi64EEvPK6__halfPKjS4_S2_PS0_iiiiPKtS7_iiiiiibS2_i)
        .other          _Z23gemm_half_q_half_kernelILi4ELi12ELb0ELb0ELi64EEvPK6__halfPKjS4_S2_PS0_iiiiPKtS7_iiiiiibS2_i,@"STO_CUDA_ENTRY STV_DEFAULT"
_Z23gemm_half_q_half_kernelILi4ELi12ELb0ELb0ELi64EEvPK6__halfPKjS4_S2_PS0_iiiiPKtS7_iiiiiibS2_i:
.text._Z23gemm_half_q_half_kernelILi4ELi12ELb0ELb0ELi64EEvPK6__halfPKjS4_S2_PS0_iiiiPKtS7_iiiiiibS2_i:
        /* <DEDUP_REMOVED lines=11> */
[C---:B------:R-:W-:Y:S02]  /*00b0*/  IADD3 R61, R62.reuse, 0x40, RZ ;  /* 0x000000403e3d7810 */ /* 0x040fe40007ffe0ff */
[----:B--2---:R-:W-:Y:S02]  /*00c0*/  IADD3 R2, R62, R17, RZ ;  /* 0x000000113e027210 */ /* 0x004fe40007ffe0ff */
[----:B------:R-:W-:Y:S02]  /*00d0*/  ISETP.GE.AND P1, PT, R0, 0x1, PT ;  /* 0x000000010000780c */ /* 0x000fe40003f26270 */
[----:B------:R-:W-:Y:S02]  /*00e0*/  IMNMX R61, R61, c[0x0][0x190], PT ;  /* 0x000064003d3d7a17 */ /* 0x000fe40003800200 */
[----:B---3--:R-:W-:Y:S02]  /*00f0*/  SHF.L.U32 R5, R5, 0x8, RZ ;  /* 0x0000000805057819 */ /* 0x008fe400000006ff */
[----:B------:R-:W-:-:S02]  /*0100*/  ISETP.GE.OR P0, PT, R2, R61, !P1 ;  /* 0x0000003d0200720c */ /* 0x000fc40004f06670 */
        /* <DEDUP_REMOVED lines=12> */
[----:B------:R-:W-:Y:S01]  /*01d0*/  IMAD.MOV.U32 R14, RZ, RZ, RZ ;  /* 0x000000ffff0e7224 */ /* 0x000fe200078e00ff */
[----:B------:R-:W-:Y:S02]  /*01e0*/  SHF.L.U32 R12, R17, 0x1, RZ ;  /* 0x00000001110c7819 */ /* 0x000fe400000006ff */
        /* <DEDUP_REMOVED lines=9> */
.L_x_248:
        /* <DEDUP_REMOVED lines=17> */
.L_x_247:
        /* <DEDUP_REMOVED lines=17> */
.L_x_246:
[----:B------:R-:W-:Y:S01]  /*04a0*/  IMAD R6, R13, c[0x0][0x190], RZ ;  /* 0x000064000d067a24 */ /* 0x000fe200078e02ff */
[----:B------:R-:W-:Y:S01]  /*04b0*/  ISETP.GT.AND P2, PT, R59, 0x3, PT ;  /* 0x000000033b00780c */ /* 0x000fe20003f44270 */
[----:B------:R-:W-:Y:S01]  /*04c0*/  IMAD.MOV.U32 R14, RZ, RZ, RZ ;  /* 0x000000ffff0e7224 */ /* 0x000fe200078e00ff */
[----:B------:R-:W-:Y:S02]  /*04d0*/  SHF.L.U32 R12, R17, 0x1, RZ ;  /* 0x00000001110c7819 */ /* 0x000fe400000006ff */
        /* <DEDUP_REMOVED lines=9> */
.L_x_250:
        /* <DEDUP_REMOVED lines=17> */
.L_x_249:
        /* <DEDUP_REMOVED lines=15> */
.L_x_245:
[----:B------:R-:W-:Y:S05]  /*0770*/  BSYNC B0 ;  /* 0x0000000000007941 */ /* 0x000fea0003800000 */
.L_x_244:
[----:B------:R-:W-:-:S13]  /*0780*/  ISETP.GE.AND P0, PT, R4, c[0x0][0x18c], PT ;  /* 0x0000630004007a0c */ /* 0x000fda0003f06270 */
[----:B------:R-:W-:Y:S05]  /*0790*/  @P0 EXIT ;  /* 0x000000000000094d */ /* 0x000fea0003800000 */
[----:B------:R-:W1:Y:S02]  /*07a0*/  LDC.S8 R2, c[0x0][0x1c0] ;  /* 0x00007000ff027b82 */ /* 0x000e640000000200 */
[----:B-1----:R-:W-:-:S04]  /*07b0*/  ISETP.NE.AND P0, PT, R2, RZ, PT ;  /* 0x000000ff0200720c */ /* 0x002fc80003f05270 */
[----:B------:R-:W-:-:S04]  /*07c0*/  ISETP.NE.OR P0, PT, R15, RZ, !P0 ;  /* 0x000000ff0f00720c */ /* 0x000fc80004705670 */
[----:B------:R-:W-:-:S13]  /*07d0*/  ISETP.LT.OR P0, PT, R0, 0x1, P0 ;  /* 0x000000010000780c */ /* 0x000fda0000701670 */
[----:B------:R-:W-:Y:S05]  /*07e0*/  @P0 BRA `(.L_x_251) ;  /* 0x0000020000000947 */ /* 0x000fea0003800000 */
[----:B------:R-:W-:Y:S01]  /*07f0*/  IMAD R0, R13, c[0x0][0x18c], RZ ;  /* 0x000063000d007a24 */ /* 0x000fe200078e02ff */
[----:B------:R-:W-:Y:S01]  /*0800*/  ISETP.GT.AND P2, PT, R59, 0x3, PT ;  /* 0x000000033b00780c */ /* 0x000fe20003f44270 */
[----:B0-----:R-:W-:Y:S01]  /*0810*/  IMAD.MOV.U32 R12, RZ, RZ, RZ ;  /* 0x000000ffff0c7224 */ /* 0x001fe200078e00ff */
[----:B------:R-:W-:Y:S02]  /*0820*/  PLOP3.LUT P0, PT, PT, PT, PT, 0x80, 0x0 ;  /* 0x000000000000781c */ /* 0x000fe40003f0f070 */
[----:B------:R-:W-:Y:S01]  /*0830*/  LEA R0, R0, R5, 0x2 ;  /* 0x0000000500007211 */ /* 0x000fe200078e10ff */
[----:B------:R-:W-:-:S03]  /*0840*/  HFMA2.MMA R5, -RZ, RZ, 0, 1.1920928955078125e-07 ;  /* 0x00000002ff057435 */ /* 0x000fc600000001ff */
[----:B------:R-:W-:-:S07]  /*0850*/  LEA R0, R17, R0, 0x2 ;  /* 0x0000000011007211 */ /* 0x000fce00078e10ff */
[----:B------:R-:W-:Y:S01]  /*0860*/  IMAD.WIDE R2, R0, R5, c[0x0][0x180] ;  /* 0x0000600000027625 */ /* 0x000fe200078e0205 */
[----:B------:R-:W-:Y:S05]  /*0870*/  @!P2 BRA `(.L_x_252) ;  /* 0x000000d00000a947 */ /* 0x000fea0003800000 */
[----:B------:R-:W-:Y:S02]  /*0880*/  PLOP3.LUT P0, PT, PT, PT, PT, 0x8, 0x0 ;  /* 0x000000000000781c */ /* 0x000fe40003f0e170 */
[----:B------:R-:W-:Y:S02]  /*0890*/  IADD3 R13, R59, -0x3, RZ ;  /* 0xfffffffd3b0d7810 */ /* 0x000fe40007ffe0ff */
.L_x_253:
        /* <DEDUP_REMOVED lines=11> */
.L_x_252:
        /* <DEDUP_REMOVED lines=10> */
.L_x_251:
[----:B------:R-:W-:Y:S01]  /*09f0*/  BAR.SYNC.DEFER_BLOCKING 0x0 ;  /* 0x0000000000007b1d */ /* 0x000fe20000010000 */
[----:B------:R-:W-:Y:S01]  /*0a00*/  ISETP.GE.AND P0, PT, R62, R61, PT ;  /* 0x0000003d3e00720c */ /* 0x000fe20003f06270 */
[----:B------:R-:W-:Y:S01]  /*0a10*/  HFMA2.MMA R19, -RZ, RZ, 0, 1.1920928955078125e-07 ;  /* 0x00000002ff137435 */ /* 0x000fe200000001ff */
[----:B-1----:R-:W-:-:S09]  /*0a20*/  SHF.L.U32 R6, R15, 0x7, RZ ;  /* 0x000000070f067819 */ /* 0x002fd200000006ff */
[----:B------:R-:W-:Y:S02]  /*0a30*/  IMAD.WIDE R6, R6, R19, c[0x0][0x198] ;  /* 0x0000660006067625 */ /* 0x000fe400078e0213 */
[----:B------:R-:W-:Y:S05]  /*0a40*/  @P0 BRA `(.L_x_254) ;  /* 0x0000033000000947 */ /* 0x000fea0003800000 */
[----:B------:R1:W5:Y:S01]  /*0a50*/  LDG.E.U16.CONSTANT R0, [R6.64] ;  /* 0x0000000606007981 */ /* 0x000362000c1e9500 */
[----:B0-----:R-:W-:Y:S01]  /*0a60*/  SHF.R.S32.HI R3, RZ, 0x1f, R4 ;  /* 0x0000001fff037819 */ /* 0x001fe20000011404 */
[----:B------:R-:W-:Y:S01]  /*0a70*/  IMAD.SHL.U32 R2, R4, 0x4, RZ ;  /* 0x0000000404027824 */ /* 0x000fe200078e00ff */
[----:B------:R-:W-:Y:S02]  /*0a80*/  MOV R13, RZ ;  /* 0x000000ff000d7202 */ /* 0x000fe40000000f00 */
[----:B------:R-:W-:Y:S02]  /*0a90*/  LEA.HI R3, R3, R4, RZ, 0x3 ;  /* 0x0000000403037211 */ /* 0x000fe400078f18ff */
[----:B------:R-:W-:Y:S02]  /*0aa0*/  MOV R14, R62 ;  /* 0x0000003e000e7202 */ /* 0x000fe40000000f00 */
[----:B------:R-:W-:-:S02]  /*0ab0*/  LOP3.LUT R5, R2, 0x10, RZ, 0xc0, !PT ;  /* 0x0000001002057812 */ /* 0x000fc400078ec0ff */
[----:B-1----:R-:W-:Y:S02]  /*0ac0*/  SHF.R.S32.HI R12, RZ, 0x3, R3 ;  /* 0x00000003ff0c7819 */ /* 0x002fe40000011403 */
.L_x_255:
        /* <DEDUP_REMOVED lines=28> */
[----:B------:R-:W-:-:S02]  /*0c90*/  IMAD R15, R15, R15, RZ ;  /* 0x0000000f0f0f7224 */ /* 0x000fc400078e02ff */
[----:B0-----:R-:W-:Y:S01]  /*0ca0*/  IMAD R9, R2, R2, RZ ;  /* 0x0000000202097224 */ /* 0x001fe200078e02ff */
[----:B------:R-:W-:Y:S01]  /*0cb0*/  I2F.F16 R16, R16 ;  /* 0x0000001000107306 */ /* 0x000fe20000200c00 */
[----:B------:R-:W-:-:S07]  /*0cc0*/  ISETP.GE.AND P2, PT, R14, R61, PT ;  /* 0x0000003d0e00720c */ /* 0x000fce0003f46270 */
[----:B------:R-:W0:Y:S08]  /*0cd0*/  I2F.F16 R17, R17 ;  /* 0x0000001100117306 */ /* 0x000e300000200c00 */
[----:B------:R-:W-:Y:S08]  /*0ce0*/  I2F.F16 R2, R9 ;  /* 0x0000000900027306 */ /* 0x000ff00000200c00 */
[----:B------:R-:W1:Y:S01]  /*0cf0*/  I2F.F16 R15, R15 ;  /* 0x0000000f000f7306 */ /* 0x000e620000200c00 */
[----:B0-----:R-:W-:-:S02]  /*0d00*/  PRMT R17, R16, 0x5410, R17 ;  /* 0x0000541010117816 */ /* 0x001fc40000000011 */
[----:B-1----:R-:W-:-:S03]  /*0d10*/  PRMT R3, R15, 0x5410, R2 ;  /* 0x000054100f037816 */ /* 0x002fc60000000002 */
[-C--:B---3--:R-:W-:Y:S02]  /*0d20*/  HMUL2 R2, R17, R8.reuse.H0_H0 ;  /* 0x2000000811027232 */ /* 0x088fe40000000000 */
[----:B------:R-:W-:Y:S01]  /*0d30*/  HMUL2 R3, R3, R8.H0_H0 ;  /* 0x2000000803037232 */ /* 0x000fe20000000000 */
[C---:B------:R-:W-:Y:S02]  /*0d40*/  LEA R8, R13.reuse, R1, 0x3 ;  /* 0x000000010d087211 */ /* 0x040fe400078e18ff */
[----:B------:R-:W-:-:S03]  /*0d50*/  IADD3 R13, R13, 0x1, RZ ;  /* 0x000000010d0d7810 */ /* 0x000fc60007ffe0ff */
[----:B------:R0:W-:Y:S01]  /*0d60*/  STL.64 [R8], R2 ;  /* 0x0000000208007387 */ /* 0x0001e20000100a00 */
[----:B------:R-:W-:Y:S05]  /*0d70*/  @!P2 BRA `(.L_x_255) ;  /* 0xfffffd500000a947 */ /* 0x000fea000383ffff */
.L_x_254:
[----:B------:R-:W2:Y:S04]  /*0d80*/  LDL.64 R94, [R1] ;  /* 0x00000000015e7983 */ /* 0x000ea80000100a00 */
[----:B------:R1:W3:Y:S01]  /*0d90*/  LDG.E.U16.CONSTANT R5, [R6.64+0x2] ;  /* 0x0000020606057981 */ /* 0x0002e2000c1e9500 */
[C---:B------:R-:W-:Y:S01]  /*0da0*/  ISETP.GT.AND P2, PT, R62.reuse, c[0x0][0x1a8], PT ;  /* 0x00006a003e007a0c */ /* 0x040fe20003f44270 */
[----:B------:R-:W-:Y:S01]  /*0db0*/  UMOV UR4, URZ ;  /* 0x0000003f00047c82 */ /* 0x000fe20008000000 */
[C---:B------:R-:W-:Y:S02]  /*0dc0*/  ISETP.GT.AND P3, PT, R62.reuse, c[0x0][0x1ac], PT ;  /* 0x00006b003e007a0c */ /* 0x040fe40003f64270 */
[----:B------:R-:W-:-:S02]  /*0dd0*/  ISETP.GT.AND P5, PT, R62, c[0x0][0x1b4], PT ;  /* 0x00006d003e007a0c */ /* 0x000fc40003fa4270 */
[C---:B0-----:R-:W-:Y:S02]  /*0de0*/  IMNMX R2, R62.reuse, c[0x0][0x1a8], PT ;  /* 0x00006a003e027a17 */ /* 0x041fe40003800200 */
[C---:B------:R-:W-:Y:S02]  /*0df0*/  ISETP.GT.AND P4, PT, R62.reuse, c[0x0][0x1b0], PT ;  /* 0x00006c003e007a0c */ /* 0x040fe40003f84270 */
[----:B------:R-:W-:Y:S02]  /*0e00*/  SHF.R.S32.HI R3, RZ, 0x1f, R2 ;  /* 0x0000001fff037819 */ /* 0x000fe40000011402 */
[C---:B------:R-:W-:Y:S02]  /*0e10*/  ISETP.GT.AND P6, PT, R62.reuse, c[0x0][0x1b8], PT ;  /* 0x00006e003e007a0c */ /* 0x040fe40003fc4270 */
[----:B------:R-:W-:Y:S02]  /*0e20*/  @P2 IMNMX R0, R62, c[0x0][0x1ac], PT ;  /* 0x00006b003e002a17 */ /* 0x000fe40003800200 */
[----:B------:R-:W-:-:S02]  /*0e30*/  LEA.HI R10, R3, R2, RZ, 0x5 ;  /* 0x00000002030a7211 */ /* 0x000fc400078f28ff */
[----:B------:R-:W-:Y:S02]  /*0e40*/  @P2 IADD3 R0, R0, -c[0x0][0x1a8], RZ ;  /* 0x80006a0000002a10 */ /* 0x000fe40007ffe0ff */
[C---:B------:R-:W-:Y:S02]  /*0e50*/  @P3 IMNMX R2, R62.reuse, c[0x0][0x1b0], PT ;  /* 0x00006c003e023a17 */ /* 0x040fe40003800200 */
[----:B------:R-:W-:Y:S02]  /*0e60*/  @P2 SHF.R.S32.HI R3, RZ, 0x1f, R0 ;  /* 0x0000001fff032819 */ /* 0x000fe40000011400 */
[----:B-1----:R-:W-:Y:S02]  /*0e70*/  @P5 IMNMX R7, R62, c[0x0][0x1b8], PT ;  /* 0x00006e003e075a17 */ /* 0x002fe40003800200 */
[----:B------:R-:W-:Y:S02]  /*0e80*/  @P3 IADD3 R2, R2, -c[0x0][0x1ac], RZ ;  /* 0x80006b0002023a10 */ /* 0x000fe40007ffe0ff */
[----:B------:R-:W-:-:S02]  /*0e90*/  @P4 IMNMX R6, R62, c[0x0][0x1b4], PT ;  /* 0x00006d003e064a17 */ /* 0x000fc40003800200 */
[----:B------:R-:W-:Y:S02]  /*0ea0*/  @P2 LEA.HI R3, R3, R0, RZ, 0x5 ;  /* 0x0000000003032211 */ /* 0x000fe400078f28ff */
[----:B------:R-:W-:Y:S02]  /*0eb0*/  @P5 IADD3 R0, R7, -c[0x0][0x1b4], RZ ;  /* 0x80006d0007005a10 */ /* 0x000fe40007ffe0ff */
[----:B------:R-:W-:Y:S02]  /*0ec0*/  @P3 SHF.R.S32.HI R7, RZ, 0x1f, R2 ;  /* 0x0000001fff073819 */ /* 0x000fe40000011402 */
[----:B------:R-:W-:Y:S02]  /*0ed0*/  @P4 IADD3 R6, R6, -c[0x0][0x1b0], RZ ;  /* 0x80006c0006064a10 */ /* 0x000fe40007ffe0ff */
[----:B------:R-:W-:Y:S02]  /*0ee0*/  @P6 IMNMX R8, R62, c[0x0][0x1bc], PT ;  /* 0x00006f003e086a17 */ /* 0x000fe40003800200 */
[----:B------:R-:W-:-:S02]  /*0ef0*/  @P3 LEA.HI R7, R7, R2, RZ, 0x5 ;  /* 0x0000000207073211 */ /* 0x000fc400078f28ff */
[----:B------:R-:W-:Y:S02]  /*0f00*/  @P4 SHF.R.S32.HI R9, RZ, 0x1f, R6 ;  /* 0x0000001fff094819 */ /* 0x000fe40000011406 */
[----:B------:R-:W-:Y:S02]  /*0f10*/  @P6 IADD3 R8, R8, -c[0x0][0x1b8], RZ ;  /* 0x80006e0008086a10 */ /* 0x000fe40007ffe0ff */
[----:B------:R-:W-:Y:S02]  /*0f20*/  @P5 SHF.R.S32.HI R11, RZ, 0x1f, R0 ;  /* 0x0000001fff0b5819 */ /* 0x000fe40000011400 */
[----:B------:R-:W-:Y:S02]  /*0f30*/  @P2 SHF.R.S32.HI R3, RZ, 0x5, R3 ;  /* 0x00000005ff032819 */ /* 0x000fe40000011403 */
[----:B------:R-:W-:Y:S02]  /*0f40*/  @P3 SHF.R.S32.HI R7, RZ, 0x5, R7 ;  /* 0x00000005ff073819 */ /* 0x000fe40000011407 */
[----:B------:R-:W-:-:S02]  /*0f50*/  @P4 LEA.HI R6, R9, R6, RZ, 0x5 ;  /* 0x0000000609064211 */ /* 0x000fc400078f28ff */
        /* <DEDUP_REMOVED lines=9> */
[----:B------:R-:W-:Y:S02]  /*0ff0*/  @P5 SHF.R.S32.HI R11, RZ, 0x5, R11 ;  /* 0x00000005ff0b5819 */ /* 0x000fe4000001140b */
[----:B------:R-:W-:Y:S02]  /*1000*/  MOV R9, RZ ;  /* 0x000000ff00097202 */ /* 0x000fe40000000f00 */
[----:B------:R-:W-:Y:S01]  /*1010*/  @P4 SHF.L.U32 R9, R6, 0x2, RZ ;  /* 0x0000000206094819 */ /* 0x000fe200000006ff */
[----:B------:R-:W-:Y:S01]  /*1020*/  IMAD.MOV.U32 R6, RZ, RZ, RZ ;  /* 0x000000ffff067224 */ /* 0x000fe200078e00ff */
[----:B------:R-:W-:Y:S02]  /*1030*/  @P6 SHF.R.S32.HI R13, RZ, 0x5, R13 ;  /* 0x00000005ff0d6819 */ /* 0x000fe4000001140d */
[----:B------:R-:W-:Y:S02]  /*1040*/  LEA R2, R7, R2, 0x3 ;  /* 0x0000000207027211 */ /* 0x000fe400078e18ff */
[----:B------:R-:W-:Y:S01]  /*1050*/  MOV R3, RZ ;  /* 0x000000ff00037202 */ /* 0x000fe20000000f00 */
[----:B------:R-:W-:Y:S01]  /*1060*/  @P5 IMAD R3, R11, 0x3, RZ ;  /* 0x000000030b035824 */ /* 0x000fe200078e02ff */
[----:B------:R-:W-:-:S02]  /*1070*/  @P6 SHF.L.U32 R6, R13, 0x1, RZ ;  /* 0x000000010d066819 */ /* 0x000fc400000006ff */
[----:B------:R-:W-:Y:S02]  /*1080*/  IADD3 R0, R9, R2, R0 ;  /* 0x0000000209007210 */ /* 0x000fe40007ffe000 */
[----:B------:R-:W-:Y:S02]  /*1090*/  ISETP.GE.OR P0, PT, R62, c[0x0][0x1b4], P0 ;  /* 0x00006d003e007a0c */ /* 0x000fe40000706670 */
[----:B------:R-:W-:Y:S02]  /*10a0*/  IADD3 R0, R6, R0, R3 ;  /* 0x0000000006007210 */ /* 0x000fe40007ffe003 */
[----:B------:R-:W-:Y:S02]  /*10b0*/  MOV R60, RZ ;  /* 0x000000ff003c7202 */ /* 0x000fe40000000f00 */
[----:B------:R-:W-:Y:S01]  /*10c0*/  PRMT R58, RZ, 0x5410, RZ ;  /* 0x00005410ff3a7816 */ /* 0x000fe200000000ff */
[----:B------:R-:W-:Y:S01]  /*10d0*/  IMAD R3, R0, c[0x0][0x18c], RZ ;  /* 0x0000630000037a24 */ /* 0x000fe200078e02ff */
[----:B------:R-:W-:-:S02]  /*10e0*/  SHF.R.S32.HI R0, RZ, 0x1f, R4 ;  /* 0x0000001fff007819 */ /* 0x000fc40000011404 */
[----:B------:R-:W-:Y:S02]  /*10f0*/  PRMT R57, RZ, 0x5410, RZ ;  /* 0x00005410ff397816 */ /* 0x000fe400000000ff */
[----:B------:R-:W-:Y:S02]  /*1100*/  IADD3 R4, P2, R4, R3, RZ ;  /* 0x0000000304047210 */ /* 0x000fe40007f5e0ff */
[----:B------:R-:W-:Y:S02]  /*1110*/  PRMT R56, RZ, 0x5410, RZ ;  /* 0x00005410ff387816 */ /* 0x000fe400000000ff */
[----:B------:R-:W-:Y:S02]  /*1120*/  LEA.HI.X.SX32 R3, R3, R0, 0x1, P2 ;  /* 0x0000000003037211 */ /* 0x000fe400010f0eff */
[----:B------:R-:W-:Y:S02]  /*1130*/  LEA R2, P2, R4, c[0x0][0x168], 0x2 ;  /* 0x00005a0004027a11 */ /* 0x000fe400078410ff */
[----:B------:R-:W-:-:S02]  /*1140*/  PRMT R55, RZ, 0x5410, RZ ;  /* 0x00005410ff377816 */ /* 0x000fc400000000ff */
[----:B------:R-:W-:Y:S02]  /*1150*/  LEA.HI.X R3, R4, c[0x0][0x16c], R3, 0x2, P2 ;  /* 0x00005b0004037a11 */ /* 0x000fe400010f1403 */
[----:B------:R-:W-:Y:S02]  /*1160*/  PRMT R54, RZ, 0x5410, RZ ;  /* 0x00005410ff367816 */ /* 0x000fe400000000ff */
[----:B------:R-:W-:Y:S02]  /*1170*/  PRMT R53, RZ, 0x5410, RZ ;  /* 0x00005410ff357816 */ /* 0x000fe400000000ff */
[----:B------:R-:W-:Y:S02]  /*1180*/  PRMT R52, RZ, 0x5410, RZ ;  /* 0x00005410ff347816 */ /* 0x000fe400000000ff */
[----:B------:R-:W-:Y:S02]  /*1190*/  PRMT R50, RZ, 0x5410, RZ ;  /* 0x00005410ff327816 */ /* 0x000fe400000000ff */
[----:B--2---:R-:W-:Y:S01]  /*11a0*/  PRMT R96, R94, 0x7610, R94 ;  /* 0x000076105e607816 */ /* 0x004fe2000000005e */
[----:B---3--:R-:W-:Y:S01]  /*11b0*/  IMAD.IADD R48, R62, 0x1, R5 ;  /* 0x000000013e307824 */ /* 0x008fe200078e0205 */
[----:B------:R-:W-:Y:S05]  /*11c0*/  @P0 BRA `(.L_x_256) ;  /* 0x00004ec000000947 */ /* 0x000fea0003800000 */
[----:B------:R-:W-:Y:S01]  /*11d0*/  MOV R60, RZ ;  /* 0x000000ff003c7202 */ /* 0x000fe20000000f00 */
[----:B------:R-:W-:Y:S01]  /*11e0*/  UMOV UR4, URZ ;  /* 0x0000003f00047c82 */ /* 0x000fe20008000000 */
[----:B------:R-:W-:-:S02]  /*11f0*/  PRMT R58, RZ, 0x7610, R58 ;  /* 0x00007610ff3a7816 */ /* 0x000fc4000000003a */
.L_x_261:
[----:B------:R-:W-:-:S13]  /*1200*/  ISETP.NE.AND P0, PT, R62, R48, PT ;  /* 0x000000303e00720c */ /* 0x000fda0003f05270 */
[----:B------:R-:W-:Y:S02]  /*1210*/  @!P0 IADD3 R60, R60, 0x1, RZ ;  /* 0x000000013c3c8810 */ /* 0x000fe40007ffe0ff */
[----:B------:R-:W-:Y:S02]  /*1220*/  @!P0 SHF.L.U32 R4, R62, 0x1, RZ ;  /* 0x000000013e048819 */ /* 0x000fe400000006ff */
[----:B------:R-:W-:Y:S01]  /*1230*/  @!P0 MOV R5, 0x2 ;  /* 0x0000000200058802 */ /* 0x000fe20000000f00 */
[----:B------:R-:W-:-:S04]  /*1240*/  @!P0 IMAD R0, R60, 0x8, R1 ;  /* 0x000000083c008824 */ /* 0x000fc800078e0201 */
[----:B------:R-:W-:Y:S01]  /*1250*/  @!P0 IMAD.WIDE R4, R4, R5, c[0x0][0x198] ;  /* 0x0000660004048625 */ /* 0x000fe200078e0205 */
[----:B------:R-:W2:Y:S05]  /*1260*/  @!P0 LDL.64 R6, [R0] ;  /* 0x0000000000068983 */ /* 0x000eaa0000100a00 */
[----:B------:R-:W3:Y:S01]  /*1270*/  @!P0 LDG.E.U16.CONSTANT R5, [R4.64+0x2] ;  /* 0x0000020604058981 */ /* 0x000ee2000c1e9500 */
[----:B--2---:R-:W-:Y:S02]  /*1280*/  @!P0 PRMT R96, R6, 0x7610, R96 ;  /* 0x0000761006608816 */ /* 0x004fe40000000060 */
[----:B------:R-:W-:Y:S02]  /*1290*/  @!P0 PRMT R95, R7, 0x7610, R95 ;  /* 0x00007610075f8816 */ /* 0x000fe4000000005f */
[----:B------:R-:W-:-:S02]  /*12a0*/  @!P0 PRMT R96, R96, 0x7610, R6 ;  /* 0x0000761060608816 */ /* 0x000fc40000000006 */
[----:B---3--:R-:W-:Y:S02]  /*12b0*/  @!P0 IADD3 R48, R5, R62, RZ ;  /* 0x0000003e05308210 */ /* 0x008fe40007ffe0ff */
        /* <DEDUP_REMOVED lines=22> */
[----:B------:R-:W-:Y:S01]  /*1420*/  SHF.R.U32.HI R28, RZ, 0x8, R7 ;  /* 0x00000008ff1c7819 */ /* 0x000fe20000011607 */
[----:B------:R-:W-:Y:S01]  /*1430*/  HADD2 R7, R8, -1032, -1032 ;  /* 0xe408e40808077430 */ /* 0x000fe20000000000 */
[----:B------:R-:W-:Y:S02]  /*1440*/  LOP3.LUT R5, R5, 0x64006400, RZ, 0xfc, !PT ;  /* 0x6400640005057812 */ /* 0x000fe400078efcff */
[----:B------:R-:W-:Y:S02]  /*1450*/  LOP3.LUT R4, R4, 0x64006400, RZ, 0xfc, !PT ;  /* 0x6400640004047812 */ /* 0x000fe400078efcff */
[----:B------:R-:W-:Y:S01]  /*1460*/  LOP3.LUT R6, R6, 0x64006400, RZ, 0xfc, !PT ;  /* 0x6400640006067812 */ /* 0x000fe200078efcff */
[--C-:B------:R-:W-:Y:S01]  /*1470*/  HADD2.F32 R8, -RZ, R7.reuse.H0_H0 ;  /* 0x20000007ff087230 */ /* 0x100fe20000004100 */
[----:B------:R-:W-:Y:S01]  /*1480*/  LOP3.LUT R19, R18, 0x64006400, RZ, 0xfc, !PT ;  /* 0x6400640012137812 */ /* 0x000fe200078efcff */
[----:B------:R-:W-:Y:S01]  /*1490*/  HADD2.F32 R9, -RZ, R7.H1_H1 ;  /* 0x30000007ff097230 */ /* 0x000fe20000004100 */
[----:B------:R-:W-:Y:S01]  /*14a0*/  LOP3.LUT R17, R16, 0x64006400, RZ, 0xfc, !PT ;  /* 0x6400640010117812 */ /* 0x000fe200078efcff */
[----:B------:R-:W-:-:S02]  /*14b0*/  HADD2 R7, R5, -1032, -1032 ;  /* 0xe408e40805077430 */ /* 0x000fc40000000000 */
[----:B------:R-:W-:Y:S02]  /*14c0*/  HADD2 R11, R4, -1032, -1032 ;  /* 0xe408e408040b7430 */ /* 0x000fe40000000000 */
[----:B------:R-:W-:Y:S01]  /*14d0*/  HADD2 R6, R6, -1032, -1032 ;  /* 0xe408e40806067430 */ /* 0x000fe20000000000 */
[----:B------:R-:W0:Y:S01]  /*14e0*/  LDS.64 R4, [UR4+0x8] ;  /* 0x00000804ff047984 */ /* 0x000e220008000a00 */
[--C-:B------:R-:W-:Y:S02]  /*14f0*/  HADD2.F32 R12, -RZ, R7.reuse.H0_H0 ;  /* 0x20000007ff0c7230 */ /* 0x100fe40000004100 */
[----:B------:R-:W-:Y:S01]  /*1500*/  HADD2.F32 R13, -RZ, R7.H1_H1 ;  /* 0x30000007ff0d7230 */ /* 0x000fe20000004100 */
[----:B------:R-:W-:Y:S01]  /*1510*/  LOP3.LUT R7, R14, 0x64006400, RZ, 0xfc, !PT ;  /* 0x640064000e077812 */ /* 0x000fe200078efcff */
[----:B------:R-:W-:Y:S01]  /*1520*/  HADD2.F32 R10, -RZ, R11.H0_H0 ;  /* 0x2000000bff0a7230 */ /* 0x000fe20000004100 */
[----:B------:R-:W-:Y:S01]  /*1530*/  FFMA.FTZ R16, R21, R12, RZ ;  /* 0x0000000c15107223 */ /* 0x000fe200000100ff */
[----:B------:R-:W-:-:S02]  /*1540*/  HADD2.F32 R14, -RZ, R6.H0_H0 ;  /* 0x20000006ff0e7230 */ /* 0x000fc40000004100 */
[----:B------:R-:W-:Y:S01]  /*1550*/  HADD2.F32 R15, -RZ, R6.H1_H1 ;  /* 0x30000006ff0f7230 */ /* 0x000fe20000004100 */
[----:B------:R-:W-:Y:S01]  /*1560*/  FFMA.FTZ R6, R8, R21, RZ ;  /* 0x0000001508067223 */ /* 0x000fe200000100ff */
[----:B------:R-:W-:Y:S01]  /*1570*/  HADD2.F32 R11, -RZ, R11.H1_H1 ;  /* 0x3000000bff0b7230 */ /* 0x000fe20000004100 */
[C---:B------:R-:W-:Y:S01]  /*1580*/  FFMA.FTZ R31, R22.reuse, R13, R16 ;  /* 0x0000000d161f7223 */ /* 0x040fe20000010010 */
[-C--:B------:R-:W-:Y:S01]  /*1590*/  HFMA2 R18, R7, R0.reuse.H0_H0, -72, -72 ;  /* 0xd480d48007127431 */ /* 0x080fe20000040000 */
[C---:B------:R-:W-:Y:S02]  /*15a0*/  FFMA.FTZ R7, R21.reuse, R10, RZ ;  /* 0x0000000a15077223 */ /* 0x040fe400000100ff */
[----:B------:R-:W-:Y:S02]  /*15b0*/  FFMA.FTZ R21, R21, R14, RZ ;  /* 0x0000000e15157223 */ /* 0x000fe400000100ff */
[----:B------:R-:W-:Y:S01]  /*15c0*/  FFMA.FTZ R27, R9, R22, R6 ;  /* 0x00000016091b7223 */ /* 0x000fe20000010006 */
[----:B------:R-:W-:Y:S01]  /*15d0*/  HADD2.F32 R16, -RZ, R18.H0_H0 ;  /* 0x20000012ff107230 */ /* 0x000fe20000004100 */
[----:B------:R-:W-:Y:S01]  /*15e0*/  FFMA.FTZ R6, R22, R11, R7 ;  /* 0x0000000b16067223 */ /* 0x000fe20000010007 */
[----:B------:R-:W-:Y:S01]  /*15f0*/  LOP3.LUT R7, R20, 0x64006400, RZ, 0xfc, !PT ;  /* 0x6400640014077812 */ /* 0x000fe200078efcff */
[----:B------:R-:W-:Y:S01]  /*1600*/  FFMA.FTZ R32, R22, R15, R21 ;  /* 0x0000000f16207223 */ /* 0x000fe20000010015 */
[-C--:B------:R-:W-:Y:S01]  /*1610*/  HFMA2 R20, R17, R0.reuse.H0_H0, -72, -72 ;  /* 0xd480d48011147431 */ /* 0x080fe20000040000 */
[----:B------:R-:W-:Y:S01]  /*1620*/  FFMA.FTZ R27, R16, R29, R27 ;  /* 0x0000001d101b7223 */ /* 0x000fe2000001001b */
[----:B------:R-:W-:-:S02]  /*1630*/  HFMA2 R21, R19, R0.H0_H0, -72, -72 ;  /* 0xd480d48013157431 */ /* 0x000fc40000040000 */
[----:B------:R-:W-:Y:S02]  /*1640*/  HADD2.F32 R17, -RZ, R18.H1_H1 ;  /* 0x30000012ff117230 */ /* 0x000fe40000004100 */
[----:B------:R-:W-:Y:S02]  /*1650*/  HFMA2 R7, R7, R0.H0_H0, -72, -72 ;  /* 0xd480d48007077431 */ /* 0x000fe40000040000 */
[--C-:B------:R-:W-:Y:S02]  /*1660*/  HADD2.F32 R18, -RZ, R20.reuse.H0_H0 ;  /* 0x20000014ff127230 */ /* 0x100fe40000004100 */
[----:B------:R-:W-:Y:S02]  /*1670*/  HADD2.F32 R19, -RZ, R20.H1_H1 ;  /* 0x30000014ff137230 */ /* 0x000fe40000004100 */
[----:B------:R-:W-:Y:S01]  /*1680*/  HADD2.F32 R20, -RZ, R21.H0_H0 ;  /* 0x20000015ff147230 */ /* 0x000fe20000004100 */
[----:B------:R-:W-:Y:S01]  /*1690*/  FFMA.FTZ R6, R29, R18, R6 ;  /* 0x000000121d067223 */ /* 0x000fe20000010006 */
[----:B------:R-:W-:-:S02]  /*16a0*/  HADD2.F32 R22, -RZ, R7.H0_H0 ;  /* 0x20000007ff167230 */ /* 0x000fc40000004100 */
        /* <DEDUP_REMOVED lines=10> */
[----:B------:R-:W-:-:S02]  /*1750*/  LOP3.LUT R7, R25, 0xf000f, RZ, 0xc0, !PT ;  /* 0x000f000f19077812 */ /* 0x000fc400078ec0ff */
[----:B------:R-:W-:Y:S01]  /*1760*/  LOP3.LUT R29, R28, 0xf000f, RZ, 0xc0, !PT ;  /* 0x000f000f1c1d7812 */ /* 0x000fe200078ec0ff */
[----:B------:R-:W-:Y:S01]  /*1770*/  HADD2 R40, R27, -1032, -1032 ;  /* 0xe408e4081b287430 */ /* 0x000fe20000000000 */
[----:B------:R-:W-:Y:S01]  /*1780*/  LOP3.LUT R6, R6, 0x64006400, RZ, 0xfc, !PT ;  /* 0x6400640006067812 */ /* 0x000fe200078efcff */
[----:B------:R-:W-:Y:S01]  /*1790*/  FFMA.FTZ R38, R30, R23, R32 ;  /* 0x000000171e267223 */ /* 0x000fe20000010020 */
[----:B------:R-:W-:Y:S01]  /*17a0*/  LOP3.LUT R7, R7, 0x64006400, RZ, 0xfc, !PT ;  /* 0x6400640007077812 */ /* 0x000fe200078efcff */
[----:B0-----:R-:W-:Y:S01]  /*17b0*/  HADD2.F32 R30, -RZ, R4.H0_H0 ;  /* 0x20000004ff1e7230 */ /* 0x001fe20000004100 */
[----:B------:R-:W-:Y:S01]  /*17c0*/  LOP3.LUT R29, R29, 0x64006400, RZ, 0xfc, !PT ;  /* 0x640064001d1d7812 */ /* 0x000fe200078efcff */
[----:B------:R-:W-:Y:S01]  /*17d0*/  HADD2.F32 R34, -RZ, R40.H0_H0 ;  /* 0x20000028ff227230 */ /* 0x000fe20000004100 */
[----:B------:R-:W-:Y:S01]  /*17e0*/  LOP3.LUT R26, R26, 0xf000f0, RZ, 0xc0, !PT ;  /* 0x00f000f01a1a7812 */ /* 0x000fe200078ec0ff */
[----:B------:R-:W-:Y:S01]  /*17f0*/  HADD2 R39, R6, -1032, -1032 ;  /* 0xe408e40806277430 */ /* 0x000fe20000000000 */
[----:B------:R-:W-:Y:S01]  /*1800*/  LOP3.LUT R25, R25, 0xf000f0, RZ, 0xc0, !PT ;  /* 0x00f000f019197812 */ /* 0x000fe200078ec0ff */
[----:B------:R-:W-:Y:S01]  /*1810*/  HADD2 R7, R7, -1032, -1032 ;  /* 0xe408e40807077430 */ /* 0x000fe20000000000 */
[----:B------:R-:W-:Y:S01]  /*1820*/  FFMA.FTZ R45, R30, R34, R37 ;  /* 0x000000221e2d7223 */ /* 0x000fe20000010025 */
[----:B------:R-:W-:Y:S01]  /*1830*/  HADD2 R41, R29, -1032, -1032 ;  /* 0xe408e4081d297430 */ /* 0x000fe20000000000 */
[----:B------:R-:W-:Y:S01]  /*1840*/  LOP3.LUT R24, R24, 0xf000f0, RZ, 0xc0, !PT ;  /* 0x00f000f018187812 */ /* 0x000fe200078ec0ff */
[----:B------:R-:W-:Y:S01]  /*1850*/  HADD2.F32 R32, -RZ, R39.H0_H0 ;  /* 0x20000027ff207230 */ /* 0x000fe20000004100 */
[----:B------:R-:W-:Y:S01]  /*1860*/  LOP3.LUT R28, R28, 0xf000f0, RZ, 0xc0, !PT ;  /* 0x00f000f01c1c7812 */ /* 0x000fe200078ec0ff */
[--C-:B------:R-:W-:Y:S01]  /*1870*/  HADD2.F32 R33, -RZ, R7.reuse.H0_H0 ;  /* 0x20000007ff217230 */ /* 0x100fe20000004100 */
[----:B------:R-:W-:Y:S01]  /*1880*/  LOP3.LUT R25, R25, 0x64006400, RZ, 0xfc, !PT ;  /* 0x6400640019197812 */ /* 0x000fe200078efcff */
[----:B------:R-:W-:Y:S01]  /*1890*/  HADD2.F32 R37, -RZ, R7.H1_H1 ;  /* 0x30000007ff257230 */ /* 0x000fe20000004100 */
[----:B------:R-:W-:Y:S01]  /*18a0*/  LOP3.LUT R7, R26, 0x64006400, RZ, 0xfc, !PT ;  /* 0x640064001a077812 */ /* 0x000fe200078efcff */
[----:B------:R-:W-:Y:S01]  /*18b0*/  HADD2.F32 R35, -RZ, R41.H0_H0 ;  /* 0x20000029ff237230 */ /* 0x000fe20000004100 */
[----:B------:R-:W-:Y:S01]  /*18c0*/  FFMA.FTZ R31, R32, R30, R31 ;  /* 0x0000001e201f7223 */ /* 0x000fe2000001001f */
[--C-:B------:R-:W-:Y:S01]  /*18d0*/  HADD2.F32 R6, -RZ, R5.reuse.H0_H0 ;  /* 0x20000005ff067230 */ /* 0x100fe20000004100 */
[----:B------:R-:W-:Y:S01]  /*18e0*/  FFMA.FTZ R44, R30, R33, R36 ;  /* 0x000000211e2c7223 */ /* 0x000fe20000010024 */
[----:B------:R-:W-:Y:S01]  /*18f0*/  HADD2.F32 R29, -RZ, R5.H1_H1 ;  /* 0x30000005ff1d7230 */ /* 0x000fe20000004100 */
[----:B------:R-:W-:Y:S01]  /*1900*/  LOP3.LUT R5, R24, 0x64006400, RZ, 0xfc, !PT ;  /* 0x6400640018057812 */ /* 0x000fe200078efcff */
[----:B------:R-:W-:Y:S01]  /*1910*/  FFMA.FTZ R30, R30, R35, R38 ;  /* 0x000000231e1e7223 */ /* 0x000fe20000010026 */
[----:B------:R-:W-:Y:S01]  /*1920*/  LOP3.LUT R27, R28, 0x64006400, RZ, 0xfc, !PT ;  /* 0x640064001c1b7812 */ /* 0x000fe200078efcff */
[----:B------:R-:W-:-:S02]  /*1930*/  HFMA2 R7, R7, R0.H0_H0, -72, -72 ;  /* 0xd480d48007077431 */ /* 0x000fc40000040000 */
[----:B------:R-:W-:Y:S02]  /*1940*/  HADD2.F32 R4, -RZ, R4.H1_H1 ;  /* 0x30000004ff047230 */ /* 0x000fe40000004100 */
[----:B------:R-:W-:Y:S02]  /*1950*/  HADD2.F32 R38, -RZ, R40.H1_H1 ;  /* 0x30000028ff267230 */ /* 0x000fe40000004100 */
[-C--:B------:R-:W-:Y:S01]  /*1960*/  HFMA2 R25, R25, R0.reuse.H0_H0, -72, -72 ;  /* 0xd480d48019197431 */ /* 0x080fe20000040000 */
[C---:B------:R-:W-:Y:S01]  /*1970*/  FFMA.FTZ R44, R4.reuse, R37, R44 ;  /* 0x00000025042c7223 */ /* 0x040fe2000001002c */
[-C--:B------:R-:W-:Y:S01]  /*1980*/  HFMA2 R5, R5, R0.reuse.H0_H0, -72, -72 ;  /* 0xd480d48005057431 */ /* 0x080fe20000040000 */
[----:B------:R-:W-:Y:S01]  /*1990*/  FFMA.FTZ R45, R4, R38, R45 ;  /* 0x00000026042d7223 */ /* 0x000fe2000001002d */
[----:B------:R-:W-:Y:S02]  /*19a0*/  HADD2.F32 R36, -RZ, R39.H1_H1 ;  /* 0x30000027ff247230 */ /* 0x000fe40000004100 */
[----:B------:R-:W-:-:S02]  /*19b0*/  HFMA2 R27, R27, R0.H0_H0, -72, -72 ;  /* 0xd480d4801b1b7431 */ /* 0x000fc40000040000 */
[----:B------:R-:W-:Y:S01]  /*19c0*/  HADD2.F32 R39, -RZ, R41.H1_H1 ;  /* 0x30000029ff277230 */ /* 0x000fe20000004100 */
[----:B------:R-:W-:Y:S01]  /*19d0*/  FFMA.FTZ R31, R36, R4, R31 ;  /* 0x00000004241f7223 */ /* 0x000fe2000001001f */
[----:B------:R-:W-:Y:S02]  /*19e0*/  HADD2.F32 R42, -RZ, R7.H0_H0 ;  /* 0x20000007ff2a7230 */ /* 0x000fe40000004100 */
[----:B------:R-:W-:Y:S01]  /*19f0*/  HADD2.F32 R41, -RZ, R25.H0_H0 ;  /* 0x20000019ff297230 */ /* 0x000fe20000004100 */
[----:B------:R-:W-:Y:S01]  /*1a00*/  FFMA.FTZ R30, R4, R39, R30 ;  /* 0x00000027041e7223 */ /* 0x000fe2000001001e */
[----:B------:R-:W-:Y:S01]  /*1a10*/  HADD2.F32 R40, -RZ, R5.H0_H0 ;  /* 0x20000005ff287230 */ /* 0x000fe20000004100 */
[C---:B------:R-:W-:Y:S01]  /*1a20*/  FFMA.FTZ R26, R6.reuse, R42, R45 ;  /* 0x0000002a061a7223 */ /* 0x040fe2000001002d */
[----:B------:R-:W-:Y:S01]  /*1a30*/  HADD2.F32 R43, -RZ, R27.H0_H0 ;  /* 0x2000001bff2b7230 */ /* 0x000fe20000004100 */
[----:B------:R-:W-:Y:S01]  /*1a40*/  FFMA.FTZ R4, R6, R41, R44 ;  /* 0x0000002906047223 */ /* 0x000fe2000001002c */
[----:B------:R-:W-:Y:S01]  /*1a50*/  HADD2.F32 R45, -RZ, R25.H1_H1 ;  /* 0x30000019ff2d7230 */ /* 0x000fe20000004100 */
[----:B------:R-:W-:Y:S01]  /*1a60*/  FFMA.FTZ R31, R40, R6, R31 ;  /* 0x00000006281f7223 */ /* 0x000fe2000001001f */
[----:B------:R-:W-:Y:S01]  /*1a70*/  HADD2.F32 R44, -RZ, R5.H1_H1 ;  /* 0x30000005ff2c7230 */ /* 0x000fe20000004100 */
[----:B------:R-:W-:Y:S01]  /*1a80*/  FFMA.FTZ R30, R6, R43, R30 ;  /* 0x0000002b061e7223 */ /* 0x000fe2000001001e */
[----:B------:R-:W-:Y:S01]  /*1a90*/  HADD2.F32 R46, -RZ, R7.H1_H1 ;  /* 0x30000007ff2e7230 */ /* 0x000fe20000004100 */
[C---:B------:R-:W-:Y:S01]  /*1aa0*/  FFMA.FTZ R25, R29.reuse, R45, R4 ;  /* 0x0000002d1d197223 */ /* 0x040fe20000010004 */
[----:B------:R-:W-:Y:S01]  /*1ab0*/  HADD2.F32 R47, -RZ, R27.H1_H1 ;  /* 0x3000001bff2f7230 */ /* 0x000fe20000004100 */
[----:B------:R-:W-:Y:S01]  /*1ac0*/  FFMA.FTZ R24, R44, R29, R31 ;  /* 0x0000001d2c187223 */ /* 0x000fe2000001001f */
[--C-:B------:R-:W-:Y:S01]  /*1ad0*/  HADD2.F32 R7, -RZ, R96.reuse.H0_H0 ;  /* 0x20000060ff077230 */ /* 0x100fe20000004100 */
[C---:B------:R-:W-:Y:S01]  /*1ae0*/  FFMA.FTZ R26, R29.reuse, R46, R26 ;  /* 0x0000002e1d1a7223 */ /* 0x040fe2000001001a */
[----:B------:R-:W-:Y:S01]  /*1af0*/  HADD2.F32 R6, -RZ, R96.H1_H1 ;  /* 0x30000060ff067230 */ /* 0x000fe20000004100 */
[----:B------:R-:W-:Y:S01]  /*1b00*/  FFMA.FTZ R29, R29, R47, R30 ;  /* 0x0000002f1d1d7223 */ /* 0x000fe2000001001e */
[--C-:B------:R-:W-:Y:S01]  /*1b10*/  HADD2.F32 R5, -RZ, R95.reuse.H0_H0 ;  /* 0x2000005fff057230 */ /* 0x100fe20000004100 */
[----:B------:R-:W-:Y:S01]  /*1b20*/  FMUL.FTZ R24, R24, R7 ;  /* 0x0000000718187220 */ /* 0x000fe20000410000 */
[----:B------:R-:W-:Y:S01]  /*1b30*/  HADD2.F32 R4, -RZ, R95.H1_H1 ;  /* 0x3000005fff047230 */ /* 0x000fe20000004100 */
[----:B------:R-:W-:-:S02]  /*1b40*/  FMUL.FTZ R25, R25, R6 ;  /* 0x0000000619197220 */ /* 0x000fc40000410000 */
[----:B------:R-:W-:Y:S02]  /*1b50*/  FMUL.FTZ R26, R26, R5 ;  /* 0x000000051a1a7220 */ /* 0x000fe40000410000 */
[----:B------:R-:W-:Y:S01]  /*1b60*/  FMUL.FTZ R27, R29, R4 ;  /* 0x000000041d1b7220 */ /* 0x000fe20000410000 */
[----:B------:R-:W-:Y:S02]  /*1b70*/  F2FP.PACK_AB R29, RZ, R24 ;  /* 0x00000018ff1d723e */ /* 0x000fe400000000ff */
[----:B------:R-:W-:Y:S02]  /*1b80*/  F2FP.PACK_AB R25, RZ, R25 ;  /* 0x00000019ff19723e */ /* 0x000fe400000000ff */
[----:B------:R-:W-:Y:S01]  /*1b90*/  F2FP.PACK_AB R26, RZ, R26 ;  /* 0x0000001aff1a723e */ /* 0x000fe200000000ff */
[--C-:B------:R-:W-:Y:S01]  /*1ba0*/  HADD2 R28, R29.H0_H0, R58.reuse.H0_H0 ;  /* 0x2000003a1d1c7230 */ /* 0x100fe20000000800 */
[----:B------:R-:W-:Y:S01]  /*1bb0*/  F2FP.PACK_AB R27, RZ, R27 ;  /* 0x0000001bff1b723e */ /* 0x000fe200000000ff */
[----:B------:R-:W-:-:S02]  /*1bc0*/  HADD2 R30, R25.H0_H0, R58.H1_H1 ;  /* 0x3000003a191e7230 */ /* 0x000fc40000000800 */
[--C-:B------:R-:W-:Y:S02]  /*1bd0*/  HADD2 R29, R26.H0_H0, R57.reuse.H0_H0 ;  /* 0x200000391a1d7230 */ /* 0x100fe40000000800 */
        /* <DEDUP_REMOVED lines=168> */
.L_x_258:
[----:B------:R-:W-:Y:S01]  /*2660*/  MOV R15, 0x4 ;  /* 0x00000004000f7802 */ /* 0x000fe20000000f00 */
[----:B------:R-:W0:Y:S04]  /*2670*/  LDS.64 R22, [UR4+0x10] ;  /* 0x00001004ff167984 */ /* 0x000e280008000a00 */
[----:B------:R-:W-:-:S05]  /*2680*/  IMAD.WIDE R8, R15, c[0x0][0x18c], R2 ;  /* 0x000063000f087a25 */ /* 0x000fca00078e0202 */
[----:B------:R-:W2:Y:S01]  /*2690*/  LDG.E.128.CONSTANT R16, [R8.64] ;  /* 0x0000000608107981 */ /* 0x000ea2000c1e9d00 */
[--C-:B0-----:R-:W-:Y:S02]  /*26a0*/  HADD2.F32 R34, -RZ, R22.reuse.H0_H0 ;  /* 0x20000016ff227230 */ /* 0x101fe40000004100 */
[----:B------:R-:W-:Y:S02]  /*26b0*/  HADD2.F32 R33, -RZ, R22.H1_H1 ;  /* 0x30000016ff217230 */ /* 0x000fe40000004100 */
[--C-:B------:R-:W-:Y:S02]  /*26c0*/  HADD2.F32 R36, -RZ, R23.reuse.H0_H0 ;  /* 0x20000017ff247230 */ /* 0x100fe40000004100 */
[----:B------:R-:W-:Y:S01]  /*26d0*/  HADD2.F32 R37, -RZ, R23.H1_H1 ;  /* 0x30000017ff257230 */ /* 0x000fe20000004100 */
[----:B--2---:R-:W-:Y:S02]  /*26e0*/  LOP3.LUT R10, R16, 0xf000f, RZ, 0xc0, !PT ;  /* 0x000f000f100a7812 */ /* 0x004fe400078ec0ff */
[----:B------:R-:W-:-:S02]  /*26f0*/  LOP3.LUT R11, R17, 0xf000f, RZ, 0xc0, !PT ;  /* 0x000f000f110b7812 */ /* 0x000fc400078ec0ff */
[----:B------:R-:W-:Y:S02]  /*2700*/  LOP3.LUT R10, R10, 0x64006400, RZ, 0xfc, !PT ;  /* 0x640064000a0a7812 */ /* 0x000fe400078efcff */
[----:B------:R-:W-:Y:S02]  /*2710*/  LOP3.LUT R21, R16, 0xf000f0, RZ, 0xc0, !PT ;  /* 0x00f000f010157812 */ /* 0x000fe400078ec0ff */
[----:B------:R-:W-:Y:S02]  /*2720*/  SHF.R.U32.HI R41, RZ, 0x8, R16 ;  /* 0x00000008ff297819 */ /* 0x000fe40000011610 */
[C---:B------:R-:W-:Y:S02]  /*2730*/  LOP3.LUT R14, R18.reuse, 0xf000f, RZ, 0xc0, !PT ;  /* 0x000f000f120e7812 */ /* 0x040fe400078ec0ff */
[----:B------:R-:W-:Y:S02]  /*2740*/  LOP3.LUT R16, R19, 0xf000f, RZ, 0xc0, !PT ;  /* 0x000f000f13107812 */ /* 0x000fe400078ec0ff */
[----:B------:R-:W-:-:S02]  /*2750*/  LOP3.LUT R26, R18, 0xf000f0, RZ, 0xc0, !PT ;  /* 0x00f000f0121a7812 */ /* 0x000fc400078ec0ff */
[----:B------:R-:W-:Y:S01]  /*2760*/  SHF.R.U32.HI R13, RZ, 0x8, R18 ;  /* 0x00000008ff0d7819 */ /* 0x000fe20000011612 */
[----:B------:R-:W-:Y:S01]  /*2770*/  HADD2 R18, R10, -1032, -1032 ;  /* 0xe408e4080a127430 */ /* 0x000fe20000000000 */
[----:B------:R-:W-:Y:S02]  /*2780*/  LOP3.LUT R11, R11, 0x64006400, RZ, 0xfc, !PT ;  /* 0x640064000b0b7812 */ /* 0x000fe400078efcff */
[----:B------:R-:W-:Y:S02]  /*2790*/  LOP3.LUT R24, R17, 0xf000f0, RZ, 0xc0, !PT ;  /* 0x00f000f011187812 */ /* 0x000fe400078ec0ff */
[----:B------:R-:W-:Y:S02]  /*27a0*/  SHF.R.U32.HI R42, RZ, 0x8, R17 ;  /* 0x00000008ff2a7819 */ /* 0x000fe40000011611 */
[----:B------:R-:W-:Y:S01]  /*27b0*/  LOP3.LUT R10, R14, 0x64006400, RZ, 0xfc, !PT ;  /* 0x640064000e0a7812 */ /* 0x000fe200078efcff */
[--C-:B------:R-:W-:Y:S01]  /*27c0*/  HADD2.F32 R14, -RZ, R18.reuse.H0_H0 ;  /* 0x20000012ff0e7230 */ /* 0x100fe20000004100 */
[----:B------:R-:W-:Y:S01]  /*27d0*/  LOP3.LUT R17, R16, 0x64006400, RZ, 0xfc, !PT ;  /* 0x6400640010117812 */ /* 0x000fe200078efcff */
[----:B------:R-:W-:Y:S01]  /*27e0*/  HADD2.F32 R16, -RZ, R18.H1_H1 ;  /* 0x30000012ff107230 */ /* 0x000fe20000004100 */
[----:B------:R-:W-:Y:S01]  /*27f0*/  LOP3.LUT R32, R19, 0xf000f0, RZ, 0xc0, !PT ;  /* 0x00f000f013207812 */ /* 0x000fe200078ec0ff */
[----:B------:R-:W-:Y:S01]  /*2800*/  HADD2 R20, R10, -1032, -1032 ;  /* 0xe408e4080a147430 */ /* 0x000fe20000000000 */
[----:B------:R-:W-:Y:S01]  /*2810*/  SHF.R.U32.HI R12, RZ, 0x8, R19 ;  /* 0x00000008ff0c7819 */ /* 0x000fe20000011613 */
[----:B------:R-:W-:Y:S01]  /*2820*/  HADD2 R19, R11, -1032, -1032 ;  /* 0xe408e4080b137430 */ /* 0x000fe20000000000 */
[----:B------:R-:W-:Y:S01]  /*2830*/  LOP3.LUT R23, R21, 0x64006400, RZ, 0xfc, !PT ;  /* 0x6400640015177812 */ /* 0x000fe200078efcff */
[----:B------:R-:W-:Y:S01]  /*2840*/  HADD2 R22, R17, -1032, -1032 ;  /* 0xe408e40811167430 */ /* 0x000fe20000000000 */
[----:B------:R-:W0:Y:S01]  /*2850*/  LDS.64 R10, [UR4+0x18] ;  /* 0x00001804ff0a7984 */ /* 0x000e220008000a00 */
[----:B------:R-:W-:Y:S01]  /*2860*/  LOP3.LUT R25, R24, 0x64006400, RZ, 0xfc, !PT ;  /* 0x6400640018197812 */ /* 0x000fe200078efcff */
[--C-:B------:R-:W-:Y:S01]  /*2870*/  HADD2.F32 R17, -RZ, R19.reuse.H0_H0 ;  /* 0x20000013ff117230 */ /* 0x100fe20000004100 */
[----:B------:R-:W-:Y:S01]  /*2880*/  LOP3.LUT R27, R26, 0x64006400, RZ, 0xfc, !PT ;  /* 0x640064001a1b7812 */ /* 0x000fe200078efcff */
[----:B------:R-:W-:-:S02]  /*2890*/  HADD2.F32 R18, -RZ, R19.H1_H1 ;  /* 0x30000013ff127230 */ /* 0x000fc40000004100 */
[----:B------:R-:W-:Y:S01]  /*28a0*/  HADD2.F32 R19, -RZ, R20.H0_H0 ;  /* 0x20000014ff137230 */ /* 0x000fe20000004100 */
[----:B------:R-:W-:Y:S01]  /*28b0*/  FFMA.FTZ R24, R34, R17, RZ ;  /* 0x0000001122187223 */ /* 0x000fe200000100ff */
[----:B------:R-:W-:Y:S02]  /*28c0*/  HADD2.F32 R21, -RZ, R22.H0_H0 ;  /* 0x20000016ff157230 */ /* 0x000fe40000004100 */
        /* <DEDUP_REMOVED lines=17> */
[----:B------:R-:W-:Y:S02]  /*29e0*/  HFMA2 R34, R33, R0.H0_H0, -72, -72 ;  /* 0xd480d48021227431 */ /* 0x000fe40000040000 */
[----:B------:R-:W-:Y:S01]  /*29f0*/  HADD2.F32 R27, -RZ, R32.H0_H0 ;  /* 0x20000020ff1b7230 */ /* 0x000fe20000004100 */
        /* <DEDUP_REMOVED lines=9> */
[C---:B------:R-:W-:Y:S01]  /*2a90*/  FFMA.FTZ R43, R37.reuse, R26, R39 ;  /* 0x0000001a252b7223 */ /* 0x040fe20000010027 */
[--C-:B0-----:R-:W-:Y:S01]  /*2aa0*/  HADD2.F32 R39, -RZ, R10.reuse.H0_H0 ;  /* 0x2000000aff277230 */ /* 0x101fe20000004100 */
[----:B------:R-:W-:Y:S01]  /*2ab0*/  FFMA.FTZ R46, R37, R32, R35 ;  /* 0x00000020252e7223 */ /* 0x000fe20000010023 */
[----:B------:R-:W-:Y:S01]  /*2ac0*/  LOP3.LUT R35, R41, 0xf000f, RZ, 0xc0, !PT ;  /* 0x000f000f29237812 */ /* 0x000fe200078ec0ff */
[----:B------:R-:W-:Y:S01]  /*2ad0*/  FFMA.FTZ R49, R37, R34, R36 ;  /* 0x0000002225317223 */ /* 0x000fe20000010024 */
[----:B------:R-:W-:Y:S01]  /*2ae0*/  LOP3.LUT R36, R42, 0xf000f, RZ, 0xc0, !PT ;  /* 0x000f000f2a247812 */ /* 0x000fe200078ec0ff */
[----:B------:R-:W-:Y:S01]  /*2af0*/  HADD2.F32 R44, -RZ, R10.H1_H1 ;  /* 0x3000000aff2c7230 */ /* 0x000fe20000004100 */
[----:B------:R-:W-:Y:S01]  /*2b00*/  LOP3.LUT R37, R13, 0xf000f, RZ, 0xc0, !PT ;  /* 0x000f000f0d257812 */ /* 0x000fe200078ec0ff */
[--C-:B------:R-:W-:Y:S01]  /*2b10*/  HADD2.F32 R58, -RZ, R11.reuse.H0_H0 ;  /* 0x2000000bff3a7230 */ /* 0x100fe20000004100 */
        /* <DEDUP_REMOVED lines=12> */
[----:B------:R-:W-:Y:S02]  /*2be0*/  HADD2.F32 R35, -RZ, R10.H0_H0 ;  /* 0x2000000aff237230 */ /* 0x000fe40000004100 */
[----:B------:R-:W-:-:S02]  /*2bf0*/  HADD2.F32 R36, -RZ, R51.H0_H0 ;  /* 0x20000033ff247230 */ /* 0x000fc40000004100 */
[----:B------:R-:W-:Y:S01]  /*2c00*/  HADD2.F32 R37, -RZ, R57.H0_H0 ;  /* 0x20000039ff257230 */ /* 0x000fe20000004100 */
[----:B------:R-:W-:Y:S01]  /*2c10*/  FFMA.FTZ R45, R35, R39, R40 ;  /* 0x00000027232d7223 */ /* 0x000fe20000010028 */
[----:B------:R-:W-:Y:S01]  /*2c20*/  HADD2.F32 R38, -RZ, R64.H0_H0 ;  /* 0x20000040ff267230 */ /* 0x000fe20000004100 */
[C---:B------:R-:W-:Y:S01]  /*2c30*/  FFMA.FTZ R47, R39.reuse, R36, R43 ;  /* 0x00000024272f7223 */ /* 0x040fe2000001002b */
        /* <DEDUP_REMOVED lines=10> */
[----:B------:R-:W-:Y:S01]  /*2ce0*/  HFMA2 R13, R13, R0.H0_H0, -72, -72 ;  /* 0xd480d4800d0d7431 */ /* 0x000fe20000040000 */
[----:B------:R-:W-:-:S02]  /*2cf0*/  FFMA.FTZ R10, R39, R44, R45 ;  /* 0x0000002c270a7223 */ /* 0x000fc4000001002d */
[----:B------:R-:W-:Y:S01]  /*2d00*/  FFMA.FTZ R64, R44, R40, R47 ;  /* 0x000000282c407223 */ /* 0x000fe2000001002f */
[-C--:B------:R-:W-:Y:S01]  /*2d10*/  HFMA2 R51, R11, R0.reuse.H0_H0, -72, -72 ;  /* 0xd480d4800b337431 */ /* 0x080fe20000040000 */
[----:B------:R-:W-:Y:S01]  /*2d20*/  LOP3.LUT R11, R12, 0x64006400, RZ, 0xfc, !PT ;  /* 0x640064000c0b7812 */ /* 0x000fe200078efcff */
[-C--:B------:R-:W-:Y:S01]  /*2d30*/  HFMA2 R12, R43, R0.reuse.H0_H0, -72, -72 ;  /* 0xd480d4802b0c7431 */ /* 0x080fe20000040000 */
[C---:B------:R-:W-:Y:S01]  /*2d40*/  FFMA.FTZ R65, R44.reuse, R41, R46 ;  /* 0x000000292c417223 */ /* 0x040fe2000001002e */
[----:B------:R-:W-:Y:S01]  /*2d50*/  HADD2.F32 R47, -RZ, R13.H0_H0 ;  /* 0x2000000dff2f7230 */ /* 0x000fe20000004100 */
[----:B------:R-:W-:Y:S01]  /*2d60*/  FFMA.FTZ R66, R44, R42, R49 ;  /* 0x0000002a2c427223 */ /* 0x000fe20000010031 */
[----:B------:R-:W-:Y:S02]  /*2d70*/  HFMA2 R11, R11, R0.H0_H0, -72, -72 ;  /* 0xd480d4800b0b7431 */ /* 0x000fe40000040000 */
[--C-:B------:R-:W-:Y:S02]  /*2d80*/  HADD2.F32 R43, -RZ, R51.reuse.H0_H0 ;  /* 0x20000033ff2b7230 */ /* 0x100fe40000004100 */
[----:B------:R-:W-:-:S02]  /*2d90*/  HADD2.F32 R44, -RZ, R51.H1_H1 ;  /* 0x30000033ff2c7230 */ /* 0x000fc40000004100 */
[--C-:B------:R-:W-:Y:S01]  /*2da0*/  HADD2.F32 R45, -RZ, R12.reuse.H0_H0 ;  /* 0x2000000cff2d7230 */ /* 0x100fe20000004100 */
[----:B------:R-:W-:Y:S01]  /*2db0*/  FFMA.FTZ R10, R43, R58, R10 ;  /* 0x0000003a2b0a7223 */ /* 0x000fe2000001000a */
[----:B------:R-:W-:Y:S02]  /*2dc0*/  HADD2.F32 R51, -RZ, R11.H0_H0 ;  /* 0x2000000bff337230 */ /* 0x000fe40000004100 */
[----:B------:R-:W-:Y:S01]  /*2dd0*/  HADD2.F32 R46, -RZ, R12.H1_H1 ;  /* 0x3000000cff2e7230 */ /* 0x000fe20000004100 */
[C---:B------:R-:W-:Y:S01]  /*2de0*/  FFMA.FTZ R64, R58.reuse, R45, R64 ;  /* 0x0000002d3a407223 */ /* 0x040fe20000010040 */
[----:B------:R-:W-:Y:S01]  /*2df0*/  HADD2.F32 R49, -RZ, R13.H1_H1 ;  /* 0x3000000dff317230 */ /* 0x000fe20000004100 */
[C---:B------:R-:W-:Y:S01]  /*2e00*/  FFMA.FTZ R12, R58.reuse, R47, R65 ;  /* 0x0000002f3a0c7223 */ /* 0x040fe20000010041 */
[----:B------:R-:W-:Y:S01]  /*2e10*/  HADD2.F32 R57, -RZ, R11.H1_H1 ;  /* 0x3000000bff397230 */ /* 0x000fe20000004100 */
[----:B------:R-:W-:Y:S02]  /*2e20*/  FFMA.FTZ R66, R58, R51, R66 ;  /* 0x000000333a427223 */ /* 0x000fe40000010042 */
[----:B------:R-:W-:-:S02]  /*2e30*/  FFMA.FTZ R10, R44, R63, R10 ;  /* 0x0000003f2c0a7223 */ /* 0x000fc4000001000a */
[C---:B------:R-:W-:Y:S02]  /*2e40*/  FFMA.FTZ R11, R63.reuse, R46, R64 ;  /* 0x0000002e3f0b7223 */ /* 0x040fe40000010040 */
        /* <DEDUP_REMOVED lines=30> */
[-C--:B------:R-:W-:Y:S01]  /*3030*/  FFMA.FTZ R10, R24, R64.reuse, R11 ;  /* 0x00000040180a7223 */ /* 0x080fe2000001000b */
[--C-:B-1----:R-:W-:Y:S01]  /*3040*/  HADD2.F32 R11, -RZ, R12.reuse.H0_H0 ;  /* 0x2000000cff0b7230 */ /* 0x102fe20000004100 */
[-C--:B------:R-:W-:Y:S01]  /*3050*/  FFMA.FTZ R66, R25, R64.reuse, R66 ;  /* 0x0000004019427223 */ /* 0x080fe20000010042 */
[----:B------:R-:W-:Y:S01]  /*3060*/  HADD2.F32 R12, -RZ, R12.H1_H1 ;  /* 0x3000000cff0c7230 */ /* 0x000fe20000004100 */
        /* <DEDUP_REMOVED lines=107> */
[-C--:B------:R-:W-:Y:S01]  /*3720*/  FFMA.FTZ R24, R24, R10.reuse, R11 ;  /* 0x0000000a18187223 */ /* 0x080fe2000001000b */
[--C-:B-1----:R-:W-:Y:S01]  /*3730*/  HADD2.F32 R11, -RZ, R12.reuse.H0_H0 ;  /* 0x2000000cff0b7230 */ /* 0x102fe20000004100 */
[-C--:B------:R-:W-:Y:S01]  /*3740*/  FFMA.FTZ R17, R25, R10.reuse, R17 ;  /* 0x0000000a19117223 */ /* 0x080fe20000010011 */
[----:B------:R-:W-:Y:S01]  /*3750*/  HADD2.F32 R12, -RZ, R12.H1_H1 ;  /* 0x3000000cff0c7230 */ /* 0x000fe20000004100 */
        /* <DEDUP_REMOVED lines=36> */
.L_x_259:
[----:B------:R-:W-:Y:S01]  /*39a0*/  IMAD.WIDE R8, R15, c[0x0][0x18c], R8 ;  /* 0x000063000f087a25 */ /* 0x000fe200078e0208 */
[----:B------:R-:W0:Y:S04]  /*39b0*/  LDS.64 R22, [UR4+0x20] ;  /* 0x00002004ff167984 */ /* 0x000e280008000a00 */
[----:B------:R-:W2:Y:S01]  /*39c0*/  LDG.E.128.CONSTANT R16, [R8.64] ;  /* 0x0000000608107981 */ /* 0x000ea2000c1e9d00 */
[--C-:B0-----:R-:W-:Y:S02]  /*39d0*/  HADD2.F32 R34, -RZ, R22.reuse.H0_H0 ;  /* 0x20000016ff227230 */ /* 0x101fe40000004100 */
[----:B------:R-:W-:Y:S02]  /*39e0*/  HADD2.F32 R33, -RZ, R22.H1_H1 ;  /* 0x30000016ff217230 */ /* 0x000fe40000004100 */
[----:B------:R-:W-:-:S02]  /*39f0*/  HADD2.F32 R36, -RZ, R23.H0_H0 ;  /* 0x20000017ff247230 */ /* 0x000fc40000004100 */
[----:B------:R-:W-:Y:S01]  /*3a00*/  HADD2.F32 R37, -RZ, R23.H1_H1 ;  /* 0x30000017ff257230 */ /* 0x000fe20000004100 */
[----:B--2---:R-:W-:Y:S02]  /*3a10*/  LOP3.LUT R10, R16, 0xf000f, RZ, 0xc0, !PT ;  /* 0x000f000f100a7812 */ /* 0x004fe400078ec0ff */
[----:B------:R-:W-:Y:S02]  /*3a20*/  LOP3.LUT R11, R17, 0xf000f, RZ, 0xc0, !PT ;  /* 0x000f000f110b7812 */ /* 0x000fe400078ec0ff */
[----:B------:R-:W-:Y:S02]  /*3a30*/  LOP3.LUT R10, R10, 0x64006400, RZ, 0xfc, !PT ;  /* 0x640064000a0a7812 */ /* 0x000fe400078efcff */
[----:B------:R-:W-:Y:S02]  /*3a40*/  LOP3.LUT R21, R16, 0xf000f0, RZ, 0xc0, !PT ;  /* 0x00f000f010157812 */ /* 0x000fe400078ec0ff */
[----:B------:R-:W-:Y:S02]  /*3a50*/  SHF.R.U32.HI R41, RZ, 0x8, R16 ;  /* 0x00000008ff297819 */ /* 0x000fe40000011610 */
[----:B------:R-:W-:-:S02]  /*3a60*/  LOP3.LUT R14, R18, 0xf000f, RZ, 0xc0, !PT ;  /* 0x000f000f120e7812 */ /* 0x000fc400078ec0ff */
[----:B------:R-:W-:Y:S02]  /*3a70*/  LOP3.LUT R16, R19, 0xf000f, RZ, 0xc0, !PT ;  /* 0x000f000f13107812 */ /* 0x000fe400078ec0ff */
[----:B------:R-:W-:Y:S02]  /*3a80*/  LOP3.LUT R26, R18, 0xf000f0, RZ, 0xc0, !PT ;  /* 0x00f000f0121a7812 */ /* 0x000fe400078ec0ff */
[----:B------:R-:W-:Y:S01]  /*3a90*/  SHF.R.U32.HI R13, RZ, 0x8, R18 ;  /* 0x00000008ff0d7819 */ /* 0x000fe20000011612 */
[----:B------:R-:W-:Y:S01]  /*3aa0*/  HADD2 R18, R10, -1032, -1032 ;  /* 0xe408e4080a127430 */ /* 0x000fe20000000000 */
[----:B------:R-:W-:Y:S02]  /*3ab0*/  LOP3.LUT R11, R11, 0x64006400, RZ, 0xfc, !PT ;  /* 0x640064000b0b7812 */ /* 0x000fe400078efcff */
[----:B------:R-:W-:Y:S02]  /*3ac0*/  LOP3.LUT R24, R17, 0xf000f0, RZ, 0xc0, !PT ;  /* 0x00f000f011187812 */ /* 0x000fe400078ec0ff */
[----:B------:R-:W-:-:S02]  /*3ad0*/  SHF.R.U32.HI R42, RZ, 0x8, R17 ;  /* 0x00000008ff2a7819 */ /* 0x000fc40000011611 */
        /* <DEDUP_REMOVED lines=287> */
.L_x_260:
        /* <DEDUP_REMOVED lines=11> */
[----:B------:R-:W-:Y:S02]  /*4d80*/  LOP3.LUT R12, R12, 0x64006400, RZ, 0xfc, !PT ;  /* 0x640064000c0c7812 */ /* 0x000fe400078efcff */
[----:B------:R-:W-:-:S02]  /*4d90*/  SHF.R.U32.HI R36, RZ, 0x8, R8 ;  /* 0x00000008ff247819 */ /* 0x000fc40000011608 */
[----:B------:R-:W-:Y:S02]  /*4da0*/  LOP3.LUT R8, R11, 0xf000f, RZ, 0xc0, !PT ;  /* 0x000f000f0b087812 */ /* 0x000fe400078ec0ff */
[C---:B------:R-:W-:Y:S02]  /*4db0*/  LOP3.LUT R13, R9.reuse, 0xf000f, RZ, 0xc0, !PT ;  /* 0x000f000f090d7812 */ /* 0x040fe400078ec0ff */
[----:B------:R-:W-:Y:S02]  /*4dc0*/  LOP3.LUT R18, R9, 0xf000f0, RZ, 0xc0, !PT ;  /* 0x00f000f009127812 */ /* 0x000fe400078ec0ff */
[----:B------:R-:W-:Y:S01]  /*4dd0*/  SHF.R.U32.HI R37, RZ, 0x8, R9 ;  /* 0x00000008ff257819 */ /* 0x000fe20000011609 */
[----:B------:R-:W-:Y:S01]  /*4de0*/  HADD2 R9, R12, -1032, -1032 ;  /* 0xe408e4080c097430 */ /* 0x000fe20000000000 */
[----:B------:R-:W-:Y:S02]  /*4df0*/  LOP3.LUT R12, R8, 0x64006400, RZ, 0xfc, !PT ;  /* 0x64006400080c7812 */ /* 0x000fe400078efcff */
[----:B------:R-:W-:-:S02]  /*4e00*/  LOP3.LUT R14, R10, 0xf000f, RZ, 0xc0, !PT ;  /* 0x000f000f0a0e7812 */ /* 0x000fc400078ec0ff */
[----:B------:R-:W-:Y:S01]  /*4e10*/  LOP3.LUT R20, R10, 0xf000f0, RZ, 0xc0, !PT ;  /* 0x00f000f00a147812 */ /* 0x000fe200078ec0ff */
[----:B------:R-:W-:Y:S01]  /*4e20*/  HADD2 R17, R12, -1032, -1032 ;  /* 0xe408e4080c117430 */ /* 0x000fe20000000000 */
[----:B------:R-:W-:Y:S01]  /*4e30*/  SHF.R.U32.HI R40, RZ, 0x8, R10 ;  /* 0x00000008ff287819 */ /* 0x000fe2000001160a */
[--C-:B------:R-:W-:Y:S01]  /*4e40*/  HADD2.F32 R10, -RZ, R9.reuse.H0_H0 ;  /* 0x20000009ff0a7230 */ /* 0x100fe20000004100 */
[----:B------:R-:W-:Y:S02]  /*4e50*/  LOP3.LUT R22, R11, 0xf000f0, RZ, 0xc0, !PT ;  /* 0x00f000f00b167812 */ /* 0x000fe400078ec0ff */
[----:B------:R-:W-:Y:S01]  /*4e60*/  SHF.R.U32.HI R38, RZ, 0x8, R11 ;  /* 0x00000008ff267819 */ /* 0x000fe2000001160b */
[----:B------:R-:W-:Y:S01]  /*4e70*/  HADD2.F32 R11, -RZ, R9.H1_H1 ;  /* 0x30000009ff0b7230 */ /* 0x000fe20000004100 */
        /* <DEDUP_REMOVED lines=8> */
[C---:B------:R-:W-:Y:S01]  /*4f00*/  FFMA.FTZ R25, R27.reuse, R16, RZ ;  /* 0x000000101b197223 */ /* 0x040fe200000100ff */
[----:B------:R-:W-:Y:S01]  /*4f10*/  HADD2 R13, R13, -1032, -1032 ;  /* 0xe408e4080d0d7430 */ /* 0x000fe20000000000 */
[----:B------:R-:W-:Y:S01]  /*4f20*/  LOP3.LUT R23, R20, 0x64006400, RZ, 0xfc, !PT ;  /* 0x6400640014177812 */ /* 0x000fe200078efcff */
[----:B------:R-:W-:Y:S01]  /*4f30*/  HADD2.F32 R14, -RZ, R15.H0_H0 ;  /* 0x2000000fff0e7230 */ /* 0x000fe20000004100 */
[----:B------:R-:W-:Y:S01]  /*4f40*/  FFMA.FTZ R35, R24, R17, R25 ;  /* 0x0000001118237223 */ /* 0x000fe20000010019 */
[----:B------:R-:W-:Y:S01]  /*4f50*/  LOP3.LUT R25, R22, 0x64006400, RZ, 0xfc, !PT ;  /* 0x6400640016197812 */ /* 0x000fe200078efcff */
[----:B------:R-:W-:Y:S01]  /*4f60*/  HADD2.F32 R12, -RZ, R13.H0_H0 ;  /* 0x2000000dff0c7230 */ /* 0x000fe20000004100 */
[----:B------:R-:W-:Y:S01]  /*4f70*/  FFMA.FTZ R18, R10, R27, RZ ;  /* 0x0000001b0a127223 */ /* 0x000fe200000100ff */
[----:B------:R-:W-:Y:S01]  /*4f80*/  HADD2.F32 R15, -RZ, R15.H1_H1 ;  /* 0x3000000fff0f7230 */ /* 0x000fe20000004100 */
[----:B------:R-:W-:Y:S01]  /*4f90*/  FFMA.FTZ R20, R27, R14, RZ ;  /* 0x0000000e1b147223 */ /* 0x000fe200000100ff */
[----:B------:R-:W-:-:S02]  /*4fa0*/  HADD2.F32 R13, -RZ, R13.H1_H1 ;  /* 0x3000000dff0d7230 */ /* 0x000fc40000004100 */
        /* <DEDUP_REMOVED lines=8> */
[----:B------:R-:W-:Y:S02]  /*5030*/  HADD2.F32 R18, -RZ, R39.H0_H0 ;  /* 0x20000027ff127230 */ /* 0x000fe40000004100 */
[----:B------:R-:W-:-:S02]  /*5040*/  HADD2.F32 R20, -RZ, R21.H0_H0 ;  /* 0x20000015ff147230 */ /* 0x000fc40000004100 */
        /* <DEDUP_REMOVED lines=31> */
[----:B------:R-:W-:-:S02]  /*5240*/  HADD2 R63, R33, -1032, -1032 ;  /* 0xe408e408213f7430 */ /* 0x000fc40000000000 */
[----:B------:R-:W-:Y:S02]  /*5250*/  HADD2.F32 R26, -RZ, R8.H0_H0 ;  /* 0x20000008ff1a7230 */ /* 0x000fe40000004100 */
[----:B------:R-:W-:Y:S02]  /*5260*/  HADD2.F32 R27, -RZ, R49.H0_H0 ;  /* 0x20000031ff1b7230 */ /* 0x000fe40000004100 */
        /* <DEDUP_REMOVED lines=16> */
[-C--:B------:R-:W-:Y:S01]  /*5370*/  HFMA2 R40, R39, R0.reuse.H0_H0, -72, -72 ;  /* 0xd480d48027287431 */ /* 0x080fe20000040000 */
[----:B------:R-:W-:Y:S01]  /*5380*/  FFMA.FTZ R45, R34, R42, R43 ;  /* 0x0000002a222d7223 */ /* 0x000fe2000001002b */
[-C--:B------:R-:W-:Y:S01]  /*5390*/  HFMA2 R8, R9, R0.reuse.H0_H0, -72, -72 ;  /* 0xd480d48009087431 */ /* 0x080fe20000040000 */
[----:B------:R-:W-:Y:S01]  /*53a0*/  LOP3.LUT R9, R38, 0x64006400, RZ, 0xfc, !PT ;  /* 0x6400640026097812 */ /* 0x000fe200078efcff */
[-C--:B------:R-:W-:Y:S01]  /*53b0*/  HFMA2 R44, R41, R0.reuse.H0_H0, -72, -72 ;  /* 0xd480d480292c7431 */ /* 0x080fe20000040000 */
[C---:B------:R-:W-:Y:S01]  /*53c0*/  FFMA.FTZ R51, R42.reuse, R36, R51 ;  /* 0x000000242a337223 */ /* 0x040fe20000010033 */
[----:B------:R-:W-:Y:S01]  /*53d0*/  HADD2.F32 R41, -RZ, R40.H0_H0 ;  /* 0x20000028ff297230 */ /* 0x000fe20000004100 */
[----:B------:R-:W-:Y:S01]  /*53e0*/  FFMA.FTZ R57, R42, R37, R57 ;  /* 0x000000252a397223 */ /* 0x000fe20000010039 */
[----:B------:R-:W-:-:S02]  /*53f0*/  HFMA2 R0, R9, R0.H0_H0, -72, -72 ;  /* 0xd480d48009007431 */ /* 0x000fc40000040000 */
[----:B------:R-:W-:Y:S01]  /*5400*/  HADD2.F32 R38, -RZ, R8.H0_H0 ;  /* 0x20000008ff267230 */ /* 0x000fe20000004100 */
[----:B------:R-:W-:Y:S01]  /*5410*/  FFMA.FTZ R49, R46, R41, R49 ;  /* 0x000000292e317223 */ /* 0x000fe20000010031 */
[----:B------:R-:W-:Y:S02]  /*5420*/  HADD2.F32 R42, -RZ, R40.H1_H1 ;  /* 0x30000028ff2a7230 */ /* 0x000fe40000004100 */
[----:B------:R-:W-:Y:S02]  /*5430*/  HADD2.F32 R43, -RZ, R44.H0_H0 ;  /* 0x2000002cff2b7230 */ /* 0x000fe40000004100 */
[----:B------:R-:W-:Y:S01]  /*5440*/  HADD2.F32 R40, -RZ, R0.H0_H0 ;  /* 0x20000000ff287230 */ /* 0x000fe20000004100 */
[----:B------:R-:W-:Y:S01]  /*5450*/  FFMA.FTZ R49, R47, R42, R49 ;  /* 0x0000002a2f317223 */ /* 0x000fe20000010031 */
[----:B------:R-:W-:Y:S01]  /*5460*/  HADD2.F32 R39, -RZ, R8.H1_H1 ;  /* 0x30000008ff277230 */ /* 0x000fe20000004100 */
[----:B------:R-:W-:Y:S01]  /*5470*/  FFMA.FTZ R8, R38, R46, R45 ;  /* 0x0000002e26087223 */ /* 0x000fe2000001002d */
[----:B------:R-:W-:Y:S01]  /*5480*/  HADD2.F32 R44, -RZ, R44.H1_H1 ;  /* 0x3000002cff2c7230 */ /* 0x000fe20000004100 */
[C---:B------:R-:W-:Y:S01]  /*5490*/  FFMA.FTZ R51, R46.reuse, R43, R51 ;  /* 0x0000002b2e337223 */ /* 0x040fe20000010033 */
[----:B------:R-:W-:Y:S01]  /*54a0*/  HADD2.F32 R0, -RZ, R0.H1_H1 ;  /* 0x30000000ff007230 */ /* 0x000fe20000004100 */
[----:B------:R-:W-:-:S02]  /*54b0*/  FFMA.FTZ R57, R46, R40, R57 ;  /* 0x000000282e397223 */ /* 0x000fc40000010039 */
[----:B------:R-:W-:Y:S02]  /*54c0*/  FFMA.FTZ R8, R39, R47, R8 ;  /* 0x0000002f27087223 */ /* 0x000fe40000010008 */
        /* <DEDUP_REMOVED lines=181> */
.L_x_257:
[----:B------:R-:W-:Y:S01]  /*6020*/  IADD3 R62, R62, 0x20, RZ ;  /* 0x000000203e3e7810 */ /* 0x000fe20007ffe0ff */
[----:B------:R-:W-:Y:S01]  /*6030*/  IMAD.MOV.U32 R5, RZ, RZ, c[0x0][0x18c] ;  /* 0x00006300ff057624 */ /* 0x000fe200078e00ff */
[----:B------:R-:W-:Y:S02]  /*6040*/  UIADD3 UR4, UR4, 0x40, URZ ;  /* 0x0000004004047890 */ /* 0x000fe4000fffe03f */
[C---:B------:R-:W-:Y:S01]  /*6050*/  ISETP.GE.AND P0, PT, R62.reuse, c[0x0][0x1b4], PT ;  /* 0x00006d003e007a0c */ /* 0x040fe20003f06270 */
[----:B------:R-:W-:Y:S01]  /*6060*/  IMAD.WIDE R2, R5, 0x10, R2 ;  /* 0x0000001005027825 */ /* 0x000fe200078e0202 */
[----:B------:R-:W-:-:S13]  /*6070*/  ISETP.LT.AND P2, PT, R62, R61, PT ;  /* 0x0000003d3e00720c */ /* 0x000fda0003f41270 */
[----:B------:R-:W-:Y:S05]  /*6080*/  @!P0 BRA P2, `(.L_x_261) ;  /* 0xffffb17000008947 */ /* 0x000fea000103ffff */
.L_x_256:
[----:B------:R-:W-:-:S04]  /*6090*/  ISETP.GE.AND P0, PT, R62, R61, PT ;  /* 0x0000003d3e00720c */ /* 0x000fc80003f06270 */
[----:B------:R-:W-:-:S13]  /*60a0*/  ISETP.GE.OR P0, PT, R62, c[0x0][0x1b8], P0 ;  /* 0x00006e003e007a0c */ /* 0x000fda0000706670 */
[----:B------:R-:W-:Y:S05]  /*60b0*/  @P0 BRA `(.L_x_262) ;  /* 0x0000232000000947 */ /* 0x000fea0003800000 */
.L_x_264:
[----:B------:R-:W-:Y:S01]  /*60c0*/  ISETP.NE.AND P0, PT, R62, R48, PT ;  /* 0x000000303e00720c */ /* 0x000fe20003f05270 */
[----:B-----5:R0:W5:Y:S01]  /*60d0*/  LDG.E.128.CONSTANT R12, [R2.64] ;  /* 0x00000006020c7981 */ /* 0x020162000c1e9d00 */
[----:B------:R-:W-:-:S11]  /*60e0*/  MOV R46, c[0x0][0x18c] ;  /* 0x00006300002e7a02 */ /* 0x000fd60000000f00 */
[----:B------:R-:W-:Y:S02]  /*60f0*/  @!P0 IADD3 R60, R60, 0x1, RZ ;  /* 0x000000013c3c8810 */ /* 0x000fe40007ffe0ff */
[----:B------:R-:W-:Y:S02]  /*6100*/  @!P0 LEA R4, R62, 0x1, 0x1 ;  /* 0x000000013e048811 */ /* 0x000fe400078e08ff */
[----:B------:R-:W-:Y:S02]  /*6110*/  @!P0 MOV R5, 0x2 ;  /* 0x0000000200058802 */ /* 0x000fe40000000f00 */
[----:B------:R-:W-:-:S03]  /*6120*/  @!P0 LEA R16, R60, R1, 0x3 ;  /* 0x000000013c108211 */ /* 0x000fc600078e18ff */
[----:B------:R-:W-:-:S03]  /*6130*/  @!P0 IMAD.WIDE R4, R4, R5, c[0x0][0x198] ;  /* 0x0000660004048625 */ /* 0x000fc600078e0205 */
[----:B------:R-:W2:Y:S01]  /*6140*/  @!P0 LDL.64 R16, [R16] ;  /* 0x0000000010108983 */ /* 0x000ea20000100a00 */
[----:B------:R-:W-:-:S03]  /*6150*/  IMAD.WIDE R6, R46, 0x4, R2 ;  /* 0x000000042e067825 */ /* 0x000fc600078e0202 */
[----:B------:R-:W3:Y:S04]  /*6160*/  @!P0 LDG.E.U16.CONSTANT R5, [R4.64] ;  /* 0x0000000604058981 */ /* 0x000ee8000c1e9500 */
[----:B------:R0:W5:Y:S01]  /*6170*/  LDG.E.128.CONSTANT R8, [R6.64] ;  /* 0x0000000606087981 */ /* 0x000162000c1e9d00 */
[----:B------:R-:W-:Y:S01]  /*6180*/  IMAD.WIDE R98, R46, 0x4, R6 ;  /* 0x000000042e627825 */ /* 0x000fe200078e0206 */
[----:B--2---:R-:W-:Y:S02]  /*6190*/  @!P0 PRMT R96, R16, 0x7610, R96 ;  /* 0x0000761010608816 */ /* 0x004fe40000000060 */
[----:B------:R-:W-:Y:S01]  /*61a0*/  @!P0 PRMT R95, R17, 0x7610, R95 ;  /* 0x00007610115f8816 */ /* 0x000fe2000000005f */
[----:B---3--:R-:W-:Y:S01]  /*61b0*/  @!P0 IMAD.IADD R48, R5, 0x1, R62 ;  /* 0x0000000105308824 */ /* 0x008fe200078e023e */
[----:B------:R-:W-:-:S02]  /*61c0*/  @!P0 PRMT R96, R96, 0x7610, R16 ;  /* 0x0000761060608816 */ /* 0x000fc40000000010 */
[----:B------:R-:W-:Y:S01]  /*61d0*/  @!P0 PRMT R95, R95, 0x7610, R17 ;  /* 0x000076105f5f8816 */ /* 0x000fe20000000011 */
[----:B------:R-:W-:Y:S05]  /*61e0*/  @!P1 BRA `(.L_x_263) ;  /* 0x0000219000009947 */ /* 0x000fea0003800000 */
[----:B0-----:R-:W2:Y:S01]  /*61f0*/  LDG.E.128.CONSTANT R4, [R98.64] ;  /* 0x0000000662047981 */ /* 0x001ea2000c1e9d00 */
[----:B-----5:R-:W-:Y:S02]  /*6200*/  SHF.R.U32.HI R3, RZ, 0xf, R12 ;  /* 0x0000000fff037819 */ /* 0x020fe4000001160c */
[----:B------:R-:W-:Y:S01]  /*6210*/  SHF.R.U32.HI R23, RZ, 0xf, R15 ;  /* 0x0000000fff177819 */ /* 0x000fe2000001160f */
[----:B------:R-:W0:Y:S01]  /*6220*/  LDS.128 R36, [UR4] ;  /* 0x00000004ff247984 */ /* 0x000e220008000c00 */
[----:B------:R-:W-:Y:S02]  /*6230*/  SHF.R.U32.HI R17, RZ, 0xf, R13 ;  /* 0x0000000fff117819 */ /* 0x000fe4000001160d */
[----:B------:R-:W-:Y:S02]  /*6240*/  SHF.R.U32.HI R19, RZ, 0xf, R14 ;  /* 0x0000000fff137819 */ /* 0x000fe4000001160e */
[----:B------:R-:W-:-:S02]  /*6250*/  LOP3.LUT R18, R14, 0x380038, RZ, 0xc0, !PT ;  /* 0x003800380e127812 */ /* 0x000fc400078ec0ff */
[----:B------:R-:W-:Y:S02]  /*6260*/  SHF.R.U32.HI R34, RZ, 0x6, R14 ;  /* 0x00000006ff227819 */ /* 0x000fe4000001160e */
[----:B------:R-:W-:Y:S02]  /*6270*/  LOP3.LUT R67, R14, 0x70007, RZ, 0xc0, !PT ;  /* 0x000700070e437812 */ /* 0x000fe400078ec0ff */
[----:B------:R-:W-:Y:S02]  /*6280*/  SHF.R.U32.HI R14, RZ, 0xe, R8 ;  /* 0x0000000eff0e7819 */ /* 0x000fe40000011608 */
[----:B------:R-:W-:Y:S02]  /*6290*/  LOP3.LUT R3, R3, 0x10001, RZ, 0xc0, !PT ;  /* 0x0001000103037812 */ /* 0x000fe400078ec0ff */
[----:B------:R-:W-:Y:S02]  /*62a0*/  LOP3.LUT R2, R12, 0x380038, RZ, 0xc0, !PT ;  /* 0x003800380c027812 */ /* 0x000fe400078ec0ff */
[----:B------:R-:W-:-:S02]  /*62b0*/  SHF.R.U32.HI R32, RZ, 0x6, R12 ;  /* 0x00000006ff207819 */ /* 0x000fc4000001160c */
[----:B------:R-:W-:Y:S02]  /*62c0*/  LOP3.LUT R65, R12, 0x70007, RZ, 0xc0, !PT ;  /* 0x000700070c417812 */ /* 0x000fe400078ec0ff */
[C---:B------:R-:W-:Y:S02]  /*62d0*/  LOP3.LUT R16, R13.reuse, 0x380038, RZ, 0xc0, !PT ;  /* 0x003800380d107812 */ /* 0x040fe400078ec0ff */
[----:B------:R-:W-:Y:S02]  /*62e0*/  SHF.R.U32.HI R33, RZ, 0x6, R13 ;  /* 0x00000006ff217819 */ /* 0x000fe4000001160d */
[----:B------:R-:W-:Y:S01]  /*62f0*/  LOP3.LUT R63, R13, 0x70007, RZ, 0xc0, !PT ;  /* 0x000700070d3f7812 */ /* 0x000fe200078ec0ff */
[----:B------:R-:W-:Y:S01]  /*6300*/  HFMA2.MMA R13, -RZ, RZ, 0, 0.125 ;  /* 0x00003000ff0d7435 */ /* 0x000fe200000001ff */
[----:B------:R-:W-:Y:S02]  /*6310*/  SHF.R.U32.HI R24, RZ, 0xe, R11 ;  /* 0x0000000eff187819 */ /* 0x000fe4000001160b */
[----:B------:R-:W-:-:S02]  /*6320*/  LOP3.LUT R23, R23, 0x10001, RZ, 0xc0, !PT ;  /* 0x0001000117177812 */ /* 0x000fc400078ec0ff */
[C---:B------:R-:W-:Y:S02]  /*6330*/  LOP3.LUT R12, R8.reuse, 0x380038, RZ, 0xc0, !PT ;  /* 0x00380038080c7812 */ /* 0x040fe400078ec0ff */
[----:B------:R-:W-:Y:S02]  /*6340*/  SHF.R.U32.HI R80, RZ, 0x6, R8 ;  /* 0x00000006ff507819 */ /* 0x000fe40000011608 */
[----:B------:R-:W-:Y:S02]  /*6350*/  LOP3.LUT R72, R8, 0x70007, RZ, 0xc0, !PT ;  /* 0x0007000708487812 */ /* 0x000fe400078ec0ff */
[----:B------:R-:W-:Y:S02]  /*6360*/  SHF.R.U32.HI R8, RZ, 0xe, R9 ;  /* 0x0000000eff087819 */ /* 0x000fe40000011609 */
[----:B------:R-:W-:Y:S02]  /*6370*/  SHF.R.U32.HI R22, RZ, 0xe, R10 ;  /* 0x0000000eff167819 */ /* 0x000fe4000001160a */
[----:B------:R-:W-:-:S02]  /*6380*/  LOP3.LUT R17, R17, 0x10001, RZ, 0xc0, !PT ;  /* 0x0001000111117812 */ /* 0x000fc400078ec0ff */
[----:B------:R-:W-:Y:S02]  /*6390*/  LOP3.LUT R19, R19, 0x10001, RZ, 0xc0, !PT ;  /* 0x0001000113137812 */ /* 0x000fe400078ec0ff */
[----:B------:R-:W-:Y:S02]  /*63a0*/  LOP3.LUT R14, R3, 0x20002, R14, 0xf8, !PT ;  /* 0x00020002030e7812 */ /* 0x000fe400078ef80e */
[C---:B------:R-:W-:Y:S02]  /*63b0*/  LOP3.LUT R21, R15.reuse, 0x380038, RZ, 0xc0, !PT ;  /* 0x003800380f157812 */ /* 0x040fe400078ec0ff */
[----:B------:R-:W-:Y:S02]  /*63c0*/  SHF.R.U32.HI R35, RZ, 0x6, R15 ;  /* 0x00000006ff237819 */ /* 0x000fe4000001160f */
[----:B------:R-:W-:Y:S02]  /*63d0*/  LOP3.LUT R69, R15, 0x70007, RZ, 0xc0, !PT ;  /* 0x000700070f457812 */ /* 0x000fe400078ec0ff */
[----:B------:R-:W-:-:S02]  /*63e0*/  LOP3.LUT R3, R23, 0x20002, R24, 0xf8, !PT ;  /* 0x0002000217037812 */ /* 0x000fc400078ef818 */
[----:B------:R-:W-:Y:S02]  /*63f0*/  LOP3.LUT R15, R9, 0x380038, RZ, 0xc0, !PT ;  /* 0x00380038090f7812 */ /* 0x000fe400078ec0ff */
[C---:B------:R-:W-:Y:S02]  /*6400*/  LOP3.LUT R20, R10.reuse, 0x380038, RZ, 0xc0, !PT ;  /* 0x003800380a147812 */ /* 0x040fe400078ec0ff */
[----:B------:R-:W-:Y:S02]  /*6410*/  SHF.R.U32.HI R84, RZ, 0x6, R10 ;  /* 0x00000006ff547819 */ /* 0x000fe4000001160a */
[----:B------:R-:W-:Y:S02]  /*6420*/  LOP3.LUT R76, R10, 0x70007, RZ, 0xc0, !PT ;  /* 0x000700070a4c7812 */ /* 0x000fe400078ec0ff */
[----:B------:R-:W-:Y:S02]  /*6430*/  LOP3.LUT R17, R17, 0x20002, R8, 0xf8, !PT ;  /* 0x0002000211117812 */ /* 0x000fe400078ef808 */
[----:B------:R-:W-:-:S02]  /*6440*/  LOP3.LUT R22, R19, 0x20002, R22, 0xf8, !PT ;  /* 0x0002000213167812 */ /* 0x000fc400078ef816 */
[----:B------:R-:W-:Y:S02]  /*6450*/  LOP3.LUT R2, R2, 0x64006400, RZ, 0xfc, !PT ;  /* 0x6400640002027812 */ /* 0x000fe400078efcff */
[----:B------:R-:W-:Y:S02]  /*6460*/  SHF.R.U32.HI R82, RZ, 0x6, R9 ;  /* 0x00000006ff527819 */ /* 0x000fe40000011609 */
[----:B------:R-:W-:Y:S01]  /*6470*/  LOP3.LUT R10, R11, 0x380038, RZ, 0xc0, !PT ;  /* 0x003800380b0a7812 */ /* 0x000fe200078ec0ff */
[----:B------:R-:W-:Y:S01]  /*6480*/  HFMA2 R70, R2, R13.H0_H0, -132, -132 ;  /* 0xd820d82002467431 */ /* 0x000fe2000004000d */
[----:B------:R-:W-:Y:S02]  /*6490*/  SHF.R.U32.HI R86, RZ, 0x6, R11 ;  /* 0x00000006ff567819 */ /* 0x000fe4000001160b */
[----:B------:R-:W-:Y:S02]  /*64a0*/  LOP3.LUT R74, R9, 0x70007, RZ, 0xc0, !PT ;  /* 0x00070007094a7812 */ /* 0x000fe400078ec0ff */
[----:B------:R-:W-:-:S02]  /*64b0*/  LOP3.LUT R16, R16, 0x64006400, RZ, 0xfc, !PT ;  /* 0x6400640010107812 */ /* 0x000fc400078efcff */
[----:B------:R-:W-:Y:S02]  /*64c0*/  LOP3.LUT R12, R12, 0x64006400, RZ, 0xfc, !PT ;  /* 0x640064000c0c7812 */ /* 0x000fe400078efcff */
[----:B------:R-:W-:Y:S01]  /*64d0*/  LOP3.LUT R18, R18, 0x64006400, RZ, 0xfc, !PT ;  /* 0x6400640012127812 */ /* 0x000fe200078efcff */
[-C--:B------:R-:W-:Y:S01]  /*64e0*/  HFMA2 R68, R16, R13.reuse.H0_H0, -132, -132 ;  /* 0xd820d82010447431 */ /* 0x080fe2000004000d */
[----:B------:R-:W-:Y:S01]  /*64f0*/  LOP3.LUT R78, R11, 0x70007, RZ, 0xc0, !PT ;  /* 0x000700070b4e7812 */ /* 0x000fe200078ec0ff */
[-C--:B------:R-:W-:Y:S01]  /*6500*/  HFMA2 R51, R12, R13.reuse.H0_H0, -132, -132 ;  /* 0xd820d8200c337431 */ /* 0x080fe2000004000d */
[----:B------:R-:W-:Y:S01]  /*6510*/  LOP3.LUT R20, R20, 0x64006400, RZ, 0xfc, !PT ;  /* 0x6400640014147812 */ /* 0x000fe200078efcff */
[-C--:B------:R-:W-:Y:S01]  /*6520*/  HFMA2 R66, R18, R13.reuse.H0_H0, -132, -132 ;  /* 0xd820d82012427431 */ /* 0x080fe2000004000d */
[----:B------:R-:W-:Y:S02]  /*6530*/  LOP3.LUT R11, R84, 0x380038, RZ, 0xc0, !PT ;  /* 0x00380038540b7812 */ /* 0x000fe400078ec0ff */
[----:B------:R-:W-:Y:S01]  /*6540*/  LOP3.LUT R64, R21, 0x64006400, RZ, 0xfc, !PT ;  /* 0x6400640015407812 */ /* 0x000fe200078efcff */
[----:B------:R-:W-:Y:S01]  /*6550*/  HFMA2 R47, R20, R13.H0_H0, -132, -132 ;  /* 0xd820d820142f7431 */ /* 0x000fe2000004000d */
[----:B------:R-:W-:-:S02]  /*6560*/  LOP3.LUT R12, R11, 0x64006400, RZ, 0xfc, !PT ;  /* 0x640064000b0c7812 */ /* 0x000fc400078efcff */
[----:B------:R-:W-:Y:S01]  /*6570*/  MOV R0, 0x2400 ;  /* 0x0000240000007802 */ /* 0x000fe20000000f00 */
[----:B------:R-:W-:Y:S01]  /*6580*/  HFMA2 R64, R64, R13.H0_H0, -132, -132 ;  /* 0xd820d82040407431 */ /* 0x000fe2000004000d */
        /* <DEDUP_REMOVED lines=8> */
[----:B------:R-:W-:-:S03]  /*6610*/  ISETP.GE.AND P0, PT, R59, 0x2, PT ;  /* 0x000000023b00780c */ /* 0x000fc60003f06270 */
[----:B0-----:R-:W-:Y:S01]  /*6620*/  HFMA2 R77, R69, R36, RZ.H0_H0 ;  /* 0x00000024454d7231 */ /* 0x001fe200000400ff */
[----:B--2---:R-:W-:Y:S02]  /*6630*/  SHF.R.U32.HI R88, RZ, 0xd, R7 ;  /* 0x0000000dff587819 */ /* 0x004fe40000011607 */
[----:B------:R-:W-:Y:S02]  /*6640*/  SHF.R.U32.HI R41, RZ, 0xd, R4 ;  /* 0x0000000dff297819 */ /* 0x000fe40000011604 */
[----:B------:R-:W-:Y:S02]  /*6650*/  SHF.R.U32.HI R43, RZ, 0xd, R6 ;  /* 0x0000000dff2b7819 */ /* 0x000fe40000011606 */
[C---:B------:R-:W-:Y:S02]  /*6660*/  LOP3.LUT R8, R4.reuse, 0x380038, RZ, 0xc0, !PT ;  /* 0x0038003804087812 */ /* 0x040fe400078ec0ff */
[----:B------:R-:W-:Y:S02]  /*6670*/  SHF.R.U32.HI R40, RZ, 0x6, R4 ;  /* 0x00000006ff287819 */ /* 0x000fe40000011604 */
[----:B------:R-:W-:-:S02]  /*6680*/  LOP3.LUT R79, R4, 0x70007, RZ, 0xc0, !PT ;  /* 0x00070007044f7812 */ /* 0x000fc400078ec0ff */
[C---:B------:R-:W-:Y:S02]  /*6690*/  LOP3.LUT R19, R6.reuse, 0x380038, RZ, 0xc0, !PT ;  /* 0x0038003806137812 */ /* 0x040fe400078ec0ff */
[----:B------:R-:W-:Y:S02]  /*66a0*/  SHF.R.U32.HI R89, RZ, 0x6, R6 ;  /* 0x00000006ff597819 */ /* 0x000fe40000011606 */
[----:B------:R-:W-:Y:S02]  /*66b0*/  LOP3.LUT R83, R6, 0x70007, RZ, 0xc0, !PT ;  /* 0x0007000706537812 */ /* 0x000fe400078ec0ff */
[----:B------:R-:W-:Y:S02]  /*66c0*/  LOP3.LUT R88, R3, 0x40004, R88, 0xf8, !PT ;  /* 0x0004000403587812 */ /* 0x000fe400078ef858 */
[----:B------:R-:W-:Y:S02]  /*66d0*/  LOP3.LUT R4, R80, 0x380038, RZ, 0xc0, !PT ;  /* 0x0038003850047812 */ /* 0x000fe400078ec0ff */
[----:B------:R-:W-:-:S02]  /*66e0*/  LOP3.LUT R41, R14, 0x40004, R41, 0xf8, !PT ;  /* 0x000400040e297812 */ /* 0x000fc400078ef829 */
[----:B------:R-:W-:Y:S02]  /*66f0*/  LOP3.LUT R6, R15, 0x64006400, RZ, 0xfc, !PT ;  /* 0x640064000f067812 */ /* 0x000fe400078efcff */
[----:B------:R-:W-:Y:S02]  /*6700*/  LOP3.LUT R3, R32, 0x380038, RZ, 0xc0, !PT ;  /* 0x0038003820037812 */ /* 0x000fe400078ec0ff */
[--C-:B------:R-:W-:Y:S01]  /*6710*/  SHF.R.U32.HI R42, RZ, 0xd, R5.reuse ;  /* 0x0000000dff2a7819 */ /* 0x100fe20000011605 */
[----:B------:R-:W-:Y:S01]  /*6720*/  HFMA2 R49, R6, R13.H0_H0, -132, -132 ;  /* 0xd820d82006317431 */ /* 0x000fe2000004000d */
        /* <DEDUP_REMOVED lines=8> */
[----:B------:R-:W-:-:S02]  /*67b0*/  LOP3.LUT R22, R10, 0x64006400, RZ, 0xfc, !PT ;  /* 0x640064000a167812 */ /* 0x000fc400078efcff */
[----:B------:R-:W-:Y:S02]  /*67c0*/  LOP3.LUT R5, R33, 0x380038, RZ, 0xc0, !PT ;  /* 0x0038003821057812 */ /* 0x000fe400078ec0ff */
[----:B------:R-:W-:Y:S01]  /*67d0*/  LOP3.LUT R7, R82, 0x380038, RZ, 0xc0, !PT ;  /* 0x0038003852077812 */ /* 0x000fe200078ec0ff */
[----:B------:R-:W-:Y:S01]  /*67e0*/  HFMA2 R45, R22, R13.H0_H0, -132, -132 ;  /* 0xd820d820162d7431 */ /* 0x000fe2000004000d */
[----:B------:R-:W-:Y:S02]  /*67f0*/  LOP3.LUT R15, R86, 0x380038, RZ, 0xc0, !PT ;  /* 0x00380038560f7812 */ /* 0x000fe400078ec0ff */
[----:B------:R-:W-:Y:S02]  /*6800*/  LOP3.LUT R10, R34, 0x380038, RZ, 0xc0, !PT ;  /* 0x00380038220a7812 */ /* 0x000fe400078ec0ff */
[----:B------:R-:W-:Y:S02]  /*6810*/  LOP3.LUT R4, R4, 0x64006400, RZ, 0xfc, !PT ;  /* 0x6400640004047812 */ /* 0x000fe400078efcff */
[----:B------:R-:W-:-:S02]  /*6820*/  LOP3.LUT R2, R40, 0x380038, RZ, 0xc0, !PT ;  /* 0x0038003828027812 */ /* 0x000fc400078ec0ff */
[----:B------:R-:W-:Y:S01]  /*6830*/  LOP3.LUT R44, R3, 0x64006400, RZ, 0xfc, !PT ;  /* 0x64006400032c7812 */ /* 0x000fe200078efcff */
[-C--:B------:R-:W-:Y:S01]  /*6840*/  HFMA2 R27, R4, R13.reuse.H0_H0, -132, -132 ;  /* 0xd820d820041b7431 */ /* 0x080fe2000004000d */
[----:B------:R-:W-:Y:S02]  /*6850*/  LOP3.LUT R14, R14, 0x64006400, RZ, 0xfc, !PT ;  /* 0x640064000e0e7812 */ /* 0x000fe400078efcff */
[----:B------:R-:W-:Y:S01]  /*6860*/  LOP3.LUT R3, R87, 0x380038, RZ, 0xc0, !PT ;  /* 0x0038003857037812 */ /* 0x000fe200078ec0ff */
[-C--:B------:R-:W-:Y:S01]  /*6870*/  HFMA2 R44, R44, R13.reuse.H0_H0, -132, -132 ;  /* 0xd820d8202c2c7431 */ /* 0x080fe2000004000d */
[----:B------:R-:W-:Y:S01]  /*6880*/  LOP3.LUT R26, R5, 0x64006400, RZ, 0xfc, !PT ;  /* 0x64006400051a7812 */ /* 0x000fe200078efcff */
[-C--:B------:R-:W-:Y:S01]  /*6890*/  HFMA2 R22, R14, R13.reuse.H0_H0, -132, -132 ;  /* 0xd820d8200e167431 */ /* 0x080fe2000004000d */
        /* <DEDUP_REMOVED lines=28> */
[----:B------:R-:W-:Y:S01]  /*6a60*/  LOP3.LUT R42, R17, 0x40004, R42, 0xf8, !PT ;  /* 0x00040004112a7812 */ /* 0x000fe200078ef82a */
[-C--:B------:R-:W-:Y:S01]  /*6a70*/  HFMA2 R17, R28, R13.reuse.H0_H0, -132, -132 ;  /* 0xd820d8201c117431 */ /* 0x080fe2000004000d */
[----:B------:R-:W-:Y:S01]  /*6a80*/  LOP3.LUT R4, R80, 0x1c001c0, RZ, 0xc0, !PT ;  /* 0x01c001c050047812 */ /* 0x000fe200078ec0ff */
[----:B------:R-:W-:Y:S01]  /*6a90*/  HFMA2 R13, R6, R13.H0_H0, -132, -132 ;  /* 0xd820d820060d7431 */ /* 0x000fe2000004000d */
[----:B------:R-:W-:Y:S02]  /*6aa0*/  LOP3.LUT R12, R86, 0x1c001c0, RZ, 0xc0, !PT ;  /* 0x01c001c0560c7812 */ /* 0x000fe400078ec0ff */
        /* <DEDUP_REMOVED lines=27> */
[----:B------:R-:W0:Y:S01]  /*6c60*/  LDS.128 R28, [UR4+0x10] ;  /* 0x00001004ff1c7984 */ /* 0x000e220008000c00 */
[----:B------:R-:W-:Y:S02]  /*6c70*/  LOP3.LUT R32, R32, 0x70007, RZ, 0xc0, !PT ;  /* 0x0007000720207812 */ /* 0x000fe400078ec0ff */
[----:B------:R-:W-:Y:S01]  /*6c80*/  LOP3.LUT R34, R34, 0x70007, RZ, 0xc0, !PT ;  /* 0x0007000722227812 */ /* 0x000fe200078ec0ff */
[-C--:B------:R-:W-:Y:S01]  /*6c90*/  HFMA2 R10, R5, R0.reuse.H0_H0, -20, -20 ;  /* 0xcd00cd00050a7431 */ /* 0x080fe20000040000 */
[----:B------:R-:W-:Y:S01]  /*6ca0*/  LOP3.LUT R32, R32, 0x64006400, RZ, 0xfc, !PT ;  /* 0x6400640020207812 */ /* 0x000fe200078efcff */
[-C--:B------:R-:W-:Y:S01]  /*6cb0*/  HFMA2 R5, R71, R0.reuse.H0_H0, -20, -20 ;  /* 0xcd00cd0047057431 */ /* 0x080fe20000040000 */
[----:B------:R-:W-:Y:S01]  /*6cc0*/  LOP3.LUT R34, R34, 0x64006400, RZ, 0xfc, !PT ;  /* 0x6400640022227812 */ /* 0x000fe200078efcff */
[----:B------:R-:W-:Y:S01]  /*6cd0*/  HADD2 R71, R67, -1028, -1028 ;  /* 0xe404e40443477430 */ /* 0x000fe20000000000 */
[----:B------:R-:W-:Y:S01]  /*6ce0*/  LOP3.LUT R33, R33, 0x70007, RZ, 0xc0, !PT ;  /* 0x0007000721217812 */ /* 0x000fe200078ec0ff */
[----:B------:R-:W-:Y:S01]  /*6cf0*/  HFMA2 R0, R73, R0.H0_H0, -20, -20 ;  /* 0xcd00cd0049007431 */ /* 0x000fe20000040000 */
[----:B------:R-:W-:Y:S01]  /*6d00*/  LOP3.LUT R35, R35, 0x70007, RZ, 0xc0, !PT ;  /* 0x0007000723237812 */ /* 0x000fe200078ec0ff */
[----:B------:R-:W-:Y:S01]  /*6d10*/  HADD2 R73, R63, -1028, -1028 ;  /* 0xe404e4043f497430 */ /* 0x000fe20000000000 */
[-C--:B------:R-:W-:Y:S01]  /*6d20*/  HFMA2.MMA R63, R75, R36.reuse, RZ ;  /* 0x000000244b3f7235 */ /* 0x080fe200000000ff */
[----:B------:R-:W-:Y:S01]  /*6d30*/  LOP3.LUT R33, R33, 0x64006400, RZ, 0xfc, !PT ;  /* 0x6400640021217812 */ /* 0x000fe200078efcff */
[----:B------:R-:W-:Y:S01]  /*6d40*/  HFMA2.MMA R67, R71, R36, RZ ;  /* 0x0000002447437235 */ /* 0x000fe200000000ff */
[----:B------:R-:W-:Y:S01]  /*6d50*/  HFMA2 R65, R73, R36, RZ.H0_H0 ;  /* 0x0000002449417231 */ /* 0x000fe200000400ff */
[----:B------:R-:W-:-:S02]  /*6d60*/  LOP3.LUT R35, R35, 0x64006400, RZ, 0xfc, !PT ;  /* 0x6400640023237812 */ /* 0x000fc400078efcff */
        /* <DEDUP_REMOVED lines=14> */
[----:B------:R-:W1:Y:S01]  /*6e50*/  LDS.128 R32, [UR4+0x20] ;  /* 0x00002004ff207984 */ /* 0x000e620008000c00 */
[-C--:B------:R-:W-:Y:S01]  /*6e60*/  HFMA2 R91, R67, R38.reuse, R91 ;  /* 0x00000026435b7231 */ /* 0x080fe2000000005b */
[----:B------:R-:W-:Y:S01]  /*6e70*/  LOP3.LUT R86, R86, 0x70007, RZ, 0xc0, !PT ;  /* 0x0007000756567812 */ /* 0x000fe200078ec0ff */
[----:B------:R-:W-:Y:S01]  /*6e80*/  HFMA2 R37, R63, R38, R37 ;  /* 0x000000263f257231 */ /* 0x000fe20000000025 */
[-C--:B------:R-:W-:Y:S01]  /*6e90*/  HFMA2.MMA R38, R44, R39.reuse, R36 ;  /* 0x000000272c267235 */ /* 0x080fe20000000024 */
[----:B------:R-:W-:Y:S01]  /*6ea0*/  LOP3.LUT R36, R76, 0x64006400, RZ, 0xfc, !PT ;  /* 0x640064004c247812 */ /* 0x000fe200078efcff */
[----:B------:R-:W-:Y:S01]  /*6eb0*/  HFMA2.MMA R92, R24, R39, R92 ;  /* 0x00000027185c7235 */ /* 0x000fe2000000005c */
[-C--:B------:R-:W-:Y:S01]  /*6ec0*/  HFMA2 R93, R22, R39.reuse, R37 ;  /* 0x00000027165d7231 */ /* 0x080fe20000000025 */
[----:B------:R-:W-:Y:S01]  /*6ed0*/  LOP3.LUT R37, R78, 0x64006400, RZ, 0xfc, !PT ;  /* 0x640064004e257812 */ /* 0x000fe200078efcff */
[----:B------:R-:W-:Y:S01]  /*6ee0*/  HFMA2 R91, R26, R39, R91 ;  /* 0x000000271a5b7231 */ /* 0x000fe2000000005b */
[-C--:B0-----:R-:W-:Y:S01]  /*6ef0*/  HFMA2.MMA R39, R12, R28.reuse, R38 ;  /* 0x0000001c0c277235 */ /* 0x081fe20000000026 */
        /* <DEDUP_REMOVED lines=10> */
[----:B------:R-:W-:Y:S01]  /*6fa0*/  HFMA2.MMA R28, R74, R29, R92 ;  /* 0x0000001d4a1c7235 */ /* 0x000fe2000000005c */
[----:B------:R-:W-:Y:S01]  /*6fb0*/  HADD2 R72, R37, -1028, -1028 ;  /* 0xe404e40425487430 */ /* 0x000fe20000000000 */
[----:B------:R-:W-:Y:S01]  /*6fc0*/  LOP3.LUT R40, R40, 0x70007, RZ, 0xc0, !PT ;  /* 0x0007000728287812 */ /* 0x000fe200078ec0ff */
[-C--:B------:R-:W-:Y:S01]  /*6fd0*/  HFMA2 R38, R76, R29.reuse, R38 ;  /* 0x0000001d4c267231 */ /* 0x080fe20000000026 */
[-C--:B------:R-:W-:Y:S01]  /*6fe0*/  HFMA2.MMA R91, R51, R30.reuse, R39 ;  /* 0x0000001e335b7235 */ /* 0x080fe20000000027 */
[----:B------:R-:W-:Y:S01]  /*6ff0*/  HFMA2 R29, R72, R29, R93 ;  /* 0x0000001d481d7231 */ /* 0x000fe2000000005d */
[----:B------:R-:W-:Y:S01]  /*7000*/  HFMA2.MMA R93, R47, R30, R28 ;  /* 0x0000001e2f5d7235 */ /* 0x000fe2000000001c */
[----:B------:R-:W-:Y:S01]  /*7010*/  LOP3.LUT R28, R84, 0x64006400, RZ, 0xfc, !PT ;  /* 0x64006400541c7812 */ /* 0x000fe200078efcff */
[-C--:B------:R-:W-:Y:S01]  /*7020*/  HFMA2 R92, R49, R30.reuse, R38 ;  /* 0x0000001e315c7231 */ /* 0x080fe20000000026 */
[----:B------:R-:W-:Y:S01]  /*7030*/  LOP3.LUT R87, R87, 0x70007, RZ, 0xc0, !PT ;  /* 0x0007000757577812 */ /* 0x000fe200078ec0ff */
[----:B------:R-:W0:Y:S01]  /*7040*/  LDS.128 R36, [UR4+0x30] ;  /* 0x00003004ff247984 */ /* 0x000e220008000c00 */
        /* <DEDUP_REMOVED lines=16> */
[-C--:B-1----:R-:W-:Y:S01]  /*7150*/  HFMA2.MMA R93, R23, R32.reuse, R93 ;  /* 0x00000020175d7235 */ /* 0x082fe2000000005d */
[-C--:B------:R-:W-:Y:S01]  /*7160*/  HFMA2 R92, R84, R31.reuse, R92 ;  /* 0x0000001f545c7231 */ /* 0x080fe2000000005c */
[----:B------:R-:W-:Y:S01]  /*7170*/  HFMA2.MMA R91, R27, R32, R91 ;  /* 0x000000201b5b7235 */ /* 0x000fe2000000005b */
[----:B------:R-:W-:Y:S01]  /*7180*/  HFMA2 R30, R80, R31, R30 ;  /* 0x0000001f501e7231 */ /* 0x000fe2000000001e */
[----:B------:R-:W-:Y:S01]  /*7190*/  LOP3.LUT R89, R89, 0x64006400, RZ, 0xfc, !PT ;  /* 0x6400640059597812 */ /* 0x000fe200078efcff */
[-C--:B------:R-:W-:Y:S01]  /*71a0*/  HFMA2 R92, R25, R32.reuse, R92 ;  /* 0x00000020195c7231 */ /* 0x080fe2000000005c */
[-C--:B------:R-:W-:Y:S01]  /*71b0*/  HFMA2.MMA R93, R7, R33.reuse, R93 ;  /* 0x00000021075d7235 */ /* 0x080fe2000000005d */
[----:B------:R-:W-:Y:S01]  /*71c0*/  HFMA2 R30, R21, R32, R30 ;  /* 0x00000020151e7231 */ /* 0x000fe2000000001e */
[----:B------:R-:W-:Y:S01]  /*71d0*/  HFMA2.MMA R91, R11, R33, R91 ;  /* 0x000000210b5b7235 */ /* 0x000fe2000000005b */
[----:B------:R-:W-:Y:S01]  /*71e0*/  HADD2 R79, R29, -1028, -1028 ;  /* 0xe404e4041d4f7430 */ /* 0x000fe20000000000 */
[----:B------:R-:W-:Y:S01]  /*71f0*/  LOP3.LUT R90, R90, 0x70007, RZ, 0xc0, !PT ;  /* 0x000700075a5a7812 */ /* 0x000fe200078ec0ff */
[-C--:B------:R-:W-:Y:S01]  /*7200*/  HFMA2 R92, R9, R33.reuse, R92 ;  /* 0x00000021095c7231 */ /* 0x080fe2000000005c */
[-C--:B------:R-:W-:Y:S01]  /*7210*/  HFMA2.MMA R93, R81, R34.reuse, R93 ;  /* 0x00000022515d7235 */ /* 0x080fe2000000005d */
[----:B------:R-:W-:Y:S01]  /*7220*/  HFMA2 R30, R5, R33, R30 ;  /* 0x00000021051e7231 */ /* 0x000fe2000000001e */
[----:B------:R-:W-:Y:S01]  /*7230*/  HFMA2.MMA R91, R85, R34, R91 ;  /* 0x00000022555b7235 */ /* 0x000fe2000000005b */
        /* <DEDUP_REMOVED lines=11> */
[-C--:B0-----:R-:W-:Y:S01]  /*72f0*/  HFMA2.MMA R28, R93, R36.reuse, R28 ;  /* 0x000000245d1c7235 */ /* 0x081fe2000000001c */
[----:B------:R-:W-:Y:S01]  /*7300*/  HFMA2 R30, R17, R35, R30 ;  /* 0x00000023111e7231 */ /* 0x000fe2000000001e */
[----:B------:R-:W-:Y:S01]  /*7310*/  LOP3.LUT R42, R42, 0x64006400, RZ, 0xfc, !PT ;  /* 0x640064002a2a7812 */ /* 0x000fe200078efcff */
[----:B------:R-:W-:Y:S01]  /*7320*/  HFMA2.MMA R29, R87, R36, R29 ;  /* 0x00000024571d7235 */ /* 0x000fe2000000001d */
[----:B------:R-:W-:Y:S01]  /*7330*/  HADD2 R89, R90, -1028, -1028 ;  /* 0xe404e4045a597430 */ /* 0x000fe20000000000 */
[----:B------:R-:W-:Y:S01]  /*7340*/  LOP3.LUT R88, R88, 0x64006400, RZ, 0xfc, !PT ;  /* 0x6400640058587812 */ /* 0x000fe200078efcff */
[----:B------:R-:W-:Y:S01]  /*7350*/  HFMA2.MMA R28, R16, R37, R28 ;  /* 0x00000025101c7235 */ /* 0x000fe2000000001c */
[----:B------:R-:W-:-:S02]  /*7360*/  HFMA2 R92, R91, R36, R92 ;  /* 0x000000245b5c7231 */ /* 0x000fc4000000005c */
[----:B------:R-:W-:Y:S01]  /*7370*/  HFMA2 R36, R89, R36, R30 ;  /* 0x0000002459247231 */ /* 0x000fe2000000001e */
[----:B------:R-:W-:Y:S01]  /*7380*/  HFMA2.MMA R30, R14, R37, R29 ;  /* 0x000000250e1e7235 */ /* 0x000fe2000000001d */
[----:B------:R-:W-:Y:S01]  /*7390*/  HADD2 R94, R41, -1028, -1028 ;  /* 0xe404e404295e7430 */ /* 0x000fe20000000000 */
[-C--:B------:R-:W-:Y:S01]  /*73a0*/  HFMA2.MMA R28, R4, R38.reuse, R28 ;  /* 0x00000026041c7235 */ /* 0x080fe2000000001c */
[-C--:B------:R-:W-:Y:S02]  /*73b0*/  HFMA2 R92, R15, R37.reuse, R92 ;  /* 0x000000250f5c7231 */ /* 0x080fe4000000005c */
[----:B------:R-:W-:Y:S01]  /*73c0*/  HADD2 R90, R43, -1028, -1028 ;  /* 0xe404e4042b5a7430 */ /* 0x000fe20000000000 */
[----:B------:R-:W-:Y:S01]  /*73d0*/  HFMA2.MMA R30, R2, R38, R30 ;  /* 0x00000026021e7235 */ /* 0x000fe2000000001e */
[----:B------:R-:W-:Y:S01]  /*73e0*/  HFMA2 R36, R13, R37, R36 ;  /* 0x000000250d247231 */ /* 0x000fe20000000024 */
[----:B------:R-:W-:Y:S01]  /*73f0*/  HFMA2.MMA R28, R94, R39, R28 ;  /* 0x000000275e1c7235 */ /* 0x000fe2000000001c */
[----:B------:R-:W-:-:S02]  /*7400*/  HFMA2 R29, R3, R38, R92 ;  /* 0x00000026031d7231 */ /* 0x000fc4000000005c */
[----:B------:R-:W-:Y:S01]  /*7410*/  HADD2 R92, R42, -1028, -1028 ;  /* 0xe404e4042a5c7430 */ /* 0x000fe20000000000 */
[----:B------:R-:W-:Y:S01]  /*7420*/  HFMA2.MMA R30, R90, R39, R30 ;  /* 0x000000275a1e7235 */ /* 0x000fe2000000001e */
[----:B------:R-:W-:Y:S02]  /*7430*/  HFMA2 R36, R0, R38, R36 ;  /* 0x0000002600247231 */ /* 0x000fe40000000024 */
[----:B------:R-:W-:Y:S02]  /*7440*/  HADD2 R88, R88, -1028, -1028 ;  /* 0xe404e40458587430 */ /* 0x000fe40000000000 */
[-C--:B------:R-:W-:Y:S02]  /*7450*/  HFMA2 R29, R92, R39.reuse, R29 ;  /* 0x000000275c1d7231 */ /* 0x080fe4000000001d */
[----:B------:R-:W-:Y:S02]  /*7460*/  HFMA2 R36, R88, R39, R36 ;  /* 0x0000002758247231 */ /* 0x000fe40000000024 */
[----:B------:R-:W-:-:S02]  /*7470*/  HADD2 R28, R28.H0_H0, R28.H1_H1 ;  /* 0x3000001c1c1c7230 */ /* 0x000fc40000000800 */
        /* <DEDUP_REMOVED lines=29> */
[----:B-1----:R-:W-:-:S02]  /*7650*/  HFMA2 R97, R10, R32, R97 ;  /* 0x000000200a617231 */ /* 0x002fc40000000061 */
        /* <DEDUP_REMOVED lines=12> */
[-C--:B--2---:R-:W-:Y:S01]  /*7720*/  HFMA2 R97, R25, R36.reuse, R97 ;  /* 0x0000002419617231 */ /* 0x084fe20000000061 */
        /* <DEDUP_REMOVED lines=12> */
[-C--:B0-----:R-:W-:Y:S01]  /*77f0*/  HFMA2 R97, R91, R40.reuse, R97 ;  /* 0x000000285b617231 */ /* 0x081fe20000000061 */
        /* <DEDUP_REMOVED lines=18> */
[----:B------:R-:W-:-:S04]  /*7920*/  HFMA2.MMA R100, R14, R41, R100 ;  /* 0x000000290e647235 */ /* 0x000fc80000000064 */
        /* <DEDUP_REMOVED lines=121> */
[-C--:B--2---:R-:W-:Y:S02]  /*80c0*/  HFMA2 R73, R25, R36.reuse, R73 ;  /* 0x0000002419497231 */ /* 0x084fe40000000049 */
        /* <DEDUP_REMOVED lines=12> */
[-C--:B---3--:R-:W-:Y:S01]  /*8190*/  HFMA2 R73, R91, R40.reuse, R73 ;  /* 0x000000285b497231 */ /* 0x088fe20000000049 */
        /* <DEDUP_REMOVED lines=15> */
[----:B------:R-:W-:-:S04]  /*8290*/  HFMA2.MMA R9, R18, R39, R9 ;  /* 0x0000002712097235 */ /* 0x000fc80000000009 */
        /* <DEDUP_REMOVED lines=14> */
.L_x_263:
[----:B0-----:R-:W-:Y:S01]  /*8380*/  IADD3 R62, R62, 0x20, RZ ;  /* 0x000000203e3e7810 */ /* 0x001fe20007ffe0ff */
[----:B------:R-:W-:Y:S01]  /*8390*/  UIADD3 UR4, UR4, 0x40, URZ ;  /* 0x0000004004047890 */ /* 0x000fe2000fffe03f */
[----:B------:R-:W-:Y:S02]  /*83a0*/  IMAD.WIDE R2, R46, 0x4, R98 ;  /* 0x000000042e027825 */ /* 0x000fe400078e0262 */
[C---:B------:R-:W-:Y:S02]  /*83b0*/  ISETP.GE.AND P0, PT, R62.reuse, c[0x0][0x1b8], PT ;  /* 0x00006e003e007a0c */ /* 0x040fe40003f06270 */
[----:B------:R-:W-:-:S13]  /*83c0*/  ISETP.LT.AND P2, PT, R62, R61, PT ;  /* 0x0000003d3e00720c */ /* 0x000fda0003f41270 */
[----:B------:R-:W-:Y:S05]  /*83d0*/  @!P0 BRA P2, `(.L_x_264) ;  /* 0xffffdce000008947 */ /* 0x000fea000103ffff */
.L_x_262:
        /* <DEDUP_REMOVED lines=16> */
.L_x_268:
[----:B------:R-:W0:Y:S02]  /*84e0*/  LDS R4, [R0] ;  /* 0x0000000000047984 */ /* 0x000e240000000800 */
[----:B0-----:R-:W-:-:S06]  /*84f0*/  HADD2 R5, R4, R58 ;  /* 0x0000003a04057230 */ /* 0x001fcc0000000000 */
[----:B------:R-:W0:Y:S02]  /*8500*/  ATOMS.CAST.SPIN R5, [R0], R4, R5 ;  /* 0x000000040005738d */ /* 0x000e240001800005 */
[----:B0-----:R-:W-:-:S13]  /*8510*/  ISETP.EQ.U32.AND P0, PT, R5, 0x1, PT ;  /* 0x000000010500780c */ /* 0x001fda0003f02070 */
[----:B------:R-:W-:Y:S05]  /*8520*/  @!P0 BRA `(.L_x_268) ;  /* 0xffffffb000008947 */ /* 0x000fea000383ffff */
[----:B------:R-:W-:Y:S05]  /*8530*/  BRA `(.L_x_266) ;  /* 0x0000003000007947 */ /* 0x000fea0003800000 */
.L_x_267:
[----:B------:R-:W2:Y:S02]  /*8540*/  LD.E R0, [R2.64] ;  /* 0x0000000602007980 */ /* 0x000ea4000c101900 */
[----:B--2---:R-:W-:-:S05]  /*8550*/  IADD3 R5, R58, R0, RZ ;  /* 0x000000003a057210 */ /* 0x004fca0007ffe0ff */
[----:B------:R0:W-:Y:S02]  /*8560*/  ST.E [R2.64], R5 ;  /* 0x0000000502007985 */ /* 0x0001e4000c101906 */
.L_x_266:
[----:B------:R-:W-:Y:S05]  /*8570*/  BSYNC B0 ;  /* 0x0000000000007941 */ /* 0x000fea0003800000 */
.L_x_265:
[----:B------:R-:W2:Y:S01]  /*8580*/  ATOM.E.ADD.F16x2.RN.STRONG.GPU P0, RZ, [R2.64+0x4], R57 ;  /* 0x0000043902ff798a */ /* 0x000ea2000810e9c6 */
[----:B------:R-:W-:Y:S01]  /*8590*/  BSSY B0, `(.L_x_269) ;  /* 0x000000f000007945 */ /* 0x000fe20003800000 */
[----:B--2---:R-:W-:Y:S05]  /*85a0*/  @P0 BRA `(.L_x_270) ;  /* 0x000000d000000947 */ /* 0x004fea0003800000 */
[----:B------:R-:W1:Y:S02]  /*85b0*/  QSPC.E.S P0, RZ, [R2+0x4] ;  /* 0x0000040002ff73aa */ /* 0x000e640000000500 */
[----:B-1----:R-:W-:Y:S05]  /*85c0*/  @!P0 BRA `(.L_x_271) ;  /* 0x0000008000008947 */ /* 0x002fea0003800000 */
[----:B------:R-:W-:-:S04]  /*85d0*/  IADD3 R0, R2, 0x4, RZ ;  /* 0x0000000402007810 */ /* 0x000fc80007ffe0ff */
[----:B------:R-:W-:-:S05]  /*85e0*/  LOP3.LUT R0, R0, 0xffffff, RZ, 0xc0, !PT ;  /* 0x00ffffff00007812 */ /* 0x000fca00078ec0ff */
.L_x_272:
[----:B------:R-:W1:Y:S02]  /*85f0*/  LDS R4, [R0] ;  /* 0x0000000000047984 */ /* 0x000e640000000800 */
[----:B01----:R-:W-:-:S10]  /*8600*/  HFMA2.MMA R5, R4, 1, 1, R57 ;  /* 0x3c003c0004057835 */ /* 0x003fd40000000039 */
[----:B------:R-:W0:Y:S02]  /*8610*/  ATOMS.CAST.SPIN R5, [R0], R4, R5 ;  /* 0x000000040005738d */ /* 0x000e240001800005 */
[----:B0-----:R-:W-:-:S13]  /*8620*/  ISETP.EQ.U32.AND P0, PT, R5, 0x1, PT ;  /* 0x000000010500780c */ /* 0x001fda0003f02070 */
[----:B------:R-:W-:Y:S05]  /*8630*/  @!P0 BRA `(.L_x_272) ;  /* 0xffffffb000008947 */ /* 0x000fea000383ffff */
[----:B------:R-:W-:Y:S05]  /*8640*/  BRA `(.L_x_270) ;  /* 0x0000003000007947 */ /* 0x000fea0003800000 */
.L_x_271:
[----:B------:R-:W2:Y:S02]  /*8650*/  LD.E R0, [R2.64+0x4] ;  /* 0x0000040602007980 */ /* 0x000ea4000c101900 */
[----:B0-2---:R-:W-:-:S05]  /*8660*/  IMAD.IADD R5, R57, 0x1, R0 ;  /* 0x0000000139057824 */ /* 0x005fca00078e0200 */
[----:B------:R0:W-:Y:S02]  /*8670*/  ST.E [R2.64+0x4], R5 ;  /* 0x0000040502007985 */ /* 0x0001e4000c101906 */
.L_x_270:
[----:B------:R-:W-:Y:S05]  /*8680*/  BSYNC B0 ;  /* 0x0000000000007941 */ /* 0x000fea0003800000 */
.L_x_269:
        /* <DEDUP_REMOVED lines=10> */
.L_x_276:
[----:B------:R-:W0:Y:S02]  /*8730*/  LDS R4, [R0] ;  /* 0x0000000000047984 */ /* 0x000e240000000800 */
[----:B0-----:R-:W-:-:S06]  /*8740*/  HADD2 R5, R4, R56 ;  /* 0x0000003804057230 */ /* 0x001fcc0000000000 */
[----:B------:R-:W0:Y:S02]  /*8750*/  ATOMS.CAST.SPIN R5, [R0], R4, R5 ;  /* 0x000000040005738d */ /* 0x000e240001800005 */
[----:B0-----:R-:W-:-:S13]  /*8760*/  ISETP.EQ.U32.AND P0, PT, R5, 0x1, PT ;  /* 0x000000010500780c */ /* 0x001fda0003f02070 */
[----:B------:R-:W-:Y:S05]  /*8770*/  @!P0 BRA `(.L_x_276) ;  /* 0xffffffb000008947 */ /* 0x000fea000383ffff */
[----:B------:R-:W-:Y:S05]  /*8780*/  BRA `(.L_x_274) ;  /* 0x0000003000007947 */ /* 0x000fea0003800000 */
.L_x_275:
[----:B------:R-:W2:Y:S02]  /*8790*/  LD.E R0, [R2.64] ;  /* 0x0000000602007980 */ /* 0x000ea4000c101900 */
[----:B--2---:R-:W-:-:S05]  /*87a0*/  IADD3 R5, R56, R0, RZ ;  /* 0x0000000038057210 */ /* 0x004fca0007ffe0ff */
[----:B------:R0:W-:Y:S02]  /*87b0*/  ST.E [R2.64], R5 ;  /* 0x0000000502007985 */ /* 0x0001e4000c101906 */
.L_x_274:
[----:B------:R-:W-:Y:S05]  /*87c0*/  BSYNC B0 ;  /* 0x0000000000007941 */ /* 0x000fea0003800000 */
.L_x_273:
[----:B------:R-:W2:Y:S01]  /*87d0*/  ATOM.E.ADD.F16x2.RN.STRONG.GPU P0, RZ, [R2.64+0x4], R55 ;  /* 0x0000043702ff798a */ /* 0x000ea2000810e9c6 */
[----:B------:R-:W-:Y:S01]  /*87e0*/  BSSY B0, `(.L_x_277) ;  /* 0x000000f000007945 */ /* 0x000fe20003800000 */
[----:B--2---:R-:W-:Y:S05]  /*87f0*/  @P0 BRA `(.L_x_278) ;  /* 0x000000d000000947 */ /* 0x004fea0003800000 */
[----:B------:R-:W1:Y:S02]  /*8800*/  QSPC.E.S P0, RZ, [R2+0x4] ;  /* 0x0000040002ff73aa */ /* 0x000e640000000500 */
[----:B-1----:R-:W-:Y:S05]  /*8810*/  @!P0 BRA `(.L_x_279) ;  /* 0x0000008000008947 */ /* 0x002fea0003800000 */
[----:B------:R-:W-:-:S04]  /*8820*/  IADD3 R0, R2, 0x4, RZ ;  /* 0x0000000402007810 */ /* 0x000fc80007ffe0ff */
[----:B------:R-:W-:-:S05]  /*8830*/  LOP3.LUT R0, R0, 0xffffff, RZ, 0xc0, !PT ;  /* 0x00ffffff00007812 */ /* 0x000fca00078ec0ff */
.L_x_280:
[----:B------:R-:W1:Y:S02]  /*8840*/  LDS R4, [R0] ;  /* 0x0000000000047984 */ /* 0x000e640000000800 */
[----:B01----:R-:W-:-:S10]  /*8850*/  HFMA2.MMA R5, R4, 1, 1, R55 ;  /* 0x3c003c0004057835 */ /* 0x003fd40000000037 */
[----:B------:R-:W0:Y:S02]  /*8860*/  ATOMS.CAST.SPIN R5, [R0], R4, R5 ;  /* 0x000000040005738d */ /* 0x000e240001800005 */
[----:B0-----:R-:W-:-:S13]  /*8870*/  ISETP.EQ.U32.AND P0, PT, R5, 0x1, PT ;  /* 0x000000010500780c */ /* 0x001fda0003f02070 */
[----:B------:R-:W-:Y:S05]  /*8880*/  @!P0 BRA `(.L_x_280) ;  /* 0xffffffb000008947 */ /* 0x000fea000383ffff */
[----:B------:R-:W-:Y:S05]  /*8890*/  BRA `(.L_x_278) ;  /* 0x0000003000007947 */ /* 0x000fea0003800000 */
.L_x_279:
[----:B------:R-:W2:Y:S02]  /*88a0*/  LD.E R0, [R2.64+0x4] ;  /* 0x0000040602007980 */ /* 0x000ea4000c101900 */
[----:B0-2---:R-:W-:-:S05]  /*88b0*/  IADD3 R5, R55, R0, RZ ;  /* 0x0000000037057210 */ /* 0x005fca0007ffe0ff */
[----:B------:R0:W-:Y:S02]  /*88c0*/  ST.E [R2.64+0x4], R5 ;  /* 0x0000040502007985 */ /* 0x0001e4000c101906 */
.L_x_278:
[----:B------:R-:W-:Y:S05]  /*88d0*/  BSYNC B0 ;  /* 0x0000000000007941 */ /* 0x000fea0003800000 */
.L_x_277:
        /* <DEDUP_REMOVED lines=9> */
.L_x_284:
[----:B------:R-:W0:Y:S02]  /*8970*/  LDS R4, [R0] ;  /* 0x0000000000047984 */ /* 0x000e240000000800 */
[----:B0-----:R-:W-:-:S06]  /*8980*/  HADD2 R5, R4, R54 ;  /* 0x0000003604057230 */ /* 0x001fcc0000000000 */
[----:B------:R-:W0:Y:S02]  /*8990*/  ATOMS.CAST.SPIN R5, [R0], R4, R5 ;  /* 0x000000040005738d */ /* 0x000e240001800005 */
[----:B0-----:R-:W-:-:S13]  /*89a0*/  ISETP.EQ.U32.AND P0, PT, R5, 0x1, PT ;  /* 0x000000010500780c */ /* 0x001fda0003f02070 */
[----:B------:R-:W-:Y:S05]  /*89b0*/  @!P0 BRA `(.L_x_284) ;  /* 0xffffffb000008947 */ /* 0x000fea000383ffff */
[----:B------:R-:W-:Y:S05]  /*89c0*/  BRA `(.L_x_282) ;  /* 0x0000003000007947 */ /* 0x000fea0003800000 */
.L_x_283:
[----:B------:R-:W2:Y:S02]  /*89d0*/  LD.E R0, [R2.64] ;  /* 0x0000000602007980 */ /* 0x000ea4000c101900 */
[----:B--2---:R-:W-:-:S05]  /*89e0*/  IMAD.IADD R5, R54, 0x1, R0 ;  /* 0x0000000136057824 */ /* 0x004fca00078e0200 */
[----:B------:R0:W-:Y:S02]  /*89f0*/  ST.E [R2.64], R5 ;  /* 0x0000000502007985 */ /* 0x0001e4000c101906 */
.L_x_282:
[----:B------:R-:W-:Y:S05]  /*8a00*/  BSYNC B0 ;  /* 0x0000000000007941 */ /* 0x000fea0003800000 */
.L_x_281:
[----:B------:R-:W2:Y:S01]  /*8a10*/  ATOM.E.ADD.F16x2.RN.STRONG.GPU P0, RZ, [R2.64+0x4], R53 ;  /* 0x0000043502ff798a */ /* 0x000ea2000810e9c6 */
[----:B------:R-:W-:Y:S01]  /*8a20*/  BSSY B0, `(.L_x_285) ;  /* 0x000000f000007945 */ /* 0x000fe20003800000 */
[----:B--2---:R-:W-:Y:S05]  /*8a30*/  @P0 BRA `(.L_x_286) ;  /* 0x000000d000000947 */ /* 0x004fea0003800000 */
[----:B------:R-:W1:Y:S02]  /*8a40*/  QSPC.E.S P0, RZ, [R2+0x4] ;  /* 0x0000040002ff73aa */ /* 0x000e640000000500 */
[----:B-1----:R-:W-:Y:S05]  /*8a50*/  @!P0 BRA `(.L_x_287) ;  /* 0x0000008000008947 */ /* 0x002fea0003800000 */
[----:B------:R-:W-:-:S04]  /*8a60*/  IADD3 R0, R2, 0x4, RZ ;  /* 0x0000000402007810 */ /* 0x000fc80007ffe0ff */
[----:B------:R-:W-:-:S05]  /*8a70*/  LOP3.LUT R0, R0, 0xffffff, RZ, 0xc0, !PT ;  /* 0x00ffffff00007812 */ /* 0x000fca00078ec0ff */
.L_x_288:
[----:B------:R-:W1:Y:S02]  /*8a80*/  LDS R4, [R0] ;  /* 0x0000000000047984 */ /* 0x000e640000000800 */
[----:B01----:R-:W-:-:S10]  /*8a90*/  HFMA2.MMA R5, R4, 1, 1, R53 ;  /* 0x3c003c0004057835 */ /* 0x003fd40000000035 */
[----:B------:R-:W0:Y:S02]  /*8aa0*/  ATOMS.CAST.SPIN R5, [R0], R4, R5 ;  /* 0x000000040005738d */ /* 0x000e240001800005 */
[----:B0-----:R-:W-:-:S13]  /*8ab0*/  ISETP.EQ.U32.AND P0, PT, R5, 0x1, PT ;  /* 0x000000010500780c */ /* 0x001fda0003f02070 */
[----:B------:R-:W-:Y:S05]  /*8ac0*/  @!P0 BRA `(.L_x_288) ;  /* 0xffffffb000008947 */ /* 0x000fea000383ffff */
[----:B------:R-:W-:Y:S05]  /*8ad0*/  BRA `(.L_x_286) ;  /* 0x0000003000007947 */ /* 0x000fea0003800000 */
.L_x_287:
[----:B------:R-:W2:Y:S02]  /*8ae0*/  LD.E R0, [R2.64+0x4] ;  /* 0x0000040602007980 */ /* 0x000ea4000c101900 */
[----:B0-2---:R-:W-:-:S05]  /*8af0*/  IADD3 R5, R53, R0, RZ ;  /* 0x0000000035057210 */ /* 0x005fca0007ffe0ff */
[----:B------:R0:W-:Y:S02]  /*8b00*/  ST.E [R2.64+0x4], R5 ;  /* 0x0000040502007985 */ /* 0x0001e4000c101906 */
.L_x_286:
[----:B------:R-:W-:Y:S05]  /*8b10*/  BSYNC B0 ;  /* 0x0000000000007941 */ /* 0x000fea0003800000 */
.L_x_285:
        /* <DEDUP_REMOVED lines=9> */
.L_x_292:
[----:B------:R-:W0:Y:S02]  /*8bb0*/  LDS R4, [R0] ;  /* 0x0000000000047984 */ /* 0x000e240000000800 */
[----:B0-----:R-:W-:-:S06]  /*8bc0*/  HADD2 R5, R4, R52 ;  /* 0x0000003404057230 */ /* 0x001fcc0000000000 */
[----:B------:R-:W0:Y:S02]  /*8bd0*/  ATOMS.CAST.SPIN R5, [R0], R4, R5 ;  /* 0x000000040005738d */ /* 0x000e240001800005 */
[----:B0-----:R-:W-:-:S13]  /*8be0*/  ISETP.EQ.U32.AND P0, PT, R5, 0x1, PT ;  /* 0x000000010500780c */ /* 0x001fda0003f02070 */
[----:B------:R-:W-:Y:S05]  /*8bf0*/  @!P0 BRA `(.L_x_292) ;  /* 0xffffffb000008947 */ /* 0x000fea000383ffff */
[----:B------:R-:W-:Y:S05]  /*8c00*/  BRA `(.L_x_290) ;  /* 0x0000003000007947 */ /* 0x000fea0003800000 */
.L_x_291:
[----:B------:R-:W2:Y:S02]  /*8c10*/  LD.E R0, [R2.64] ;  /* 0x0000000602007980 */ /* 0x000ea4000c101900 */
[----:B--2---:R-:W-:-:S05]  /*8c20*/  IADD3 R5, R52, R0, RZ ;  /* 0x0000000034057210 */ /* 0x004fca0007ffe0ff */
[----:B------:R0:W-:Y:S02]  /*8c30*/  ST.E [R2.64], R5 ;  /* 0x0000000502007985 */ /* 0x0001e4000c101906 */
.L_x_290:
[----:B------:R-:W-:Y:S05]  /*8c40*/  BSYNC B0 ;  /* 0x0000000000007941 */ /* 0x000fea0003800000 */
.L_x_289:
[----:B------:R-:W2:Y:S02]  /*8c50*/  ATOM.E.ADD.F16x2.RN.STRONG.GPU P0, RZ, [R2.64+0x4], R50 ;  /* 0x0000043202ff798a */ /* 0x000ea4000810e9c6 */
[----:B--2---:R-:W-:Y:S05]  /*8c60*/  @P0 EXIT ;  /* 0x000000000000094d */ /* 0x004fea0003800000 */
[----:B------:R-:W1:Y:S02]  /*8c70*/  QSPC.E.S P0, RZ, [R2+0x4] ;  /* 0x0000040002ff73aa */ /* 0x000e640000000500 */
[----:B-1----:R-:W-:Y:S05]  /*8c80*/  @!P0 BRA `(.L_x_293) ;  /* 0x0000008000008947 */ /* 0x002fea0003800000 */
[----:B0-----:R-:W-:-:S04]  /*8c90*/  IADD3 R2, R2, 0x4, RZ ;  /* 0x0000000402027810 */ /* 0x001fc80007ffe0ff */
[----:B------:R-:W-:-:S05]  /*8ca0*/  LOP3.LUT R2, R2, 0xffffff, RZ, 0xc0, !PT ;  /* 0x00ffffff02027812 */ /* 0x000fca00078ec0ff */
.L_x_294:
[----:B------:R-:W0:Y:S02]  /*8cb0*/  LDS R4, [R2] ;  /* 0x0000000002047984 */ /* 0x000e240000000800 */
[----:B0-----:R-:W-:-:S10]  /*8cc0*/  HFMA2.MMA R5, R4, 1, 1, R50 ;  /* 0x3c003c0004057835 */ /* 0x001fd40000000032 */
[----:B------:R-:W0:Y:S02]  /*8cd0*/  ATOMS.CAST.SPIN R5, [R2], R4, R5 ;  /* 0x000000040205738d */ /* 0x000e240001800005 */
[----:B0-----:R-:W-:-:S13]  /*8ce0*/  ISETP.EQ.U32.AND P0, PT, R5, 0x1, PT ;  /* 0x000000010500780c */ /* 0x001fda0003f02070 */
[----:B------:R-:W-:Y:S05]  /*8cf0*/  @!P0 BRA `(.L_x_294) ;  /* 0xffffffb000008947 */ /* 0x000fea000383ffff */
[----:B------:R-:W-:Y:S05]  /*8d00*/  EXIT ;  /* 0x000000000000794d */ /* 0x000fea0003800000 */
.L_x_293:
[----:B------:R-:W2:Y:S02]  /*8d10*/  LD.E R0, [R2.64+0x4] ;  /* 0x0000040602007980 */ /* 0x000ea4000c101900 */
[----:B0-2---:R-:W-:-:S05]  /*8d20*/  IADD3 R5, R50, R0, RZ ;  /* 0x0000000032057210 */ /* 0x005fca0007ffe0ff */
[----:B------:R-:W-:Y:S01]  /*8d30*/  ST.E [R2.64+0x4], R5 ;  /* 0x0000040502007985 */ /* 0x000fe2000c101906 */
[----:B------:R-:W-:Y:S05]  /*8d40*/  EXIT ;  /* 0x000000000000794d */ /* 0x000fea0003800000 */
.L_x_295:
        /* <DEDUP_REMOVED lines=11> */
.L_x_2814:


//--------------------- .text._Z23gemm_half_q_half_kernelILi4ELi14ELb0ELb0ELi64EEvPK6__halfPKjS4_S2_PS0_iiiiPKtS7_iiiiiibS2_i --------------------------
	.section	.text._Z23gemm_half_q_half_kernelILi4ELi14ELb0ELb0ELi64EEvPK6__halfPKjS4_S2_PS0_iiiiPKtS7_iiiiiibS2_i,"ax",@progbits
	.sectioninfo	@"SHI_REGISTERS=103"
	.align	128
        .global         _Z23gemm_half_q_half_kernelILi4ELi14ELb0ELb0ELi64EEvPK6__halfPKjS4_S2_PS0_iiiiPKtS7_iiiiiibS2_i
        .type           _Z23gemm_half_q_half_kernelILi4ELi14ELb0ELb0ELi64EEvPK6__halfPKjS4_S2_PS0_iiiiPKtS7_iiiiiibS2_i,@function
        .size           _Z23gemm_half_q_half_kernelILi4ELi14ELb0ELb0ELi64EEvPK6__halfPKjS4_S2_PS0_iiiiPKtS7_iiiiiibS2_i,(.L_x_2815 - _Z23gemm_half_q_half_kernelILi4ELi14ELb0ELb0ELi64EEvPK6__halfPKjS4_S2_PS0_iiiiPKtS7_iiiiiibS2_i)
        .other          _Z23gemm_half_q_half_kernelILi4ELi14ELb0ELb0ELi64EEvPK6__halfPKjS4_S2_PS0_iiiiPKtS7_iiiiiibS2_i,@"STO_CUDA_ENTRY STV_DEFAULT"
_Z23gemm_half_q_half_kernelILi4ELi14ELb0ELb0ELi64EEvPK6__halfPKjS4_S2_PS0_iiiiPKtS7_iiiiiibS2_i:
.text._Z23gemm_half_q_half_kernelILi4ELi14ELb0ELb0ELi64EEvPK6__halfPKjS4_S2_PS0_iiiiPKtS7_iiiiiibS2_i:
        /* <DEDUP_REMOVED lines=12> */
[--C-:B--2---:R-:W-:Y:S01]  /*00c0*/  IMAD.IADD R14, R63, 0x1, R8.reuse ;  /* 0x000000013f0e7824 */ /* 0x104fe200078e0208 */
[----:B------:R-:W-:Y:S02]  /*00d0*/  ISETP.GE.AND P1, PT, R3, 0x1, PT ;  /* 0x000000010300780c */ /* 0x000fe40003f26270 */
[----:B------:R-:W-:Y:S01]  /*00e0*/  IMNMX R61, R61, c[0x0][0x190], PT ;  /* 0x000064003d3d7a17 */ /* 0x000fe20003800200 */
[----:B---3--:R-:W-:Y:S01]  /*00f0*/  IMAD R4, R5, 0x40, R8 ;  /* 0x0000004005047824 */ /* 0x008fe200078e0208 */
[----:B------:R-:W-:Y:S02]  /*0100*/  IMNMX R59, R3, 0x4, PT ;  /* 0x00000004033b7817 */ /* 0x000fe40003800200 */
[----:B------:R-:W-:Y:S01]  /*0110*/  ISETP.GE.OR P0, PT, R14, R61, !P1 ;  /* 0x0000003d0e00720c */ /* 0x000fe20004f06670 */
[----:B------:R-:W-:-:S12]  /*0120*/  IMAD.SHL.U32 R4, R4, 0x4, RZ ;  /* 0x0000000404047824 */ /* 0x000fd800078e00ff */
[----:B------:R-:W-:Y:S05]  /*0130*/  @P0 BRA `(.L_x_297) ;  /* 0x00000a0000000947 */ /* 0x000fea0003800000 */
[----:B------:R-:W-:Y:S02]  /*0140*/  ISETP.NE.U32.AND P0, PT, RZ, c[0x0][0x1a0], PT ;  /* 0x00006800ff007a0c */ /* 0x000fe40003f05070 */
[----:B------:R-:W-:Y:S02]  /*0150*/  SHF.R.S32.HI R16, RZ, 0x1f, R14 ;  /* 0x0000001fff107819 */ /* 0x000fe4000001140e */
[----:B------:R-:W-:-:S13]  /*0160*/  ISETP.NE.AND.EX P0, PT, RZ, c[0x0][0x1a4], PT, P0 ;  /* 0x00006900ff007a0c */ /* 0x000fda0003f05300 */
[----:B------:R-:W-:Y:S05]  /*0170*/  @!P0 BRA `(.L_x_298) ;  /* 0x0000050000008947 */ /* 0x000fea0003800000 */
[----:B------:R-:W-:-:S04]  /*0180*/  LEA R6, P0, R14, c[0x0][0x1a0], 0x1 ;  /* 0x000068000e067a11 */ /* 0x000fc800078008ff */
[----:B------:R-:W-:-:S05]  /*0190*/  LEA.HI.X R7, R14, c[0x0][0x1a4], R16, 0x1, P0 ;  /* 0x000069000e077a11 */ /* 0x000fca00000f0c10 */
[----:B------:R0:W5:Y:S01]  /*01a0*/  LDG.E.U16.CONSTANT R5, [R6.64] ;  /* 0x0000000806057981 */ /* 0x000162000c1e9500 */
[----:B------:R-:W-:Y:S01]  /*01b0*/  ISETP.GT.AND P2, PT, R59, 0x3, PT ;  /* 0x000000033b00780c */ /* 0x000fe20003f44270 */
[----:B------:R-:W-:Y:S01]  /*01c0*/  IMAD.SHL.U32 R14, R8, 0x2, RZ ;  /* 0x00000002080e7824 */ /* 0x000fe200078e00ff */
[----:B------:R-:W-:Y:S01]  /*01d0*/  PLOP3.LUT P0, PT, PT, PT, PT, 0x80, 0x0 ;  /* 0x000000000000781c */ /* 0x000fe20003f0f070 */
[----:B------:R-:W-:-:S10]  /*01e0*/  IMAD.MOV.U32 R15, RZ, RZ, RZ ;  /* 0x000000ffff0f7224 */ /* 0x000fd400078e00ff */
[----:B------:R-:W-:Y:S05]  /*01f0*/  @!P2 BRA `(.L_x_299) ;  /* 0x000002600000a947 */ /* 0x000fea0003800000 */
[----:B0-----:R-:W-:Y:S02]  /*0200*/  PLOP3.LUT P0, PT, PT, PT, PT, 0x8, 0x0 ;  /* 0x000000000000781c */ /* 0x001fe40003f0e170 */
[----:B------:R-:W-:Y:S02]  /*0210*/  IADD3 R18, R59, -0x3, RZ ;  /* 0xfffffffd3b127810 */ /* 0x000fe40007ffe0ff */
.L_x_300:
[----:B0-----:R-:W-:-:S04]  /*0220*/  IMAD R6, R2, 0x4, R15 ;  /* 0x0000000402067824 */ /* 0x001fc800078e020f */
[C---:B------:R-:W-:Y:S01]  /*0230*/  IMAD R8, R6.reuse, c[0x0][0x190], RZ ;  /* 0x0000640006087a24 */ /* 0x040fe200078e02ff */
[C---:B------:R-:W-:Y:S02]  /*0240*/  IADD3 R7, R6.reuse, 0x1, RZ ;  /* 0x0000000106077810 */ /* 0x040fe40007ffe0ff */
[C---:B------:R-:W-:Y:S02]  /*0250*/  IADD3 R9, R6.reuse, 0x2, RZ ;  /* 0x0000000206097810 */ /* 0x040fe40007ffe0ff */
[----:B------:R-:W-:Y:S01]  /*0260*/  IADD3 R6, R6, 0x3, RZ ;  /* 0x0000000306067810 */ /* 0x000fe20007ffe0ff */
[----:B------:R-:W-:Y:S01]  /*0270*/  IMAD R10, R7, c[0x0][0x190], RZ ;  /* 0x00006400070a7a24 */ /* 0x000fe200078e02ff */
[----:B-----5:R-:W-:Y:S01]  /*0280*/  IADD3 R17, P2, R5, R8, RZ ;  /* 0x0000000805117210 */ /* 0x020fe20007f5e0ff */
[----:B------:R-:W-:Y:S02]  /*0290*/  IMAD R12, R9, c[0x0][0x190], RZ ;  /* 0x00006400090c7a24 */ /* 0x000fe400078e02ff */
[----:B------:R-:W-:Y:S01]  /*02a0*/  IMAD R16, R6, c[0x0][0x190], RZ ;  /* 0x0000640006107a24 */ /* 0x000fe200078e02ff */
[----:B------:R-:W-:-:S02]  /*02b0*/  LEA.HI.X.SX32 R8, R8, RZ, 0x1, P2 ;  /* 0x000000ff08087211 */ /* 0x000fc400010f0eff */
[----:B------:R-:W-:Y:S02]  /*02c0*/  LEA R6, P2, R17, c[0x0][0x160], 0x1 ;  /* 0x0000580011067a11 */ /* 0x000fe400078408ff */
[C---:B------:R-:W-:Y:S02]  /*02d0*/  IADD3 R9, P3, R5.reuse, R10, RZ ;  /* 0x0000000a05097210 */ /* 0x040fe40007f7e0ff */
[C---:B------:R-:W-:Y:S02]  /*02e0*/  IADD3 R11, P4, R5.reuse, R12, RZ ;  /* 0x0000000c050b7210 */ /* 0x040fe40007f9e0ff */
[----:B------:R-:W-:Y:S02]  /*02f0*/  IADD3 R13, P5, R5, R16, RZ ;  /* 0x00000010050d7210 */ /* 0x000fe40007fbe0ff */
[----:B------:R-:W-:Y:S02]  /*0300*/  LEA.HI.X R7, R17, c[0x0][0x164], R8, 0x1, P2 ;  /* 0x0000590011077a11 */ /* 0x000fe400010f0c08 */
[----:B------:R-:W-:-:S02]  /*0310*/  LEA.HI.X.SX32 R22, R10, RZ, 0x1, P3 ;  /* 0x000000ff0a167211 */ /* 0x000fc400018f0eff */
[----:B------:R-:W-:Y:S01]  /*0320*/  LEA.HI.X.SX32 R20, R12, RZ, 0x1, P4 ;  /* 0x000000ff0c147211 */ /* 0x000fe200020f0eff */
[----:B------:R-:W2:Y:S01]  /*0330*/  LDG.E.U16.CONSTANT R6, [R6.64] ;  /* 0x0000000806067981 */ /* 0x000ea2000c1e9500 */
[----:B------:R-:W-:Y:S02]  /*0340*/  LEA.HI.X.SX32 R16, R16, RZ, 0x1, P5 ;  /* 0x000000ff10107211 */ /* 0x000fe400028f0eff */
[----:B------:R-:W-:Y:S02]  /*0350*/  LEA R8, P2, R9, c[0x0][0x160], 0x1 ;  /* 0x0000580009087a11 */ /* 0x000fe400078408ff */
[----:B------:R-:W-:Y:S02]  /*0360*/  LEA R10, P3, R11, c[0x0][0x160], 0x1 ;  /* 0x000058000b0a7a11 */ /* 0x000fe400078608ff */
[----:B------:R-:W-:Y:S02]  /*0370*/  LEA R12, P4, R13, c[0x0][0x160], 0x1 ;  /* 0x000058000d0c7a11 */ /* 0x000fe400078808ff */
[----:B------:R-:W-:-:S02]  /*0380*/  LEA.HI.X R9, R9, c[0x0][0x164], R22, 0x1, P2 ;  /* 0x0000590009097a11 */ /* 0x000fc400010f0c16 */
[----:B------:R-:W-:Y:S02]  /*0390*/  LEA.HI.X R11, R11, c[0x0][0x164], R20, 0x1, P3 ;  /* 0x000059000b0b7a11 */ /* 0x000fe400018f0c14 */
[----:B------:R-:W-:Y:S01]  /*03a0*/  LEA.HI.X R13, R13, c[0x0][0x164], R16, 0x1, P4 ;  /* 0x000059000d0d7a11 */ /* 0x000fe200020f0c10 */
[----:B------:R-:W3:Y:S04]  /*03b0*/  LDG.E.U16.CONSTANT R8, [R8.64] ;  /* 0x0000000808087981 */ /* 0x000ee8000c1e9500 */
[----:B------:R-:W4:Y:S04]  /*03c0*/  LDG.E.U16.CONSTANT R10, [R10.64] ;  /* 0x000000080a0a7981 */ /* 0x000f28000c1e9500 */
[----:B------:R-:W4:Y:S01]  /*03d0*/  LDG.E.U16.CONSTANT R12, [R12.64] ;  /* 0x000000080c0c7981 */ /* 0x000f22000c1e9500 */
[C---:B------:R-:W-:Y:S01]  /*03e0*/  IMAD R17, R15.reuse, 0x80, R14 ;  /* 0x000000800f117824 */ /* 0x040fe200078e020e */
[----:B------:R-:W-:-:S04]  /*03f0*/  IADD3 R15, R15, 0x4, RZ ;  /* 0x000000040f0f7810 */ /* 0x000fc80007ffe0ff */
[----:B------:R-:W-:Y:S01]  /*0400*/  ISETP.GE.AND P2, PT, R15, R18, PT ;  /* 0x000000120f00720c */ /* 0x000fe20003f46270 */
[----:B--2---:R0:W-:Y:S04]  /*0410*/  STS.U16 [R17], R6 ;  /* 0x0000000611007388 */ /* 0x0041e80000000400 */
[----:B---3--:R0:W-:Y:S04]  /*0420*/  STS.U16 [R17+0x80], R8 ;  /* 0x0000800811007388 */ /* 0x0081e80000000400 */
[----:B----4-:R0:W-:Y:S04]  /*0430*/  STS.U16 [R17+0x100], R10 ;  /* 0x0001000a11007388 */ /* 0x0101e80000000400 */
[----:B------:R0:W-:Y:S01]  /*0440*/  STS.U16 [R17+0x180], R12 ;  /* 0x0001800c11007388 */ /* 0x0001e20000000400 */
[----:B------:R-:W-:Y:S05]  /*0450*/  @!P2 BRA `(.L_x_300) ;  /* 0xfffffdc00000a947 */ /* 0x000fea000383ffff */
.L_x_299:
[----:B0-----:R-:W-:-:S05]  /*0460*/  IMAD.IADD R6, R59, 0x1, -R15 ;  /* 0x000000013b067824 */ /* 0x001fca00078e0a0f */
[----:B------:R-:W-:-:S13]  /*0470*/  ISETP.GT.AND P2, PT, R6, 0x1, PT ;  /* 0x000000010600780c */ /* 0x000fda0003f44270 */
[----:B------:R-:W-:Y:S05]  /*0480*/  @!P2 BRA `(.L_x_301) ;  /* 0x000001300000a947 */ /* 0x000fea0003800000 */
[----:B------:R-:W-:-:S05]  /*0490*/  IMAD R6, R2, 0x4, R15 ;  /* 0x0000000402067824 */ /* 0x000fca00078e020f */
[C---:B------:R-:W-:Y:S01]  /*04a0*/  IADD3 R7, R6.reuse, 0x1, RZ ;  /* 0x0000000106077810 */ /* 0x040fe20007ffe0ff */
[----:B------:R-:W-:-:S04]  /*04b0*/  IMAD R6, R6, c[0x0][0x190], RZ ;  /* 0x0000640006067a24 */ /* 0x000fc800078e02ff */
[----:B------:R-:W-:Y:S01]  /*04c0*/  IMAD R8, R7, c[0x0][0x190], RZ ;  /* 0x0000640007087a24 */ /* 0x000fe200078e02ff */
[----:B-----5:R-:W-:-:S04]  /*04d0*/  IADD3 R7, P0, R5, R6, RZ ;  /* 0x0000000605077210 */ /* 0x020fc80007f1e0ff */
[----:B------:R-:W-:Y:S02]  /*04e0*/  IADD3 R9, P2, R5, R8, RZ ;  /* 0x0000000805097210 */ /* 0x000fe40007f5e0ff */
[----:B------:R-:W-:Y:S02]  /*04f0*/  LEA.HI.X.SX32 R12, R6, RZ, 0x1, P0 ;  /* 0x000000ff060c7211 */ /* 0x000fe400000f0eff */
[----:B------:R-:W-:Y:S02]  /*0500*/  LEA.HI.X.SX32 R10, R8, RZ, 0x1, P2 ;  /* 0x000000ff080a7211 */ /* 0x000fe400010f0eff */
[----:B------:R-:W-:Y:S02]  /*0510*/  LEA R6, P0, R7, c[0x0][0x160], 0x1 ;  /* 0x0000580007067a11 */ /* 0x000fe400078008ff */
[----:B------:R-:W-:Y:S02]  /*0520*/  LEA R8, P2, R9, c[0x0][0x160], 0x1 ;  /* 0x0000580009087a11 */ /* 0x000fe400078408ff */
[----:B------:R-:W-:-:S02]  /*0530*/  LEA.HI.X R7, R7, c[0x0][0x164], R12, 0x1, P0 ;  /* 0x0000590007077a11 */ /* 0x000fc400000f0c0c */
[----:B------:R-:W-:-:S03]  /*0540*/  LEA.HI.X R9, R9, c[0x0][0x164], R10, 0x1, P2 ;  /* 0x0000590009097a11 */ /* 0x000fc600010f0c0a */
[----:B------:R-:W2:Y:S04]  /*0550*/  LDG.E.U16.CONSTANT R6, [R6.64] ;  /* 0x0000000806067981 */ /* 0x000ea8000c1e9500 */
[----:B------:R-:W3:Y:S01]  /*0560*/  LDG.E.U16.CONSTANT R8, [R8.64] ;  /* 0x0000000808087981 */ /* 0x000ee2000c1e9500 */
[C---:B------:R-:W-:Y:S01]  /*0570*/  IMAD R11, R15.reuse, 0x80, R14 ;  /* 0x000000800f0b7824 */ /* 0x040fe200078e020e */
[----:B------:R-:W-:Y:S02]  /*0580*/  PLOP3.LUT P0, PT, PT, PT, PT, 0x8, 0x0 ;  /* 0x000000000000781c */ /* 0x000fe40003f0e170 */
[----:B------:R-:W-:Y:S02]  /*0590*/  IADD3 R15, R15, 0x2, RZ ;  /* 0x000000020f0f7810 */ /* 0x000fe40007ffe0ff */
[----:B--2---:R0:W-:Y:S04]  /*05a0*/  STS.U16 [R11], R6 ;  /* 0x000000060b007388 */ /* 0x0041e80000000400 */
[----:B---3--:R0:W-:Y:S04]  /*05b0*/  STS.U16 [R11+0x80], R8 ;  /* 0x000080080b007388 */ /* 0x0081e80000000400 */
.L_x_301:
[----:B------:R-:W-:-:S13]  /*05c0*/  ISETP.LT.OR P0, PT, R15, R59, P0 ;  /* 0x0000003b0f00720c */ /* 0x000fda0000701670 */
[----:B------:R-:W-:Y:S05]  /*05d0*/  @!P0 BRA `(.L_x_297) ;  /* 0x0000056000008947 */ /* 0x000fea0003800000 */
[----:B0-----:R-:W-:-:S04]  /*05e0*/  IMAD R6, R2, 0x4, R15 ;  /* 0x0000000402067824 */ /* 0x001fc800078e020f */
[----:B------:R-:W-:-:S05]  /*05f0*/  IMAD R6, R6, c[0x0][0x190], RZ ;  /* 0x0000640006067a24 */ /* 0x000fca00078e02ff */
[----:B-----5:R-:W-:-:S04]  /*0600*/  IADD3 R5, P0, R5, R6, RZ ;  /* 0x0000000605057210 */ /* 0x020fc80007f1e0ff */
[----:B------:R-:W-:Y:S02]  /*0610*/  LEA.HI.X.SX32 R8, R6, RZ, 0x1, P0 ;  /* 0x000000ff06087211 */ /* 0x000fe400000f0eff */
[----:B------:R-:W-:-:S04]  /*0620*/  LEA R6, P0, R5, c[0x0][0x160], 0x1 ;  /* 0x0000580005067a11 */ /* 0x000fc800078008ff */
[----:B------:R-:W-:-:S05]  /*0630*/  LEA.HI.X R7, R5, c[0x0][0x164], R8, 0x1, P0 ;  /* 0x0000590005077a11 */ /* 0x000fca00000f0c08 */
[----:B------:R-:W2:Y:S01]  /*0640*/  LDG.E.U16.CONSTANT R6, [R6.64] ;  /* 0x0000000806067981 */ /* 0x000ea2000c1e9500 */
[----:B------:R-:W-:-:S05]  /*0650*/  IMAD R15, R15, 0x80, R14 ;  /* 0x000000800f0f7824 */ /* 0x000fca00078e020e */
[----:B--2---:R0:W-:Y:S01]  /*0660*/  STS.U16 [R15], R6 ;  /* 0x000000060f007388 */ /* 0x0041e20000000400 */
[----:B------:R-:W-:Y:S05]  /*0670*/  BRA `(.L_x_297) ;  /* 0x000004c000007947 */ /* 0x000fea0003800000 */
.L_x_298:
[----:B------:R-:W-:Y:S01]  /*0680*/  ISETP.GT.AND P2, PT, R59, 0x3, PT ;  /* 0x000000033b00780c */ /* 0x000fe20003f44270 */
[----:B------:R-:W-:Y:S01]  /*0690*/  IMAD.SHL.U32 R24, R8, 0x2, RZ ;  /* 0x0000000208187824 */ /* 0x000fe200078e00ff */
[----:B------:R-:W-:Y:S01]  /*06a0*/  PLOP3.LUT P0, PT, PT, PT, PT, 0x80, 0x0 ;  /* 0x000000000000781c */ /* 0x000fe20003f0f070 */
[----:B------:R-:W-:-:S10]  /*06b0*/  IMAD.MOV.U32 R5, RZ, RZ, RZ ;  /* 0x000000ffff057224 */ /* 0x000fd400078e00ff */
[----:B------:R-:W-:Y:S05]  /*06c0*/  @!P2 BRA `(.L_x_302) ;  /* 0x000002600000a947 */ /* 0x000fea0003800000 */
[----:B------:R-:W-:Y:S02]  /*06d0*/  PLOP3.LUT P0, PT, PT, PT, PT, 0x8, 0x0 ;  /* 0x000000000000781c */ /* 0x000fe40003f0e170 */
[----:B------:R-:W-:Y:S02]  /*06e0*/  IADD3 R26, R59, -0x3, RZ ;  /* 0xfffffffd3b1a7810 */ /* 0x000fe40007ffe0ff */
.L_x_303:
[----:B0-----:R-:W-:-:S04]  /*06f0*/  IMAD R6, R2, 0x4, R5 ;  /* 0x0000000402067824 */ /* 0x001fc800078e0205 */
[C---:B------:R-:W-:Y:S01]  /*0700*/  IMAD R7, R6.reuse, c[0x0][0x190], RZ ;  /* 0x0000640006077a24 */ /* 0x040fe200078e02ff */
[C---:B------:R-:W-:Y:S02]  /*0710*/  IADD3 R8, R6.reuse, 0x1, RZ ;  /* 0x0000000106087810 */ /* 0x040fe40007ffe0ff */
[C---:B------:R-:W-:Y:S02]  /*0720*/  IADD3 R10, R6.reuse, 0x2, RZ ;  /* 0x00000002060a7810 */ /* 0x040fe40007ffe0ff */
[----:B------:R-:W-:Y:S01]  /*0730*/  IADD3 R6, R6, 0x3, RZ ;  /* 0x0000000306067810 */ /* 0x000fe20007ffe0ff */
[----:B------:R-:W-:Y:S01]  /*0740*/  IMAD R9, R8, c[0x0][0x190], RZ ;  /* 0x0000640008097a24 */ /* 0x000fe200078e02ff */
[----:B------:R-:W-:Y:S01]  /*0750*/  IADD3 R12, P2, R14, R7, RZ ;  /* 0x000000070e0c7210 */ /* 0x000fe20007f5e0ff */
[----:B------:R-:W-:Y:S02]  /*0760*/  IMAD R11, R10, c[0x0][0x190], RZ ;  /* 0x000064000a0b7a24 */ /* 0x000fe400078e02ff */
[----:B------:R-:W-:Y:S01]  /*0770*/  IMAD R13, R6, c[0x0][0x190], RZ ;  /* 0x00006400060d7a24 */ /* 0x000fe200078e02ff */
[----:B------:R-:W-:-:S02]  /*0780*/  LEA.HI.X.SX32 R7, R7, R16, 0x1, P2 ;  /* 0x0000001007077211 */ /* 0x000fc400010f0eff */
[----:B------:R-:W-:Y:S02]  /*0790*/  LEA R6, P2, R12, c[0x0][0x160], 0x1 ;  /* 0x000058000c067a11 */ /* 0x000fe400078408ff */
[C---:B------:R-:W-:Y:S02]  /*07a0*/  IADD3 R19, P3, R14.reuse, R9, RZ ;  /* 0x000000090e137210 */ /* 0x040fe40007f7e0ff */
[C---:B------:R-:W-:Y:S02]  /*07b0*/  IADD3 R17, P4, R14.reuse, R11, RZ ;  /* 0x0000000b0e117210 */ /* 0x040fe40007f9e0ff */
[----:B------:R-:W-:Y:S02]  /*07c0*/  IADD3 R15, P5, R14, R13, RZ ;  /* 0x0000000d0e0f7210 */ /* 0x000fe40007fbe0ff */
[----:B------:R-:W-:Y:S02]  /*07d0*/  LEA.HI.X R7, R12, c[0x0][0x164], R7, 0x1, P2 ;  /* 0x000059000c077a11 */ /* 0x000fe400010f0c07 */
[----:B------:R-:W-:-:S02]  /*07e0*/  LEA.HI.X.SX32 R22, R9, R16, 0x1, P3 ;  /* 0x0000001009167211 */ /* 0x000fc400018f0eff */
[-C--:B------:R-:W-:Y:S01]  /*07f0*/  LEA.HI.X.SX32 R20, R11, R16.reuse, 0x1, P4 ;  /* 0x000000100b147211 */ /* 0x080fe200020f0eff */
[----:B------:R-:W2:Y:S01]  /*0800*/  LDG.E.U16.CONSTANT R6, [R6.64] ;  /* 0x0000000806067981 */ /* 0x000ea2000c1e9500 */
[----:B------:R-:W-:Y:S02]  /*0810*/  LEA.HI.X.SX32 R18, R13, R16, 0x1, P5 ;  /* 0x000000100d127211 */ /* 0x000fe400028f0eff */
        /* <DEDUP_REMOVED lines=8> */
[----:B------:R-:W5:Y:S01]  /*08a0*/  LDG.E.U16.CONSTANT R12, [R12.64] ;  /* 0x000000080c0c7981 */ /* 0x000f62000c1e9500 */
[C---:B------:R-:W-:Y:S01]  /*08b0*/  IMAD R15, R5.reuse, 0x80, R24 ;  /* 0x00000080050f7824 */ /* 0x040fe200078e0218 */
[----:B------:R-:W-:-:S04]  /*08c0*/  IADD3 R5, R5, 0x4, RZ ;  /* 0x0000000405057810 */ /* 0x000fc80007ffe0ff */
[----:B------:R-:W-:Y:S01]  /*08d0*/  ISETP.GE.AND P2, PT, R5, R26, PT ;  /* 0x0000001a0500720c */ /* 0x000fe20003f46270 */
[----:B--2---:R0:W-:Y:S04]  /*08e0*/  STS.U16 [R15], R6 ;  /* 0x000000060f007388 */ /* 0x0041e80000000400 */
[----:B---3--:R0:W-:Y:S04]  /*08f0*/  STS.U16 [R15+0x80], R8 ;  /* 0x000080080f007388 */ /* 0x0081e80000000400 */
[----:B----4-:R0:W-:Y:S04]  /*0900*/  STS.U16 [R15+0x100], R10 ;  /* 0x0001000a0f007388 */ /* 0x0101e80000000400 */
[----:B-----5:R0:W-:Y:S01]  /*0910*/  STS.U16 [R15+0x180], R12 ;  /* 0x0001800c0f007388 */ /* 0x0201e20000000400 */
[----:B------:R-:W-:Y:S05]  /*0920*/  @!P2 BRA `(.L_x_303) ;  /* 0xfffffdc00000a947 */ /* 0x000fea000383ffff */
.L_x_302:
[----:B0-----:R-:W-:-:S05]  /*0930*/  IMAD.IADD R6, R59, 0x1, -R5 ;  /* 0x000000013b067824 */ /* 0x001fca00078e0a05 */
[----:B------:R-:W-:-:S13]  /*0940*/  ISETP.GT.AND P2, PT, R6, 0x1, PT ;  /* 0x000000010600780c */ /* 0x000fda0003f44270 */
[----:B------:R-:W-:Y:S05]  /*0950*/  @!P2 BRA `(.L_x_304) ;  /* 0x000001300000a947 */ /* 0x000fea0003800000 */
[----:B------:R-:W-:-:S04]  /*0960*/  IMAD R6, R2, 0x4, R5 ;  /* 0x0000000402067824 */ /* 0x000fc800078e0205 */
[C---:B------:R-:W-:Y:S01]  /*0970*/  IMAD R7, R6.reuse, c[0x0][0x190], RZ ;  /* 0x0000640006077a24 */ /* 0x040fe200078e02ff */
[----:B------:R-:W-:-:S04]  /*0980*/  IADD3 R8, R6, 0x1, RZ ;  /* 0x0000000106087810 */ /* 0x000fc80007ffe0ff */
[----:B------:R-:W-:Y:S01]  /*0990*/  IADD3 R11, P0, R14, R7, RZ ;  /* 0x000000070e0b7210 */ /* 0x000fe20007f1e0ff */
[----:B------:R-:W-:-:S03]  /*09a0*/  IMAD R9, R8, c[0x0][0x190], RZ ;  /* 0x0000640008097a24 */ /* 0x000fc600078e02ff */
[-C--:B------:R-:W-:Y:S02]  /*09b0*/  LEA.HI.X.SX32 R12, R7, R16.reuse, 0x1, P0 ;  /* 0x00000010070c7211 */ /* 0x080fe400000f0eff */
[----:B------:R-:W-:Y:S02]  /*09c0*/  IADD3 R10, P2, R14, R9, RZ ;  /* 0x000000090e0a7210 */ /* 0x000fe40007f5e0ff */
[----:B------:R-:W-:Y:S02]  /*09d0*/  LEA R6, P0, R11, c[0x0][0x160], 0x1 ;  /* 0x000058000b067a11 */ /* 0x000fe400078008ff */
[----:B------:R-:W-:Y:S02]  /*09e0*/  LEA.HI.X.SX32 R9, R9, R16, 0x1, P2 ;  /* 0x0000001009097211 */ /* 0x000fe400010f0eff */
        /* <DEDUP_REMOVED lines=10> */
.L_x_304:
[----:B------:R-:W-:-:S13]  /*0a90*/  ISETP.LT.OR P0, PT, R5, R59, P0 ;  /* 0x0000003b0500720c */ /* 0x000fda0000701670 */
[----:B------:R-:W-:Y:S05]  /*0aa0*/  @!P0 BRA `(.L_x_297) ;  /* 0x0000009000008947 */ /* 0x000fea0003800000 */
[----:B0-----:R-:W-:-:S04]  /*0ab0*/  IMAD R6, R2, 0x4, R5 ;  /* 0x0000000402067824 */ /* 0x001fc800078e0205 */
[----:B------:R-:W-:-:S05]  /*0ac0*/  IMAD R7, R6, c[0x0][0x190], RZ ;  /* 0x0000640006077a24 */ /* 0x000fca00078e02ff */
[----:B------:R-:W-:-:S04]  /*0ad0*/  IADD3 R14, P0, R14, R7, RZ ;  /* 0x000000070e0e7210 */ /* 0x000fc80007f1e0ff */
[----:B------:R-:W-:Y:S02]  /*0ae0*/  LEA.HI.X.SX32 R7, R7, R16, 0x1, P0 ;  /* 0x0000001007077211 */ /* 0x000fe400000f0eff */
[----:B------:R-:W-:-:S04]  /*0af0*/  LEA R6, P0, R14, c[0x0][0x160], 0x1 ;  /* 0x000058000e067a11 */ /* 0x000fc800078008ff */
[----:B------:R-:W-:-:S05]  /*0b00*/  LEA.HI.X R7, R14, c[0x0][0x164], R7, 0x1, P0 ;  /* 0x000059000e077a11 */ /* 0x000fca00000f0c07 */
[----:B------:R-:W2:Y:S01]  /*0b10*/  LDG.E.U16.CONSTANT R6, [R6.64] ;  /* 0x0000000806067981 */ /* 0x000ea2000c1e9500 */
[----:B------:R-:W-:-:S05]  /*0b20*/  IMAD R5, R5, 0x80, R24 ;  /* 0x0000008005057824 */ /* 0x000fca00078e0218 */
[----:B--2---:R0:W-:Y:S02]  /*0b30*/  STS.U16 [R5], R6 ;  /* 0x0000000605007388 */ /* 0x0041e40000000400 */
.L_x_297:
[----:B------:R-:W-:Y:S05]  /*0b40*/  BSYNC B0 ;  /* 0x0000000000007941 */ /* 0x000fea0003800000 */
.L_x_296:
[----:B------:R-:W-:-:S13]  /*0b50*/  ISETP.GE.AND P0, PT, R4, c[0x0][0x18c], PT ;  /* 0x0000630004007a0c */ /* 0x000fda0003f06270 */
[----:B------:R-:W-:Y:S05]  /*0b60*/  @P0 EXIT ;  /* 0x000000000000094d */ /* 0x000fea0003800000 */
[----:B0----5:R-:W0:Y:S02]  /*0b70*/  LDC.S8 R5, c[0x0][0x1c0] ;  /* 0x00007000ff057b82 */ /* 0x021e240000000200 */
[----:B0-----:R-:W-:-:S04]  /*0b80*/  ISETP.NE.AND P0, PT, R5, RZ, PT ;  /* 0x000000ff0500720c */ /* 0x001fc80003f05270 */
[----:B------:R-:W-:-:S04]  /*0b90*/  ISETP.NE.OR P0, PT, R0, RZ, !P0 ;  /* 0x000000ff0000720c */ /* 0x000fc80004705670 */
[----:B------:R-:W-:-:S13]  /*0ba0*/  ISETP.LT.OR P0, PT, R3, 0x1, P0 ;  /* 0x000000010300780c */ /* 0x000fda0000701670 */
[----:B------:R-:W-:Y:S05]  /*0bb0*/  @P0 BRA `(.L_x_305) ;  /* 0x000002e000000947 */ /* 0x000fea0003800000 */
[----:B------:R-:W-:Y:S01]  /*0bc0*/  ISETP.GT.AND P2, PT, R59, 0x3, PT ;  /* 0x000000033b00780c */ /* 0x000fe20003f44270 */
[----:B------:R-:W-:Y:S01]  /*0bd0*/  IMAD.MOV.U32 R3, RZ, RZ, RZ ;  /* 0x000000ffff037224 */ /* 0x000fe200078e00ff */
[----:B------:R-:W-:-:S11]  /*0be0*/  PLOP3.LUT P0, PT, PT, PT, PT, 0x80, 0x0 ;  /* 0x000000000000781c */ /* 0x000fd60003f0f070 */
[----:B------:R-:W-:Y:S05]  /*0bf0*/  @!P2 BRA `(.L_x_306) ;  /* 0x000001600000a947 */ /* 0x000fea0003800000 */
[----:B------:R-:W-:Y:S01]  /*0c00*/  PLOP3.LUT P0, PT, PT, PT, PT, 0x8, 0x0 ;  /* 0x000000000000781c */ /* 0x000fe20003f0e170 */
[----:B------:R-:W-:Y:S01]  /*0c10*/  IMAD.MOV.U32 R15, RZ, RZ, 0x2 ;  /* 0x00000002ff0f7424 */ /* 0x000fe200078e00ff */
[----:B------:R-:W-:Y:S02]  /*0c20*/  IADD3 R14, R59, -0x3, RZ ;  /* 0xfffffffd3b0e7810 */ /* 0x000fe40007ffe0ff */
.L_x_307:
[----:B------:R-:W-:Y:S01]  /*0c30*/  IMAD R5, R2, 0x4, R3 ;  /* 0x0000000402057824 */ /* 0x000fe200078e0203 */
[----:B------:R-:W-:-:S03]  /*0c40*/  IADD3 R3, R3, 0x4, RZ ;  /* 0x0000000403037810 */ /* 0x000fc60007ffe0ff */
[C-C-:B0-----:R-:W-:Y:S01]  /*0c50*/  IMAD R6, R5.reuse, c[0x0][0x18c], R4.reuse ;  /* 0x0000630005067a24 */ /* 0x141fe200078e0204 */
[C---:B------:R-:W-:Y:S02]  /*0c60*/  IADD3 R7, R5.reuse, 0x1, RZ ;  /* 0x0000000105077810 */ /* 0x040fe40007ffe0ff */
[C---:B------:R-:W-:Y:S02]  /*0c70*/  IADD3 R9, R5.reuse, 0x2, RZ ;  /* 0x0000000205097810 */ /* 0x040fe40007ffe0ff */
[----:B------:R-:W-:Y:S01]  /*0c80*/  IADD3 R11, R5, 0x3, RZ ;  /* 0x00000003050b7810 */ /* 0x000fe20007ffe0ff */
[--C-:B------:R-:W-:Y:S01]  /*0c90*/  IMAD R8, R7, c[0x0][0x18c], R4.reuse ;  /* 0x0000630007087a24 */ /* 0x100fe200078e0204 */
[----:B------:R-:W-:Y:S01]  /*0ca0*/  ISETP.GE.AND P2, PT, R3, R14, PT ;  /* 0x0000000e0300720c */ /* 0x000fe20003f46270 */
[--C-:B------:R-:W-:Y:S02]  /*0cb0*/  IMAD R10, R9, c[0x0][0x18c], R4.reuse ;  /* 0x00006300090a7a24 */ /* 0x100fe400078e0204 */
[----:B------:R-:W-:-:S02]  /*0cc0*/  IMAD R12, R11, c[0x0][0x18c], R4 ;  /* 0x000063000b0c7a24 */ /* 0x000fc400078e0204 */
[----:B------:R-:W-:-:S04]  /*0cd0*/  IMAD.WIDE R6, R6, R15, c[0x0][0x180] ;  /* 0x0000600006067625 */ /* 0x000fc800078e020f */
[-C--:B------:R-:W-:Y:S01]  /*0ce0*/  IMAD.WIDE R8, R8, R15.reuse, c[0x0][0x180] ;  /* 0x0000600008087625 */ /* 0x080fe200078e020f */
[----:B------:R0:W-:Y:S03]  /*0cf0*/  STG.E.64 [R6.64], RZ ;  /* 0x000000ff06007986 */ /* 0x0001e6000c101b08 */
[-C--:B------:R-:W-:Y:S01]  /*0d00*/  IMAD.WIDE R10, R10, R15.reuse, c[0x0][0x180] ;  /* 0x000060000a0a7625 */ /* 0x080fe200078e020f */
[----:B------:R0:W-:Y:S03]  /*0d10*/  STG.E.64 [R8.64], RZ ;  /* 0x000000ff08007986 */ /* 0x0001e6000c101b08 */
[----:B------:R-:W-:Y:S01]  /*0d20*/  IMAD.WIDE R12, R12, R15, c[0x0][0x180] ;  /* 0x000060000c0c7625 */ /* 0x000fe200078e020f */
[----:B------:R0:W-:Y:S04]  /*0d30*/  STG.E.64 [R10.64], RZ ;  /* 0x000000ff0a007986 */ /* 0x0001e8000c101b08 */
[----:B------:R0:W-:Y:S01]  /*0d40*/  STG.E.64 [R12.64], RZ ;  /* 0x000000ff0c007986 */ /* 0x0001e2000c101b08 */
[----:B------:R-:W-:Y:S05]  /*0d50*/  @!P2 BRA `(.L_x_307) ;  /* 0xfffffed00000a947 */ /* 0x000fea000383ffff */
.L_x_306:
[----:B------:R-:W-:-:S05]  /*0d60*/  IMAD.IADD R5, R59, 0x1, -R3 ;  /* 0x000000013b057824 */ /* 0x000fca00078e0a03 */
[----:B------:R-:W-:-:S13]  /*0d70*/  ISETP.GT.AND P2, PT, R5, 0x1, PT ;  /* 0x000000010500780c */ /* 0x000fda0003f44270 */
[----:B------:R-:W-:Y:S05]  /*0d80*/  @!P2 BRA `(.L_x_308) ;  /* 0x000000b00000a947 */ /* 0x000fea0003800000 */
[----:B------:R-:W-:Y:S01]  /*0d90*/  IMAD R5, R2, 0x4, R3 ;  /* 0x0000000402057824 */ /* 0x000fe200078e0203 */
[----:B------:R-:W-:Y:S01]  /*0da0*/  PLOP3.LUT P0, PT, PT, PT, PT, 0x8, 0x0 ;  /* 0x000000000000781c */ /* 0x000fe20003f0e170 */
[----:B0-----:R-:W-:Y:S01]  /*0db0*/  IMAD.MOV.U32 R9, RZ, RZ, 0x2 ;  /* 0x00000002ff097424 */ /* 0x001fe200078e00ff */
[----:B------:R-:W-:Y:S01]  /*0dc0*/  IADD3 R3, R3, 0x2, RZ ;  /* 0x0000000203037810 */ /* 0x000fe20007ffe0ff */
[C---:B------:R-:W-:Y:S01]  /*0dd0*/  IMAD R6, R5.reuse, c[0x0][0x18c], R4 ;  /* 0x0000630005067a24 */ /* 0x040fe200078e0204 */
[----:B------:R-:W-:-:S05]  /*0de0*/  IADD3 R7, R5, 0x1, RZ ;  /* 0x0000000105077810 */ /* 0x000fca0007ffe0ff */
[----:B------:R-:W-:Y:S02]  /*0df0*/  IMAD R8, R7, c[0x0][0x18c], R4 ;  /* 0x0000630007087a24 */ /* 0x000fe400078e0204 */
[----:B------:R-:W-:-:S04]  /*0e00*/  IMAD.WIDE R6, R6, R9, c[0x0][0x180] ;  /* 0x0000600006067625 */ /* 0x000fc800078e0209 */
[----:B------:R-:W-:Y:S01]  /*0e10*/  IMAD.WIDE R8, R8, R9, c[0x0][0x180] ;  /* 0x0000600008087625 */ /* 0x000fe200078e0209 */
[----:B------:R0:W-:Y:S04]  /*0e20*/  STG.E.64 [R6.64], RZ ;  /* 0x000000ff06007986 */ /* 0x0001e8000c101b08 */
[----:B------:R0:W-:Y:S02]  /*0e30*/  STG.E.64 [R8.64], RZ ;  /* 0x000000ff08007986 */ /* 0x0001e4000c101b08 */
.L_x_308:
[----:B------:R-:W-:-:S13]  /*0e40*/  ISETP.LT.OR P0, PT, R3, R59, P0 ;  /* 0x0000003b0300720c */ /* 0x000fda0000701670 */
[----:B------:R-:W-:Y:S02]  /*0e50*/  @P0 IMAD R3, R2, 0x4, R3 ;  /* 0x0000000402030824 */ /* 0x000fe400078e0203 */
[----:B------:R-:W-:Y:S02]  /*0e60*/  @P0 IMAD.MOV.U32 R2, RZ, RZ, 0x2 ;  /* 0x00000002ff020424 */ /* 0x000fe400078e00ff */
[----:B------:R-:W-:-:S04]  /*0e70*/  @P0 IMAD R3, R3, c[0x0][0x18c], R4 ;  /* 0x0000630003030a24 */ /* 0x000fc800078e0204 */
[----:B------:R-:W-:-:S05]  /*0e80*/  @P0 IMAD.WIDE R2, R3, R2, c[0x0][0x180] ;  /* 0x0000600003020625 */ /* 0x000fca00078e0202 */
[----:B------:R1:W-:Y:S02]  /*0e90*/  @P0 STG.E.64 [R2.64], RZ ;  /* 0x000000ff02000986 */ /* 0x0003e4000c101b08 */
.L_x_305:
[----:B------:R-:W-:Y:S01]  /*0ea0*/  BAR.SYNC.DEFER_BLOCKING 0x0 ;  /* 0x0000000000007b1d */ /* 0x000fe20000010000 */
[----:B------:R-:W-:Y:S01]  /*0eb0*/  ISETP.GE.AND P0, PT, R63, R61, PT ;  /* 0x0000003d3f00720c */ /* 0x000fe20003f06270 */
[----:B------:R-:W-:Y:S02]  /*0ec0*/  IMAD.SHL.U32 R48, R0, 0x80, RZ ;  /* 0x0000008000307824 */ /* 0x000fe400078e00ff */
[----:B------:R-:W-:-:S04]  /*0ed0*/  IMAD.MOV.U32 R17, RZ, RZ, 0x2 ;  /* 0x00000002ff117424 */ /* 0x000fc800078e00ff */
[----:B------:R-:W-:-:S06]  /*0ee0*/  IMAD.WIDE R48, R48, R17, c[0x0][0x198] ;  /* 0x0000660030307625 */ /* 0x000fcc00078e0211 */
[----:B------:R-:W-:Y:S05]  /*0ef0*/  @P0 BRA `(.L_x_309) ;  /* 0x0000033000000947 */ /* 0x000fea0003800000 */
[----:B------:R2:W5:Y:S01]  /*0f00*/  LDG.E.U16.CONSTANT R0, [R48.64] ;  /* 0x0000000830007981 */ /* 0x000562000c1e9500 */
[----:B-1----:R-:W-:Y:S01]  /*0f10*/  SHF.R.S32.HI R3, RZ, 0x1f, R4 ;  /* 0x0000001fff037819 */ /* 0x002fe20000011404 */
[----:B------:R-:W-:Y:S02]  /*0f20*/  IMAD.SHL.U32 R2, R4, 0x4, RZ ;  /* 0x0000000404027824 */ /* 0x000fe400078e00ff */
[----:B0-----:R-:W-:Y:S01]  /*0f30*/  IMAD.MOV.U32 R11, RZ, RZ, RZ ;  /* 0x000000ffff0b7224 */ /* 0x001fe200078e00ff */
[----:B------:R-:W-:Y:S01]  /*0f40*/  LEA.HI R3, R3, R4, RZ, 0x3 ;  /* 0x0000000403037211 */ /* 0x000fe200078f18ff */
[----:B------:R-:W-:Y:S01]  /*0f50*/  IMAD.MOV.U32 R12, RZ, RZ, R63 ;  /* 0x000000ffff0c7224 */ /* 0x000fe200078e003f */
[----:B------:R-:W-:Y:S02]  /*0f60*/  LOP3.LUT R5, R2, 0x10, RZ, 0xc0, !PT ;  /* 0x0000001002057812 */ /* 0x000fe400078ec0ff */
[----:B------:R-:W-:Y:S02]  /*0f70*/  SHF.R.S32.HI R10, RZ, 0x3, R3 ;  /* 0x00000003ff0a7819 */ /* 0x000fe40000011403 */
.L_x_310:
[----:B0----5:R-:W-:-:S04]  /*0f80*/  IMAD.IADD R6, R0, 0x1, R11 ;  /* 0x0000000100067824 */ /* 0x021fc800078e020b */
[----:B------:R-:W-:-:S05]  /*0f90*/  IMAD R2, R6, c[0x0][0x18c], RZ ;  /* 0x0000630006027a24 */ /* 0x000fca00078e02ff */
[----:B------:R-:W-:-:S04]  /*0fa0*/  SHF.R.S32.HI R3, RZ, 0x1f, R2 ;  /* 0x0000001fff037819 */ /* 0x000fc80000011402 */
[----:B------:R-:W-:Y:S01]  /*0fb0*/  LEA.HI R3, R3, R2, RZ, 0x3 ;  /* 0x0000000203037211 */ /* 0x000fe200078f18ff */
[----:B------:R-:W-:-:S03]  /*0fc0*/  IMAD.MOV.U32 R2, RZ, RZ, 0x4 ;  /* 0x00000004ff027424 */ /* 0x000fc600078e00ff */
[----:B------:R-:W-:-:S05]  /*0fd0*/  LEA.HI.SX32 R3, R3, R10, 0x1d ;  /* 0x0000000a03037211 */ /* 0x000fca00078feaff */
[----:B------:R-:W-:-:S06]  /*0fe0*/  IMAD.WIDE R2, R3, R2, c[0x0][0x170] ;  /* 0x00005c0003027625 */ /* 0x000fcc00078e0202 */
[----:B------:R-:W3:Y:S01]  /*0ff0*/  LDG.E.CONSTANT R2, [R2.64] ;  /* 0x0000000802027981 */ /* 0x000ee2000c1e9900 */
[----:B------:R-:W-:Y:S01]  /*1000*/  IMAD.WIDE R6, R6, R17, c[0x0][0x178] ;  /* 0x00005e0006067625 */ /* 0x000fe200078e0211 */
[----:B------:R-:W-:-:S05]  /*1010*/  LEA R8, R12, 0x1, 0x1 ;  /* 0x000000010c087811 */ /* 0x000fca00078e08ff */
[----:B------:R0:W4:Y:S01]  /*1020*/  LDG.E.U16.CONSTANT R6, [R6.64] ;  /* 0x0000000806067981 */ /* 0x000122000c1e9500 */
[----:B------:R-:W-:-:S06]  /*1030*/  IMAD.WIDE R8, R8, R17, c[0x0][0x198] ;  /* 0x0000660008087625 */ /* 0x000fcc00078e0211 */
[----:B--2---:R-:W2:Y:S01]  /*1040*/  LDG.E.U16.CONSTANT R9, [R8.64] ;  /* 0x0000000808097981 */ /* 0x004ea2000c1e9500 */
[----:B---3--:R-:W-:-:S04]  /*1050*/  SHF.R.U32.HI R13, RZ, R5, R2 ;  /* 0x00000005ff0d7219 */ /* 0x008fc80000011602 */
[----:B------:R-:W-:Y:S02]  /*1060*/  LOP3.LUT R14, R13, 0xf, RZ, 0xc0, !PT ;  /* 0x0000000f0d0e7812 */ /* 0x000fe400078ec0ff */
[--C-:B------:R-:W-:Y:S02]  /*1070*/  SHF.R.U32.HI R15, RZ, 0x4, R13.reuse ;  /* 0x00000004ff0f7819 */ /* 0x100fe4000001160d */
[--C-:B------:R-:W-:Y:S02]  /*1080*/  SHF.R.U32.HI R2, RZ, 0xc, R13.reuse ;  /* 0x0000000cff027819 */ /* 0x100fe4000001160d */
[----:B------:R-:W-:Y:S02]  /*1090*/  SHF.R.U32.HI R13, RZ, 0x8, R13 ;  /* 0x00000008ff0d7819 */ /* 0x000fe4000001160d */
[----:B------:R-:W-:Y:S02]  /*10a0*/  LOP3.LUT R15, R15, 0xf, RZ, 0xc0, !PT ;  /* 0x0000000f0f0f7812 */ /* 0x000fe400078ec0ff */
[----:B------:R-:W-:Y:S01]  /*10b0*/  LOP3.LUT R13, R13, 0xf, RZ, 0xc0, !PT ;  /* 0x0000000f0d0d7812 */ /* 0x000fe200078ec0ff */
[----:B--2---:R-:W-:Y:S01]  /*10c0*/  IMAD.IADD R12, R9, 0x1, R12 ;  /* 0x00000001090c7824 */ /* 0x004fe200078e020c */
        /* <DEDUP_REMOVED lines=13> */
[----:B------:R-:W1:Y:S01]  /*11a0*/  I2F.F16 R13, R13 ;  /* 0x0000000d000d7306 */ /* 0x000e620000200c00 */
[----:B0-----:R-:W-:-:S02]  /*11b0*/  PRMT R15, R14, 0x5410, R15 ;  /* 0x000054100e0f7816 */ /* 0x001fc4000000000f */
[----:B-1----:R-:W-:-:S03]  /*11c0*/  PRMT R3, R13, 0x5410, R2 ;  /* 0x000054100d037816 */ /* 0x002fc60000000002 */
[-C--:B----4-:R-:W-:Y:S02]  /*11d0*/  HMUL2 R2, R15, R6.reuse.H0_H0 ;  /* 0x200000060f027232 */ /* 0x090fe40000000000 */
[----:B------:R-:W-:Y:S01]  /*11e0*/  HMUL2 R3, R3, R6.H0_H0 ;  /* 0x2000000603037232 */ /* 0x000fe20000000000 */
[C---:B------:R-:W-:Y:S01]  /*11f0*/  IMAD R6, R11.reuse, 0x8, R1 ;  /* 0x000000080b067824 */ /* 0x040fe200078e0201 */
[----:B------:R-:W-:-:S04]  /*1200*/  IADD3 R11, R11, 0x1, RZ ;  /* 0x000000010b0b7810 */ /* 0x000fc80007ffe0ff */
[----:B------:R0:W-:Y:S01]  /*1210*/  STL.64 [R6], R2 ;  /* 0x0000000206007387 */ /* 0x0001e20000100a00 */
[----:B------:R-:W-:Y:S05]  /*1220*/  @!P2 BRA `(.L_x_310) ;  /* 0xfffffd500000a947 */ /* 0x000fea000383ffff */
.L_x_309:
[----:B------:R-:W2:Y:S04]  /*1230*/  LDL.64 R96, [R1] ;  /* 0x0000000001607983 */ /* 0x000ea80000100a00 */
[----:B------:R-:W3:Y:S01]  /*1240*/  LDG.E.U16.CONSTANT R48, [R48.64+0x2] ;  /* 0x0000020830307981 */ /* 0x000ee2000c1e9500 */
[C---:B------:R-:W-:Y:S01]  /*1250*/  ISETP.GT.AND P2, PT, R63.reuse, c[0x0][0x1a8], PT ;  /* 0x00006a003f007a0c */ /* 0x040fe20003f44270 */
[----:B------:R-:W-:Y:S01]  /*1260*/  UMOV UR4, URZ ;  /* 0x0000003f00047c82 */ /* 0x000fe20008000000 */
[C---:B------:R-:W-:Y:S01]  /*1270*/  ISETP.GT.AND P3, PT, R63.reuse, c[0x0][0x1ac], PT ;  /* 0x00006b003f007a0c */ /* 0x040fe20003f64270 */
[----:B------:R-:W-:Y:S01]  /*1280*/  IMAD.MOV.U32 R60, RZ, RZ, RZ ;  /* 0x000000ffff3c7224 */ /* 0x000fe200078e00ff */
[----:B------:R-:W-:-:S02]  /*1290*/  ISETP.GT.AND P4, PT, R63, c[0x0][0x1b0], PT ;  /* 0x00006c003f007a0c */ /* 0x000fc40003f84270 */
[C---:B01----:R-:W-:Y:S02]  /*12a0*/  IMNMX R2, R63.reuse, c[0x0][0x1a8], PT ;  /* 0x00006a003f027a17 */ /* 0x043fe40003800200 */
[C---:B------:R-:W-:Y:S02]  /*12b0*/  ISETP.GT.AND P5, PT, R63.reuse, c[0x0][0x1b4], PT ;  /* 0x00006d003f007a0c */ /* 0x040fe40003fa4270 */
[----:B------:R-:W-:Y:S02]  /*12c0*/  SHF.R.S32.HI R3, RZ, 0x1f, R2 ;  /* 0x0000001fff037819 */ /* 0x000fe40000011402 */
[C---:B------:R-:W-:Y:S02]  /*12d0*/  ISETP.GT.AND P6, PT, R63.reuse, c[0x0][0x1b8], PT ;  /* 0x00006e003f007a0c */ /* 0x040fe40003fc4270 */
[----:B------:R-:W-:Y:S02]  /*12e0*/  @P2 IMNMX R0, R63, c[0x0][0x1ac], PT ;  /* 0x00006b003f002a17 */ /* 0x000fe40003800200 */
[----:B------:R-:W-:-:S02]  /*12f0*/  LEA.HI R10, R3, R2, RZ, 0x5 ;  /* 0x00000002030a7211 */ /* 0x000fc400078f28ff */
[C---:B------:R-:W-:Y:S02]  /*1300*/  @P3 IMNMX R2, R63.reuse, c[0x0][0x1b0], PT ;  /* 0x00006c003f023a17 */ /* 0x040fe40003800200 */
[----:B------:R-:W-:Y:S02]  /*1310*/  @P2 IADD3 R0, R0, -c[0x0][0x1a8], RZ ;  /* 0x80006a0000002a10 */ /* 0x000fe40007ffe0ff */
[C---:B------:R-:W-:Y:S02]  /*1320*/  @P4 IMNMX R5, R63.reuse, c[0x0][0x1b4], PT ;  /* 0x00006d003f054a17 */ /* 0x040fe40003800200 */
[----:B------:R-:W-:Y:S02]  /*1330*/  @P3 IADD3 R2, R2, -c[0x0][0x1ac], RZ ;  /* 0x80006b0002023a10 */ /* 0x000fe40007ffe0ff */
[----:B------:R-:W-:Y:S02]  /*1340*/  @P2 SHF.R.S32.HI R3, RZ, 0x1f, R0 ;  /* 0x0000001fff032819 */ /* 0x000fe40000011400 */
[----:B------:R-:W-:-:S02]  /*1350*/  @P5 IMNMX R7, R63, c[0x0][0x1b8], PT ;  /* 0x00006e003f075a17 */ /* 0x000fc40003800200 */
        /* <DEDUP_REMOVED lines=47> */
[----:B--2---:R-:W-:Y:S01]  /*1650*/  PRMT R94, R97, 0x7610, R97 ;  /* 0x00007610615e7816 */ /* 0x004fe20000000061 */
[----:B---3--:R-:W-:Y:S01]  /*1660*/  IMAD.IADD R48, R63, 0x1, R48 ;  /* 0x000000013f307824 */ /* 0x008fe200078e0230 */
[----:B------:R-:W-:Y:S05]  /*1670*/  @P0 BRA `(.L_x_311) ;  /* 0x00004f1000000947 */ /* 0x000fea0003800000 */
[----:B------:R-:W-:Y:S01]  /*1680*/  IMAD.MOV.U32 R60, RZ, RZ, RZ ;  /* 0x000000ffff3c7224 */ /* 0x000fe200078e00ff */
[----:B------:R-:W-:Y:S01]  /*1690*/  PRMT R58, RZ, 0x7610, R58 ;  /* 0x00007610ff3a7816 */ /* 0x000fe2000000003a */
[----:B------:R-:W-:Y:S02]  /*16a0*/  UMOV UR4, URZ ;  /* 0x0000003f00047c82 */ /* 0x000fe40008000000 */
.L_x_316:
[----:B------:R-:W-:-:S13]  /*16b0*/  ISETP.NE.AND P0, PT, R63, R48, PT ;  /* 0x000000303f00720c */ /* 0x000fda0003f05270 */
[----:B------:R-:W-:Y:S01]  /*16c0*/  @!P0 IADD3 R60, R60, 0x1, RZ ;  /* 0x000000013c3c8810 */ /* 0x000fe20007ffe0ff */
[----:B------:R-:W-:Y:S02]  /*16d0*/  @!P0 IMAD.SHL.U32 R4, R63, 0x2, RZ ;  /* 0x000000023f048824 */ /* 0x000fe400078e00ff */
[----:B------:R-:W-:Y:S02]  /*16e0*/  @!P0 IMAD.MOV.U32 R5, RZ, RZ, 0x2 ;  /* 0x00000002ff058424 */ /* 0x000fe400078e00ff */
[----:B------:R-:W-:Y:S02]  /*16f0*/  @!P0 IMAD R0, R60, 0x8, R1 ;  /* 0x000000083c008824 */ /* 0x000fe400078e0201 */
[----:B------:R-:W-:-:S03]  /*1700*/  @!P0 IMAD.WIDE R4, R4, R5, c[0x0][0x198] ;  /* 0x0000660004048625 */ /* 0x000fc600078e0205 */
[----:B------:R-:W2:Y:S04]  /*1710*/  @!P0 LDL.64 R6, [R0] ;  /* 0x0000000000068983 */ /* 0x000ea80000100a00 */
[----:B------:R-:W3:Y:S01]  /*1720*/  @!P0 LDG.E.U16.CONSTANT R4, [R4.64+0x2] ;  /* 0x0000020804048981 */ /* 0x000ee2000c1e9500 */
[----:B--2---:R-:W-:Y:S02]  /*1730*/  @!P0 PRMT R96, R6, 0x7610, R96 ;  /* 0x0000761006608816 */ /* 0x004fe40000000060 */
[----:B------:R-:W-:Y:S01]  /*1740*/  @!P0 PRMT R94, R7, 0x7610, R94 ;  /* 0x00007610075e8816 */ /* 0x000fe2000000005e */
[----:B---3--:R-:W-:Y:S01]  /*1750*/  @!P0 IMAD.IADD R48, R4, 0x1, R63 ;  /* 0x0000000104308824 */ /* 0x008fe200078e023f */
[----:B------:R-:W-:Y:S02]  /*1760*/  @!P0 PRMT R96, R96, 0x7610, R6 ;  /* 0x0000761060608816 */ /* 0x000fe40000000006 */
[----:B------:R-:W-:Y:S01]  /*1770*/  @!P0 PRMT R94, R94, 0x7610, R7 ;  /* 0x000076105e5e8816 */ /* 0x000fe20000000007 */
[----:B------:R-:W-:Y:S05]  /*1780*/  @!P1 BRA `(.L_x_312) ;  /* 0x00004d4000009947 */ /* 0x000fea0003800000 */
[----:B------:R-:W2:Y:S01]  /*1790*/  LDG.E.128.CONSTANT R4, [R2.64] ;  /* 0x0000000802047981 */ /* 0x000ea2000c1e9d00 */
[----:B------:R-:W-:Y:S01]  /*17a0*/  IMAD.MOV.U32 R0, RZ, RZ, 0x2c00 ;  /* 0x00002c00ff007424 */ /* 0x000fe200078e00ff */
[----:B------:R-:W-:-:S02]  /*17b0*/  ISETP.GE.AND P0, PT, R59, 0x2, PT ;  /* 0x000000023b00780c */ /* 0x000fc40003f06270 */
[----:B------:R-:W0:Y:S02]  /*17c0*/  LDS.64 R10, [UR4] ;  /* 0x00000004ff0a7984 */ /* 0x000e240008000a00 */
[--C-:B0-----:R-:W-:Y:S02]  /*17d0*/  HADD2.F32 R29, -RZ, R11.reuse.H0_H0 ;  /* 0x2000000bff1d7230 */ /* 0x101fe40000004100 */
[----:B------:R-:W-:Y:S02]  /*17e0*/  HADD2.F32 R30, -RZ, R11.H1_H1 ;  /* 0x3000000bff1e7230 */ /* 0x000fe40000004100 */
[--C-:B------:R-:W-:Y:S02]  /*17f0*/  HADD2.F32 R21, -RZ, R10.reuse.H0_H0 ;  /* 0x2000000aff157230 */ /* 0x100fe40000004100 */
[----:B------:R-:W-:Y:S01]  /*1800*/  HADD2.F32 R22, -RZ, R10.H1_H1 ;  /* 0x3000000aff167230 */ /* 0x000fe20000004100 */
[C---:B--2---:R-:W-:Y:S02]  /*1810*/  LOP3.LUT R8, R4.reuse, 0xf000f, RZ, 0xc0, !PT ;  /* 0x000f000f04087812 */ /* 0x044fe400078ec0ff */
[----:B------:R-:W-:-:S02]  /*1820*/  LOP3.LUT R14, R4, 0xf000f0, RZ, 0xc0, !PT ;  /* 0x00f000f0040e7812 */ /* 0x000fc400078ec0ff */
[----:B------:R-:W-:Y:S02]  /*1830*/  SHF.R.U32.HI R24, RZ, 0x8, R4 ;  /* 0x00000008ff187819 */ /* 0x000fe40000011604 */
[----:B------:R-:W-:Y:S02]  /*1840*/  LOP3.LUT R8, R8, 0x64006400, RZ, 0xfc, !PT ;  /* 0x6400640008087812 */ /* 0x000fe400078efcff */
[C---:B------:R-:W-:Y:S02]  /*1850*/  LOP3.LUT R4, R5.reuse, 0xf000f, RZ, 0xc0, !PT ;  /* 0x000f000f05047812 */ /* 0x040fe400078ec0ff */
[----:B------:R-:W-:Y:S02]  /*1860*/  LOP3.LUT R16, R5, 0xf000f0, RZ, 0xc0, !PT ;  /* 0x00f000f005107812 */ /* 0x000fe400078ec0ff */
[----:B------:R-:W-:Y:S02]  /*1870*/  SHF.R.U32.HI R25, RZ, 0x8, R5 ;  /* 0x00000008ff197819 */ /* 0x000fe40000011605 */
[----:B------:R-:W-:-:S02]  /*1880*/  LOP3.LUT R5, R6, 0xf000f, RZ, 0xc0, !PT ;  /* 0x000f000f06057812 */ /* 0x000fc400078ec0ff */
[----:B------:R-:W-:Y:S02]  /*1890*/  LOP3.LUT R18, R6, 0xf000f0, RZ, 0xc0, !PT ;  /* 0x00f000f006127812 */ /* 0x000fe400078ec0ff */
[----:B------:R-:W-:Y:S02]  /*18a0*/  SHF.R.U32.HI R26, RZ, 0x8, R6 ;  /* 0x00000008ff1a7819 */ /* 0x000fe40000011606 */
[C---:B------:R-:W-:Y:S02]  /*18b0*/  LOP3.LUT R6, R7.reuse, 0xf000f, RZ, 0xc0, !PT ;  /* 0x000f000f07067812 */ /* 0x040fe400078ec0ff */
[----:B------:R-:W-:Y:S02]  /*18c0*/  LOP3.LUT R20, R7, 0xf000f0, RZ, 0xc0, !PT ;  /* 0x00f000f007147812 */ /* 0x000fe400078ec0ff */
[----:B------:R-:W-:Y:S01]  /*18d0*/  SHF.R.U32.HI R28, RZ, 0x8, R7 ;  /* 0x00000008ff1c7819 */ /* 0x000fe20000011607 */
[----:B------:R-:W-:Y:S01]  /*18e0*/  HADD2 R7, R8, -1032, -1032 ;  /* 0xe408e40808077430 */ /* 0x000fe20000000000 */
[----:B------:R-:W-:-:S02]  /*18f0*/  LOP3.LUT R5, R5, 0x64006400, RZ, 0xfc, !PT ;  /* 0x6400640005057812 */ /* 0x000fc400078efcff */
[----:B------:R-:W-:Y:S02]  /*1900*/  LOP3.LUT R4, R4, 0x64006400, RZ, 0xfc, !PT ;  /* 0x6400640004047812 */ /* 0x000fe400078efcff */
[----:B------:R-:W-:Y:S01]  /*1910*/  LOP3.LUT R6, R6, 0x64006400, RZ, 0xfc, !PT ;  /* 0x6400640006067812 */ /* 0x000fe200078efcff */
[--C-:B------:R-:W-:Y:S01]  /*1920*/  HADD2.F32 R8, -RZ, R7.reuse.H0_H0 ;  /* 0x20000007ff087230 */ /* 0x100fe20000004100 */
[----:B------:R-:W-:Y:S01]  /*1930*/  LOP3.LUT R19, R18, 0x64006400, RZ, 0xfc, !PT ;  /* 0x6400640012137812 */ /* 0x000fe200078efcff */
[----:B------:R-:W-:Y:S01]  /*1940*/  HADD2.F32 R9, -RZ, R7.H1_H1 ;  /* 0x30000007ff097230 */ /* 0x000fe20000004100 */
[----:B------:R-:W-:Y:S01]  /*1950*/  LOP3.LUT R17, R16, 0x64006400, RZ, 0xfc, !PT ;  /* 0x6400640010117812 */ /* 0x000fe200078efcff */
[----:B------:R-:W-:Y:S02]  /*1960*/  HADD2 R7, R5, -1032, -1032 ;  /* 0xe408e40805077430 */ /* 0x000fe40000000000 */
[----:B------:R-:W-:Y:S02]  /*1970*/  HADD2 R11, R4, -1032, -1032 ;  /* 0xe408e408040b7430 */ /* 0x000fe40000000000 */
[----:B------:R-:W-:Y:S01]  /*1980*/  HADD2 R6, R6, -1032, -1032 ;  /* 0xe408e40806067430 */ /* 0x000fe20000000000 */
[----:B------:R-:W0:Y:S01]  /*1990*/  LDS.64 R4, [UR4+0x8] ;  /* 0x00000804ff047984 */ /* 0x000e220008000a00 */
[----:B------:R-:W-:-:S02]  /*19a0*/  HADD2.F32 R12, -RZ, R7.H0_H0 ;  /* 0x20000007ff0c7230 */ /* 0x000fc40000004100 */
[----:B------:R-:W-:Y:S01]  /*19b0*/  HADD2.F32 R13, -RZ, R7.H1_H1 ;  /* 0x30000007ff0d7230 */ /* 0x000fe20000004100 */
[----:B------:R-:W-:Y:S01]  /*19c0*/  LOP3.LUT R7, R14, 0x64006400, RZ, 0xfc, !PT ;  /* 0x640064000e077812 */ /* 0x000fe200078efcff */
[--C-:B------:R-:W-:Y:S01]  /*19d0*/  HADD2.F32 R10, -RZ, R11.reuse.H0_H0 ;  /* 0x2000000bff0a7230 */ /* 0x100fe20000004100 */
[C---:B------:R-:W-:Y:S01]  /*19e0*/  FFMA.FTZ R16, R21.reuse, R12, RZ ;  /* 0x0000000c15107223 */ /* 0x040fe200000100ff */
[--C-:B------:R-:W-:Y:S02]  /*19f0*/  HADD2.F32 R14, -RZ, R6.reuse.H0_H0 ;  /* 0x20000006ff0e7230 */ /* 0x100fe40000004100 */
[----:B------:R-:W-:Y:S01]  /*1a00*/  HADD2.F32 R15, -RZ, R6.H1_H1 ;  /* 0x30000006ff0f7230 */ /* 0x000fe20000004100 */
[----:B------:R-:W-:Y:S01]  /*1a10*/  FFMA.FTZ R6, R8, R21, RZ ;  /* 0x0000001508067223 */ /* 0x000fe200000100ff */
[----:B------:R-:W-:Y:S01]  /*1a20*/  HADD2.F32 R11, -RZ, R11.H1_H1 ;  /* 0x3000000bff0b7230 */ /* 0x000fe20000004100 */
[----:B------:R-:W-:Y:S01]  /*1a30*/  FFMA.FTZ R31, R22, R13, R16 ;  /* 0x0000000d161f7223 */ /* 0x000fe20000010010 */
[----:B------:R-:W-:Y:S01]  /*1a40*/  HFMA2 R18, R7, R0.H0_H0, -72, -72 ;  /* 0xd480d48007127431 */ /* 0x000fe20000040000 */
[----:B------:R-:W-:-:S02]  /*1a50*/  FFMA.FTZ R7, R21, R10, RZ ;  /* 0x0000000a15077223 */ /* 0x000fc400000100ff */
[----:B------:R-:W-:Y:S02]  /*1a60*/  FFMA.FTZ R21, R21, R14, RZ ;  /* 0x0000000e15157223 */ /* 0x000fe400000100ff */
[----:B------:R-:W-:Y:S01]  /*1a70*/  FFMA.FTZ R27, R9, R22, R6 ;  /* 0x00000016091b7223 */ /* 0x000fe20000010006 */
[--C-:B------:R-:W-:Y:S01]  /*1a80*/  HADD2.F32 R16, -RZ, R18.reuse.H0_H0 ;  /* 0x20000012ff107230 */ /* 0x100fe20000004100 */
[----:B------:R-:W-:Y:S01]  /*1a90*/  FFMA.FTZ R6, R22, R11, R7 ;  /* 0x0000000b16067223 */ /* 0x000fe20000010007 */
[----:B------:R-:W-:Y:S01]  /*1aa0*/  LOP3.LUT R7, R20, 0x64006400, RZ, 0xfc, !PT ;  /* 0x6400640014077812 */ /* 0x000fe200078efcff */
[----:B------:R-:W-:Y:S01]  /*1ab0*/  FFMA.FTZ R32, R22, R15, R21 ;  /* 0x0000000f16207223 */ /* 0x000fe20000010015 */
[-C--:B------:R-:W-:Y:S01]  /*1ac0*/  HFMA2 R20, R17, R0.reuse.H0_H0, -72, -72 ;  /* 0xd480d48011147431 */ /* 0x080fe20000040000 */
[----:B------:R-:W-:Y:S01]  /*1ad0*/  FFMA.FTZ R27, R16, R29, R27 ;  /* 0x0000001d101b7223 */ /* 0x000fe2000001001b */
[----:B------:R-:W-:Y:S02]  /*1ae0*/  HFMA2 R21, R19, R0.H0_H0, -72, -72 ;  /* 0xd480d48013157431 */ /* 0x000fe40000040000 */
[----:B------:R-:W-:-:S02]  /*1af0*/  HADD2.F32 R17, -RZ, R18.H1_H1 ;  /* 0x30000012ff117230 */ /* 0x000fc40000004100 */
[----:B------:R-:W-:Y:S02]  /*1b00*/  HFMA2 R7, R7, R0.H0_H0, -72, -72 ;  /* 0xd480d48007077431 */ /* 0x000fe40000040000 */
[--C-:B------:R-:W-:Y:S02]  /*1b10*/  HADD2.F32 R18, -RZ, R20.reuse.H0_H0 ;  /* 0x20000014ff127230 */ /* 0x100fe40000004100 */
[----:B------:R-:W-:Y:S02]  /*1b20*/  HADD2.F32 R19, -RZ, R20.H1_H1 ;  /* 0x30000014ff137230 */ /* 0x000fe40000004100 */
[----:B------:R-:W-:Y:S01]  /*1b30*/  HADD2.F32 R20, -RZ, R21.H0_H0 ;  /* 0x20000015ff147230 */ /* 0x000fe20000004100 */
[C---:B------:R-:W-:Y:S01]  /*1b40*/  FFMA.FTZ R6, R29.reuse, R18, R6 ;  /* 0x000000121d067223 */ /* 0x040fe20000010006 */
[--C-:B------:R-:W-:Y:S02]  /*1b50*/  HADD2.F32 R22, -RZ, R7.reuse.H0_H0 ;  /* 0x20000007ff167230 */ /* 0x100fe40000004100 */
        /* <DEDUP_REMOVED lines=251> */
.L_x_313:
        /* <DEDUP_REMOVED lines=114> */
[--C-:B------:R-:W-:Y:S01]  /*3230*/  HADD2.F32 R43, -RZ, R51.reuse.H0_H0 ;  /* 0x20000033ff2b7230 */ /* 0x100fe20000004100 */
[----:B------:R-:W-:Y:S01]  /*3240*/  FFMA.FTZ R65, R58, R47, R65 ;  /* 0x0000002f3a417223 */ /* 0x000fe20000010041 */
[----:B------:R-:W-:-:S02]  /*3250*/  HADD2.F32 R44, -RZ, R51.H1_H1 ;  /* 0x30000033ff2c7230 */ /* 0x000fc40000004100 */
[--C-:B------:R-:W-:Y:S02]  /*3260*/  HADD2.F32 R45, -RZ, R12.reuse.H0_H0 ;  /* 0x2000000cff2d7230 */ /* 0x100fe40000004100 */
[--C-:B------:R-:W-:Y:S02]  /*3270*/  HADD2.F32 R51, -RZ, R11.reuse.H0_H0 ;  /* 0x2000000bff337230 */ /* 0x100fe40000004100 */
[----:B------:R-:W-:Y:S01]  /*3280*/  HADD2.F32 R57, -RZ, R11.H1_H1 ;  /* 0x3000000bff397230 */ /* 0x000fe20000004100 */
[----:B------:R-:W-:Y:S01]  /*3290*/  FFMA.FTZ R11, R43, R58, R10 ;  /* 0x0000003a2b0b7223 */ /* 0x000fe2000001000a */
        /* <DEDUP_REMOVED lines=187> */
.L_x_314:
        /* <DEDUP_REMOVED lines=307> */
.L_x_315:
        /* <DEDUP_REMOVED lines=89> */
[--C-:B------:R-:W-:Y:S02]  /*5710*/  HADD2.F32 R27, -RZ, R49.reuse.H0_H0 ;  /* 0x20000031ff1b7230 */ /* 0x100fe40000004100 */
        /* <DEDUP_REMOVED lines=219> */
.L_x_312:
[----:B------:R-:W0:Y:S01]  /*64d0*/  S2UR UR5, SR_CTAID.Z ;  /* 0x00000000000579c3 */ /* 0x000e220000002700 */
[----:B------:R-:W-:Y:S01]  /*64e0*/  ULDC UR6, c[0x0][0x190] ;  /* 0x0000640000067ab9 */ /* 0x000fe20000000800 */
[----:B------:R-:W-:Y:S01]  /*64f0*/  IADD3 R63, R63, 0x20, RZ ;  /* 0x000000203f3f7810 */ /* 0x000fe20007ffe0ff */
[----:B------:R-:W-:Y:S01]  /*6500*/  IMAD.MOV.U32 R5, RZ, RZ, c[0x0][0x18c] ;  /* 0x00006300ff057624 */ /* 0x000fe200078e00ff */
[----:B------:R-:W-:Y:S02]  /*6510*/  UIADD3 UR4, UR4, 0x40, URZ ;  /* 0x0000004004047890 */ /* 0x000fe4000fffe03f */
[----:B------:R-:W-:Y:S01]  /*6520*/  ISETP.GE.AND P0, PT, R63, c[0x0][0x1b4], PT ;  /* 0x00006d003f007a0c */ /* 0x000fe20003f06270 */
[----:B------:R-:W-:Y:S01]  /*6530*/  IMAD.WIDE R2, R5, 0x10, R2 ;  /* 0x0000001005027825 */ /* 0x000fe200078e0202 */
[----:B0-----:R-:W-:-:S04]  /*6540*/  ULEA UR5, UR5, 0x40, 0x6 ;  /* 0x0000004005057891 */ /* 0x001fc8000f8e303f */
[----:B------:R-:W-:-:S04]  /*6550*/  UISETP.LT.AND UP0, UPT, UR5, UR6, UPT ;  /* 0x000000060500728c */ /* 0x000fc8000bf01270 */
[----:B------:R-:W-:-:S06]  /*6560*/  USEL UR5, UR5, UR6, UP0 ;  /* 0x0000000605057287 */ /* 0x000fcc0008000000 */
[----:B------:R-:W-:-:S13]  /*6570*/  ISETP.LT.AND P2, PT, R63, UR5, PT ;  /* 0x000000053f007c0c */ /* 0x000fda000bf41270 */
[----:B------:R-:W-:Y:S05]  /*6580*/  @!P0 BRA P2, `(.L_x_316) ;  /* 0xffffb12000008947 */ /* 0x000fea000103ffff */
.L_x_311:
[----:B------:R-:W-:-:S04]  /*6590*/  ISETP.GE.AND P0, PT, R63, R61, PT ;  /* 0x0000003d3f00720c */ /* 0x000fc80003f06270 */
[----:B------:R-:W-:-:S13]  /*65a0*/  ISETP.GE.OR P0, PT, R63, c[0x0][0x1b8], P0 ;  /* 0x00006e003f007a0c */ /* 0x000fda0000706670 */
[----:B------:R-:W-:Y:S05]  /*65b0*/  @P0 BRA `(.L_x_317) ;  /* 0x0000234000000947 */ /* 0x000fea0003800000 */
.L_x_319:
[----:B------:R-:W-:Y:S01]  /*65c0*/  ISETP.NE.AND P0, PT, R63, R48, PT ;  /* 0x000000303f00720c */ /* 0x000fe20003f05270 */
[----:B------:R-:W-:Y:S02]  /*65d0*/  IMAD.MOV.U32 R46, RZ, RZ, c[0x0][0x18c] ;  /* 0x00006300ff2e7624 */ /* 0x000fe400078e00ff */
[----:B-----5:R-:W-:-:S10]  /*65e0*/  IMAD.MOV.U32 R12, RZ, RZ, R2 ;  /* 0x000000ffff0c7224 */ /* 0x020fd400078e0002 */
[----:B------:R-:W-:Y:S01]  /*65f0*/  @!P0 IADD3 R60, R60, 0x1, RZ ;  /* 0x000000013c3c8810 */ /* 0x000fe20007ffe0ff */
[----:B------:R-:W-:Y:S01]  /*6600*/  @!P0 IMAD.MOV.U32 R5, RZ, RZ, 0x2 ;  /* 0x00000002ff058424 */ /* 0x000fe200078e00ff */
[----:B------:R-:W-:-:S03]  /*6610*/  @!P0 LEA R4, R63, 0x1, 0x1 ;  /* 0x000000013f048811 */ /* 0x000fc600078e08ff */
[----:B------:R-:W-:Y:S02]  /*6620*/  @!P0 IMAD R6, R60, 0x8, R1 ;  /* 0x000000083c068824 */ /* 0x000fe400078e0201 */
[----:B------:R-:W-:-:S04]  /*6630*/  @!P0 IMAD.WIDE R4, R4, R5, c[0x0][0x198] ;  /* 0x0000660004048625 */ /* 0x000fc800078e0205 */
[----:B------:R-:W-:Y:S01]  /*6640*/  IMAD.MOV.U32 R13, RZ, RZ, R3 ;  /* 0x000000ffff0d7224 */ /* 0x000fe200078e0003 */
[----:B------:R-:W2:Y:S03]  /*6650*/  @!P0 LDL.64 R6, [R6] ;  /* 0x0000000006068983 */ /* 0x000ea60000100a00 */
[C---:B------:R-:W-:Y:S01]  /*6660*/  IMAD.WIDE R2, R46.reuse, 0x4, R12 ;  /* 0x000000042e027825 */ /* 0x040fe200078e020c */
        /* <DEDUP_REMOVED lines=13> */
[----:B------:R-:W-:Y:S01]  /*6740*/  SHF.R.U32.HI R23, RZ, 0xf, R15 ;  /* 0x0000000fff177819 */ /* 0x000fe2000001160f */
[----:B------:R-:W0:Y:S01]  /*6750*/  LDS.128 R36, [UR4] ;  /* 0x00000004ff247984 */ /* 0x000e220008000c00 */
[----:B------:R-:W-:-:S02]  /*6760*/  SHF.R.U32.HI R17, RZ, 0xf, R13 ;  /* 0x0000000fff117819 */ /* 0x000fc4000001160d */
[--C-:B------:R-:W-:Y:S02]  /*6770*/  SHF.R.U32.HI R19, RZ, 0xf, R14.reuse ;  /* 0x0000000fff137819 */ /* 0x100fe4000001160e */
[C---:B------:R-:W-:Y:S02]  /*6780*/  LOP3.LUT R18, R14.reuse, 0x380038, RZ, 0xc0, !PT ;  /* 0x003800380e127812 */ /* 0x040fe400078ec0ff */
[----:B------:R-:W-:Y:S02]  /*6790*/  SHF.R.U32.HI R34, RZ, 0x6, R14 ;  /* 0x00000006ff227819 */ /* 0x000fe4000001160e */
[----:B------:R-:W-:Y:S02]  /*67a0*/  LOP3.LUT R69, R14, 0x70007, RZ, 0xc0, !PT ;  /* 0x000700070e457812 */ /* 0x000fe400078ec0ff */
[----:B------:R-:W-:Y:S02]  /*67b0*/  SHF.R.U32.HI R14, RZ, 0xe, R8 ;  /* 0x0000000eff0e7819 */ /* 0x000fe40000011608 */
[----:B------:R-:W-:-:S02]  /*67c0*/  LOP3.LUT R3, R3, 0x10001, RZ, 0xc0, !PT ;  /* 0x0001000103037812 */ /* 0x000fc400078ec0ff */
[C---:B------:R-:W-:Y:S02]  /*67d0*/  LOP3.LUT R2, R12.reuse, 0x380038, RZ, 0xc0, !PT ;  /* 0x003800380c027812 */ /* 0x040fe400078ec0ff */
[----:B------:R-:W-:Y:S02]  /*67e0*/  SHF.R.U32.HI R32, RZ, 0x6, R12 ;  /* 0x00000006ff207819 */ /* 0x000fe4000001160c */
[----:B------:R-:W-:Y:S02]  /*67f0*/  LOP3.LUT R67, R12, 0x70007, RZ, 0xc0, !PT ;  /* 0x000700070c437812 */ /* 0x000fe400078ec0ff */
[----:B------:R-:W-:Y:S02]  /*6800*/  SHF.R.U32.HI R24, RZ, 0xe, R11 ;  /* 0x0000000eff187819 */ /* 0x000fe4000001160b */
[----:B------:R-:W-:Y:S02]  /*6810*/  LOP3.LUT R23, R23, 0x10001, RZ, 0xc0, !PT ;  /* 0x0001000117177812 */ /* 0x000fe400078ec0ff */
[----:B------:R-:W-:-:S02]  /*6820*/  LOP3.LUT R12, R8, 0x380038, RZ, 0xc0, !PT ;  /* 0x00380038080c7812 */ /* 0x000fc400078ec0ff */
[----:B------:R-:W-:Y:S02]  /*6830*/  SHF.R.U32.HI R78, RZ, 0x6, R8 ;  /* 0x00000006ff4e7819 */ /* 0x000fe40000011608 */
[----:B------:R-:W-:Y:S02]  /*6840*/  LOP3.LUT R70, R8, 0x70007, RZ, 0xc0, !PT ;  /* 0x0007000708467812 */ /* 0x000fe400078ec0ff */
[----:B------:R-:W-:Y:S02]  /*6850*/  SHF.R.U32.HI R8, RZ, 0xe, R9 ;  /* 0x0000000eff087819 */ /* 0x000fe40000011609 */
[----:B------:R-:W-:Y:S02]  /*6860*/  SHF.R.U32.HI R22, RZ, 0xe, R10 ;  /* 0x0000000eff167819 */ /* 0x000fe4000001160a */
[----:B------:R-:W-:Y:S02]  /*6870*/  LOP3.LUT R17, R17, 0x10001, RZ, 0xc0, !PT ;  /* 0x0001000111117812 */ /* 0x000fe400078ec0ff */
[----:B------:R-:W-:-:S02]  /*6880*/  LOP3.LUT R19, R19, 0x10001, RZ, 0xc0, !PT ;  /* 0x0001000113137812 */ /* 0x000fc400078ec0ff */
[----:B------:R-:W-:Y:S02]  /*6890*/  LOP3.LUT R14, R3, 0x20002, R14, 0xf8, !PT ;  /* 0x00020002030e7812 */ /* 0x000fe400078ef80e */
[C---:B------:R-:W-:Y:S02]  /*68a0*/  LOP3.LUT R21, R15.reuse, 0x380038, RZ, 0xc0, !PT ;  /* 0x003800380f157812 */ /* 0x040fe400078ec0ff */
[----:B------:R-:W-:Y:S02]  /*68b0*/  SHF.R.U32.HI R35, RZ, 0x6, R15 ;  /* 0x00000006ff237819 */ /* 0x000fe4000001160f */
[----:B------:R-:W-:Y:S02]  /*68c0*/  LOP3.LUT R71, R15, 0x70007, RZ, 0xc0, !PT ;  /* 0x000700070f477812 */ /* 0x000fe400078ec0ff */
[----:B------:R-:W-:Y:S02]  /*68d0*/  LOP3.LUT R3, R23, 0x20002, R24, 0xf8, !PT ;  /* 0x0002000217037812 */ /* 0x000fe400078ef818 */
[----:B------:R-:W-:-:S02]  /*68e0*/  LOP3.LUT R16, R13, 0x380038, RZ, 0xc0, !PT ;  /* 0x003800380d107812 */ /* 0x000fc400078ec0ff */
[----:B------:R-:W-:Y:S02]  /*68f0*/  SHF.R.U32.HI R33, RZ, 0x6, R13 ;  /* 0x00000006ff217819 */ /* 0x000fe4000001160d */
[----:B------:R-:W-:Y:S01]  /*6900*/  LOP3.LUT R65, R13, 0x70007, RZ, 0xc0, !PT ;  /* 0x000700070d417812 */ /* 0x000fe200078ec0ff */
[----:B------:R-:W-:Y:S01]  /*6910*/  IMAD.MOV.U32 R13, RZ, RZ, 0x3000 ;  /* 0x00003000ff0d7424 */ /* 0x000fe200078e00ff */
[----:B------:R-:W-:Y:S02]  /*6920*/  LOP3.LUT R15, R9, 0x380038, RZ, 0xc0, !PT ;  /* 0x00380038090f7812 */ /* 0x000fe400078ec0ff */
[C---:B------:R-:W-:Y:S02]  /*6930*/  LOP3.LUT R20, R10.reuse, 0x380038, RZ, 0xc0, !PT ;  /* 0x003800380a147812 */ /* 0x040fe400078ec0ff */
[----:B------:R-:W-:Y:S02]  /*6940*/  SHF.R.U32.HI R82, RZ, 0x6, R10 ;  /* 0x00000006ff527819 */ /* 0x000fe4000001160a */
[----:B------:R-:W-:-:S02]  /*6950*/  LOP3.LUT R74, R10, 0x70007, RZ, 0xc0, !PT ;  /* 0x000700070a4a7812 */ /* 0x000fc400078ec0ff */
[----:B------:R-:W-:Y:S02]  /*6960*/  LOP3.LUT R17, R17, 0x20002, R8, 0xf8, !PT ;  /* 0x0002000211117812 */ /* 0x000fe400078ef808 */
[----:B------:R-:W-:Y:S02]  /*6970*/  LOP3.LUT R22, R19, 0x20002, R22, 0xf8, !PT ;  /* 0x0002000213167812 */ /* 0x000fe400078ef816 */
[----:B------:R-:W-:Y:S02]  /*6980*/  LOP3.LUT R2, R2, 0x64006400, RZ, 0xfc, !PT ;  /* 0x6400640002027812 */ /* 0x000fe400078efcff */
[----:B------:R-:W-:Y:S02]  /*6990*/  SHF.R.U32.HI R80, RZ, 0x6, R9 ;  /* 0x00000006ff507819 */ /* 0x000fe40000011609 */
[----:B------:R-:W-:Y:S01]  /*69a0*/  LOP3.LUT R10, R11, 0x380038, RZ, 0xc0, !PT ;  /* 0x003800380b0a7812 */ /* 0x000fe200078ec0ff */
[----:B------:R-:W-:Y:S01]  /*69b0*/  HFMA2 R68, R2, R13.H0_H0, -132, -132 ;  /* 0xd820d82002447431 */ /* 0x000fe2000004000d */
[----:B------:R-:W-:-:S02]  /*69c0*/  SHF.R.U32.HI R84, RZ, 0x6, R11 ;  /* 0x00000006ff547819 */ /* 0x000fc4000001160b */
[----:B------:R-:W-:Y:S02]  /*69d0*/  LOP3.LUT R72, R9, 0x70007, RZ, 0xc0, !PT ;  /* 0x0007000709487812 */ /* 0x000fe400078ec0ff */
[----:B------:R-:W-:Y:S02]  /*69e0*/  LOP3.LUT R16, R16, 0x64006400, RZ, 0xfc, !PT ;  /* 0x6400640010107812 */ /* 0x000fe400078efcff */
[----:B------:R-:W-:Y:S02]  /*69f0*/  LOP3.LUT R12, R12, 0x64006400, RZ, 0xfc, !PT ;  /* 0x640064000c0c7812 */ /* 0x000fe400078efcff */
        /* <DEDUP_REMOVED lines=9> */
[----:B------:R-:W-:Y:S02]  /*6a90*/  LOP3.LUT R12, R11, 0x64006400, RZ, 0xfc, !PT ;  /* 0x640064000b0c7812 */ /* 0x000fe400078efcff */
[----:B------:R-:W-:Y:S01]  /*6aa0*/  LOP3.LUT R67, R67, 0x64006400, RZ, 0xfc, !PT ;  /* 0x6400640043437812 */ /* 0x000fe200078efcff */
[----:B------:R-:W-:Y:S01]  /*6ab0*/  HFMA2 R62, R62, R13.H0_H0, -132, -132 ;  /* 0xd820d8203e3e7431 */ /* 0x000fe2000004000d */
[----:B------:R-:W-:Y:S02]  /*6ac0*/  LOP3.LUT R69, R69, 0x64006400, RZ, 0xfc, !PT ;  /* 0x6400640045457812 */ /* 0x000fe400078efcff */
[----:B------:R-:W-:Y:S01]  /*6ad0*/  LOP3.LUT R65, R65, 0x64006400, RZ, 0xfc, !PT ;  /* 0x6400640041417812 */ /* 0x000fe200078efcff */
[----:B------:R-:W-:Y:S01]  /*6ae0*/  HADD2 R77, R67, -1028, -1028 ;  /* 0xe404e404434d7430 */ /* 0x000fe20000000000 */
[----:B------:R-:W-:-:S02]  /*6af0*/  LOP3.LUT R71, R71, 0x64006400, RZ, 0xfc, !PT ;  /* 0x6400640047477812 */ /* 0x000fc400078efcff */
[----:B------:R-:W-:Y:S02]  /*6b00*/  LOP3.LUT R72, R72, 0x64006400, RZ, 0xfc, !PT ;  /* 0x6400640048487812 */ /* 0x000fe400078efcff */
        /* <DEDUP_REMOVED lines=144> */
[----:B------:R-:W-:Y:S01]  /*7410*/  LOP3.LUT R37, R76, 0x64006400, RZ, 0xfc, !PT ;  /* 0x640064004c257812 */ /* 0x000fe200078efcff */
[----:B------:R-:W-:Y:S01]  /*7420*/  HADD2 R74, R72, -1028, -1028 ;  /* 0xe404e404484a7430 */ /* 0x000fe20000000000 */
[-C--:B0-----:R-:W-:Y:S01]  /*7430*/  HFMA2.MMA R38, R12, R28.reuse, R38 ;  /* 0x0000001c0c267235 */ /* 0x081fe20000000026 */
        /* <DEDUP_REMOVED lines=30> */
[-C--:B------:R-:W-:Y:S01]  /*7620*/  HFMA2 R92, R82, R31.reuse, R92 ;  /* 0x0000001f525c7231 */ /* 0x080fe2000000005c */
[----:B------:R-:W-:Y:S01]  /*7630*/  LOP3.LUT R40, R40, 0x64006400, RZ, 0xfc, !PT ;  /* 0x6400640028287812 */ /* 0x000fe200078efcff */
[----:B------:R-:W-:Y:S01]  /*7640*/  HADD2 R85, R83, -1028, -1028 ;  /* 0xe404e40453557430 */ /* 0x000fe20000000000 */
[-C--:B-1----:R-:W-:Y:S01]  /*7650*/  HFMA2.MMA R91, R27, R32.reuse, R91 ;  /* 0x000000201b5b7235 */ /* 0x082fe2000000005b */
        /* <DEDUP_REMOVED lines=11> */
[-C--:B------:R-:W-:Y:S01]  /*7710*/  HFMA2.MMA R91, R87, R34.reuse, R91 ;  /* 0x00000022575b7235 */ /* 0x080fe2000000005b */
[----:B------:R-:W-:Y:S01]  /*7720*/  LOP3.LUT R88, R88, 0x64006400, RZ, 0xfc, !PT ;  /* 0x6400640058587812 */ /* 0x000fe200078efcff */
        /* <DEDUP_REMOVED lines=11> */
[----:B------:R-:W-:Y:S01]  /*77e0*/  HADD2 R93, R88, -1028, -1028 ;  /* 0xe404e404585d7430 */ /* 0x000fe20000000000 */
[-C--:B0-----:R-:W-:Y:S01]  /*77f0*/  HFMA2.MMA R28, R95, R36.reuse, R28 ;  /* 0x000000245f1c7235 */ /* 0x081fe2000000001c */
[----:B------:R-:W-:Y:S01]  /*7800*/  HFMA2 R30, R81, R34, R30 ;  /* 0x00000022511e7231 */ /* 0x000fe2000000001e */
[----:B------:R-:W-:Y:S01]  /*7810*/  HFMA2.MMA R29, R89, R36, R29 ;  /* 0x00000024591d7235 */ /* 0x000fe2000000001d */
[-C--:B------:R-:W-:Y:S01]  /*7820*/  HFMA2 R92, R93, R36.reuse, R92 ;  /* 0x000000245d5c7231 */ /* 0x080fe2000000005c */
[----:B------:R-:W-:Y:S01]  /*7830*/  LOP3.LUT R43, R43, 0x64006400, RZ, 0xfc, !PT ;  /* 0x640064002b2b7812 */ /* 0x000fe200078efcff */
[----:B------:R-:W-:Y:S01]  /*7840*/  HFMA2 R30, R17, R35, R30 ;  /* 0x00000023111e7231 */ /* 0x000fe2000000001e */
[-C--:B------:R-:W-:Y:S01]  /*7850*/  HFMA2.MMA R28, R16, R37.reuse, R28 ;  /* 0x00000025101c7235 */ /* 0x080fe2000000001c */
[----:B------:R-:W-:Y:S01]  /*7860*/  HADD2 R91, R90, -1028, -1028 ;  /* 0xe404e4045a5b7430 */ /* 0x000fe20000000000 */
[----:B------:R-:W-:Y:S01]  /*7870*/  LOP3.LUT R42, R42, 0x64006400, RZ, 0xfc, !PT ;  /* 0x640064002a2a7812 */ /* 0x000fe200078efcff */
[----:B------:R-:W-:Y:S01]  /*7880*/  HFMA2 R92, R15, R37, R92 ;  /* 0x000000250f5c7231 */ /* 0x000fe2000000005c */
[----:B------:R-:W-:Y:S01]  /*7890*/  LOP3.LUT R86, R86, 0x64006400, RZ, 0xfc, !PT ;  /* 0x6400640056567812 */ /* 0x000fe200078efcff */
[----:B------:R-:W-:Y:S01]  /*78a0*/  HFMA2 R36, R91, R36, R30 ;  /* 0x000000245b247231 */ /* 0x000fe2000000001e */
[----:B------:R-:W-:Y:S01]  /*78b0*/  HFMA2.MMA R30, R14, R37, R29 ;  /* 0x000000250e1e7235 */ /* 0x000fe2000000001d */
[----:B------:R-:W-:Y:S01]  /*78c0*/  HFMA2 R29, R3, R38, R92 ;  /* 0x00000026031d7231 */ /* 0x000fe2000000005c */
[----:B------:R-:W-:Y:S01]  /*78d0*/  HFMA2.MMA R28, R4, R38, R28 ;  /* 0x00000026041c7235 */ /* 0x000fe2000000001c */
[----:B------:R-:W-:-:S02]  /*78e0*/  HADD2 R92, R41, -1028, -1028 ;  /* 0xe404e404295c7430 */ /* 0x000fc40000000000 */
[----:B------:R-:W-:Y:S01]  /*78f0*/  HADD2 R88, R43, -1028, -1028 ;  /* 0xe404e4042b587430 */ /* 0x000fe20000000000 */
[----:B------:R-:W-:Y:S01]  /*7900*/  HFMA2.MMA R30, R2, R38, R30 ;  /* 0x00000026021e7235 */ /* 0x000fe2000000001e */
[----:B------:R-:W-:Y:S02]  /*7910*/  HFMA2 R36, R13, R37, R36 ;  /* 0x000000250d247231 */ /* 0x000fe40000000024 */
[-C--:B------:R-:W-:Y:S01]  /*7920*/  HFMA2.MMA R28, R92, R39.reuse, R28 ;  /* 0x000000275c1c7235 */ /* 0x080fe2000000001c */
[----:B------:R-:W-:Y:S02]  /*7930*/  HADD2 R90, R42, -1028, -1028 ;  /* 0xe404e4042a5a7430 */ /* 0x000fe40000000000 */
[----:B------:R-:W-:Y:S01]  /*7940*/  HFMA2.MMA R30, R88, R39, R30 ;  /* 0x00000027581e7235 */ /* 0x000fe2000000001e */
        /* <DEDUP_REMOVED lines=245> */
.L_x_318:
[----:B0-----:R-:W-:Y:S01]  /*88a0*/  IADD3 R63, R63, 0x20, RZ ;  /* 0x000000203f3f7810 */ /* 0x001fe20007ffe0ff */
[----:B------:R-:W-:Y:S01]  /*88b0*/  UIADD3 UR4, UR4, 0x40, URZ ;  /* 0x0000004004047890 */ /* 0x000fe2000fffe03f */
[----:B------:R-:W-:Y:S02]  /*88c0*/  IMAD.WIDE R2, R46, 0x4, R98 ;  /* 0x000000042e027825 */ /* 0x000fe400078e0262 */
[C---:B------:R-:W-:Y:S02]  /*88d0*/  ISETP.GE.AND P0, PT, R63.reuse, c[0x0][0x1b8], PT ;  /* 0x00006e003f007a0c */ /* 0x040fe40003f06270 */
[----:B------:R-:W-:-:S13]  /*88e0*/  ISETP.LT.AND P2, PT, R63, R61, PT ;  /* 0x0000003d3f00720c */ /* 0x000fda0003f41270 */
[----:B------:R-:W-:Y:S05]  /*88f0*/  @!P0 BRA P2, `(.L_x_319) ;  /* 0xffffdcc000008947 */ /* 0x000fea000103ffff */
.L_x_317:
[----:B------:R-:W0:Y:S02]  /*8900*/  S2R R0, SR_CTAID.Z ;  /* 0x0000000000007919 */ /* 0x000e240000002700 */
[----:B0-----:R-:W-:-:S04]  /*8910*/  LEA R0, R0, 0x40, 0x6 ;  /* 0x0000004000007811 */ /* 0x001fc800078e30ff */
[----:B------:R-:W-:-:S04]  /*8920*/  IMNMX R0, R0, c[0x0][0x190], PT ;  /* 0x0000640000007a17 */ /* 0x000fc80003800200 */
[----:B------:R-:W-:-:S04]  /*8930*/  ISETP.GE.AND P0, PT, R63, R0, PT ;  /* 0x000000003f00720c */ /* 0x000fc80003f06270 */
[----:B------:R-:W-:-:S13]  /*8940*/  ISETP.GE.OR P0, PT, R63, c[0x0][0x1bc], P0 ;  /* 0x00006f003f007a0c */ /* 0x000fda0000706670 */
[----:B------:R-:W-:Y:S05]  /*8950*/  @P0 BRA `(.L_x_320) ;  /* 0x000012f000000947 */ /* 0x000fea0003800000 */
[----:B-----5:R-:W-:-:S05]  /*8960*/  IMAD.MOV.U32 R13, RZ, RZ, c[0x0][0x18c] ;  /* 0x00006300ff0d7624 */ /* 0x020fca00078e00ff */
[----:B------:R-:W-:-:S04]  /*8970*/  SHF.R.S32.HI R0, RZ, 0x1f, R13 ;  /* 0x0000001fff007819 */ /* 0x000fc8000001140d */
[----:B------:R-:W-:Y:S02]  /*8980*/  SHF.L.U64.HI R0, R13, 0x2, R0 ;  /* 0x000000020d007819 */ /* 0x000fe40000010200 */
.L_x_322:
[----:B------:R-:W-:-:S13]  /*8990*/  ISETP.NE.AND P0, PT, R63, R48, PT ;  /* 0x000000303f00720c */ /* 0x000fda0003f05270 */
[----:B------:R-:W-:Y:S01]  /*89a0*/  @!P0 IADD3 R60, R60, 0x1, RZ ;  /* 0x000000013c3c8810 */ /* 0x000fe20007ffe0ff */
[----:B------:R-:W-:Y:S01]  /*89b0*/  @!P0 IMAD.MOV.U32 R5, RZ, RZ, 0x2 ;  /* 0x00000002ff058424 */ /* 0x000fe200078e00ff */
[----:B------:R-:W-:-:S03]  /*89c0*/  @!P0 LEA R4, R63, 0x1, 0x1 ;  /* 0x000000013f048811 */ /* 0x000fc600078e08ff */
[----:B------:R-:W-:Y:S02]  /*89d0*/  @!P0 IMAD R6, R60, 0x8, R1 ;  /* 0x000000083c068824 */ /* 0x000fe400078e0201 */
[----:B------:R-:W-:-:S04]  /*89e0*/  @!P0 IMAD.WIDE R4, R4, R5, c[0x0][0x198] ;  /* 0x0000660004048625 */ /* 0x000fc800078e0205 */
[----:B------:R-:W2:Y:S04]  /*89f0*/  @!P0 LDL.64 R6, [R6] ;  /* 0x0000000006068983 */ /* 0x000ea80000100a00 */
[----:B------:R-:W3:Y:S01]  /*8a00*/  @!P0 LDG.E.U16.CONSTANT R4, [R4.64] ;  /* 0x0000000804048981 */ /* 0x000ee2000c1e9500 */
        /* <DEDUP_REMOVED lines=8> */
[----:B------:R-:W-:Y:S01]  /*8a90*/  ISETP.GE.AND P0, PT, R59, 0x2, PT ;  /* 0x000000023b00780c */ /* 0x000fe20003f06270 */
[----:B------:R-:W-:-:S02]  /*8aa0*/  IMAD.MOV.U32 R35, RZ, RZ, 0x2c00 ;  /* 0x00002c00ff237424 */ /* 0x000fc400078e00ff */
[----:B------:R-:W-:Y:S01]  /*8ab0*/  IMAD.MOV.U32 R62, RZ, RZ, 0x2400 ;  /* 0x00002400ff3e7424 */ /* 0x000fe200078e00ff */
[----:B------:R-:W-:Y:S02]  /*8ac0*/  PRMT R26, R26, 0x5410, R26 ;  /* 0x000054101a1a7816 */ /* 0x000fe4000000001a */
[C---:B--2---:R-:W-:Y:S02]  /*8ad0*/  LOP3.LUT R8, R4.reuse, 0xc000c, RZ, 0xc0, !PT ;  /* 0x000c000c04087812 */ /* 0x044fe400078ec0ff */
[----:B------:R-:W-:Y:S02]  /*8ae0*/  SHF.R.U32.HI R32, RZ, 0x8, R4 ;  /* 0x00000008ff207819 */ /* 0x000fe40000011604 */
[C---:B------:R-:W-:Y:S02]  /*8af0*/  LOP3.LUT R9, R4.reuse, 0x300030, RZ, 0xc0, !PT ;  /* 0x0030003004097812 */ /* 0x040fe400078ec0ff */
[C---:B------:R-:W-:Y:S02]  /*8b00*/  LOP3.LUT R34, R4.reuse, 0xc000c0, RZ, 0xc0, !PT ;  /* 0x00c000c004227812 */ /* 0x040fe400078ec0ff */
[----:B------:R-:W-:-:S02]  /*8b10*/  LOP3.LUT R33, R4, 0x30003, RZ, 0xc0, !PT ;  /* 0x0003000304217812 */ /* 0x000fc400078ec0ff */
[C---:B------:R-:W-:Y:S02]  /*8b20*/  LOP3.LUT R4, R5.reuse, 0xc000c, RZ, 0xc0, !PT ;  /* 0x000c000c05047812 */ /* 0x040fe400078ec0ff */
[----:B------:R-:W-:Y:S02]  /*8b30*/  SHF.R.U32.HI R31, RZ, 0x8, R5 ;  /* 0x00000008ff1f7819 */ /* 0x000fe40000011605 */
[C---:B------:R-:W-:Y:S02]  /*8b40*/  LOP3.LUT R10, R5.reuse, 0x300030, RZ, 0xc0, !PT ;  /* 0x00300030050a7812 */ /* 0x040fe400078ec0ff */
[C---:B------:R-:W-:Y:S02]  /*8b50*/  LOP3.LUT R37, R5.reuse, 0xc000c0, RZ, 0xc0, !PT ;  /* 0x00c000c005257812 */ /* 0x040fe400078ec0ff */
[----:B------:R-:W-:Y:S02]  /*8b60*/  LOP3.LUT R36, R5, 0x30003, RZ, 0xc0, !PT ;  /* 0x0003000305247812 */ /* 0x000fe400078ec0ff */
[----:B------:R-:W-:-:S02]  /*8b70*/  LOP3.LUT R5, R6, 0xc000c, RZ, 0xc0, !PT ;  /* 0x000c000c06057812 */ /* 0x000fc400078ec0ff */
[----:B------:R-:W-:Y:S02]  /*8b80*/  SHF.R.U32.HI R28, RZ, 0x8, R6 ;  /* 0x00000008ff1c7819 */ /* 0x000fe40000011606 */
[C---:B------:R-:W-:Y:S02]  /*8b90*/  LOP3.LUT R11, R6.reuse, 0x300030, RZ, 0xc0, !PT ;  /* 0x00300030060b7812 */ /* 0x040fe400078ec0ff */
[C---:B------:R-:W-:Y:S02]  /*8ba0*/  LOP3.LUT R40, R6.reuse, 0xc000c0, RZ, 0xc0, !PT ;  /* 0x00c000c006287812 */ /* 0x040fe400078ec0ff */
[----:B------:R-:W-:Y:S02]  /*8bb0*/  LOP3.LUT R38, R6, 0x30003, RZ, 0xc0, !PT ;  /* 0x0003000306267812 */ /* 0x000fe400078ec0ff */
[----:B------:R-:W-:Y:S02]  /*8bc0*/  LOP3.LUT R6, R7, 0xc000c, RZ, 0xc0, !PT ;  /* 0x000c000c07067812 */ /* 0x000fe400078ec0ff */
[----:B------:R-:W-:-:S02]  /*8bd0*/  SHF.R.U32.HI R30, RZ, 0x8, R7 ;  /* 0x00000008ff1e7819 */ /* 0x000fc40000011607 */
[----:B------:R-:W-:Y:S02]  /*8be0*/  LOP3.LUT R14, R4, 0x64006400, RZ, 0xfc, !PT ;  /* 0x64006400040e7812 */ /* 0x000fe400078efcff */
[----:B------:R-:W-:Y:S02]  /*8bf0*/  LOP3.LUT R16, R5, 0x64006400, RZ, 0xfc, !PT ;  /* 0x6400640005107812 */ /* 0x000fe400078efcff */
[----:B------:R-:W-:Y:S01]  /*8c00*/  LOP3.LUT R18, R6, 0x64006400, RZ, 0xfc, !PT ;  /* 0x6400640006127812 */ /* 0x000fe200078efcff */
[-C--:B------:R-:W-:Y:S01]  /*8c10*/  HFMA2 R14, R14, R26.reuse.H1_H1, -258, -258 ;  /* 0xdc08dc080e0e7431 */ /* 0x080fe2000006001a */
[C---:B------:R-:W-:Y:S01]  /*8c20*/  LOP3.LUT R15, R7.reuse, 0x300030, RZ, 0xc0, !PT ;  /* 0x00300030070f7812 */ /* 0x040fe200078ec0ff */
[-C--:B------:R-:W-:Y:S01]  /*8c30*/  HFMA2 R16, R16, R26.reuse.H1_H1, -258, -258 ;  /* 0xdc08dc0810107431 */ /* 0x080fe2000006001a */
[C---:B------:R-:W-:Y:S01]  /*8c40*/  LOP3.LUT R44, R7.reuse, 0xc000c0, RZ, 0xc0, !PT ;  /* 0x00c000c0072c7812 */ /* 0x040fe200078ec0ff */
[----:B------:R-:W-:Y:S01]  /*8c50*/  HFMA2 R18, R18, R26.H1_H1, -258, -258 ;  /* 0xdc08dc0812127431 */ /* 0x000fe2000006001a */
[----:B------:R-:W-:-:S02]  /*8c60*/  LOP3.LUT R42, R7, 0x30003, RZ, 0xc0, !PT ;  /* 0x00030003072a7812 */ /* 0x000fc400078ec0ff */
[----:B------:R-:W-:Y:S02]  /*8c70*/  LOP3.LUT R4, R32, 0xc000c, RZ, 0xc0, !PT ;  /* 0x000c000c20047812 */ /* 0x000fe400078ec0ff */
[----:B------:R-:W-:Y:S02]  /*8c80*/  LOP3.LUT R5, R31, 0xc000c, RZ, 0xc0, !PT ;  /* 0x000c000c1f057812 */ /* 0x000fe400078ec0ff */
[----:B------:R-:W-:Y:S02]  /*8c90*/  LOP3.LUT R6, R28, 0xc000c, RZ, 0xc0, !PT ;  /* 0x000c000c1c067812 */ /* 0x000fe400078ec0ff */
[----:B------:R-:W-:Y:S02]  /*8ca0*/  LOP3.LUT R7, R30, 0xc000c, RZ, 0xc0, !PT ;  /* 0x000c000c1e077812 */ /* 0x000fe400078ec0ff */
[----:B------:R-:W-:Y:S02]  /*8cb0*/  LOP3.LUT R8, R8, 0x64006400, RZ, 0xfc, !PT ;  /* 0x6400640008087812 */ /* 0x000fe400078efcff */
[----:B------:R-:W-:-:S02]  /*8cc0*/  LOP3.LUT R4, R4, 0x64006400, RZ, 0xfc, !PT ;  /* 0x6400640004047812 */ /* 0x000fc400078efcff */
[----:B------:R-:W-:Y:S01]  /*8cd0*/  LOP3.LUT R5, R5, 0x64006400, RZ, 0xfc, !PT ;  /* 0x6400640005057812 */ /* 0x000fe200078efcff */
[-C--:B------:R-:W-:Y:S01]  /*8ce0*/  HFMA2 R12, R8, R26.reuse.H1_H1, -258, -258 ;  /* 0xdc08dc08080c7431 */ /* 0x080fe2000006001a */
[----:B------:R-:W-:Y:S01]  /*8cf0*/  LOP3.LUT R6, R6, 0x64006400, RZ, 0xfc, !PT ;  /* 0x6400640006067812 */ /* 0x000fe200078efcff */
[-C--:B------:R-:W-:Y:S01]  /*8d00*/  HFMA2 R20, R4, R26.reuse.H1_H1, -258, -258 ;  /* 0xdc08dc0804147431 */ /* 0x080fe2000006001a */
[----:B------:R-:W-:Y:S01]  /*8d10*/  LOP3.LUT R7, R7, 0x64006400, RZ, 0xfc, !PT ;  /* 0x6400640007077812 */ /* 0x000fe200078efcff */
[-C--:B------:R-:W-:Y:S01]  /*8d20*/  HFMA2 R22, R5, R26.reuse.H1_H1, -258, -258 ;  /* 0xdc08dc0805167431 */ /* 0x080fe2000006001a */
[----:B------:R-:W-:Y:S01]  /*8d30*/  LOP3.LUT R19, R11, 0x64006400, RZ, 0xfc, !PT ;  /* 0x640064000b137812 */ /* 0x000fe200078efcff */
[-C--:B------:R-:W-:Y:S01]  /*8d40*/  HFMA2 R24, R6, R26.reuse.H1_H1, -258, -258 ;  /* 0xdc08dc0806187431 */ /* 0x080fe2000006001a */
[----:B------:R-:W-:Y:S01]  /*8d50*/  LOP3.LUT R8, R32, 0x300030, RZ, 0xc0, !PT ;  /* 0x0030003020087812 */ /* 0x000fe200078ec0ff */
[----:B------:R-:W-:Y:S01]  /*8d60*/  HFMA2 R26, R7, R26.H1_H1, -258, -258 ;  /* 0xdc08dc08071a7431 */ /* 0x000fe2000006001a */
[----:B------:R-:W-:Y:S01]  /*8d70*/  LOP3.LUT R11, R31, 0x300030, RZ, 0xc0, !PT ;  /* 0x003000301f0b7812 */ /* 0x000fe200078ec0ff */
[----:B------:R-:W0:Y:S01]  /*8d80*/  LDS.128 R4, [UR4] ;  /* 0x00000004ff047984 */ /* 0x000e220008000c00 */
[----:B------:R-:W-:Y:S01]  /*8d90*/  LOP3.LUT R21, R28, 0x300030, RZ, 0xc0, !PT ;  /* 0x003000301c157812 */ /* 0x000fe200078ec0ff */
[----:B------:R-:W-:Y:S01]  /*8da0*/  HFMA2 R19, R19, R35.H0_H0, -66, -66 ;  /* 0xd420d42013137431 */ /* 0x000fe20000040023 */
[----:B------:R-:W-:-:S02]  /*8db0*/  LOP3.LUT R25, R30, 0x300030, RZ, 0xc0, !PT ;  /* 0x003000301e197812 */ /* 0x000fc400078ec0ff */
        /* <DEDUP_REMOVED lines=15> */
[----:B------:R-:W1:Y:S01]  /*8eb0*/  LDS.128 R8, [UR4+0x10] ;  /* 0x00001004ff087984 */ /* 0x000e620008000c00 */
[----:B------:R-:W-:Y:S01]  /*8ec0*/  HFMA2 R29, R29, R35.H0_H0, -66, -66 ;  /* 0xd420d4201d1d7431 */ /* 0x000fe20000040023 */
[----:B------:R-:W-:-:S02]  /*8ed0*/  LOP3.LUT R35, R34, 0x64006400, RZ, 0xfc, !PT ;  /* 0x6400640022237812 */ /* 0x000fc400078efcff */
[----:B------:R-:W-:Y:S02]  /*8ee0*/  LOP3.LUT R36, R32, 0xc000c0, RZ, 0xc0, !PT ;  /* 0x00c000c020247812 */ /* 0x000fe400078ec0ff */
[----:B------:R-:W-:Y:S01]  /*8ef0*/  LOP3.LUT R41, R38, 0x64006400, RZ, 0xfc, !PT ;  /* 0x6400640026297812 */ /* 0x000fe200078efcff */
[-C--:B------:R-:W-:Y:S01]  /*8f00*/  HFMA2 R34, R35, R62.reuse.H0_H0, -18, -18 ;  /* 0xcc80cc8023227431 */ /* 0x080fe2000004003e */
[----:B------:R-:W-:Y:S02]  /*8f10*/  LOP3.LUT R45, R42, 0x64006400, RZ, 0xfc, !PT ;  /* 0x640064002a2d7812 */ /* 0x000fe400078efcff */
[----:B------:R-:W-:Y:S02]  /*8f20*/  LOP3.LUT R33, R33, 0x64006400, RZ, 0xfc, !PT ;  /* 0x6400640021217812 */ /* 0x000fe400078efcff */
[----:B------:R-:W-:Y:S02]  /*8f30*/  LOP3.LUT R38, R31, 0xc000c0, RZ, 0xc0, !PT ;  /* 0x00c000c01f267812 */ /* 0x000fe400078ec0ff */
[----:B------:R-:W-:Y:S01]  /*8f40*/  LOP3.LUT R42, R30, 0xc000c0, RZ, 0xc0, !PT ;  /* 0x00c000c01e2a7812 */ /* 0x000fe200078ec0ff */
[----:B------:R-:W-:Y:S01]  /*8f50*/  HADD2 R33, R33, -1026, -1026 ;  /* 0xe402e40221217430 */ /* 0x000fe20000000000 */
[----:B------:R-:W-:Y:S01]  /*8f60*/  LOP3.LUT R35, R36, 0x64006400, RZ, 0xfc, !PT ;  /* 0x6400640024237812 */ /* 0x000fe200078efcff */
[----:B------:R-:W-:Y:S01]  /*8f70*/  HFMA2 R36, R39, R62.H0_H0, -18, -18 ;  /* 0xcc80cc8027247431 */ /* 0x000fe2000004003e */
[----:B------:R-:W-:-:S02]  /*8f80*/  LOP3.LUT R43, R40, 0x64006400, RZ, 0xfc, !PT ;  /* 0x64006400282b7812 */ /* 0x000fc400078efcff */
        /* <DEDUP_REMOVED lines=8> */
[----:B------:R-:W-:Y:S01]  /*9010*/  HADD2 R37, R41, -1026, -1026 ;  /* 0xe402e40229257430 */ /* 0x000fe20000000000 */
[-C--:B0-----:R-:W-:Y:S01]  /*9020*/  HFMA2.MMA R41, R33, R4.reuse, RZ ;  /* 0x0000000421297235 */ /* 0x081fe200000000ff */
[-C--:B------:R-:W-:Y:S01]  /*9030*/  HFMA2 R44, R39, R62.reuse.H0_H0, -18, -18 ;  /* 0xcc80cc80272c7431 */ /* 0x080fe2000004003e */
[----:B------:R-:W-:Y:S01]  /*9040*/  LOP3.LUT R32, R32, 0x30003, RZ, 0xc0, !PT ;  /* 0x0003000320207812 */ /* 0x000fe200078ec0ff */
[----:B------:R-:W-:Y:S01]  /*9050*/  HADD2 R39, R45, -1026, -1026 ;  /* 0xe402e4022d277430 */ /* 0x000fe20000000000 */
[----:B------:R-:W-:Y:S01]  /*9060*/  LOP3.LUT R28, R28, 0x30003, RZ, 0xc0, !PT ;  /* 0x000300031c1c7812 */ /* 0x000fe200078ec0ff */
[----:B------:R-:W-:Y:S01]  /*9070*/  HFMA2 R46, R43, R62.H0_H0, -18, -18 ;  /* 0xcc80cc802b2e7431 */ /* 0x000fe2000004003e */
[----:B------:R-:W-:Y:S01]  /*9080*/  HFMA2.MMA R45, R37, R4, RZ ;  /* 0x00000004252d7235 */ /* 0x000fe200000000ff */
[-C--:B------:R-:W-:Y:S01]  /*9090*/  HFMA2 R43, R35, R4.reuse, RZ.H0_H0 ;  /* 0x00000004232b7231 */ /* 0x080fe200000400ff */
[-C--:B------:R-:W-:Y:S01]  /*90a0*/  HFMA2.MMA R41, R12, R5.reuse, R41 ;  /* 0x000000050c297235 */ /* 0x080fe20000000029 */
[----:B------:R-:W-:Y:S01]  /*90b0*/  HFMA2 R4, R39, R4, RZ.H0_H0 ;  /* 0x0000000427047231 */ /* 0x000fe200000400ff */
[----:B------:R-:W-:Y:S01]  /*90c0*/  LOP3.LUT R28, R28, 0x64006400, RZ, 0xfc, !PT ;  /* 0x640064001c1c7812 */ /* 0x000fe200078efcff */
[----:B------:R-:W-:Y:S01]  /*90d0*/  HFMA2 R40, R47, R62.H0_H0, -18, -18 ;  /* 0xcc80cc802f287431 */ /* 0x000fe2000004003e */
[----:B------:R-:W-:Y:S01]  /*90e0*/  HFMA2.MMA R45, R16, R5, R45 ;  /* 0x00000005102d7235 */ /* 0x000fe2000000002d */
[-C--:B------:R-:W-:Y:S01]  /*90f0*/  HFMA2 R4, R18, R5.reuse, R4 ;  /* 0x0000000512047231 */ /* 0x080fe20000000004 */
[-C--:B------:R-:W-:Y:S01]  /*9100*/  HFMA2.MMA R41, R15, R6.reuse, R41 ;  /* 0x000000060f297235 */ /* 0x080fe20000000029 */
[----:B------:R-:W-:Y:S01]  /*9110*/  HFMA2 R43, R14, R5, R43 ;  /* 0x000000050e2b7231 */ /* 0x000fe2000000002b */
[----:B------:R-:W-:Y:S01]  /*9120*/  LOP3.LUT R30, R30, 0x30003, RZ, 0xc0, !PT ;  /* 0x000300031e1e7812 */ /* 0x000fe200078ec0ff */
[-C--:B------:R-:W-:Y:S01]  /*9130*/  HFMA2 R47, R21, R6.reuse, R4 ;  /* 0x00000006152f7231 */ /* 0x080fe20000000004 */
[----:B------:R-:W-:Y:S01]  /*9140*/  LOP3.LUT R4, R31, 0x30003, RZ, 0xc0, !PT ;  /* 0x000300031f047812 */ /* 0x000fe200078ec0ff */
[----:B------:R-:W-:Y:S01]  /*9150*/  HFMA2.MMA R45, R19, R6, R45 ;  /* 0x00000006132d7235 */ /* 0x000fe2000000002d */
[----:B------:R-:W-:Y:S01]  /*9160*/  LOP3.LUT R31, R32, 0x64006400, RZ, 0xfc, !PT ;  /* 0x64006400201f7812 */ /* 0x000fe200078efcff */
[----:B------:R-:W-:Y:S01]  /*9170*/  HFMA2 R43, R17, R6, R43 ;  /* 0x00000006112b7231 */ /* 0x000fe2000000002b */
[-C--:B------:R-:W-:Y:S01]  /*9180*/  HFMA2.MMA R5, R34, R7.reuse, R41 ;  /* 0x0000000722057235 */ /* 0x080fe20000000029 */
[----:B------:R-:W-:Y:S01]  /*9190*/  LOP3.LUT R4, R4, 0x64006400, RZ, 0xfc, !PT ;  /* 0x6400640004047812 */ /* 0x000fe200078efcff */
[-C--:B------:R-:W-:Y:S01]  /*91a0*/  HFMA2 R47, R40, R7.reuse, R47 ;  /* 0x00000007282f7231 */ /* 0x080fe2000000002f */
[----:B------:R-:W-:Y:S01]  /*91b0*/  HFMA2.MMA R32, R38, R7, R45 ;  /* 0x0000000726207235 */ /* 0x000fe2000000002d */
[----:B------:R-:W-:Y:S01]  /*91c0*/  HADD2 R31, R31, -1026, -1026 ;  /* 0xe402e4021f1f7430 */ /* 0x000fe20000000000 */
[----:B------:R-:W-:Y:S01]  /*91d0*/  LOP3.LUT R30, R30, 0x64006400, RZ, 0xfc, !PT ;  /* 0x640064001e1e7812 */ /* 0x000fe200078efcff */
[----:B------:R-:W-:-:S02]  /*91e0*/  HFMA2 R6, R36, R7, R43 ;  /* 0x0000000724067231 */ /* 0x000fc4000000002b */
[----:B------:R-:W-:Y:S02]  /*91f0*/  HADD2 R43, R28, -1026, -1026 ;  /* 0xe402e4021c2b7430 */ /* 0x000fe40000000000 */
[-C--:B-1----:R-:W-:Y:S01]  /*9200*/  HFMA2.MMA R5, R31, R8.reuse, R5 ;  /* 0x000000081f057235 */ /* 0x082fe20000000005 */
[----:B------:R-:W-:Y:S02]  /*9210*/  HADD2 R41, R4, -1026, -1026 ;  /* 0xe402e40204297430 */ /* 0x000fe40000000000 */
[----:B------:R-:W-:Y:S01]  /*9220*/  HADD2 R45, R30, -1026, -1026 ;  /* 0xe402e4021e2d7430 */ /* 0x000fe20000000000 */
[----:B------:R-:W-:Y:S01]  /*9230*/  HFMA2.MMA R32, R43, R8, R32 ;  /* 0x000000082b207235 */ /* 0x000fe20000000020 */
[-C--:B------:R-:W-:Y:S01]  /*9240*/  HFMA2 R6, R41, R8.reuse, R6 ;  /* 0x0000000829067231 */ /* 0x080fe20000000006 */
[-C--:B------:R-:W-:Y:S01]  /*9250*/  HFMA2.MMA R5, R20, R9.reuse, R5 ;  /* 0x0000000914057235 */ /* 0x080fe20000000005 */
[----:B------:R-:W-:Y:S02]  /*9260*/  HFMA2 R47, R45, R8, R47 ;  /* 0x000000082d2f7231 */ /* 0x000fe4000000002f */
[-C--:B------:R-:W-:Y:S01]  /*9270*/  HFMA2 R6, R22, R9.reuse, R6 ;  /* 0x0000000916067231 */ /* 0x080fe20000000006 */
[----:B------:R-:W-:Y:S01]  /*9280*/  HFMA2.MMA R32, R24, R9, R32 ;  /* 0x0000000918207235 */ /* 0x000fe20000000020 */
[----:B------:R-:W-:Y:S01]  /*9290*/  HFMA2 R47, R26, R9, R47 ;  /* 0x000000091a2f7231 */ /* 0x000fe2000000002f */
[----:B------:R-:W-:Y:S01]  /*92a0*/  HFMA2.MMA R5, R23, R10, R5 ;  /* 0x0000000a17057235 */ /* 0x000fe20000000005 */
[----:B------:R-:W-:-:S02]  /*92b0*/  HFMA2 R6, R25, R10, R6 ;  /* 0x0000000a19067231 */ /* 0x000fc40000000006 */
[----:B------:R-:W-:Y:S01]  /*92c0*/  HFMA2 R62, R49, R62.H0_H0, -18, -18 ;  /* 0xcc80cc80313e7431 */ /* 0x000fe2000004003e */
[----:B------:R-:W-:Y:S01]  /*92d0*/  HFMA2.MMA R32, R27, R10, R32 ;  /* 0x0000000a1b207235 */ /* 0x000fe20000000020 */
[----:B------:R-:W-:Y:S01]  /*92e0*/  HFMA2 R47, R29, R10, R47 ;  /* 0x0000000a1d2f7231 */ /* 0x000fe2000000002f */
[-C--:B------:R-:W-:Y:S01]  /*92f0*/  HFMA2.MMA R5, R42, R11.reuse, R5 ;  /* 0x0000000b2a057235 */ /* 0x080fe20000000005 */
[-C--:B------:R-:W-:Y:S02]  /*9300*/  HFMA2 R6, R44, R11.reuse, R6 ;  /* 0x0000000b2c067231 */ /* 0x080fe40000000006 */
[----:B------:R-:W-:Y:S01]  /*9310*/  HFMA2 R47, R62, R11, R47 ;  /* 0x0000000b3e2f7231 */ /* 0x000fe2000000002f */
[----:B------:R-:W-:Y:S01]  /*9320*/  HFMA2.MMA R32, R46, R11, R32 ;  /* 0x0000000b2e207235 */ /* 0x000fe20000000020 */
[----:B------:R-:W-:Y:S02]  /*9330*/  HADD2 R6, R6.H0_H0, R6.H1_H1 ;  /* 0x3000000606067230 */ /* 0x000fe40000000800 */
[----:B------:R-:W-:-:S03]  /*9340*/  HADD2 R47, R47.H0_H0, R47.H1_H1 ;  /* 0x3000002f2f2f7230 */ /* 0x000fc60000000800 */
[----:B------:R-:W-:-:S04]  /*9350*/  HADD2 R5, R5.H0_H0, R5.H1_H1 ;  /* 0x3000000505057230 */ /* 0x000fc80000000800 */
        /* <DEDUP_REMOVED lines=17> */
[----:B------:R-:W-:-:S03]  /*9470*/  HFMA2 R30, R17, R6, R30 ;  /* 0x00000006111e7231 */ /* 0x000fc6000000001e */
        /* <DEDUP_REMOVED lines=8> */
[-C--:B------:R-:W-:Y:S02]  /*9500*/  HFMA2 R30, R22, R9.reuse, R30 ;  /* 0x00000009161e7231 */ /* 0x080fe4000000001e */
[----:B------:R-:W-:Y:S01]  /*9510*/  HFMA2 R6, R45, R8, R6 ;  /* 0x000000082d067231 */ /* 0x000fe20000000006 */
[-C--:B------:R-:W-:Y:S01]  /*9520*/  HFMA2.MMA R4, R31, R8.reuse, R4 ;  /* 0x000000081f047235 */ /* 0x080fe20000000004 */
[----:B------:R-:W-:Y:S01]  /*9530*/  HFMA2 R30, R25, R10, R30 ;  /* 0x0000000a191e7231 */ /* 0x000fe2000000001e */
[----:B------:R-:W-:Y:S01]  /*9540*/  HFMA2.MMA R32, R43, R8, R32 ;  /* 0x000000082b207235 */ /* 0x000fe20000000020 */
[----:B------:R-:W-:-:S02]  /*9550*/  HFMA2 R6, R26, R9, R6 ;  /* 0x000000091a067231 */ /* 0x000fc40000000006 */
[-C--:B------:R-:W-:Y:S01]  /*9560*/  HFMA2 R30, R44, R11.reuse, R30 ;  /* 0x0000000b2c1e7231 */ /* 0x080fe2000000001e */
[-C--:B------:R-:W-:Y:S01]  /*9570*/  HFMA2.MMA R5, R20, R9.reuse, R4 ;  /* 0x0000000914057235 */ /* 0x080fe20000000004 */
[----:B------:R-:W-:Y:S01]  /*9580*/  HFMA2 R6, R29, R10, R6 ;  /* 0x0000000a1d067231 */ /* 0x000fe20000000006 */
[----:B------:R-:W-:Y:S01]  /*9590*/  HFMA2.MMA R32, R24, R9, R32 ;  /* 0x0000000918207235 */ /* 0x000fe20000000020 */
[----:B------:R-:W-:Y:S02]  /*95a0*/  HADD2 R30, R30.H0_H0, R30.H1_H1 ;  /* 0x3000001e1e1e7230 */ /* 0x000fe40000000800 */
[----:B------:R-:W-:Y:S01]  /*95b0*/  HFMA2 R6, R62, R11, R6 ;  /* 0x0000000b3e067231 */ /* 0x000fe20000000006 */
[-C--:B------:R-:W-:Y:S02]  /*95c0*/  HFMA2.MMA R5, R23, R10.reuse, R5 ;  /* 0x0000000a17057235 */ /* 0x080fe40000000005 */
[----:B------:R-:W-:Y:S01]  /*95d0*/  HFMA2.MMA R32, R27, R10, R32 ;  /* 0x0000000a1b207235 */ /* 0x000fe20000000020 */
[----:B------:R-:W-:-:S03]  /*95e0*/  HADD2 R6, R6.H0_H0, R6.H1_H1 ;  /* 0x3000000606067230 */ /* 0x000fc60000000800 */
        /* <DEDUP_REMOVED lines=95> */
.L_x_321:
[----:B------:R-:W-:Y:S01]  /*9be0*/  IADD3 R63, R63, 0x10, RZ ;  /* 0x000000103f3f7810 */ /* 0x000fe20007ffe0ff */
[----:B------:R-:W-:Y:S01]  /*9bf0*/  UIADD3 UR4, UR4, 0x20, URZ ;  /* 0x0000002004047890 */ /* 0x000fe2000fffe03f */
[----:B------:R-:W-:Y:S02]  /*9c00*/  LEA R2, P2, R13, R2, 0x2 ;  /* 0x000000020d027211 */ /* 0x000fe400078410ff */
[C---:B------:R-:W-:Y:S02]  /*9c10*/  ISETP.GE.AND P0, PT, R63.reuse, c[0x0][0x1bc], PT ;  /* 0x00006f003f007a0c */ /* 0x040fe40003f06270 */
[----:B------:R-:W-:Y:S01]  /*9c20*/  ISETP.LT.AND P3, PT, R63, R61, PT ;  /* 0x0000003d3f00720c */ /* 0x000fe20003f61270 */
[----:B------:R-:W-:-:S12]  /*9c30*/  IMAD.X R3, R3, 0x1, R0, P2 ;  /* 0x0000000103037824 */ /* 0x000fd800010e0600 */
[----:B------:R-:W-:Y:S05]  /*9c40*/  @!P0 BRA P3, `(.L_x_322) ;  /* 0xffffed4000008947 */ /* 0x000fea000183ffff */
.L_x_320:
        /* <DEDUP_REMOVED lines=16> */
.L_x_326:
[----:B------:R-:W0:Y:S02]  /*9d50*/  LDS R4, [R0] ;  /* 0x0000000000047984 */ /* 0x000e240000000800 */
[----:B0-----:R-:W-:-:S06]  /*9d60*/  HADD2 R5, R4, R58 ;  /* 0x0000003a04057230 */ /* 0x001fcc0000000000 */
[----:B------:R-:W0:Y:S02]  /*9d70*/  ATOMS.CAST.SPIN R5, [R0], R4, R5 ;  /* 0x000000040005738d */ /* 0x000e240001800005 */
[----:B0-----:R-:W-:-:S13]  /*9d80*/  ISETP.EQ.U32.AND P0, PT, R5, 0x1, PT ;  /* 0x000000010500780c */ /* 0x001fda0003f02070 */
[----:B------:R-:W-:Y:S05]  /*9d90*/  @!P0 BRA `(.L_x_326) ;  /* 0xffffffb000008947 */ /* 0x000fea000383ffff */
[----:B------:R-:W-:Y:S05]  /*9da0*/  BRA `(.L_x_324) ;  /* 0x0000003000007947 */ /* 0x000fea0003800000 */
.L_x_325:
[----:B------:R-:W2:Y:S02]  /*9db0*/  LD.E R0, [R2.64] ;  /* 0x0000000802007980 */ /* 0x000ea4000c101900 */
[----:B--2---:R-:W-:-:S05]  /*9dc0*/  IMAD.IADD R5, R58, 0x1, R0 ;  /* 0x000000013a057824 */ /* 0x004fca00078e0200 */
[----:B------:R0:W-:Y:S02]  /*9dd0*/  ST.E [R2.64], R5 ;  /* 0x0000000502007985 */ /* 0x0001e4000c101908 */
.L_x_324:
[----:B------:R-:W-:Y:S05]  /*9de0*/  BSYNC B0 ;  /* 0x0000000000007941 */ /* 0x000fea0003800000 */
.L_x_323:
[----:B------:R-:W2:Y:S01]  /*9df0*/  ATOM.E.ADD.F16x2.RN.STRONG.GPU P0, RZ, [R2.64+0x4], R57 ;  /* 0x0000043902ff798a */ /* 0x000ea2000810e9c8 */
[----:B------:R-:W-:Y:S01]  /*9e00*/  BSSY B0, `(.L_x_327) ;  /* 0x000000f000007945 */ /* 0x000fe20003800000 */
[----:B--2---:R-:W-:Y:S05]  /*9e10*/  @P0 BRA `(.L_x_328) ;  /* 0x000000d000000947 */ /* 0x004fea0003800000 */
[----:B------:R-:W1:Y:S02]  /*9e20*/  QSPC.E.S P0, RZ, [R2+0x4] ;  /* 0x0000040002ff73aa */ /* 0x000e640000000500 */
[----:B-1----:R-:W-:Y:S05]  /*9e30*/  @!P0 BRA `(.L_x_329) ;  /* 0x0000008000008947 */ /* 0x002fea0003800000 */
[----:B------:R-:W-:-:S04]  /*9e40*/  IADD3 R0, R2, 0x4, RZ ;  /* 0x0000000402007810 */ /* 0x000fc80007ffe0ff */
[----:B------:R-:W-:-:S05]  /*9e50*/  LOP3.LUT R0, R0, 0xffffff, RZ, 0xc0, !PT ;  /* 0x00ffffff00007812 */ /* 0x000fca00078ec0ff */
.L_x_330:
[----:B------:R-:W1:Y:S02]  /*9e60*/  LDS R4, [R0] ;  /* 0x0000000000047984 */ /* 0x000e640000000800 */
[----:B01----:R-:W-:-:S10]  /*9e70*/  HFMA2.MMA R5, R4, 1, 1, R57 ;  /* 0x3c003c0004057835 */ /* 0x003fd40000000039 */
[----:B------:R-:W0:Y:S02]  /*9e80*/  ATOMS.CAST.SPIN R5, [R0], R4, R5 ;  /* 0x000000040005738d */ /* 0x000e240001800005 */
[----:B0-----:R-:W-:-:S13]  /*9e90*/  ISETP.EQ.U32.AND P0, PT, R5, 0x1, PT ;  /* 0x000000010500780c */ /* 0x001fda0003f02070 */
[----:B------:R-:W-:Y:S05]  /*9ea0*/  @!P0 BRA `(.L_x_330) ;  /* 0xffffffb000008947 */ /* 0x000fea000383ffff */
[----:B------:R-:W-:Y:S05]  /*9eb0*/  BRA `(.L_x_328) ;  /* 0x0000003000007947 */ /* 0x000fea0003800000 */
.L_x_329:
[----:B------:R-:W2:Y:S02]  /*9ec0*/  LD.E R0, [R2.64+0x4] ;  /* 0x0000040802007980 */ /* 0x000ea4000c101900 */
[----:B0-2---:R-:W-:-:S05]  /*9ed0*/  IMAD.IADD R5, R57, 0x1, R0 ;  /* 0x0000000139057824 */ /* 0x005fca00078e0200 */
[----:B------:R0:W-:Y:S02]  /*9ee0*/  ST.E [R2.64+0x4], R5 ;  /* 0x0000040502007985 */ /* 0x0001e4000c101908 */
.L_x_328:
[----:B------:R-:W-:Y:S05]  /*9ef0*/  BSYNC B0 ;  /* 0x0000000000007941 */ /* 0x000fea0003800000 */
.L_x_327:
[----:B------:R-:W-:-:S13]  /*9f00*/  ISETP.GE.AND P0, PT, R59, 0x2, PT ;  /* 0x000000023b00780c */ /* 0x000fda0003f06270 */
[----:B------:R-:W-:Y:S05]  /*9f10*/  @!P0 EXIT ;  /* 0x000000000000894d */ /* 0x000fea0003800000 */
[----:B0-----:R-:W-:-:S05]  /*9f20*/  IMAD.WIDE R2, R7, c[0x0][0x18c], R2 ;  /* 0x0000630007027a25 */ /* 0x001fca00078e0202 */
[----:B------:R-:W2:Y:S01]  /*9f30*/  ATOM.E.ADD.F16x2.RN.STRONG.GPU P0, RZ, [R2.64], R56 ;  /* 0x0000003802ff798a */ /* 0x000ea2000810e9c8 */
[----:B------:R-:W-:Y:S01]  /*9f40*/  BSSY B0, `(.L_x_331) ;  /* 0x000000e000007945 */ /* 0x000fe20003800000 */
[----:B--2---:R-:W-:Y:S05]  /*9f50*/  @P0 BRA `(.L_x_332) ;  /* 0x000000c000000947 */ /* 0x004fea0003800000 */
[----:B------:R-:W0:Y:S02]  /*9f60*/  QSPC.E.S P0, RZ, [R2] ;  /* 0x0000000002ff73aa */ /* 0x000e240000000500 */
[----:B0-----:R-:W-:Y:S05]  /*9f70*/  @!P0 BRA `(.L_x_333) ;  /* 0x0000007000008947 */ /* 0x001fea0003800000 */
[----:B------:R-:W-:-:S05]  /*9f80*/  LOP3.LUT R0, R2, 0xffffff, RZ, 0xc0, !PT ;  /* 0x00ffffff02007812 */ /* 0x000fca00078ec0ff */
.L_x_334:
[----:B------:R-:W0:Y:S02]  /*9f90*/  LDS R4, [R0] ;  /* 0x0000000000047984 */ /* 0x000e240000000800 */
[----:B0-----:R-:W-:-:S06]  /*9fa0*/  HADD2 R5, R4, R56 ;  /* 0x0000003804057230 */ /* 0x001fcc0000000000 */
[----:B------:R-:W0:Y:S02]  /*9fb0*/  ATOMS.CAST.SPIN R5, [R0], R4, R5 ;  /* 0x000000040005738d */ /* 0x000e240001800005 */
[----:B0-----:R-:W-:-:S13]  /*9fc0*/  ISETP.EQ.U32.AND P0, PT, R5, 0x1, PT ;  /* 0x000000010500780c */ /* 0x001fda0003f02070 */
[----:B------:R-:W-:Y:S05]  /*9fd0*/  @!P0 BRA `(.L_x_334) ;  /* 0xffffffb000008947 */ /* 0x000fea000383ffff */
[----:B------:R-:W-:Y:S05]  /*9fe0*/  BRA `(.L_x_332) ;  /* 0x0000003000007947 */ /* 0x000fea0003800000 */
.L_x_333:
[----:B------:R-:W2:Y:S02]  /*9ff0*/  LD.E R0, [R2.64] ;  /* 0x0000000802007980 */ /* 0x000ea4000c101900 */
[----:B--2---:R-:W-:-:S05]  /*a000*/  IMAD.IADD R5, R56, 0x1, R0 ;  /* 0x0000000138057824 */ /* 0x004fca00078e0200 */
[----:B------:R0:W-:Y:S02]  /*a010*/  ST.E [R2.64], R5 ;  /* 0x0000000502007985 */ /* 0x0001e4000c101908 */
.L_x_332:
[----:B------:R-:W-:Y:S05]  /*a020*/  BSYNC B0 ;  /* 0x0000000000007941 */ /* 0x000fea0003800000 */
.L_x_331:
[----:B------:R-:W2:Y:S01]  /*a030*/  ATOM.E.ADD.F16x2.RN.STRONG.GPU P0, RZ, [R2.64+0x4], R55 ;  /* 0x0000043702ff798a */ /* 0x000ea2000810e9c8 */
[----:B------:R-:W-:Y:S01]  /*a040*/  BSSY B0, `(.L_x_335) ;  /* 0x000000f000007945 */ /* 0x000fe20003800000 */
[----:B--2---:R-:W-:Y:S05]  /*a050*/  @P0 BRA `(.L_x_336) ;  /* 0x000000d000000947 */ /* 0x004fea0003800000 */
[----:B------:R-:W1:Y:S02]  /*a060*/  QSPC.E.S P0, RZ, [R2+0x4] ;  /* 0x0000040002ff73aa */ /* 0x000e640000000500 */
[----:B-1----:R-:W-:Y:S05]  /*a070*/  @!P0 BRA `(.L_x_337) ;  /* 0x0000008000008947 */ /* 0x002fea0003800000 */
[----:B------:R-:W-:-:S04]  /*a080*/  IADD3 R0, R2, 0x4, RZ ;  /* 0x0000000402007810 */ /* 0x000fc80007ffe0ff */
[----:B------:R-:W-:-:S05]  /*a090*/  LOP3.LUT R0, R0, 0xffffff, RZ, 0xc0, !PT ;  /* 0x00ffffff00007812 */ /* 0x000fca00078ec0ff */
.L_x_338:
[----:B------:R-:W1:Y:S02]  /*a0a0*/  LDS R4, [R0] ;  /* 0x0000000000047984 */ /* 0x000e640000000800 */
[----:B01----:R-:W-:-:S10]  /*a0b0*/  HFMA2.MMA R5, R4, 1, 1, R55 ;  /* 0x3c003c0004057835 */ /* 0x003fd40000000037 */
[----:B------:R-:W0:Y:S02]  /*a0c0*/  ATOMS.CAST.SPIN R5, [R0], R4, R5 ;  /* 0x000000040005738d */ /* 0x000e240001800005 */
[----:B0-----:R-:W-:-:S13]  /*a0d0*/  ISETP.EQ.U32.AND P0, PT, R5, 0x1, PT ;  /* 0x000000010500780c */ /* 0x001fda0003f02070 */
[----:B------:R-:W-:Y:S05]  /*a0e0*/  @!P0 BRA `(.L_x_338) ;  /* 0xffffffb000008947 */ /* 0x000fea000383ffff */
[----:B------:R-:W-:Y:S05]  /*a0f0*/  BRA `(.L_x_336) ;  /* 0x0000003000007947 */ /* 0x000fea0003800000 */
.L_x_337:
[----:B------:R-:W2:Y:S02]  /*a100*/  LD.E R0, [R2.64+0x4] ;  /* 0x0000040802007980 */ /* 0x000ea4000c101900 */
[----:B0-2---:R-:W-:-:S05]  /*a110*/  IMAD.IADD R5, R55, 0x1, R0 ;  /* 0x0000000137057824 */ /* 0x005fca00078e0200 */
[----:B------:R0:W-:Y:S02]  /*a120*/  ST.E [R2.64+0x4], R5 ;  /* 0x0000040502007985 */ /* 0x0001e4000c101908 */
.L_x_336:
[----:B------:R-:W-:Y:S05]  /*a130*/  BSYNC B0 ;  /* 0x0000000000007941 */ /* 0x000fea0003800000 */
.L_x_335:
[----:B------:R-:W-:-:S13]  /*a140*/  ISETP.NE.AND P0, PT, R59, 0x2, PT ;  /* 0x000000023b00780c */ /* 0x000fda0003f05270 */
        /* <DEDUP_REMOVED lines=8> */
.L_x_342:
[----:B------:R-:W0:Y:S02]  /*a1d0*/  LDS R4, [R0] ;  /* 0x0000000000047984 */ /* 0x000e240000000800 */
[----:B0-----:R-:W-:-:S06]  /*a1e0*/  HADD2 R5, R4, R54 ;  /* 0x0000003604057230 */ /* 0x001fcc0000000000 */
[----:B------:R-:W0:Y:S02]  /*a1f0*/  ATOMS.CAST.SPIN R5, [R0], R4, R5 ;  /* 0x000000040005738d */ /* 0x000e240001800005 */
[----:B0-----:R-:W-:-:S13]  /*a200*/  ISETP.EQ.U32.AND P0, PT, R5, 0x1, PT ;  /* 0x000000010500780c */ /* 0x001fda0003f02070 */
[----:B------:R-:W-:Y:S05]  /*a210*/  @!P0 BRA `(.L_x_342) ;  /* 0xffffffb000008947 */ /* 0x000fea000383ffff */
[----:B------:R-:W-:Y:S05]  /*a220*/  BRA `(.L_x_340) ;  /* 0x0000003000007947 */ /* 0x000fea0003800000 */
.L_x_341:
[----:B------:R-:W2:Y:S02]  /*a230*/  LD.E R0, [R2.64] ;  /* 0x0000000802007980 */ /* 0x000ea4000c101900 */
[----:B--2---:R-:W-:-:S05]  /*a240*/  IMAD.IADD R5, R54, 0x1, R0 ;  /* 0x0000000136057824 */ /* 0x004fca00078e0200 */
[----:B------:R0:W-:Y:S02]  /*a250*/  ST.E [R2.64], R5 ;  /* 0x0000000502007985 */ /* 0x0001e4000c101908 */
.L_x_340:
[----:B------:R-:W-:Y:S05]  /*a260*/  BSYNC B0 ;  /* 0x0000000000007941 */ /* 0x000fea0003800000 */
.L_x_339:
[----:B------:R-:W2:Y:S01]  /*a270*/  ATOM.E.ADD.F16x2.RN.STRONG.GPU P0, RZ, [R2.64+0x4], R53 ;  /* 0x0000043502ff798a */ /* 0x000ea2000810e9c8 */
[----:B------:R-:W-:Y:S01]  /*a280*/  BSSY B0, `(.L_x_343) ;  /* 0x000000f000007945 */ /* 0x000fe20003800000 */
[----:B--2---:R-:W-:Y:S05]  /*a290*/  @P0 BRA `(.L_x_344) ;  /* 0x000000d000000947 */ /* 0x004fea0003800000 */
[----:B------:R-:W1:Y:S02]  /*a2a0*/  QSPC.E.S P0, RZ, [R2+0x4] ;  /* 0x0000040002ff73aa */ /* 0x000e640000000500 */
[----:B-1----:R-:W-:Y:S05]  /*a2b0*/  @!P0 BRA `(.L_x_345) ;  /* 0x0000008000008947 */ /* 0x002fea0003800000 */
[----:B------:R-:W-:-:S04]  /*a2c0*/  IADD3 R0, R2, 0x4, RZ ;  /* 0x0000000402007810 */ /* 0x000fc80007ffe0ff */
[----:B------:R-:W-:-:S05]  /*a2d0*/  LOP3.LUT R0, R0, 0xffffff, RZ, 0xc0, !PT ;  /* 0x00ffffff00007812 */ /* 0x000fca00078ec0ff */
.L_x_346:
[----:B------:R-:W1:Y:S02]  /*a2e0*/  LDS R4, [R0] ;  /* 0x0000000000047984 */ /* 0x000e640000000800 */
[----:B01----:R-:W-:-:S10]  /*a2f0*/  HFMA2.MMA R5, R4, 1, 1, R53 ;  /* 0x3c003c0004057835 */ /* 0x003fd40000000035 */
[----:B------:R-:W0:Y:S02]  /*a300*/  ATOMS.CAST.SPIN R5, [R0], R4, R5 ;  /* 0x000000040005738d */ /* 0x000e240001800005 */
[----:B0-----:R-:W-:-:S13]  /*a310*/  ISETP.EQ.U32.AND P0, PT, R5, 0x1, PT ;  /* 0x000000010500780c */ /* 0x001fda0003f02070 */
[----:B------:R-:W-:Y:S05]  /*a320*/  @!P0 BRA `(.L_x_346) ;  /* 0xffffffb000008947 */ /* 0x000fea000383ffff */
[----:B------:R-:W-:Y:S05]  /*a330*/  BRA `(.L_x_344) ;  /* 0x0000003000007947 */ /* 0x000fea0003800000 */
.L_x_345:
[----:B------:R-:W2:Y:S02]  /*a340*/  LD.E R0, [R2.64+0x4] ;  /* 0x0000040802007980 */ /* 0x000ea4000c101900 */
[----:B0-2---:R-:W-:-:S05]  /*a350*/  IMAD.IADD R5, R53, 0x1, R0 ;  /* 0x0000000135057824 */ /* 0x005fca00078e0200 */
[----:B------:R0:W-:Y:S02]  /*a360*/  ST.E [R2.64+0x4], R5 ;  /* 0x0000040502007985 */ /* 0x0001e4000c101908 */
.L_x_344:
[----:B------:R-:W-:Y:S05]  /*a370*/  BSYNC B0 ;  /* 0x0000000000007941 */ /* 0x000fea0003800000 */
.L_x_343:
        /* <DEDUP_REMOVED lines=9> */
.L_x_350:
[----:B------:R-:W0:Y:S02]  /*a410*/  LDS R4, [R0] ;  /* 0x0000000000047984 */ /* 0x000e240000000800 */
[----:B0-----:R-:W-:-:S06]  /*a420*/  HADD2 R5, R4, R52 ;  /* 0x0000003404057230 */ /* 0x001fcc0000000000 */
[----:B------:R-:W0:Y:S02]  /*a430*/  ATOMS.CAST.SPIN R5, [R0], R4, R5 ;  /* 0x000000040005738d */ /* 0x000e240001800005 */
[----:B0-----:R-:W-:-:S13]  /*a440*/  ISETP.EQ.U32.AND P0, PT, R5, 0x1, PT ;  /* 0x000000010500780c */ /* 0x001fda0003f02070 */
[----:B------:R-:W-:Y:S05]  /*a450*/  @!P0 BRA `(.L_x_350) ;  /* 0xffffffb000008947 */ /* 0x000fea000383ffff */
[----:B------:R-:W-:Y:S05]  /*a460*/  BRA `(.L_x_348) ;  /* 0x0000003000007947 */ /* 0x000fea0003800000 */
.L_x_349:
[----:B------:R-:W2:Y:S02]  /*a470*/  LD.E R0, [R2.64] ;  /* 0x0000000802007980 */ /* 0x000ea4000c101900 */
[----:B--2---:R-:W-:-:S05]  /*a480*/  IMAD.IADD R5, R52, 0x1, R0 ;  /* 0x0000000134057824 */ /* 0x004fca00078e0200 */
[----:B------:R0:W-:Y:S02]  /*a490*/  ST.E [R2.64], R5 ;  /* 0x0000000502007985 */ /* 0x0001e4000c101908 */
.L_x_348:
[----:B------:R-:W-:Y:S05]  /*a4a0*/  BSYNC B0 ;  /* 0x0000000000007941 */ /* 0x000fea0003800000 */
.L_x_347:
[----:B------:R-:W2:Y:S02]  /*a4b0*/  ATOM.E.ADD.F16x2.RN.STRONG.GPU P0, RZ, [R2.64+0x4], R50 ;  /* 0x0000043202ff798a */ /* 0x000ea4000810e9c8 */
[----:B--2---:R-:W-:Y:S05]  /*a4c0*/  @P0 EXIT ;  /* 0x000000000000094d */ /* 0x004fea0003800000 */
[----:B------:R-:W1:Y:S02]  /*a4d0*/  QSPC.E.S P0, RZ, [R2+0x4] ;  /* 0x0000040002ff73aa */ /* 0x000e640000000500 */
[----:B-1----:R-:W-:Y:S05]  /*a4e0*/  @!P0 BRA `(.L_x_351) ;  /* 0x0000008000008947 */ /* 0x002fea0003800000 */
[----:B0-----:R-:W-:-:S04]  /*a4f0*/  IADD3 R2, R2, 0x4, RZ ;  /* 0x0000000402027810 */ /* 0x001fc80007ffe0ff */
[----:B------:R-:W-:-:S05]  /*a500*/  LOP3.LUT R2, R2, 0xffffff, RZ, 0xc0, !PT ;  /* 0x00ffffff02027812 */ /* 0x000fca00078ec0ff */
.L_x_352:
[----:B------:R-:W0:Y:S02]  /*a510*/  LDS R4, [R2] ;  /* 0x0000000002047984 */ /* 0x000e240000000800 */
[----:B0-----:R-:W-:-:S10]  /*a520*/  HFMA2.MMA R5, R4, 1, 1, R50 ;  /* 0x3c003c0004057835 */ /* 0x001fd40000000032 */
[----:B------:R-:W0:Y:S02]  /*a530*/  ATOMS.CAST.SPIN R5, [R2], R4, R5 ;  /* 0x000000040205738d */ /* 0x000e240001800005 */
[----:B0-----:R-:W-:-:S13]  /*a540*/  ISETP.EQ.U32.AND P0, PT, R5, 0x1, PT ;  /* 0x000000010500780c */ /* 0x001fda0003f02070 */
[----:B------:R-:W-:Y:S05]  /*a550*/  @!P0 BRA `(.L_x_352) ;  /* 0xffffffb000008947 */ /* 0x000fea000383ffff */
[----:B------:R-:W-:Y:S05]  /*a560*/  EXIT ;  /* 0x000000000000794d */ /* 0x000fea0003800000 */
.L_x_351:
[----:B------:R-:W2:Y:S02]  /*a570*/  LD.E R0, [R2.64+0x4] ;  /* 0x0000040802007980 */ /* 0x000ea4000c101900 */
[----:B0-2---:R-:W-:-:S05]  /*a580*/  IMAD.IADD R5, R50, 0x1, R0 ;  /* 0x0000000132057824 */ /* 0x005fca00078e0200 */
[----:B------:R-:W-:Y:S01]  /*a590*/  ST.E [R2.64+0x4], R5 ;  /* 0x0000040502007985 */ /* 0x000fe2000c101908 */
[----:B------:R-:W-:Y:S05]  /*a5a0*/  EXIT ;  /* 0x000000000000794d */ /* 0x000fea0003800000 */
.L_x_353:
        /* <DEDUP_REMOVED lines=13> */
.L_x_2815:


//--------------------- .text._Z23gemm_half_q_half_kernelILi4ELi4ELb0ELb0ELi64EEvPK6__halfPKjS4_S2_PS0_iiiiPKtS7_iiiiiibS2_i --------------------------
	.section	.text._Z23gemm_half_q_half_kernelILi4ELi4ELb0ELb0ELi64EEvPK6__halfPKjS4_S2_PS0_iiiiPKtS7_iiiiiibS2_i,"ax",@progbits
	.sectioninfo	@"SHI_REGISTERS=103"
	.align	128
        .global         _Z23gemm_half_q_half_kernelILi4ELi4ELb0ELb0ELi64EEvPK6__halfPKjS4_S2_PS0_iiiiPKtS7_iiiiiibS2_i
        .type           _Z23gemm_half_q_half_kernelILi4ELi4ELb0ELb0ELi64EEvPK6__halfPKjS4_S2_PS0_iiiiPKtS7_iiiiiibS2_i,@function
        .size           _Z23gemm_half_q_half_kernelILi4ELi4ELb0ELb0ELi64EEvPK6__halfPKjS4_S2_PS0_iiiiPKtS7_iiiiiibS2_i,(.L_x_2816 - _Z23gemm_half_q_half_kernelILi4ELi4ELb0ELb0ELi64EEvPK6__halfPKjS4_S2_PS0_iiiiPKtS7_iiiiiibS2_i)
        .other          _Z23gemm_half_q_half_kernelILi4ELi4ELb0ELb0ELi64EEvPK6__halfPKjS4_S2_PS0_iiiiPKtS7_iiiiiibS2_i,@"STO_CUDA_ENTRY STV_DEFAULT"
_Z23gemm_half_q_half_kernelILi4ELi4ELb0ELb0ELi64EEvPK6__halfPKjS4_S2_PS0_iiiiPKtS7_iiiiiibS2_i:
.text._Z23gemm_half_q_half_kernelILi4ELi4ELb0ELb0ELi64EEvPK6__halfPKjS4_S2_PS0_iiiiPKtS7_iiiiiibS2_i:
        /* <DEDUP_REMOVED lines=40> */
.L_x_358:
        /* <DEDUP_REMOVED lines=17> */
.L_x_357:
        /* <DEDUP_REMOVED lines=17> */
.L_x_356:
        /* <DEDUP_REMOVED lines=13> */
.L_x_360:
        /* <DEDUP_REMOVED lines=17> */
.L_x_359:
        /* <DEDUP_REMOVED lines=15> */
.L_x_355:
[----:B------:R-:W-:Y:S05]  /*0770*/  BSYNC B0 ;  /* 0x0000000000007941 */ /* 0x000fea0003800000 */
.L_x_354:
        /* <DEDUP_REMOVED lines=18> */
.L_x_363:
        /* <DEDUP_REMOVED lines=11> */
.L_x_362:
        /* <DEDUP_REMOVED lines=10> */
.L_x_361:
        /* <DEDUP_REMOVED lines=59> */
.L_x_365:
        /* <DEDUP_REMOVED lines=43> */
.L_x_364:
        /* <DEDUP_REMOVED lines=24> */
.L_x_368:
[----:B------:R-:W-:Y:S01]  /*11d0*/  ISETP.NE.AND P0, PT, R62, R48, PT ;  /* 0x000000303e00720c */ /* 0x000fe20003f05270 */
[----:B------:R-:W-:Y:S02]  /*11e0*/  IMAD.MOV.U32 R46, RZ, RZ, 0x4 ;  /* 0x00000004ff2e7424 */ /* 0x000fe400078e00ff */
[----:B-----5:R-:W-:-:S10]  /*11f0*/  IMAD.MOV.U32 R12, RZ, RZ, R0 ;  /* 0x000000ffff0c7224 */ /* 0x020fd400078e0000 */
[----:B------:R-:W-:Y:S01]  /*1200*/  @!P0 IADD3 R50, R50, 0x1, RZ ;  /* 0x0000000132328810 */ /* 0x000fe20007ffe0ff */
[----:B------:R-:W-:Y:S02]  /*1210*/  @!P0 IMAD.SHL.U32 R2, R62, 0x2, RZ ;  /* 0x000000023e028824 */ /* 0x000fe400078e00ff */
[----:B------:R-:W-:Y:S02]  /*1220*/  @!P0 IMAD.MOV.U32 R3, RZ, RZ, 0x2 ;  /* 0x00000002ff038424 */ /* 0x000fe400078e00ff */
[----:B------:R-:W-:Y:S02]  /*1230*/  @!P0 IMAD R6, R50, 0x8, R1 ;  /* 0x0000000832068824 */ /* 0x000fe400078e0201 */
[----:B------:R-:W-:-:S04]  /*1240*/  @!P0 IMAD.WIDE R2, R2, R3, c[0x0][0x198] ;  /* 0x0000660002028625 */ /* 0x000fc800078e0203 */
[----:B------:R-:W-:Y:S01]  /*1250*/  IMAD.MOV.U32 R13, RZ, RZ, R5 ;  /* 0x000000ffff0d7224 */ /* 0x000fe200078e0005 */
[----:B------:R-:W2:Y:S03]  /*1260*/  @!P0 LDL.64 R6, [R6] ;  /* 0x0000000006068983 */ /* 0x000ea60000100a00 */
[C---:B------:R-:W-:Y:S01]  /*1270*/  IMAD.WIDE R4, R46.reuse, c[0x0][0x18c], R12 ;  /* 0x000063002e047a25 */ /* 0x040fe200078e020c */
        /* <DEDUP_REMOVED lines=547> */
.L_x_367:
[----:B0-----:R-:W-:Y:S01]  /*34b0*/  IADD3 R62, R62, 0x20, RZ ;  /* 0x000000203e3e7810 */ /* 0x001fe20007ffe0ff */
[----:B------:R-:W-:Y:S01]  /*34c0*/  IMAD.WIDE R4, R46, c[0x0][0x18c], R98 ;  /* 0x000063002e047a25 */ /* 0x000fe200078e0262 */
[----:B------:R-:W-:Y:S02]  /*34d0*/  UIADD3 UR4, UR4, 0x40, URZ ;  /* 0x0000004004047890 */ /* 0x000fe4000fffe03f */
[C---:B------:R-:W-:Y:S01]  /*34e0*/  ISETP.GE.AND P0, PT, R62.reuse, c[0x0][0x1b8], PT ;  /* 0x00006e003e007a0c */ /* 0x040fe20003f06270 */
[----:B------:R-:W-:Y:S01]  /*34f0*/  IMAD.MOV.U32 R0, RZ, RZ, R4 ;  /* 0x000000ffff007224 */ /* 0x000fe200078e0004 */
[----:B------:R-:W-:-:S13]  /*3500*/  ISETP.LT.AND P2, PT, R62, R61, PT ;  /* 0x0000003d3e00720c */ /* 0x000fda0003f41270 */
[----:B------:R-:W-:Y:S05]  /*3510*/  @!P0 BRA P2, `(.L_x_368) ;  /* 0xffffdcb000008947 */ /* 0x000fea000103ffff */
.L_x_366:
        /* <DEDUP_REMOVED lines=16> */
.L_x_372:
[----:B------:R-:W1:Y:S02]  /*3620*/  LDS R4, [R0] ;  /* 0x0000000000047984 */ /* 0x000e640000000800 */
[----:B-1----:R-:W-:-:S06]  /*3630*/  HADD2 R5, R4, R59 ;  /* 0x0000003b04057230 */ /* 0x002fcc0000000000 */
[----:B------:R-:W1:Y:S02]  /*3640*/  ATOMS.CAST.SPIN R5, [R0], R4, R5 ;  /* 0x000000040005738d */ /* 0x000e640001800005 */
[----:B-1----:R-:W-:-:S13]  /*3650*/  ISETP.EQ.U32.AND P0, PT, R5, 0x1, PT ;  /* 0x000000010500780c */ /* 0x002fda0003f02070 */
[----:B------:R-:W-:Y:S05]  /*3660*/  @!P0 BRA `(.L_x_372) ;  /* 0xffffffb000008947 */ /* 0x000fea000383ffff */
[----:B------:R-:W-:Y:S05]  /*3670*/  BRA `(.L_x_370) ;  /* 0x0000003000007947 */ /* 0x000fea0003800000 */
.L_x_371:
[----:B------:R-:W2:Y:S02]  /*3680*/  LD.E R0, [R2.64] ;  /* 0x0000000602007980 */ /* 0x000ea4000c101900 */
[----:B--2---:R-:W-:-:S05]  /*3690*/  IMAD.IADD R5, R59, 0x1, R0 ;  /* 0x000000013b057824 */ /* 0x004fca00078e0200 */
[----:B------:R1:W-:Y:S02]  /*36a0*/  ST.E [R2.64], R5 ;  /* 0x0000000502007985 */ /* 0x0003e4000c101906 */
.L_x_370:
[----:B------:R-:W-:Y:S05]  /*36b0*/  BSYNC B0 ;  /* 0x0000000000007941 */ /* 0x000fea0003800000 */
.L_x_369:
[----:B------:R-:W2:Y:S01]  /*36c0*/  ATOM.E.ADD.F16x2.RN.STRONG.GPU P0, RZ, [R2.64+0x4], R58 ;  /* 0x0000043a02ff798a */ /* 0x000ea2000810e9c6 */
[----:B------:R-:W-:Y:S01]  /*36d0*/  BSSY B0, `(.L_x_373) ;  /* 0x000000f000007945 */ /* 0x000fe20003800000 */
[----:B--2---:R-:W-:Y:S05]  /*36e0*/  @P0 BRA `(.L_x_374) ;  /* 0x000000d000000947 */ /* 0x004fea0003800000 */
[----:B------:R-:W2:Y:S02]  /*36f0*/  QSPC.E.S P0, RZ, [R2+0x4] ;  /* 0x0000040002ff73aa */ /* 0x000ea40000000500 */
[----:B--2---:R-:W-:Y:S05]  /*3700*/  @!P0 BRA `(.L_x_375) ;  /* 0x0000008000008947 */ /* 0x004fea0003800000 */
[----:B------:R-:W-:-:S04]  /*3710*/  IADD3 R0, R2, 0x4, RZ ;  /* 0x0000000402007810 */ /* 0x000fc80007ffe0ff */
[----:B------:R-:W-:-:S05]  /*3720*/  LOP3.LUT R0, R0, 0xffffff, RZ, 0xc0, !PT ;  /* 0x00ffffff00007812 */ /* 0x000fca00078ec0ff */
.L_x_376:
[----:B------:R-:W2:Y:S02]  /*3730*/  LDS R4, [R0] ;  /* 0x0000000000047984 */ /* 0x000ea40000000800 */
[----:B-12---:R-:W-:-:S10]  /*3740*/  HFMA2.MMA R5, R4, 1, 1, R58 ;  /* 0x3c003c0004057835 */ /* 0x006fd4000000003a */
[----:B------:R-:W1:Y:S02]  /*3750*/  ATOMS.CAST.SPIN R5, [R0], R4, R5 ;  /* 0x000000040005738d */ /* 0x000e640001800005 */
[----:B-1----:R-:W-:-:S13]  /*3760*/  ISETP.EQ.U32.AND P0, PT, R5, 0x1, PT ;  /* 0x000000010500780c */ /* 0x002fda0003f02070 */
[----:B------:R-:W-:Y:S05]  /*3770*/  @!P0 BRA `(.L_x_376) ;  /* 0xffffffb000008947 */ /* 0x000fea000383ffff */
[----:B------:R-:W-:Y:S05]  /*3780*/  BRA `(.L_x_374) ;  /* 0x0000003000007947 */ /* 0x000fea0003800000 */
.L_x_375:
[----:B------:R-:W2:Y:S02]  /*3790*/  LD.E R0, [R2.64+0x4] ;  /* 0x0000040602007980 */ /* 0x000ea4000c101900 */
[----:B-12---:R-:W-:-:S05]  /*37a0*/  IMAD.IADD R5, R58, 0x1, R0 ;  /* 0x000000013a057824 */ /* 0x006fca00078e0200 */
[----:B------:R1:W-:Y:S02]  /*37b0*/  ST.E [R2.64+0x4], R5 ;  /* 0x0000040502007985 */ /* 0x0003e4000c101906 */
.L_x_374:
[----:B------:R-:W-:Y:S05]  /*37c0*/  BSYNC B0 ;  /* 0x0000000000007941 */ /* 0x000fea0003800000 */
.L_x_373:
        /* <DEDUP_REMOVED lines=9> */
.L_x_380:
[----:B------:R-:W1:Y:S02]  /*3860*/  LDS R4, [R0] ;  /* 0x0000000000047984 */ /* 0x000e640000000800 */
[----:B-1----:R-:W-:-:S06]  /*3870*/  HADD2 R5, R4, R57 ;  /* 0x0000003904057230 */ /* 0x002fcc0000000000 */
[----:B------:R-:W1:Y:S02]  /*3880*/  ATOMS.CAST.SPIN R5, [R0], R4, R5 ;  /* 0x000000040005738d */ /* 0x000e640001800005 */
[----:B-1----:R-:W-:-:S13]  /*3890*/  ISETP.EQ.U32.AND P0, PT, R5, 0x1, PT ;  /* 0x000000010500780c */ /* 0x002fda0003f02070 */
[----:B------:R-:W-:Y:S05]  /*38a0*/  @!P0 BRA `(.L_x_380) ;  /* 0xffffffb000008947 */ /* 0x000fea000383ffff */
[----:B------:R-:W-:Y:S05]  /*38b0*/  BRA `(.L_x_378) ;  /* 0x0000003000007947 */ /* 0x000fea0003800000 */
.L_x_379:
[----:B------:R-:W2:Y:S02]  /*38c0*/  LD.E R0, [R2.64] ;  /* 0x0000000602007980 */ /* 0x000ea4000c101900 */
[----:B--2---:R-:W-:-:S05]  /*38d0*/  IMAD.IADD R5, R57, 0x1, R0 ;  /* 0x0000000139057824 */ /* 0x004fca00078e0200 */
[----:B------:R1:W-:Y:S02]  /*38e0*/  ST.E [R2.64], R5 ;  /* 0x0000000502007985 */ /* 0x0003e4000c101906 */
.L_x_378:
[----:B------:R-:W-:Y:S05]  /*38f0*/  BSYNC B0 ;  /* 0x0000000000007941 */ /* 0x000fea0003800000 */
.L_x_377:
[----:B------:R-:W2:Y:S01]  /*3900*/  ATOM.E.ADD.F16x2.RN.STRONG.GPU P0, RZ, [R2.64+0x4], R56 ;  /* 0x0000043802ff798a */ /* 0x000ea2000810e9c6 */
[----:B------:R-:W-:Y:S01]  /*3910*/  BSSY B0, `(.L_x_381) ;  /* 0x000000f000007945 */ /* 0x000fe20003800000 */
[----:B--2---:R-:W-:Y:S05]  /*3920*/  @P0 BRA `(.L_x_382) ;  /* 0x000000d000000947 */ /* 0x004fea0003800000 */
[----:B------:R-:W2:Y:S02]  /*3930*/  QSPC.E.S P0, RZ, [R2+0x4] ;  /* 0x0000040002ff73aa */ /* 0x000ea40000000500 */
[----:B--2---:R-:W-:Y:S05]  /*3940*/  @!P0 BRA `(.L_x_383) ;  /* 0x0000008000008947 */ /* 0x004fea0003800000 */
[----:B------:R-:W-:-:S04]  /*3950*/  IADD3 R0, R2, 0x4, RZ ;  /* 0x0000000402007810 */ /* 0x000fc80007ffe0ff */
[----:B------:R-:W-:-:S05]  /*3960*/  LOP3.LUT R0, R0, 0xffffff, RZ, 0xc0, !PT ;  /* 0x00ffffff00007812 */ /* 0x000fca00078ec0ff */
.L_x_384:
[----:B------:R-:W2:Y:S02]  /*3970*/  LDS R4, [R0] ;  /* 0x0000000000047984 */ /* 0x000ea40000000800 */
[----:B-12---:R-:W-:-:S10]  /*3980*/  HFMA2.MMA R5, R4, 1, 1, R56 ;  /* 0x3c003c0004057835 */ /* 0x006fd40000000038 */
[----:B------:R-:W1:Y:S02]  /*3990*/  ATOMS.CAST.SPIN R5, [R0], R4, R5 ;  /* 0x000000040005738d */ /* 0x000e640001800005 */
[----:B-1----:R-:W-:-:S13]  /*39a0*/  ISETP.EQ.U32.AND P0, PT, R5, 0x1, PT ;  /* 0x000000010500780c */ /* 0x002fda0003f02070 */
[----:B------:R-:W-:Y:S05]  /*39b0*/  @!P0 BRA `(.L_x_384) ;  /* 0xffffffb000008947 */ /* 0x000fea000383ffff */
[----:B------:R-:W-:Y:S05]  /*39c0*/  BRA `(.L_x_382) ;  /* 0x0000003000007947 */ /* 0x000fea0003800000 */
.L_x_383:
[----:B------:R-:W2:Y:S02]  /*39d0*/  LD.E R0, [R2.64+0x4] ;  /* 0x0000040602007980 */ /* 0x000ea4000c101900 */
[----:B-12---:R-:W-:-:S05]  /*39e0*/  IMAD.IADD R5, R56, 0x1, R0 ;  /* 0x0000000138057824 */ /* 0x006fca00078e0200 */
[----:B------:R1:W-:Y:S02]  /*39f0*/  ST.E [R2.64+0x4], R5 ;  /* 0x0000040502007985 */ /* 0x0003e4000c101906 */
.L_x_382:
[----:B------:R-:W-:Y:S05]  /*3a00*/  BSYNC B0 ;  /* 0x0000000000007941 */ /* 0x000fea0003800000 */
.L_x_381:
        /* <DEDUP_REMOVED lines=9> */
.L_x_388:
[----:B------:R-:W1:Y:S02]  /*3aa0*/  LDS R4, [R0] ;  /* 0x0000000000047984 */ /* 0x000e640000000800 */
[----:B-1----:R-:W-:-:S06]  /*3ab0*/  HADD2 R5, R4, R55 ;  /* 0x0000003704057230 */ /* 0x002fcc0000000000 */
[----:B------:R-:W1:Y:S02]  /*3ac0*/  ATOMS.CAST.SPIN R5, [R0], R4, R5 ;  /* 0x000000040005738d */ /* 0x000e640001800005 */
[----:B-1----:R-:W-:-:S13]  /*3ad0*/  ISETP.EQ.U32.AND P0, PT, R5, 0x1, PT ;  /* 0x000000010500780c */ /* 0x002fda0003f02070 */
[----:B------:R-:W-:Y:S05]  /*3ae0*/  @!P0 BRA `(.L_x_388) ;  /* 0xffffffb000008947 */ /* 0x000fea000383ffff */
[----:B------:R-:W-:Y:S05]  /*3af0*/  BRA `(.L_x_386) ;  /* 0x0000003000007947 */ /* 0x000fea0003800000 */
.L_x_387:
[----:B------:R-:W2:Y:S02]  /*3b00*/  LD.E R0, [R2.64] ;  /* 0x0000000602007980 */ /* 0x000ea4000c101900 */
[----:B--2---:R-:W-:-:S05]  /*3b10*/  IMAD.IADD R5, R55, 0x1, R0 ;  /* 0x0000000137057824 */ /* 0x004fca00078e0200 */
[----:B------:R1:W-:Y:S02]  /*3b20*/  ST.E [R2.64], R5 ;  /* 0x0000000502007985 */ /* 0x0003e4000c101906 */
.L_x_386:
[----:B------:R-:W-:Y:S05]  /*3b30*/  BSYNC B0 ;  /* 0x0000000000007941 */ /* 0x000fea0003800000 */
.L_x_385:
[----:B------:R-:W2:Y:S01]  /*3b40*/  ATOM.E.ADD.F16x2.RN.STRONG.GPU P0, RZ, [R2.64+0x4], R54 ;  /* 0x0000043602ff798a */ /* 0x000ea2000810e9c6 */
[----:B------:R-:W-:Y:S01]  /*3b50*/  BSSY B0, `(.L_x_389) ;  /* 0x000000f000007945 */ /* 0x000fe20003800000 */
[----:B--2---:R-:W-:Y:S05]  /*3b60*/  @P0 BRA `(.L_x_390) ;  /* 0x000000d000000947 */ /* 0x004fea0003800000 */
[----:B------:R-:W2:Y:S02]  /*3b70*/  QSPC.E.S P0, RZ, [R2+0x4] ;  /* 0x0000040002ff73aa */ /* 0x000ea40000000500 */
[----:B--2---:R-:W-:Y:S05]  /*3b80*/  @!P0 BRA `(.L_x_391) ;  /* 0x0000008000008947 */ /* 0x004fea0003800000 */
[----:B------:R-:W-:-:S04]  /*3b90*/  IADD3 R0, R2, 0x4, RZ ;  /* 0x0000000402007810 */ /* 0x000fc80007ffe0ff */
[----:B------:R-:W-:-:S05]  /*3ba0*/  LOP3.LUT R0, R0, 0xffffff, RZ, 0xc0, !PT ;  /* 0x00ffffff00007812 */ /* 0x000fca00078ec0ff */
.L_x_392:
[----:B------:R-:W2:Y:S02]  /*3bb0*/  LDS R4, [R0] ;  /* 0x0000000000047984 */ /* 0x000ea40000000800 */
[----:B-12---:R-:W-:-:S10]  /*3bc0*/  HFMA2.MMA R5, R4, 1, 1, R54 ;  /* 0x3c003c0004057835 */ /* 0x006fd40000000036 */
[----:B------:R-:W1:Y:S02]  /*3bd0*/  ATOMS.CAST.SPIN R5, [R0], R4, R5 ;  /* 0x000000040005738d */ /* 0x000e640001800005 */
[----:B-1----:R-:W-:-:S13]  /*3be0*/  ISETP.EQ.U32.AND P0, PT, R5, 0x1, PT ;  /* 0x000000010500780c */ /* 0x002fda0003f02070 */
[----:B------:R-:W-:Y:S05]  /*3bf0*/  @!P0 BRA `(.L_x_392) ;  /* 0xffffffb000008947 */ /* 0x000fea000383ffff */
[----:B------:R-:W-:Y:S05]  /*3c00*/  BRA `(.L_x_390) ;  /* 0x0000003000007947 */ /* 0x000fea0003800000 */
.L_x_391:
[----:B------:R-:W2:Y:S02]  /*3c10*/  LD.E R0, [R2.64+0x4] ;  /* 0x0000040602007980 */ /* 0x000ea4000c101900 */
[----:B-12---:R-:W-:-:S05]  /*3c20*/  IMAD.IADD R5, R54, 0x1, R0 ;  /* 0x0000000136057824 */ /* 0x006fca00078e0200 */
[----:B------:R1:W-:Y:S02]  /*3c30*/  ST.E [R2.64+0x4], R5 ;  /* 0x0000040502007985 */ /* 0x0003e4000c101906 */
.L_x_390:
[----:B------:R-:W-:Y:S05]  /*3c40*/  BSYNC B0 ;  /* 0x0000000000007941 */ /* 0x000fea0003800000 */
.L_x_389:
        /* <DEDUP_REMOVED lines=9> */
.L_x_396:
[----:B------:R-:W1:Y:S02]  /*3ce0*/  LDS R4, [R0] ;  /* 0x0000000000047984 */ /* 0x000e640000000800 */
[----:B-1----:R-:W-:-:S06]  /*3cf0*/  HADD2 R5, R4, R53 ;  /* 0x0000003504057230 */ /* 0x002fcc0000000000 */
[----:B------:R-:W1:Y:S02]  /*3d00*/  ATOMS.CAST.SPIN R5, [R0], R4, R5 ;  /* 0x000000040005738d */ /* 0x000e640001800005 */
[----:B-1----:R-:W-:-:S13]  /*3d10*/  ISETP.EQ.U32.AND P0, PT, R5, 0x1, PT ;  /* 0x000000010500780c */ /* 0x002fda0003f02070 */
[----:B------:R-:W-:Y:S05]  /*3d20*/  @!P0 BRA `(.L_x_396) ;  /* 0xffffffb000008947 */ /* 0x000fea000383ffff */
[----:B------:R-:W-:Y:S05]  /*3d30*/  BRA `(.L_x_394) ;  /* 0x0000003000007947 */ /* 0x000fea0003800000 */
.L_x_395:
[----:B------:R-:W2:Y:S02]  /*3d40*/  LD.E R0, [R2.64] ;  /* 0x0000000602007980 */ /* 0x000ea4000c101900 */
[----:B--2---:R-:W-:-:S05]  /*3d50*/  IMAD.IADD R5, R53, 0x1, R0 ;  /* 0x0000000135057824 */ /* 0x004fca00078e0200 */
[----:B------:R1:W-:Y:S02]  /*3d60*/  ST.E [R2.64], R5 ;  /* 0x0000000502007985 */ /* 0x0003e4000c101906 */
.L_x_394:
[----:B------:R-:W-:Y:S05]  /*3d70*/  BSYNC B0 ;  /* 0x0000000000007941 */ /* 0x000fea0003800000 */
.L_x_393:
[----:B------:R-:W2:Y:S02]  /*3d80*/  ATOM.E.ADD.F16x2.RN.STRONG.GPU P0, RZ, [R2.64+0x4], R52 ;  /* 0x0000043402ff798a */ /* 0x000ea4000810e9c6 */
[----:B--2---:R-:W-:Y:S05]  /*3d90*/  @P0 EXIT ;  /* 0x000000000000094d */ /* 0x004fea0003800000 */
[----:B------:R-:W2:Y:S02]  /*3da0*/  QSPC.E.S P0, RZ, [R2+0x4] ;  /* 0x0000040002ff73aa */ /* 0x000ea40000000500 */
[----:B--2---:R-:W-:Y:S05]  /*3db0*/  @!P0 BRA `(.L_x_397) ;  /* 0x0000008000008947 */ /* 0x004fea0003800000 */
[----:B-1----:R-:W-:-:S04]  /*3dc0*/  IADD3 R2, R2, 0x4, RZ ;  /* 0x0000000402027810 */ /* 0x002fc80007ffe0ff */
[----:B------:R-:W-:-:S05]  /*3dd0*/  LOP3.LUT R2, R2, 0xffffff, RZ, 0xc0, !PT ;  /* 0x00ffffff02027812 */ /* 0x000fca00078ec0ff */
.L_x_398:
[----:B------:R-:W1:Y:S02]  /*3de0*/  LDS R4, [R2] ;  /* 0x0000000002047984 */ /* 0x000e640000000800 */
[----:B-1----:R-:W-:-:S10]  /*3df0*/  HFMA2.MMA R5, R4, 1, 1, R52 ;  /* 0x3c003c0004057835 */ /* 0x002fd40000000034 */
[----:B------:R-:W1:Y:S02]  /*3e00*/  ATOMS.CAST.SPIN R5, [R2], R4, R5 ;  /* 0x000000040205738d */ /* 0x000e640001800005 */
[----:B-1----:R-:W-:-:S13]  /*3e10*/  ISETP.EQ.U32.AND P0, PT, R5, 0x1, PT ;  /* 0x000000010500780c */ /* 0x002fda0003f02070 */
[----:B------:R-:W-:Y:S05]  /*3e20*/  @!P0 BRA `(.L_x_398) ;  /* 0xffffffb000008947 */ /* 0x000fea000383ffff */
[----:B------:R-:W-:Y:S05]  /*3e30*/  EXIT ;  /* 0x000000000000794d */ /* 0x000fea0003800000 */
.L_x_397:
[----:B------:R-:W2:Y:S02]  /*3e40*/  LD.E R0, [R2.64+0x4] ;  /* 0x0000040602007980 */ /* 0x000ea4000c101900 */
[----:B-12---:R-:W-:-:S05]  /*3e50*/  IMAD.IADD R5, R52, 0x1, R0 ;  /* 0x0000000134057824 */ /* 0x006fca00078e0200 */
[----:B------:R-:W-:Y:S01]  /*3e60*/  ST.E [R2.64+0x4], R5 ;  /* 0x0000040502007985 */ /* 0x000fe2000c101906 */
[----:B------:R-:W-:Y:S05]  /*3e70*/  EXIT ;  /* 0x000000000000794d */ /* 0x000fea0003800000 */
.L_x_399:
        /* <DEDUP_REMOVED lines=16> */
.L_x_2816:


//--------------------- .text._Z23gemm_half_q_half_kernelILi4ELi6ELb0ELb0ELi64EEvPK6__halfPKjS4_S2_PS0_iiiiPKtS7_iiiiiibS2_i --------------------------
	.section	.text._Z23gemm_half_q_half_kernelILi4ELi6ELb0ELb0ELi64EEvPK6__halfPKjS4_S2_PS0_iiiiPKtS7_iiiiiibS2_i,"ax",@progbits
	.sectioninfo	@"SHI_REGISTERS=104"
	.align	128
        .global         _Z23gemm_half_q_half_kernelILi4ELi6ELb0ELb0ELi64EEvPK6__halfPKjS4_S2_PS0_iiiiPKtS7_iiiiiibS2_i
        .type           _Z23gemm_half_q_half_kernelILi4ELi6ELb0ELb0ELi64EEvPK6__halfPKjS4_S2_PS0_iiiiPKtS7_iiiiiibS2_i,@function
        .size           _Z23gemm_half_q_half_kernelILi4ELi6ELb0ELb0ELi64EEvPK6__halfPKjS4_S2_PS0_iiiiPKtS7_iiiiiibS2_i,(.L_x_2817 - _Z23gemm_half_q_half_kernelILi4ELi6ELb0ELb0ELi64EEvPK6__halfPKjS4_S2_PS0_iiiiPKtS7_iiiiiibS2_i)
        .other          _Z23gemm_half_q_half_kernelILi4ELi6ELb0ELb0ELi64EEvPK6__halfPKjS4_S2_PS0_iiiiPKtS7_iiiiiibS2_i,@"STO_CUDA_ENTRY STV_DEFAULT"
_Z23gemm_half_q_half_kernelILi4ELi6ELb0ELb0ELi64EEvPK6__halfPKjS4_S2_PS0_iiiiPKtS7_iiiiiibS2_i:
.text._Z23gemm_half_q_half_kernelILi4ELi6ELb0ELb0ELi64EEvPK6__halfPKjS4_S2_PS0_iiiiPKtS7_iiiiiibS2_i:
        /* <DEDUP_REMOVED lines=40> */
.L_x_404:
        /* <DEDUP_REMOVED lines=17> */
.L_x_403:
        /* <DEDUP_REMOVED lines=17> */
.L_x_402:
        /* <DEDUP_REMOVED lines=13> */
.L_x_406:
        /* <DEDUP_REMOVED lines=17> */
.L_x_405:
        /* <DEDUP_REMOVED lines=15> */
.L_x_401:
[----:B------:R-:W-:Y:S05]  /*0770*/  BSYNC B0 ;  /* 0x0000000000007941 */ /* 0x000fea0003800000 */
.L_x_400:
        /* <DEDUP_REMOVED lines=10> */
[----:B0-----:R-:W-:Y:S02]  /*0820*/  IMAD.MOV.U32 R12, RZ, RZ, RZ ;  /* 0x000000ffff0c7224 */ /* 0x001fe400078e00ff */
[----:B------:R-:W-:Y:S02]  /*0830*/  IMAD R0, R0, 0x4, R5 ;  /* 0x0000000400007824 */ /* 0x000fe400078e0205 */
[----:B------:R-:W-:Y:S02]  /*0840*/  IMAD.MOV.U32 R5, RZ, RZ, 0x2 ;  /* 0x00000002ff057424 */ /* 0x000fe400078e00ff */
[----:B------:R-:W-:-:S04]  /*0850*/  IMAD R0, R15, 0x4, R0 ;  /* 0x000000040f007824 */ /* 0x000fc800078e0200 */
[----:B------:R-:W-:Y:S01]  /*0860*/  IMAD.WIDE R2, R0, R5, c[0x0][0x180] ;  /* 0x0000600000027625 */ /* 0x000fe200078e0205 */
[----:B------:R-:W-:Y:S05]  /*0870*/  @!P2 BRA `(.L_x_408) ;  /* 0x000000d00000a947 */ /* 0x000fea0003800000 */
[----:B------:R-:W-:Y:S02]  /*0880*/  PLOP3.LUT P0, PT, PT, PT, PT, 0x8, 0x0 ;  /* 0x000000000000781c */ /* 0x000fe40003f0e170 */
[----:B------:R-:W-:Y:S02]  /*0890*/  IADD3 R13, R59, -0x3, RZ ;  /* 0xfffffffd3b0d7810 */ /* 0x000fe40007ffe0ff */
.L_x_409:
        /* <DEDUP_REMOVED lines=11> */
.L_x_408:
[----:B------:R-:W-:-:S05]  /*0950*/  IMAD.IADD R0, R59, 0x1, -R12 ;  /* 0x000000013b007824 */ /* 0x000fca00078e0a0c */
        /* <DEDUP_REMOVED lines=9> */
.L_x_407:
        /* <DEDUP_REMOVED lines=14> */
.L_x_411:
        /* <DEDUP_REMOVED lines=43> */
.L_x_410:
        /* <DEDUP_REMOVED lines=16> */
[----:B-1-3--:R-:W-:Y:S02]  /*0e80*/  @P5 IMNMX R7, R62, c[0x0][0x1b8], PT ;  /* 0x00006e003e075a17 */ /* 0x00afe40003800200 */
[----:B------:R-:W-:Y:S02]  /*0e90*/  @P3 IADD3 R2, R2, -c[0x0][0x1ac], RZ ;  /* 0x80006b0002023a10 */ /* 0x000fe40007ffe0ff */
[----:B------:R-:W-:-:S02]  /*0ea0*/  @P4 IMNMX R6, R62, c[0x0][0x1b4], PT ;  /* 0x00006d003e064a17 */ /* 0x000fc40003800200 */
[----:B------:R-:W-:Y:S02]  /*0eb0*/  @P2 LEA.HI R3, R3, R0, RZ, 0x5 ;  /* 0x0000000003032211 */ /* 0x000fe400078f28ff */
[----:B------:R-:W-:Y:S02]  /*0ec0*/  @P5 IADD3 R0, R7, -c[0x0][0x1b4], RZ ;  /* 0x80006d0007005a10 */ /* 0x000fe40007ffe0ff */
[----:B------:R-:W-:Y:S02]  /*0ed0*/  @P3 SHF.R.S32.HI R7, RZ, 0x1f, R2 ;  /* 0x0000001fff073819 */ /* 0x000fe40000011402 */
[----:B------:R-:W-:Y:S02]  /*0ee0*/  @P4 IADD3 R6, R6, -c[0x0][0x1b0], RZ ;  /* 0x80006c0006064a10 */ /* 0x000fe40007ffe0ff */
[----:B------:R-:W-:Y:S02]  /*0ef0*/  @P6 IMNMX R8, R62, c[0x0][0x1bc], PT ;  /* 0x00006f003e086a17 */ /* 0x000fe40003800200 */
        /* <DEDUP_REMOVED lines=42> */
[----:B--2---:R-:W-:Y:S02]  /*11a0*/  PRMT R97, R14, 0x7610, R14 ;  /* 0x000076100e617816 */ /* 0x004fe4000000000e */
[----:B------:R-:W-:Y:S01]  /*11b0*/  PRMT R96, R15, 0x7610, R15 ;  /* 0x000076100f607816 */ /* 0x000fe2000000000f */
[----:B----4-:R-:W-:Y:S01]  /*11c0*/  IMAD.IADD R48, R62, 0x1, R5 ;  /* 0x000000013e307824 */ /* 0x010fe200078e0205 */
[----:B------:R-:W-:Y:S05]  /*11d0*/  @P0 BRA `(.L_x_412) ;  /* 0x000023a000000947 */ /* 0x000fea0003800000 */
[----:B------:R-:W-:Y:S01]  /*11e0*/  IMAD.MOV.U32 R60, RZ, RZ, RZ ;  /* 0x000000ffff3c7224 */ /* 0x000fe200078e00ff */
[----:B------:R-:W-:Y:S01]  /*11f0*/  PRMT R58, RZ, 0x7610, R58 ;  /* 0x00007610ff3a7816 */ /* 0x000fe2000000003a */
[----:B------:R-:W-:Y:S02]  /*1200*/  UMOV UR4, URZ ;  /* 0x0000003f00047c82 */ /* 0x000fe40008000000 */
.L_x_414:
        /* <DEDUP_REMOVED lines=86> */
[----:B0-----:R-:W-:Y:S01]  /*1770*/  HFMA2.MMA R35, R77, R36, RZ ;  /* 0x000000244d237235 */ /* 0x001fe200000000ff */
[----:B------:R-:W-:Y:S01]  /*1780*/  HADD2 R71, R71, -1028, -1028 ;  /* 0xe404e40447477430 */ /* 0x000fe20000000000 */
[----:B------:R-:W-:-:S04]  /*1790*/  ISETP.GE.AND P0, PT, R59, 0x2, PT ;  /* 0x000000023b00780c */ /* 0x000fc80003f06270 */
[----:B------:R-:W-:Y:S01]  /*17a0*/  HFMA2.MMA R35, R70, R37, R35 ;  /* 0x0000002546237235 */ /* 0x000fe20000000023 */
        /* <DEDUP_REMOVED lines=112> */
[----:B------:R-:W-:Y:S01]  /*1eb0*/  LOP3.LUT R33, R33, 0x64006400, RZ, 0xfc, !PT ;  /* 0x6400640021217812 */ /* 0x000fe200078efcff */
[----:B------:R-:W-:Y:S01]  /*1ec0*/  HFMA2.MMA R67, R73, R36, RZ ;  /* 0x0000002449437235 */ /* 0x000fe200000000ff */
[----:B------:R-:W-:Y:S01]  /*1ed0*/  HADD2 R79, R32, -1028, -1028 ;  /* 0xe404e404204f7430 */ /* 0x000fe20000000000 */
[----:B------:R-:W-:Y:S01]  /*1ee0*/  LOP3.LUT R82, R82, 0x70007, RZ, 0xc0, !PT ;  /* 0x0007000752527812 */ /* 0x000fe200078ec0ff */
[-C--:B------:R-:W-:Y:S01]  /*1ef0*/  HFMA2 R65, R75, R36.reuse, RZ.H0_H0 ;  /* 0x000000244b417231 */ /* 0x080fe200000400ff */
[----:B------:R-:W-:Y:S01]  /*1f00*/  LOP3.LUT R84, R84, 0x70007, RZ, 0xc0, !PT ;  /* 0x0007000754547812 */ /* 0x000fe200078ec0ff */
[----:B------:R-:W-:Y:S01]  /*1f10*/  HFMA2 R36, R71, R36, RZ.H0_H0 ;  /* 0x0000002447247231 */ /* 0x000fe200000400ff */
        /* <DEDUP_REMOVED lines=70> */
[----:B------:R-:W-:Y:S01]  /*2380*/  LOP3.LUT R28, R91, 0x64006400, RZ, 0xfc, !PT ;  /* 0x640064005b1c7812 */ /* 0x000fe200078efcff */
[----:B------:R-:W-:Y:S01]  /*2390*/  HFMA2.MMA R92, R87, R34, R92 ;  /* 0x00000022575c7235 */ /* 0x000fe2000000005c */
[----:B------:R-:W-:Y:S01]  /*23a0*/  HADD2 R91, R90, -1028, -1028 ;  /* 0xe404e4045a5b7430 */ /* 0x000fe20000000000 */
        /* <DEDUP_REMOVED lines=8> */
[-C--:B0-----:R-:W-:Y:S01]  /*2430*/  HFMA2.MMA R94, R91, R36.reuse, R94 ;  /* 0x000000245b5e7235 */ /* 0x081fe2000000005e */
[-C--:B------:R-:W-:Y:S01]  /*2440*/  HFMA2 R29, R19, R35.reuse, R93 ;  /* 0x00000023131d7231 */ /* 0x080fe2000000005d */
        /* <DEDUP_REMOVED lines=10> */
[----:B------:R-:W-:Y:S01]  /*24f0*/  LOP3.LUT R88, R88, 0x64006400, RZ, 0xfc, !PT ;  /* 0x6400640058587812 */ /* 0x000fe200078efcff */
[-C--:B------:R-:W-:Y:S01]  /*2500*/  HFMA2 R29, R15, R37.reuse, R29 ;  /* 0x000000250f1d7231 */ /* 0x080fe2000000001d */
[-C--:B------:R-:W-:Y:S01]  /*2510*/  HFMA2.MMA R28, R4, R38.reuse, R92 ;  /* 0x00000026041c7235 */ /* 0x080fe2000000005c */
[----:B------:R-:W-:Y:S01]  /*2520*/  HFMA2 R37, R13, R37, R30 ;  /* 0x000000250d257231 */ /* 0x000fe2000000001e */
[----:B------:R-:W-:Y:S01]  /*2530*/  HFMA2.MMA R30, R2, R38, R94 ;  /* 0x00000026021e7235 */ /* 0x000fe2000000005e */
[----:B------:R-:W-:-:S02]  /*2540*/  HADD2 R94, R41, -1028, -1028 ;  /* 0xe404e404295e7430 */ /* 0x000fc40000000000 */
[----:B------:R-:W-:Y:S02]  /*2550*/  HADD2 R90, R43, -1028, -1028 ;  /* 0xe404e4042b5a7430 */ /* 0x000fe40000000000 */
[-C--:B------:R-:W-:Y:S02]  /*2560*/  HFMA2 R29, R3, R38.reuse, R29 ;  /* 0x00000026031d7231 */ /* 0x080fe4000000001d */
[-C--:B------:R-:W-:Y:S01]  /*2570*/  HFMA2.MMA R28, R94, R39.reuse, R28 ;  /* 0x000000275e1c7235 */ /* 0x080fe2000000001c */
[----:B------:R-:W-:Y:S01]  /*2580*/  HADD2 R92, R42, -1028, -1028 ;  /* 0xe404e4042a5c7430 */ /* 0x000fe20000000000 */
[----:B------:R-:W-:Y:S01]  /*2590*/  HFMA2.MMA R30, R90, R39, R30 ;  /* 0x000000275a1e7235 */ /* 0x000fe2000000001e */
        /* <DEDUP_REMOVED lines=245> */
.L_x_413:
[----:B0-----:R-:W-:Y:S01]  /*34f0*/  LEA R0, R63, 0x40, 0x6 ;  /* 0x000000403f007811 */ /* 0x001fe200078e30ff */
[----:B------:R-:W-:Y:S01]  /*3500*/  IMAD.WIDE R2, R46, c[0x0][0x18c], R98 ;  /* 0x000063002e027a25 */ /* 0x000fe200078e0262 */
[----:B------:R-:W-:Y:S01]  /*3510*/  IADD3 R62, R62, 0x20, RZ ;  /* 0x000000203e3e7810 */ /* 0x000fe20007ffe0ff */
[----:B------:R-:W-:Y:S01]  /*3520*/  UIADD3 UR4, UR4, 0x40, URZ ;  /* 0x0000004004047890 */ /* 0x000fe2000fffe03f */
[----:B------:R-:W-:Y:S01]  /*3530*/  IMNMX R5, R0, c[0x0][0x190], PT ;  /* 0x0000640000057a17 */ /* 0x000fe20003800200 */
[----:B------:R-:W-:Y:S01]  /*3540*/  IMAD.MOV.U32 R0, RZ, RZ, R2 ;  /* 0x000000ffff007224 */ /* 0x000fe200078e0002 */
[C---:B------:R-:W-:Y:S02]  /*3550*/  ISETP.GE.AND P0, PT, R62.reuse, c[0x0][0x1b8], PT ;  /* 0x00006e003e007a0c */ /* 0x040fe40003f06270 */
[----:B------:R-:W-:-:S13]  /*3560*/  ISETP.LT.AND P2, PT, R62, R5, PT ;  /* 0x000000053e00720c */ /* 0x000fda0003f41270 */
[----:B------:R-:W-:Y:S05]  /*3570*/  @!P0 BRA P2, `(.L_x_414) ;  /* 0xffffdc9000008947 */ /* 0x000fea000103ffff */
.L_x_412:
[----:B------:R-:W-:-:S04]  /*3580*/  ISETP.GE.AND P0, PT, R62, R61, PT ;  /* 0x0000003d3e00720c */ /* 0x000fc80003f06270 */
[----:B------:R-:W-:-:S13]  /*3590*/  ISETP.GE.OR P0, PT, R62, c[0x0][0x1bc], P0 ;  /* 0x00006f003e007a0c */ /* 0x000fda0000706670 */
[----:B------:R-:W-:Y:S05]  /*35a0*/  @P0 BRA `(.L_x_415) ;  /* 0x0000131000000947 */ /* 0x000fea0003800000 */
[----:B-----5:R-:W-:-:S05]  /*35b0*/  IMAD.MOV.U32 R13, RZ, RZ, c[0x0][0x18c] ;  /* 0x00006300ff0d7624 */ /* 0x020fca00078e00ff */
[----:B------:R-:W-:-:S04]  /*35c0*/  SHF.R.S32.HI R2, RZ, 0x1f, R13 ;  /* 0x0000001fff027819 */ /* 0x000fc8000001140d */
[----:B------:R-:W-:Y:S02]  /*35d0*/  SHF.L.U64.HI R2, R13, 0x2, R2 ;  /* 0x000000020d027819 */ /* 0x000fe40000010202 */
.L_x_417:
        /* <DEDUP_REMOVED lines=14> */
[----:B------:R-:W-:Y:S02]  /*36c0*/  IMAD.MOV.U32 R4, RZ, RZ, R0 ;  /* 0x000000ffff047224 */ /* 0x000fe400078e0000 */
[----:B------:R-:W-:-:S06]  /*36d0*/  IMAD.MOV.U32 R5, RZ, RZ, R3 ;  /* 0x000000ffff057224 */ /* 0x000fcc00078e0003 */
[----:B------:R-:W2:Y:S01]  /*36e0*/  LDG.E.128.CONSTANT R4, [R4.64] ;  /* 0x0000000604047981 */ /* 0x000ea2000c1e9d00 */
[----:B------:R-:W-:Y:S01]  /*36f0*/  IMAD.MOV.U32 R26, RZ, RZ, 0x3400 ;  /* 0x00003400ff1a7424 */ /* 0x000fe200078e00ff */
[----:B------:R-:W-:Y:S01]  /*3700*/  ISETP.GE.AND P0, PT, R59, 0x2, PT ;  /* 0x000000023b00780c */ /* 0x000fe20003f06270 */
[----:B------:R-:W-:Y:S02]  /*3710*/  IMAD.MOV.U32 R35, RZ, RZ, 0x2c00 ;  /* 0x00002c00ff237424 */ /* 0x000fe400078e00ff */
[----:B------:R-:W-:Y:S01]  /*3720*/  IMAD.MOV.U32 R64, RZ, RZ, 0x2400 ;  /* 0x00002400ff407424 */ /* 0x000fe200078e00ff */
[----:B------:R-:W-:Y:S02]  /*3730*/  PRMT R26, R26, 0x5410, R26 ;  /* 0x000054101a1a7816 */ /* 0x000fe4000000001a */
[----:B--2---:R-:W-:Y:S02]  /*3740*/  LOP3.LUT R8, R4, 0xc000c, RZ, 0xc0, !PT ;  /* 0x000c000c04087812 */ /* 0x004fe400078ec0ff */
[----:B------:R-:W-:-:S02]  /*3750*/  SHF.R.U32.HI R32, RZ, 0x8, R4 ;  /* 0x00000008ff207819 */ /* 0x000fc40000011604 */
[C---:B------:R-:W-:Y:S02]  /*3760*/  LOP3.LUT R9, R4.reuse, 0x300030, RZ, 0xc0, !PT ;  /* 0x0030003004097812 */ /* 0x040fe400078ec0ff */
[C---:B------:R-:W-:Y:S02]  /*3770*/  LOP3.LUT R34, R4.reuse, 0xc000c0, RZ, 0xc0, !PT ;  /* 0x00c000c004227812 */ /* 0x040fe400078ec0ff */
[----:B------:R-:W-:Y:S02]  /*3780*/  LOP3.LUT R33, R4, 0x30003, RZ, 0xc0, !PT ;  /* 0x0003000304217812 */ /* 0x000fe400078ec0ff */
[C---:B------:R-:W-:Y:S02]  /*3790*/  LOP3.LUT R4, R5.reuse, 0xc000c, RZ, 0xc0, !PT ;  /* 0x000c000c05047812 */ /* 0x040fe400078ec0ff */
[----:B------:R-:W-:Y:S02]  /*37a0*/  SHF.R.U32.HI R31, RZ, 0x8, R5 ;  /* 0x00000008ff1f7819 */ /* 0x000fe40000011605 */
[----:B------:R-:W-:-:S02]  /*37b0*/  LOP3.LUT R10, R5, 0x300030, RZ, 0xc0, !PT ;  /* 0x00300030050a7812 */ /* 0x000fc400078ec0ff */
[C---:B------:R-:W-:Y:S02]  /*37c0*/  LOP3.LUT R37, R5.reuse, 0xc000c0, RZ, 0xc0, !PT ;  /* 0x00c000c005257812 */ /* 0x040fe400078ec0ff */
[----:B------:R-:W-:Y:S02]  /*37d0*/  LOP3.LUT R36, R5, 0x30003, RZ, 0xc0, !PT ;  /* 0x0003000305247812 */ /* 0x000fe400078ec0ff */
[C---:B------:R-:W-:Y:S02]  /*37e0*/  LOP3.LUT R5, R6.reuse, 0xc000c, RZ, 0xc0, !PT ;  /* 0x000c000c06057812 */ /* 0x040fe400078ec0ff */
[----:B------:R-:W-:Y:S02]  /*37f0*/  SHF.R.U32.HI R28, RZ, 0x8, R6 ;  /* 0x00000008ff1c7819 */ /* 0x000fe40000011606 */
[C---:B------:R-:W-:Y:S02]  /*3800*/  LOP3.LUT R11, R6.reuse, 0x300030, RZ, 0xc0, !PT ;  /* 0x00300030060b7812 */ /* 0x040fe400078ec0ff */
[----:B------:R-:W-:-:S02]  /*3810*/  LOP3.LUT R40, R6, 0xc000c0, RZ, 0xc0, !PT ;  /* 0x00c000c006287812 */ /* 0x000fc400078ec0ff */
[----:B------:R-:W-:Y:S02]  /*3820*/  LOP3.LUT R38, R6, 0x30003, RZ, 0xc0, !PT ;  /* 0x0003000306267812 */ /* 0x000fe400078ec0ff */
[----:B------:R-:W-:Y:S02]  /*3830*/  LOP3.LUT R6, R7, 0xc000c, RZ, 0xc0, !PT ;  /* 0x000c000c07067812 */ /* 0x000fe400078ec0ff */
[----:B------:R-:W-:Y:S02]  /*3840*/  SHF.R.U32.HI R30, RZ, 0x8, R7 ;  /* 0x00000008ff1e7819 */ /* 0x000fe40000011607 */
        /* <DEDUP_REMOVED lines=256> */
.L_x_416:
[----:B------:R-:W-:Y:S01]  /*4850*/  IADD3 R62, R62, 0x10, RZ ;  /* 0x000000103e3e7810 */ /* 0x000fe20007ffe0ff */
[----:B------:R-:W-:Y:S01]  /*4860*/  UIADD3 UR4, UR4, 0x20, URZ ;  /* 0x0000002004047890 */ /* 0x000fe2000fffe03f */
[----:B------:R-:W-:Y:S02]  /*4870*/  LEA R0, P2, R13, R0, 0x2 ;  /* 0x000000000d007211 */ /* 0x000fe400078410ff */
[C---:B------:R-:W-:Y:S02]  /*4880*/  ISETP.GE.AND P0, PT, R62.reuse, c[0x0][0x1bc], PT ;  /* 0x00006f003e007a0c */ /* 0x040fe40003f06270 */
[----:B------:R-:W-:Y:S01]  /*4890*/  ISETP.LT.AND P3, PT, R62, R61, PT ;  /* 0x0000003d3e00720c */ /* 0x000fe20003f61270 */
[----:B------:R-:W-:-:S12]  /*48a0*/  IMAD.X R3, R3, 0x1, R2, P2 ;  /* 0x0000000103037824 */ /* 0x000fd800010e0602 */
[----:B------:R-:W-:Y:S05]  /*48b0*/  @!P0 BRA P3, `(.L_x_417) ;  /* 0xffffed2000008947 */ /* 0x000fea000183ffff */
.L_x_415:
        /* <DEDUP_REMOVED lines=16> */
.L_x_421:
[----:B------:R-:W0:Y:S02]  /*49c0*/  LDS R4, [R0] ;  /* 0x0000000000047984 */ /* 0x000e240000000800 */
[----:B0-----:R-:W-:-:S06]  /*49d0*/  HADD2 R5, R4, R58 ;  /* 0x0000003a04057230 */ /* 0x001fcc0000000000 */
[----:B------:R-:W0:Y:S02]  /*49e0*/  ATOMS.CAST.SPIN R5, [R0], R4, R5 ;  /* 0x000000040005738d */ /* 0x000e240001800005 */
[----:B0-----:R-:W-:-:S13]  /*49f0*/  ISETP.EQ.U32.AND P0, PT, R5, 0x1, PT ;  /* 0x000000010500780c */ /* 0x001fda0003f02070 */
[----:B------:R-:W-:Y:S05]  /*4a00*/  @!P0 BRA `(.L_x_421) ;  /* 0xffffffb000008947 */ /* 0x000fea000383ffff */
[----:B------:R-:W-:Y:S05]  /*4a10*/  BRA `(.L_x_419) ;  /* 0x0000003000007947 */ /* 0x000fea0003800000 */
.L_x_420:
[----:B------:R-:W2:Y:S02]  /*4a20*/  LD.E R0, [R2.64] ;  /* 0x0000000602007980 */ /* 0x000ea4000c101900 */
[----:B--2---:R-:W-:-:S05]  /*4a30*/  IMAD.IADD R5, R58, 0x1, R0 ;  /* 0x000000013a057824 */ /* 0x004fca00078e0200 */
[----:B------:R0:W-:Y:S02]  /*4a40*/  ST.E [R2.64], R5 ;  /* 0x0000000502007985 */ /* 0x0001e4000c101906 */
.L_x_419:
[----:B------:R-:W-:Y:S05]  /*4a50*/  BSYNC B0 ;  /* 0x0000000000007941 */ /* 0x000fea0003800000 */
.L_x_418:
[----:B------:R-:W2:Y:S01]  /*4a60*/  ATOM.E.ADD.F16x2.RN.STRONG.GPU P0, RZ, [R2.64+0x4], R57 ;  /* 0x0000043902ff798a */ /* 0x000ea2000810e9c6 */
[----:B------:R-:W-:Y:S01]  /*4a70*/  BSSY B0, `(.L_x_422) ;  /* 0x000000f000007945 */ /* 0x000fe20003800000 */
[----:B--2---:R-:W-:Y:S05]  /*4a80*/  @P0 BRA `(.L_x_423) ;  /* 0x000000d000000947 */ /* 0x004fea0003800000 */
[----:B------:R-:W1:Y:S02]  /*4a90*/  QSPC.E.S P0, RZ, [R2+0x4] ;  /* 0x0000040002ff73aa */ /* 0x000e640000000500 */
[----:B-1----:R-:W-:Y:S05]  /*4aa0*/  @!P0 BRA `(.L_x_424) ;  /* 0x0000008000008947 */ /* 0x002fea0003800000 */
[----:B------:R-:W-:-:S04]  /*4ab0*/  IADD3 R0, R2, 0x4, RZ ;  /* 0x0000000402007810 */ /* 0x000fc80007ffe0ff */
[----:B------:R-:W-:-:S05]  /*4ac0*/  LOP3.LUT R0, R0, 0xffffff, RZ, 0xc0, !PT ;  /* 0x00ffffff00007812 */ /* 0x000fca00078ec0ff */
.L_x_425:
[----:B------:R-:W1:Y:S02]  /*4ad0*/  LDS R4, [R0] ;  /* 0x0000000000047984 */ /* 0x000e640000000800 */
[----:B01----:R-:W-:-:S10]  /*4ae0*/  HFMA2.MMA R5, R4, 1, 1, R57 ;  /* 0x3c003c0004057835 */ /* 0x003fd40000000039 */
[----:B------:R-:W0:Y:S02]  /*4af0*/  ATOMS.CAST.SPIN R5, [R0], R4, R5 ;  /* 0x000000040005738d */ /* 0x000e240001800005 */
[----:B0-----:R-:W-:-:S13]  /*4b00*/  ISETP.EQ.U32.AND P0, PT, R5, 0x1, PT ;  /* 0x000000010500780c */ /* 0x001fda0003f02070 */
[----:B------:R-:W-:Y:S05]  /*4b10*/  @!P0 BRA `(.L_x_425) ;  /* 0xffffffb000008947 */ /* 0x000fea000383ffff */
[----:B------:R-:W-:Y:S05]  /*4b20*/  BRA `(.L_x_423) ;  /* 0x0000003000007947 */ /* 0x000fea0003800000 */
.L_x_424:
[----:B------:R-:W2:Y:S02]  /*4b30*/  LD.E R0, [R2.64+0x4] ;  /* 0x0000040602007980 */ /* 0x000ea4000c101900 */
[----:B0-2---:R-:W-:-:S05]  /*4b40*/  IMAD.IADD R5, R57, 0x1, R0 ;  /* 0x0000000139057824 */ /* 0x005fca00078e0200 */
[----:B------:R0:W-:Y:S02]  /*4b50*/  ST.E [R2.64+0x4], R5 ;  /* 0x0000040502007985 */ /* 0x0001e4000c101906 */
.L_x_423:
[----:B------:R-:W-:Y:S05]  /*4b60*/  BSYNC B0 ;  /* 0x0000000000007941 */ /* 0x000fea0003800000 */
.L_x_422:
        /* <DEDUP_REMOVED lines=9> */
.L_x_429:
[----:B------:R-:W0:Y:S02]  /*4c00*/  LDS R4, [R0] ;  /* 0x0000000000047984 */ /* 0x000e240000000800 */
[----:B0-----:R-:W-:-:S06]  /*4c10*/  HADD2 R5, R4, R56 ;  /* 0x0000003804057230 */ /* 0x001fcc0000000000 */
[----:B------:R-:W0:Y:S02]  /*4c20*/  ATOMS.CAST.SPIN R5, [R0], R4, R5 ;  /* 0x000000040005738d */ /* 0x000e240001800005 */
[----:B0-----:R-:W-:-:S13]  /*4c30*/  ISETP.EQ.U32.AND P0, PT, R5, 0x1, PT ;  /* 0x000000010500780c */ /* 0x001fda0003f02070 */
[----:B------:R-:W-:Y:S05]  /*4c40*/  @!P0 BRA `(.L_x_429) ;  /* 0xffffffb000008947 */ /* 0x000fea000383ffff */
[----:B------:R-:W-:Y:S05]  /*4c50*/  BRA `(.L_x_427) ;  /* 0x0000003000007947 */ /* 0x000fea0003800000 */
.L_x_428:
[----:B------:R-:W2:Y:S02]  /*4c60*/  LD.E R0, [R2.64] ;  /* 0x0000000602007980 */ /* 0x000ea4000c101900 */
[----:B--2---:R-:W-:-:S05]  /*4c70*/  IMAD.IADD R5, R56, 0x1, R0 ;  /* 0x0000000138057824 */ /* 0x004fca00078e0200 */
[----:B------:R0:W-:Y:S02]  /*4c80*/  ST.E [R2.64], R5 ;  /* 0x0000000502007985 */ /* 0x0001e4000c101906 */
.L_x_427:
[----:B------:R-:W-:Y:S05]  /*4c90*/  BSYNC B0 ;  /* 0x0000000000007941 */ /* 0x000fea0003800000 */
.L_x_426:
[----:B------:R-:W2:Y:S01]  /*4ca0*/  ATOM.E.ADD.F16x2.RN.STRONG.GPU P0, RZ, [R2.64+0x4], R55 ;  /* 0x0000043702ff798a */ /* 0x000ea2000810e9c6 */
[----:B------:R-:W-:Y:S01]  /*4cb0*/  BSSY B0, `(.L_x_430) ;  /* 0x000000f000007945 */ /* 0x000fe20003800000 */
[----:B--2---:R-:W-:Y:S05]  /*4cc0*/  @P0 BRA `(.L_x_431) ;  /* 0x000000d000000947 */ /* 0x004fea0003800000 */
[----:B------:R-:W1:Y:S02]  /*4cd0*/  QSPC.E.S P0, RZ, [R2+0x4] ;  /* 0x0000040002ff73aa */ /* 0x000e640000000500 */
[----:B-1----:R-:W-:Y:S05]  /*4ce0*/  @!P0 BRA `(.L_x_432) ;  /* 0x0000008000008947 */ /* 0x002fea0003800000 */
[----:B------:R-:W-:-:S04]  /*4cf0*/  IADD3 R0, R2, 0x4, RZ ;  /* 0x0000000402007810 */ /* 0x000fc80007ffe0ff */
[----:B------:R-:W-:-:S05]  /*4d00*/  LOP3.LUT R0, R0, 0xffffff, RZ, 0xc0, !PT ;  /* 0x00ffffff00007812 */ /* 0x000fca00078ec0ff */
.L_x_433:
[----:B------:R-:W1:Y:S02]  /*4d10*/  LDS R4, [R0] ;  /* 0x0000000000047984 */ /* 0x000e640000000800 */
[----:B01----:R-:W-:-:S10]  /*4d20*/  HFMA2.MMA R5, R4, 1, 1, R55 ;  /* 0x3c003c0004057835 */ /* 0x003fd40000000037 */
[----:B------:R-:W0:Y:S02]  /*4d30*/  ATOMS.CAST.SPIN R5, [R0], R4, R5 ;  /* 0x000000040005738d */ /* 0x000e240001800005 */
[----:B0-----:R-:W-:-:S13]  /*4d40*/  ISETP.EQ.U32.AND P0, PT, R5, 0x1, PT ;  /* 0x000000010500780c */ /* 0x001fda0003f02070 */
[----:B------:R-:W-:Y:S05]  /*4d50*/  @!P0 BRA `(.L_x_433) ;  /* 0xffffffb000008947 */ /* 0x000fea000383ffff */
[----:B------:R-:W-:Y:S05]  /*4d60*/  BRA `(.L_x_431) ;  /* 0x0000003000007947 */ /* 0x000fea0003800000 */
.L_x_432:
[----:B------:R-:W2:Y:S02]  /*4d70*/  LD.E R0, [R2.64+0x4] ;  /* 0x0000040602007980 */ /* 0x000ea4000c101900 */
[----:B0-2---:R-:W-:-:S05]  /*4d80*/  IMAD.IADD R5, R55, 0x1, R0 ;  /* 0x0000000137057824 */ /* 0x005fca00078e0200 */
[----:B------:R0:W-:Y:S02]  /*4d90*/  ST.E [R2.64+0x4], R5 ;  /* 0x0000040502007985 */ /* 0x0001e4000c101906 */
.L_x_431:
[----:B------:R-:W-:Y:S05]  /*4da0*/  BSYNC B0 ;  /* 0x0000000000007941 */ /* 0x000fea0003800000 */
.L_x_430:
        /* <DEDUP_REMOVED lines=9> */
.L_x_437:
[----:B------:R-:W0:Y:S02]  /*4e40*/  LDS R4, [R0] ;  /* 0x0000000000047984 */ /* 0x000e240000000800 */
[----:B0-----:R-:W-:-:S06]  /*4e50*/  HADD2 R5, R4, R54 ;  /* 0x0000003604057230 */ /* 0x001fcc0000000000 */
[----:B------:R-:W0:Y:S02]  /*4e60*/  ATOMS.CAST.SPIN R5, [R0], R4, R5 ;  /* 0x000000040005738d */ /* 0x000e240001800005 */
[----:B0-----:R-:W-:-:S13]  /*4e70*/  ISETP.EQ.U32.AND P0, PT, R5, 0x1, PT ;  /* 0x000000010500780c */ /* 0x001fda0003f02070 */
[----:B------:R-:W-:Y:S05]  /*4e80*/  @!P0 BRA `(.L_x_437) ;  /* 0xffffffb000008947 */ /* 0x000fea000383ffff */
[----:B------:R-:W-:Y:S05]  /*4e90*/  BRA `(.L_x_435) ;  /* 0x0000003000007947 */ /* 0x000fea0003800000 */
.L_x_436:
[----:B------:R-:W2:Y:S02]  /*4ea0*/  LD.E R0, [R2.64] ;  /* 0x0000000602007980 */ /* 0x000ea4000c101900 */
[----:B--2---:R-:W-:-:S05]  /*4eb0*/  IMAD.IADD R5, R54, 0x1, R0 ;  /* 0x0000000136057824 */ /* 0x004fca00078e0200 */
[----:B------:R0:W-:Y:S02]  /*4ec0*/  ST.E [R2.64], R5 ;  /* 0x0000000502007985 */ /* 0x0001e4000c101906 */
.L_x_435:
[----:B------:R-:W-:Y:S05]  /*4ed0*/  BSYNC B0 ;  /* 0x0000000000007941 */ /* 0x000fea0003800000 */
.L_x_434:
[----:B------:R-:W2:Y:S01]  /*4ee0*/  ATOM.E.ADD.F16x2.RN.STRONG.GPU P0, RZ, [R2.64+0x4], R53 ;  /* 0x0000043502ff798a */ /* 0x000ea2000810e9c6 */
[----:B------:R-:W-:Y:S01]  /*4ef0*/  BSSY B0, `(.L_x_438) ;  /* 0x000000f000007945 */ /* 0x000fe20003800000 */
[----:B--2---:R-:W-:Y:S05]  /*4f00*/  @P0 BRA `(.L_x_439) ;  /* 0x000000d000000947 */ /* 0x004fea0003800000 */
[----:B------:R-:W1:Y:S02]  /*4f10*/  QSPC.E.S P0, RZ, [R2+0x4] ;  /* 0x0000040002ff73aa */ /* 0x000e640000000500 */
[----:B-1----:R-:W-:Y:S05]  /*4f20*/  @!P0 BRA `(.L_x_440) ;  /* 0x0000008000008947 */ /* 0x002fea0003800000 */
[----:B------:R-:W-:-:S04]  /*4f30*/  IADD3 R0, R2, 0x4, RZ ;  /* 0x0000000402007810 */ /* 0x000fc80007ffe0ff */
[----:B------:R-:W-:-:S05]  /*4f40*/  LOP3.LUT R0, R0, 0xffffff, RZ, 0xc0, !PT ;  /* 0x00ffffff00007812 */ /* 0x000fca00078ec0ff */
.L_x_441:
[----:B------:R-:W1:Y:S02]  /*4f50*/  LDS R4, [R0] ;  /* 0x0000000000047984 */ /* 0x000e640000000800 */
[----:B01----:R-:W-:-:S10]  /*4f60*/  HFMA2.MMA R5, R4, 1, 1, R53 ;  /* 0x3c003c0004057835 */ /* 0x003fd40000000035 */
[----:B------:R-:W0:Y:S02]  /*4f70*/  ATOMS.CAST.SPIN R5, [R0], R4, R5 ;  /* 0x000000040005738d */ /* 0x000e240001800005 */
[----:B0-----:R-:W-:-:S13]  /*4f80*/  ISETP.EQ.U32.AND P0, PT, R5, 0x1, PT ;  /* 0x000000010500780c */ /* 0x001fda0003f02070 */
[----:B------:R-:W-:Y:S05]  /*4f90*/  @!P0 BRA `(.L_x_441) ;  /* 0xffffffb000008947 */ /* 0x000fea000383ffff */
[----:B------:R-:W-:Y:S05]  /*4fa0*/  BRA `(.L_x_439) ;  /* 0x0000003000007947 */ /* 0x000fea0003800000 */
.L_x_440:
[----:B------:R-:W2:Y:S02]  /*4fb0*/  LD.E R0, [R2.64+0x4] ;  /* 0x0000040602007980 */ /* 0x000ea4000c101900 */
[----:B0-2---:R-:W-:-:S05]  /*4fc0*/  IMAD.IADD R5, R53, 0x1, R0 ;  /* 0x0000000135057824 */ /* 0x005fca00078e0200 */
[----:B------:R0:W-:Y:S02]  /*4fd0*/  ST.E [R2.64+0x4], R5 ;  /* 0x0000040502007985 */ /* 0x0001e4000c101906 */
.L_x_439:
[----:B------:R-:W-:Y:S05]  /*4fe0*/  BSYNC B0 ;  /* 0x0000000000007941 */ /* 0x000fea0003800000 */
.L_x_438:
        /* <DEDUP_REMOVED lines=9> */
.L_x_445:
[----:B------:R-:W0:Y:S02]  /*5080*/  LDS R4, [R0] ;  /* 0x0000000000047984 */ /* 0x000e240000000800 */
[----:B0-----:R-:W-:-:S06]  /*5090*/  HADD2 R5, R4, R52 ;  /* 0x0000003404057230 */ /* 0x001fcc0000000000 */
[----:B------:R-:W0:Y:S02]  /*50a0*/  ATOMS.CAST.SPIN R5, [R0], R4, R5 ;  /* 0x000000040005738d */ /* 0x000e240001800005 */
[----:B0-----:R-:W-:-:S13]  /*50b0*/  ISETP.EQ.U32.AND P0, PT, R5, 0x1, PT ;  /* 0x000000010500780c */ /* 0x001fda0003f02070 */
[----:B------:R-:W-:Y:S05]  /*50c0*/  @!P0 BRA `(.L_x_445) ;  /* 0xffffffb000008947 */ /* 0x000fea000383ffff */
[----:B------:R-:W-:Y:S05]  /*50d0*/  BRA `(.L_x_443) ;  /* 0x0000003000007947 */ /* 0x000fea0003800000 */
.L_x_444:
[----:B------:R-:W2:Y:S02]  /*50e0*/  LD.E R0, [R2.64] ;  /* 0x0000000602007980 */ /* 0x000ea4000c101900 */
[----:B--2---:R-:W-:-:S05]  /*50f0*/  IMAD.IADD R5, R52, 0x1, R0 ;  /* 0x0000000134057824 */ /* 0x004fca00078e0200 */
[----:B------:R0:W-:Y:S02]  /*5100*/  ST.E [R2.64], R5 ;  /* 0x0000000502007985 */ /* 0x0001e4000c101906 */
.L_x_443:
[----:B------:R-:W-:Y:S05]  /*5110*/  BSYNC B0 ;  /* 0x0000000000007941 */ /* 0x000fea0003800000 */
.L_x_442:
[----:B------:R-:W2:Y:S02]  /*5120*/  ATOM.E.ADD.F16x2.RN.STRONG.GPU P0, RZ, [R2.64+0x4], R50 ;  /* 0x0000043202ff798a */ /* 0x000ea4000810e9c6 */
[----:B--2---:R-:W-:Y:S05]  /*5130*/  @P0 EXIT ;  /* 0x000000000000094d */ /* 0x004fea0003800000 */
[----:B------:R-:W1:Y:S02]  /*5140*/  QSPC.E.S P0, RZ, [R2+0x4] ;  /* 0x0000040002ff73aa */ /* 0x000e640000000500 */
[----:B-1----:R-:W-:Y:S05]  /*5150*/  @!P0 BRA `(.L_x_446) ;  /* 0x0000008000008947 */ /* 0x002fea0003800000 */
[----:B0-----:R-:W-:-:S04]  /*5160*/  IADD3 R2, R2, 0x4, RZ ;  /* 0x0000000402027810 */ /* 0x001fc80007ffe0ff */
[----:B------:R-:W-:-:S05]  /*5170*/  LOP3.LUT R2, R2, 0xffffff, RZ, 0xc0, !PT ;  /* 0x00ffffff02027812 */ /* 0x000fca00078ec0ff */
.L_x_447:
[----:B------:R-:W0:Y:S02]  /*5180*/  LDS R4, [R2] ;  /* 0x0000000002047984 */ /* 0x000e240000000800 */
[----:B0-----:R-:W-:-:S10]  /*5190*/  HFMA2.MMA R5, R4, 1, 1, R50 ;  /* 0x3c003c0004057835 */ /* 0x001fd40000000032 */
[----:B------:R-:W0:Y:S02]  /*51a0*/  ATOMS.CAST.SPIN R5, [R2], R4, R5 ;  /* 0x000000040205738d */ /* 0x000e240001800005 */
[----:B0-----:R-:W-:-:S13]  /*51b0*/  ISETP.EQ.U32.AND P0, PT, R5, 0x1, PT ;  /* 0x000000010500780c */ /* 0x001fda0003f02070 */
[----:B------:R-:W-:Y:S05]  /*51c0*/  @!P0 BRA `(.L_x_447) ;  /* 0xffffffb000008947 */ /* 0x000fea000383ffff */
[----:B------:R-:W-:Y:S05]  /*51d0*/  EXIT ;  /* 0x000000000000794d */ /* 0x000fea0003800000 */
.L_x_446:
[----:B------:R-:W2:Y:S02]  /*51e0*/  LD.E R0, [R2.64+0x4] ;  /* 0x0000040602007980 */ /* 0x000ea4000c101900 */
[----:B0-2---:R-:W-:-:S05]  /*51f0*/  IMAD.IADD R5, R50, 0x1, R0 ;  /* 0x0000000132057824 */ /* 0x005fca00078e0200 */
[----:B------:R-:W-:Y:S01]  /*5200*/  ST.E [R2.64+0x4], R5 ;  /* 0x0000040502007985 */ /* 0x000fe2000c101906 */
[----:B------:R-:W-:Y:S05]  /*5210*/  EXIT ;  /* 0x000000000000794d */ /* 0x000fea0003800000 */
.L_x_448:
        /* <DEDUP_REMOVED lines=14> */
.L_x_2817:


//--------------------- .text._Z23gemm_half_q_half_kernelILi4ELi2ELb0ELb0ELi64EEvPK6__halfPKjS4_S2_PS0_iiiiPKtS7_iiiiiibS2_i --------------------------
	.section	.text._Z23gemm_half_q_half_kernelILi4ELi2ELb0ELb0ELi64EEvPK6__halfPKjS4_S2_PS0_iiiiPKtS7_iiiiiibS2_i,"ax",@progbits
	.sectioninfo	@"SHI_REGISTERS=72"
	.align	128
        .global         _Z23gemm_half_q_half_kernelILi4ELi2ELb0ELb0ELi64EEvPK6__halfPKjS4_S2_PS0_iiiiPKtS7_iiiiiibS2_i
        .type           _Z23gemm_half_q_half_kernelILi4ELi2ELb0ELb0ELi64EEvPK6__halfPKjS4_S2_PS0_iiiiPKtS7_iiiiiibS2_i,@function
        .size           _Z23gemm_half_q_half_kernelILi4ELi2ELb0ELb0ELi64EEvPK6__halfPKjS4_S2_PS0_iiiiPKtS7_iiiiiibS2_i,(.L_x_2818 - _Z23gemm_half_q_half_kernelILi4ELi2ELb0ELb0ELi64EEvPK6__halfPKjS4_S2_PS0_iiiiPKtS7_iiiiiibS2_i)
        .other          _Z23gemm_half_q_half_kernelILi4ELi2ELb0ELb0ELi64EEvPK6__halfPKjS4_S2_PS0_iiiiPKtS7_iiiiiibS2_i,@"STO_CUDA_ENTRY STV_DEFAULT"
_Z23gemm_half_q_half_kernelILi4ELi2ELb0ELb0ELi64EEvPK6__halfPKjS4_S2_PS0_iiiiPKtS7_iiiiiibS2_i:
.text._Z23gemm_half_q_half_kernelILi4ELi2ELb0ELb0ELi64EEvPK6__halfPKjS4_S2_PS0_iiiiPKtS7_iiiiiibS2_i:
        /* <DEDUP_REMOVED lines=40> */
.L_x_453:
        /* <DEDUP_REMOVED lines=17> */
.L_x_452:
        /* <DEDUP_REMOVED lines=17> */
.L_x_451:
        /* <DEDUP_REMOVED lines=13> */
.L_x_455:
        /* <DEDUP_REMOVED lines=17> */
.L_x_454:
        /* <DEDUP_REMOVED lines=15> */
.L_x_450:
[----:B------:R-:W-:Y:S05]  /*0770*/  BSYNC B0 ;  /* 0x0000000000007941 */ /* 0x000fea0003800000 */
.L_x_449:
        /* <DEDUP_REMOVED lines=18> */
.L_x_458:
        /* <DEDUP_REMOVED lines=11> */
.L_x_457:
[----:B-1----:R-:W-:-:S05]  /*0950*/  IMAD.IADD R4, R53, 0x1, -R10 ;  /* 0x0000000135047824 */ /* 0x002fca00078e0a0a */
        /* <DEDUP_REMOVED lines=9> */
.L_x_456:
[----:B------:R-:W-:Y:S01]  /*09f0*/  BAR.SYNC.DEFER_BLOCKING 0x0 ;  /* 0x0000000000007b1d */ /* 0x000fe20000010000 */
[C---:B------:R-:W-:Y:S01]  /*0a00*/  ISETP.GT.AND P0, PT, R52.reuse, c[0x0][0x1a8], PT ;  /* 0x00006a0034007a0c */ /* 0x040fe20003f04270 */
[----:B------:R-:W-:Y:S01]  /*0a10*/  IMAD.MOV.U32 R21, RZ, RZ, 0x2 ;  /* 0x00000002ff157424 */ /* 0x000fe200078e00ff */
[C---:B------:R-:W-:Y:S02]  /*0a20*/  ISETP.GT.AND P3, PT, R52.reuse, c[0x0][0x1ac], PT ;  /* 0x00006b0034007a0c */ /* 0x040fe40003f64270 */
[C---:B------:R-:W-:Y:S02]  /*0a30*/  ISETP.GT.AND P4, PT, R52.reuse, c[0x0][0x1b0], PT ;  /* 0x00006c0034007a0c */ /* 0x040fe40003f84270 */
[C---:B------:R-:W-:Y:S02]  /*0a40*/  ISETP.GT.AND P5, PT, R52.reuse, c[0x0][0x1b4], PT ;  /* 0x00006d0034007a0c */ /* 0x040fe40003fa4270 */
[C---:B-1----:R-:W-:Y:S02]  /*0a50*/  IMNMX R3, R52.reuse, c[0x0][0x1a8], PT ;  /* 0x00006a0034037a17 */ /* 0x042fe40003800200 */
[----:B------:R-:W-:-:S02]  /*0a60*/  ISETP.GT.AND P2, PT, R52, c[0x0][0x1b8], PT ;  /* 0x00006e0034007a0c */ /* 0x000fc40003f44270 */
[----:B------:R-:W-:Y:S02]  /*0a70*/  SHF.R.S32.HI R4, RZ, 0x1f, R3 ;  /* 0x0000001fff047819 */ /* 0x000fe40000011403 */
[----:B------:R-:W-:Y:S02]  /*0a80*/  @P0 IMNMX R2, R52, c[0x0][0x1ac], PT ;  /* 0x00006b0034020a17 */ /* 0x000fe40003800200 */
[----:B------:R-:W-:Y:S02]  /*0a90*/  LEA.HI R11, R4, R3, RZ, 0x5 ;  /* 0x00000003040b7211 */ /* 0x000fe400078f28ff */
[----:B------:R-:W-:Y:S02]  /*0aa0*/  @P3 IMNMX R3, R52, c[0x0][0x1b0], PT ;  /* 0x00006c0034033a17 */ /* 0x000fe40003800200 */
        /* <DEDUP_REMOVED lines=10> */
[----:B------:R-:W-:Y:S02]  /*0b50*/  @P5 SHF.R.S32.HI R10, RZ, 0x1f, R9 ;  /* 0x0000001fff0a5819 */ /* 0x000fe40000011409 */
[----:B------:R-:W-:Y:S02]  /*0b60*/  @P3 LEA.HI R6, R5, R4, RZ, 0x5 ;  /* 0x0000000405063211 */ /* 0x000fe400078f28ff */
[----:B------:R-:W-:Y:S02]  /*0b70*/  @P2 IMNMX R4, R52, c[0x0][0x1bc], PT ;  /* 0x00006f0034042a17 */ /* 0x000fe40003800200 */
[----:B------:R-:W-:-:S02]  /*0b80*/  @P0 SHF.R.S32.HI R3, RZ, 0x5, R3 ;  /* 0x00000005ff030819 */ /* 0x000fc40000011403 */
[----:B------:R-:W-:Y:S01]  /*0b90*/  @P4 LEA.HI R8, R2, R7, RZ, 0x5 ;  /* 0x0000000702084211 */ /* 0x000fe200078f28ff */
[----:B------:R-:W-:Y:S01]  /*0ba0*/  IMAD.MOV.U32 R7, RZ, RZ, RZ ;  /* 0x000000ffff077224 */ /* 0x000fe200078e00ff */
[----:B------:R-:W-:Y:S01]  /*0bb0*/  @P5 LEA.HI R10, R10, R9, RZ, 0x5 ;  /* 0x000000090a0a5211 */ /* 0x000fe200078f28ff */
[----:B------:R-:W-:Y:S01]  /*0bc0*/  IMAD.MOV.U32 R2, RZ, RZ, RZ ;  /* 0x000000ffff027224 */ /* 0x000fe200078e00ff */
[----:B------:R-:W-:Y:S02]  /*0bd0*/  @P2 IADD3 R9, R4, -c[0x0][0x1b8], RZ ;  /* 0x80006e0004092a10 */ /* 0x000fe40007ffe0ff */
[----:B------:R-:W-:Y:S01]  /*0be0*/  CS2R R4, SRZ ;  /* 0x0000000000047805 */ /* 0x000fe2000001ff00 */
[----:B------:R-:W-:Y:S01]  /*0bf0*/  @P4 SHF.R.S32.HI R8, RZ, 0x5, R8 ;  /* 0x00000005ff084819 */ /* 0x000fe20000011408 */
[----:B------:R-:W-:Y:S01]  /*0c00*/  @P0 IMAD R5, R3, 0x6, RZ ;  /* 0x0000000603050824 */ /* 0x000fe200078e02ff */
[----:B------:R-:W-:Y:S01]  /*0c10*/  ISETP.GE.AND P0, PT, R52, R51, PT ;  /* 0x000000333400720c */ /* 0x000fe20003f06270 */
[----:B------:R-:W-:Y:S01]  /*0c20*/  IMAD.MOV.U32 R3, RZ, RZ, RZ ;  /* 0x000000ffff037224 */ /* 0x000fe200078e00ff */
[----:B------:R-:W-:Y:S01]  /*0c30*/  @P2 SHF.R.S32.HI R12, RZ, 0x1f, R9 ;  /* 0x0000001fff0c2819 */ /* 0x000fe20000011409 */
[----:B------:R-:W-:Y:S01]  /*0c40*/  @P4 IMAD.SHL.U32 R7, R8, 0x4, RZ ;  /* 0x0000000408074824 */ /* 0x000fe200078e00ff */
[----:B------:R-:W-:-:S02]  /*0c50*/  @P3 SHF.R.S32.HI R6, RZ, 0x5, R6 ;  /* 0x00000005ff063819 */ /* 0x000fc40000011406 */
[----:B------:R-:W-:Y:S02]  /*0c60*/  SHF.R.S32.HI R8, RZ, 0x5, R11 ;  /* 0x00000005ff087819 */ /* 0x000fe4000001140b */
[----:B------:R-:W-:Y:S01]  /*0c70*/  @P2 LEA.HI R12, R12, R9, RZ, 0x5 ;  /* 0x000000090c0c2211 */ /* 0x000fe200078f28ff */
[----:B------:R-:W-:Y:S01]  /*0c80*/  @P3 IMAD R4, R6, 0x5, RZ ;  /* 0x0000000506043824 */ /* 0x000fe200078e02ff */
[----:B------:R-:W-:Y:S01]  /*0c90*/  @P5 SHF.R.S32.HI R10, RZ, 0x5, R10 ;  /* 0x00000005ff0a5819 */ /* 0x000fe2000001140a */
[----:B------:R-:W-:Y:S01]  /*0ca0*/  IMAD R5, R8, 0x8, R5 ;  /* 0x0000000808057824 */ /* 0x000fe200078e0205 */
[----:B------:R-:W-:Y:S01]  /*0cb0*/  @P2 SHF.R.S32.HI R6, RZ, 0x5, R12 ;  /* 0x00000005ff062819 */ /* 0x000fe2000001140c */
[----:B------:R-:W-:Y:S02]  /*0cc0*/  IMAD.SHL.U32 R12, R0, 0x80, RZ ;  /* 0x00000080000c7824 */ /* 0x000fe400078e00ff */
[----:B------:R-:W-:Y:S01]  /*0cd0*/  @P5 IMAD R2, R10, 0x3, RZ ;  /* 0x000000030a025824 */ /* 0x000fe200078e02ff */
[----:B------:R-:W-:Y:S01]  /*0ce0*/  IADD3 R19, R7, R5, R4 ;  /* 0x0000000507137210 */ /* 0x000fe20007ffe004 */
[----:B------:R-:W-:-:S02]  /*0cf0*/  @P2 IMAD.SHL.U32 R3, R6, 0x2, RZ ;  /* 0x0000000206032824 */ /* 0x000fc400078e00ff */
        /* <DEDUP_REMOVED lines=8> */
[----:B------:R-:W-:Y:S02]  /*0d80*/  LOP3.LUT R10, R4, 0x10, RZ, 0xc0, !PT ;  /* 0x00000010040a7812 */ /* 0x000fe400078ec0ff */
[----:B------:R-:W-:-:S02]  /*0d90*/  SHF.R.S32.HI R11, RZ, 0x3, R6 ;  /* 0x00000003ff0b7819 */ /* 0x000fc40000011406 */
.L_x_460:
        /* <DEDUP_REMOVED lines=43> */
.L_x_459:
[----:B------:R-:W-:Y:S02]  /*1050*/  ISETP.GE.OR P0, PT, R52, c[0x0][0x1bc], P0 ;  /* 0x00006f0034007a0c */ /* 0x000fe40000706670 */
[----:B------:R-:W-:Y:S02]  /*1060*/  IADD3 R0, R3, R19, R2 ;  /* 0x0000001303007210 */ /* 0x000fe40007ffe002 */
[----:B------:R-:W-:Y:S02]  /*1070*/  PRMT R9, RZ, 0x5410, RZ ;  /* 0x00005410ff097816 */ /* 0x000fe400000000ff */
[----:B------:R-:W-:Y:S02]  /*1080*/  PRMT R8, RZ, 0x5410, RZ ;  /* 0x00005410ff087816 */ /* 0x000fe400000000ff */
[----:B------:R-:W-:Y:S02]  /*1090*/  PRMT R7, RZ, 0x5410, RZ ;  /* 0x00005410ff077816 */ /* 0x000fe400000000ff */
[----:B-1----:R-:W-:-:S02]  /*10a0*/  PRMT R6, RZ, 0x5410, RZ ;  /* 0x00005410ff067816 */ /* 0x002fc400000000ff */
        /* <DEDUP_REMOVED lines=15> */
[----:B------:R-:W-:Y:S01]  /*11a0*/  LEA.HI.X R45, R0, c[0x0][0x16c], R45, 0x2, P0 ;  /* 0x00005b00002d7a11 */ /* 0x000fe200000f142d */
[----:B------:R-:W-:-:S05]  /*11b0*/  IMAD.MOV.U32 R0, RZ, RZ, c[0x0][0x18c] ;  /* 0x00006300ff007624 */ /* 0x000fca00078e00ff */
[----:B------:R-:W-:-:S04]  /*11c0*/  SHF.R.S32.HI R43, RZ, 0x1f, R0 ;  /* 0x0000001fff2b7819 */ /* 0x000fc80000011400 */
[----:B------:R-:W-:Y:S02]  /*11d0*/  SHF.L.U64.HI R43, R0, 0x2, R43 ;  /* 0x00000002002b7819 */ /* 0x000fe4000001022b */
[----:B--2---:R-:W-:Y:S01]  /*11e0*/  PRMT R56, R55, 0x7610, R55 ;  /* 0x0000761037387816 */ /* 0x004fe20000000037 */
[----:B---3--:R-:W-:-:S05]  /*11f0*/  IMAD.IADD R47, R52, 0x1, R47 ;  /* 0x00000001342f7824 */ /* 0x008fca00078e022f */
.L_x_463:
[----:B------:R-:W-:-:S13]  /*1200*/  ISETP.NE.AND P0, PT, R52, R47, PT ;  /* 0x0000002f3400720c */ /* 0x000fda0003f05270 */
[----:B------:R-:W-:Y:S01]  /*1210*/  @!P0 IADD3 R49, R49, 0x1, RZ ;  /* 0x0000000131318810 */ /* 0x000fe20007ffe0ff */
[----:B------:R-:W-:Y:S02]  /*1220*/  @!P0 IMAD.SHL.U32 R10, R52, 0x2, RZ ;  /* 0x00000002340a8824 */ /* 0x000fe400078e00ff */
[----:B------:R-:W-:Y:S02]  /*1230*/  @!P0 IMAD.MOV.U32 R11, RZ, RZ, 0x2 ;  /* 0x00000002ff0b8424 */ /* 0x000fe400078e00ff */
[----:B0-----:R-:W-:Y:S02]  /*1240*/  @!P0 IMAD R12, R49, 0x8, R1 ;  /* 0x00000008310c8824 */ /* 0x001fe400078e0201 */
[----:B------:R-:W-:-:S04]  /*1250*/  @!P0 IMAD.WIDE R10, R10, R11, c[0x0][0x198] ;  /* 0x000066000a0a8625 */ /* 0x000fc800078e020b */
        /* <DEDUP_REMOVED lines=8> */
[----:B------:R-:W-:-:S05]  /*12e0*/  IMAD.MOV.U32 R44, RZ, RZ, R50 ;  /* 0x000000ffff2c7224 */ /* 0x000fca00078e0032 */
        /* <DEDUP_REMOVED lines=8> */
[----:B------:R-:W-:Y:S02]  /*1370*/  LOP3.LUT R13, R18, 0xc000c, RZ, 0xc0, !PT ;  /* 0x000c000c120d7812 */ /* 0x000fe400078ec0ff */
[----:B------:R-:W-:Y:S02]  /*1380*/  LOP3.LUT R14, R19, 0xc000c, RZ, 0xc0, !PT ;  /* 0x000c000c130e7812 */ /* 0x000fe400078ec0ff */
[----:B------:R-:W-:Y:S02]  /*1390*/  LOP3.LUT R12, R11, 0x64006400, RZ, 0xfc, !PT ;  /* 0x640064000b0c7812 */ /* 0x000fe400078efcff */
        /* <DEDUP_REMOVED lines=15> */
[----:B------:R-:W-:Y:S02]  /*1490*/  LOP3.LUT R25, R17, 0x300030, RZ, 0xc0, !PT ;  /* 0x0030003011197812 */ /* 0x000fe400078ec0ff */
[----:B------:R-:W-:Y:S02]  /*14a0*/  LOP3.LUT R10, R10, 0x64006400, RZ, 0xfc, !PT ;  /* 0x640064000a0a7812 */ /* 0x000fe400078efcff */
        /* <DEDUP_REMOVED lines=8> */
[----:B------:R-:W-:-:S02]  /*1530*/  LOP3.LUT R29, R19, 0x300030, RZ, 0xc0, !PT ;  /* 0x00300030131d7812 */ /* 0x000fc400078ec0ff */
[----:B------:R-:W-:Y:S01]  /*1540*/  LOP3.LUT R24, R15, 0x64006400, RZ, 0xfc, !PT ;  /* 0x640064000f187812 */ /* 0x000fe200078efcff */
[----:B------:R-:W-:Y:S01]  /*1550*/  HFMA2 R32, R22, R32.H1_H1, -258, -258 ;  /* 0xdc08dc0816207431 */ /* 0x000fe20000060020 */
[----:B------:R-:W-:Y:S01]  /*1560*/  LOP3.LUT R26, R25, 0x64006400, RZ, 0xfc, !PT ;  /* 0x64006400191a7812 */ /* 0x000fe200078efcff */
[----:B------:R-:W0:Y:S01]  /*1570*/  LDS.128 R20, [UR4] ;  /* 0x00000004ff147984 */ /* 0x000e220008000c00 */
        /* <DEDUP_REMOVED lines=34> */
[----:B------:R-:W-:Y:S01]  /*17a0*/  LOP3.LUT R59, R42, 0x64006400, RZ, 0xfc, !PT ;  /* 0x640064002a3b7812 */ /* 0x000fe200078efcff */
[-C--:B------:R-:W-:Y:S01]  /*17b0*/  HFMA2 R42, R25, R48.reuse.H0_H0, -18, -18 ;  /* 0xcc80cc80192a7431 */ /* 0x080fe20000040030 */
[----:B------:R-:W-:Y:S01]  /*17c0*/  LOP3.LUT R16, R16, 0x30003, RZ, 0xc0, !PT ;  /* 0x0003000310107812 */ /* 0x000fe200078ec0ff */
[----:B------:R-:W-:Y:S01]  /*17d0*/  HFMA2 R44, R27, R48.H0_H0, -18, -18 ;  /* 0xcc80cc801b2c7431 */ /* 0x000fe20000040030 */
[----:B------:R-:W-:Y:S01]  /*17e0*/  LOP3.LUT R18, R18, 0x30003, RZ, 0xc0, !PT ;  /* 0x0003000312127812 */ /* 0x000fe200078ec0ff */
[----:B------:R-:W1:Y:S01]  /*17f0*/  LDS.128 R24, [UR4+0x10] ;  /* 0x00001004ff187984 */ /* 0x000e620008000c00 */
[----:B------:R-:W-:Y:S02]  /*1800*/  LOP3.LUT R16, R16, 0x64006400, RZ, 0xfc, !PT ;  /* 0x6400640010107812 */ /* 0x000fe400078efcff */
[----:B------:R-:W-:-:S02]  /*1810*/  LOP3.LUT R40, R63, 0xc000c0, RZ, 0xc0, !PT ;  /* 0x00c000c03f287812 */ /* 0x000fc400078ec0ff */
        /* <DEDUP_REMOVED lines=10> */
[-C--:B0-----:R-:W-:Y:S01]  /*18c0*/  HFMA2.MMA R16, R61, R20.reuse, RZ ;  /* 0x000000143d107235 */ /* 0x081fe200000000ff */
[----:B------:R-:W-:Y:S01]  /*18d0*/  HFMA2 R48, R59, R48.H0_H0, -18, -18 ;  /* 0xcc80cc803b307431 */ /* 0x000fe20000040030 */
[----:B------:R-:W-:Y:S01]  /*18e0*/  LOP3.LUT R58, R58, 0x30003, RZ, 0xc0, !PT ;  /* 0x000300033a3a7812 */ /* 0x000fe200078ec0ff */
[----:B------:R-:W-:Y:S01]  /*18f0*/  HADD2 R55, R19, -1026, -1026 ;  /* 0xe402e40213377430 */ /* 0x000fe20000000000 */
[----:B------:R-:W-:Y:S01]  /*1900*/  HFMA2.MMA R19, R57, R20, RZ ;  /* 0x0000001439137235 */ /* 0x000fe200000000ff */
[----:B------:R-:W-:Y:S01]  /*1910*/  HADD2 R59, R17, -1026, -1026 ;  /* 0xe402e402113b7430 */ /* 0x000fe20000000000 */
[----:B------:R-:W-:Y:S01]  /*1920*/  HFMA2.MMA R16, R10, R21, R16 ;  /* 0x000000150a107235 */ /* 0x000fe20000000010 */
[----:B------:R-:W-:-:S02]  /*1930*/  LOP3.LUT R63, R63, 0x30003, RZ, 0xc0, !PT ;  /* 0x000300033f3f7812 */ /* 0x000fc400078ec0ff */
[-C--:B------:R-:W-:Y:S01]  /*1940*/  HFMA2 R17, R59, R20.reuse, RZ.H0_H0 ;  /* 0x000000143b117231 */ /* 0x080fe200000400ff */
[----:B------:R-:W-:Y:S01]  /*1950*/  HFMA2.MMA R19, R12, R21, R19 ;  /* 0x000000150c137235 */ /* 0x000fe20000000013 */
[----:B------:R-:W-:Y:S01]  /*1960*/  LOP3.LUT R58, R58, 0x64006400, RZ, 0xfc, !PT ;  /* 0x640064003a3a7812 */ /* 0x000fe200078efcff */
[----:B------:R-:W-:Y:S01]  /*1970*/  HFMA2 R20, R55, R20, RZ.H0_H0 ;  /* 0x0000001437147231 */ /* 0x000fe200000400ff */
[----:B------:R-:W-:Y:S01]  /*1980*/  LOP3.LUT R63, R63, 0x64006400, RZ, 0xfc, !PT ;  /* 0x640064003f3f7812 */ /* 0x000fe200078efcff */
[-C--:B------:R-:W-:Y:S01]  /*1990*/  HFMA2 R18, R11, R21.reuse, R17 ;  /* 0x000000150b127231 */ /* 0x080fe20000000011 */
[-C--:B------:R-:W-:Y:S01]  /*19a0*/  HFMA2.MMA R17, R15, R22.reuse, R16 ;  /* 0x000000160f117235 */ /* 0x080fe20000000010 */
[----:B------:R-:W-:Y:S01]  /*19b0*/  HADD2 R69, R58, -1026, -1026 ;  /* 0xe402e4023a457430 */ /* 0x000fe20000000000 */
[----:B------:R-:W-:Y:S01]  /*19c0*/  HFMA2.MMA R19, R31, R22, R19 ;  /* 0x000000161f137235 */ /* 0x000fe20000000013 */
[-C--:B------:R-:W-:Y:S01]  /*19d0*/  HFMA2 R16, R29, R22.reuse, R18 ;  /* 0x000000161d107231 */ /* 0x080fe20000000012 */
[----:B------:R-:W-:Y:S01]  /*19e0*/  LOP3.LUT R62, R62, 0x30003, RZ, 0xc0, !PT ;  /* 0x000300033e3e7812 */ /* 0x000fe200078ec0ff */
[----:B------:R-:W-:Y:S01]  /*19f0*/  HADD2 R65, R63, -1026, -1026 ;  /* 0xe402e4023f417430 */ /* 0x000fe20000000000 */
[-C--:B------:R-:W-:Y:S01]  /*1a00*/  HFMA2.MMA R18, R34, R23.reuse, R17 ;  /* 0x0000001722127235 */ /* 0x080fe20000000011 */
[----:B------:R-:W-:Y:S01]  /*1a10*/  LOP3.LUT R60, R60, 0x30003, RZ, 0xc0, !PT ;  /* 0x000300033c3c7812 */ /* 0x000fe200078ec0ff */
[----:B------:R-:W-:Y:S01]  /*1a20*/  HFMA2.MMA R17, R38, R23, R19 ;  /* 0x0000001726117235 */ /* 0x000fe20000000013 */
[----:B------:R-:W-:Y:S01]  /*1a30*/  HFMA2 R20, R13, R21, R20 ;  /* 0x000000150d147231 */ /* 0x000fe20000000014 */
[----:B------:R-:W-:Y:S01]  /*1a40*/  LOP3.LUT R62, R62, 0x64006400, RZ, 0xfc, !PT ;  /* 0x640064003e3e7812 */ /* 0x000fe200078efcff */
[----:B------:R-:W-:Y:S01]  /*1a50*/  HFMA2 R16, R36, R23, R16 ;  /* 0x0000001724107231 */ /* 0x000fe20000000010 */
[----:B------:R-:W-:Y:S01]  /*1a60*/  LOP3.LUT R60, R60, 0x64006400, RZ, 0xfc, !PT ;  /* 0x640064003c3c7812 */ /* 0x000fe200078efcff */
[-C--:B-1----:R-:W-:Y:S01]  /*1a70*/  HFMA2.MMA R18, R69, R24.reuse, R18 ;  /* 0x0000001845127235 */ /* 0x082fe20000000012 */
[----:B------:R-:W-:Y:S01]  /*1a80*/  HFMA2 R20, R33, R22, R20 ;  /* 0x0000001621147231 */ /* 0x000fe20000000014 */
[----:B------:R-:W-:Y:S01]  /*1a90*/  HFMA2.MMA R17, R65, R24, R17 ;  /* 0x0000001841117235 */ /* 0x000fe20000000011 */
[----:B------:R-:W-:-:S02]  /*1aa0*/  HADD2 R67, R62, -1026, -1026 ;  /* 0xe402e4023e437430 */ /* 0x000fc40000000000 */
[----:B------:R-:W-:Y:S01]  /*1ab0*/  HFMA2 R23, R40, R23, R20 ;  /* 0x0000001728177231 */ /* 0x000fe20000000014 */
[-C--:B------:R-:W-:Y:S01]  /*1ac0*/  HFMA2.MMA R18, R14, R25.reuse, R18 ;  /* 0x000000190e127235 */ /* 0x080fe20000000012 */
[----:B------:R-:W-:Y:S01]  /*1ad0*/  HADD2 R63, R60, -1026, -1026 ;  /* 0xe402e4023c3f7430 */ /* 0x000fe20000000000 */
[----:B------:R-:W-:Y:S01]  /*1ae0*/  HFMA2.MMA R17, R30, R25, R17 ;  /* 0x000000191e117235 */ /* 0x000fe20000000011 */
[-C--:B------:R-:W-:Y:S02]  /*1af0*/  HFMA2 R16, R67, R24.reuse, R16 ;  /* 0x0000001843107231 */ /* 0x080fe40000000010 */
[----:B------:R-:W-:Y:S01]  /*1b00*/  HFMA2 R23, R63, R24, R23 ;  /* 0x000000183f177231 */ /* 0x000fe20000000017 */
[-C--:B------:R-:W-:Y:S01]  /*1b10*/  HFMA2.MMA R21, R35, R26.reuse, R18 ;  /* 0x0000001a23157235 */ /* 0x080fe20000000012 */
[-C--:B------:R-:W-:Y:S02]  /*1b20*/  HFMA2 R16, R28, R25.reuse, R16 ;  /* 0x000000191c107231 */ /* 0x080fe40000000010 */
[----:B------:R-:W-:Y:S01]  /*1b30*/  HFMA2 R25, R32, R25, R23 ;  /* 0x0000001920197231 */ /* 0x000fe20000000017 */
[----:B------:R-:W-:Y:S01]  /*1b40*/  HFMA2.MMA R23, R39, R26, R17 ;  /* 0x0000001a27177235 */ /* 0x000fe20000000011 */
[-C--:B------:R-:W-:Y:S01]  /*1b50*/  HFMA2 R22, R37, R26.reuse, R16 ;  /* 0x0000001a25167231 */ /* 0x080fe20000000010 */
[-C--:B------:R-:W-:Y:S01]  /*1b60*/  HFMA2.MMA R21, R42, R27.reuse, R21 ;  /* 0x0000001b2a157235 */ /* 0x080fe20000000015 */
[----:B------:R-:W-:Y:S01]  /*1b70*/  HFMA2 R24, R41, R26, R25 ;  /* 0x0000001a29187231 */ /* 0x000fe20000000019 */
[----:B------:R-:W-:Y:S01]  /*1b80*/  IMAD.MOV.U32 R25, RZ, RZ, R54 ;  /* 0x000000ffff197224 */ /* 0x000fe200078e0036 */
[-C--:B------:R-:W-:Y:S01]  /*1b90*/  HFMA2 R22, R44, R27.reuse, R22 ;  /* 0x0000001b2c167231 */ /* 0x080fe20000000016 */
[----:B------:R-:W-:Y:S01]  /*1ba0*/  HFMA2.MMA R23, R46, R27, R23 ;  /* 0x0000001b2e177235 */ /* 0x000fe20000000017 */
[----:B------:R-:W-:-:S02]  /*1bb0*/  HFMA2 R24, R48, R27, R24 ;  /* 0x0000001b30187231 */ /* 0x000fc40000000018 */
[----:B------:R-:W-:Y:S02]  /*1bc0*/  HADD2 R22, R22.H0_H0, R22.H1_H1 ;  /* 0x3000001616167230 */ /* 0x000fe40000000800 */
[----:B------:R-:W-:Y:S02]  /*1bd0*/  HADD2 R24, R24.H0_H0, R24.H1_H1 ;  /* 0x3000001818187230 */ /* 0x000fe40000000800 */
[----:B------:R-:W-:-:S03]  /*1be0*/  HADD2 R21, R21.H0_H0, R21.H1_H1 ;  /* 0x3000001515157230 */ /* 0x000fc60000000800 */
[----:B------:R-:W-:Y:S02]  /*1bf0*/  HADD2 R23, R23.H0_H0, R23.H1_H1 ;  /* 0x3000001717177230 */ /* 0x000fe40000000800 */
[----:B------:R-:W-:-:S03]  /*1c00*/  PRMT R21, R21, 0x5410, R22 ;  /* 0x0000541015157816 */ /* 0x000fc60000000016 */
[----:B------:R-:W-:Y:S01]  /*1c10*/  PRMT R23, R23, 0x5410, R24 ;  /* 0x0000541017177816 */ /* 0x000fe20000000018 */
[----:B------:R-:W-:Y:S02]  /*1c20*/  IMAD.MOV.U32 R24, RZ, RZ, R56 ;  /* 0x000000ffff187224 */ /* 0x000fe400078e0038 */
        /* <DEDUP_REMOVED lines=133> */
.L_x_462:
[----:B------:R-:W-:Y:S01]  /*2480*/  IADD3 R52, R52, 0x10, RZ ;  /* 0x0000001034347810 */ /* 0x000fe20007ffe0ff */
[----:B------:R-:W-:Y:S01]  /*2490*/  UIADD3 UR4, UR4, 0x20, URZ ;  /* 0x0000002004047890 */ /* 0x000fe2000fffe03f */
[----:B------:R-:W-:Y:S02]  /*24a0*/  LEA R50, P2, R0, R50, 0x2 ;  /* 0x0000003200327211 */ /* 0x000fe400078410ff */
[C---:B------:R-:W-:Y:S02]  /*24b0*/  ISETP.GE.AND P0, PT, R52.reuse, c[0x0][0x1bc], PT ;  /* 0x00006f0034007a0c */ /* 0x040fe40003f06270 */
[----:B------:R-:W-:Y:S01]  /*24c0*/  ISETP.LT.AND P3, PT, R52, R51, PT ;  /* 0x000000333400720c */ /* 0x000fe20003f61270 */
[----:B------:R-:W-:-:S12]  /*24d0*/  IMAD.X R45, R45, 0x1, R43, P2 ;  /* 0x000000012d2d7824 */ /* 0x000fd800010e062b */
[----:B------:R-:W-:Y:S05]  /*24e0*/  @!P0 BRA P3, `(.L_x_463) ;  /* 0xffffed1000008947 */ /* 0x000fea000183ffff */
.L_x_461:
[----:B------:R-:W-:Y:S05]  /*24f0*/  @!P1 EXIT ;  /* 0x000000000000994d */ /* 0x000fea0003800000 */
[----:B------:R-:W1:Y:S01]  /*2500*/  S2R R11, SR_CTAID.X ;  /* 0x00000000000b7919 */ /* 0x000e620000002500 */
[----:B0-----:R-:W-:-:S03]  /*2510*/  IMAD.MOV.U32 R12, RZ, RZ, R9 ;  /* 0x000000ffff0c7224 */ /* 0x001fc600078e0009 */
[----:B------:R-:W1:Y:S04]  /*2520*/  S2R R0, SR_TID.X ;  /* 0x0000000000007919 */ /* 0x000e680000002100 */
[----:B------:R-:W0:Y:S01]  /*2530*/  S2R R10, SR_CTAID.Y ;  /* 0x00000000000a7919 */ /* 0x000e220000002600 */
[----:B-1----:R-:W-:Y:S02]  /*2540*/  IMAD R11, R11, 0x40, R0 ;  /* 0x000000400b0b7824 */ /* 0x002fe400078e0200 */
[----:B------:R-:W-:Y:S02]  /*2550*/  IMAD.MOV.U32 R0, RZ, RZ, 0x2 ;  /* 0x00000002ff007424 */ /* 0x000fe400078e00ff */
[----:B0-----:R-:W-:Y:S02]  /*2560*/  IMAD.SHL.U32 R10, R10, 0x4, RZ ;  /* 0x000000040a0a7824 */ /* 0x001fe400078e00ff */
[----:B------:R-:W-:-:S04]  /*2570*/  IMAD.SHL.U32 R11, R11, 0x4, RZ ;  /* 0x000000040b0b7824 */ /* 0x000fc800078e00ff */
[----:B------:R-:W-:-:S04]  /*2580*/  IMAD R11, R10, c[0x0][0x18c], R11 ;  /* 0x000063000a0b7a24 */ /* 0x000fc800078e020b */
[----:B------:R-:W-:-:S05]  /*2590*/  IMAD.WIDE R10, R11, R0, c[0x0][0x180] ;  /* 0x000060000b0a7625 */ /* 0x000fca00078e0200 */
[----:B------:R-:W2:Y:S01]  /*25a0*/  ATOM.E.ADD.F16x2.RN.STRONG.GPU P0, RZ, [R10.64], R12 ;  /* 0x0000000c0aff798a */ /* 0x000ea2000810e9c6 */
[----:B------:R-:W-:Y:S01]  /*25b0*/  BSSY B0, `(.L_x_464) ;  /* 0x000000f000007945 */ /* 0x000fe20003800000 */
[----:B------:R-:W-:Y:S01]  /*25c0*/  IMAD.MOV.U32 R13, RZ, RZ, R8 ;  /* 0x000000ffff0d7224 */ /* 0x000fe200078e0008 */
[----:B--2---:R-:W-:Y:S05]  /*25d0*/  @P0 BRA `(.L_x_465) ;  /* 0x000000c000000947 */ /* 0x004fea0003800000 */
[----:B------:R-:W0:Y:S02]  /*25e0*/  QSPC.E.S P0, RZ, [R10] ;  /* 0x000000000aff73aa */ /* 0x000e240000000500 */
[----:B0-----:R-:W-:Y:S05]  /*25f0*/  @!P0 BRA `(.L_x_466) ;  /* 0x0000007000008947 */ /* 0x001fea0003800000 */
[----:B------:R-:W-:-:S05]  /*2600*/  LOP3.LUT R12, R10, 0xffffff, RZ, 0xc0, !PT ;  /* 0x00ffffff0a0c7812 */ /* 0x000fca00078ec0ff */
.L_x_467:
[----:B------:R-:W0:Y:S02]  /*2610*/  LDS R14, [R12] ;  /* 0x000000000c0e7984 */ /* 0x000e240000000800 */
[----:B0-----:R-:W-:-:S06]  /*2620*/  HADD2 R15, R14, R9 ;  /* 0x000000090e0f7230 */ /* 0x001fcc0000000000 */
[----:B------:R-:W0:Y:S02]  /*2630*/  ATOMS.CAST.SPIN R15, [R12], R14, R15 ;  /* 0x0000000e0c0f738d */ /* 0x000e24000180000f */
[----:B0-----:R-:W-:-:S13]  /*2640*/  ISETP.EQ.U32.AND P0, PT, R15, 0x1, PT ;  /* 0x000000010f00780c */ /* 0x001fda0003f02070 */
[----:B------:R-:W-:Y:S05]  /*2650*/  @!P0 BRA `(.L_x_467) ;  /* 0xffffffb000008947 */ /* 0x000fea000383ffff */
[----:B------:R-:W-:Y:S05]  /*2660*/  BRA `(.L_x_465) ;  /* 0x0000003000007947 */ /* 0x000fea0003800000 */
.L_x_466:
[----:B------:R-:W2:Y:S02]  /*2670*/  LD.E R9, [R10.64] ;  /* 0x000000060a097980 */ /* 0x000ea4000c101900 */
[----:B--2---:R-:W-:-:S05]  /*2680*/  IMAD.IADD R9, R12, 0x1, R9 ;  /* 0x000000010c097824 */ /* 0x004fca00078e0209 */
[----:B------:R0:W-:Y:S02]  /*2690*/  ST.E [R10.64], R9 ;  /* 0x000000090a007985 */ /* 0x0001e4000c101906 */
.L_x_465:
[----:B------:R-:W-:Y:S05]  /*26a0*/  BSYNC B0 ;  /* 0x0000000000007941 */ /* 0x000fea0003800000 */
.L_x_464:
[----:B------:R-:W2:Y:S01]  /*26b0*/  ATOM.E.ADD.F16x2.RN.STRONG.GPU P0, RZ, [R10.64+0x4], R13 ;  /* 0x0000040d0aff798a */ /* 0x000ea2000810e9c6 */
[----:B------:R-:W-:Y:S01]  /*26c0*/  BSSY B0, `(.L_x_468) ;  /* 0x000000f000007945 */ /* 0x000fe20003800000 */
[----:B--2---:R-:W-:Y:S05]  /*26d0*/  @P0 BRA `(.L_x_469) ;  /* 0x000000d000000947 */ /* 0x004fea0003800000 */
[----:B------:R-:W1:Y:S02]  /*26e0*/  QSPC.E.S P0, RZ, [R10+0x4] ;  /* 0x000004000aff73aa */ /* 0x000e640000000500 */
[----:B-1----:R-:W-:Y:S05]  /*26f0*/  @!P0 BRA `(.L_x_470) ;  /* 0x0000008000008947 */ /* 0x002fea0003800000 */
[----:B0-----:R-:W-:-:S04]  /*2700*/  IADD3 R9, R10, 0x4, RZ ;  /* 0x000000040a097810 */ /* 0x001fc80007ffe0ff */
[----:B------:R-:W-:-:S05]  /*2710*/  LOP3.LUT R9, R9, 0xffffff, RZ, 0xc0, !PT ;  /* 0x00ffffff09097812 */ /* 0x000fca00078ec0ff */
.L_x_471:
[----:B------:R-:W0:Y:S02]  /*2720*/  LDS R12, [R9] ;  /* 0x00000000090c7984 */ /* 0x000e240000000800 */
[----:B0-----:R-:W-:-:S10]  /*2730*/  HFMA2.MMA R13, R12, 1, 1, R8 ;  /* 0x3c003c000c0d7835 */ /* 0x001fd40000000008 */
[----:B------:R-:W0:Y:S02]  /*2740*/  ATOMS.CAST.SPIN R13, [R9], R12, R13 ;  /* 0x0000000c090d738d */ /* 0x000e24000180000d */
[----:B0-----:R-:W-:-:S13]  /*2750*/  ISETP.EQ.U32.AND P0, PT, R13, 0x1, PT ;  /* 0x000000010d00780c */ /* 0x001fda0003f02070 */
[----:B------:R-:W-:Y:S05]  /*2760*/  @!P0 BRA `(.L_x_471) ;  /* 0xffffffb000008947 */ /* 0x000fea000383ffff */
[----:B------:R-:W-:Y:S05]  /*2770*/  BRA `(.L_x_469) ;  /* 0x0000003000007947 */ /* 0x000fea0003800000 */
.L_x_470:
[----:B------:R-:W2:Y:S02]  /*2780*/  LD.E R8, [R10.64+0x4] ;  /* 0x000004060a087980 */ /* 0x000ea4000c101900 */
[----:B0-2---:R-:W-:-:S05]  /*2790*/  IMAD.IADD R9, R13, 0x1, R8 ;  /* 0x000000010d097824 */ /* 0x005fca00078e0208 */
[----:B------:R0:W-:Y:S02]  /*27a0*/  ST.E [R10.64+0x4], R9 ;  /* 0x000004090a007985 */ /* 0x0001e4000c101906 */
.L_x_469:
[----:B------:R-:W-:Y:S05]  /*27b0*/  BSYNC B0 ;  /* 0x0000000000007941 */ /* 0x000fea0003800000 */
.L_x_468:
[----:B------:R-:W-:-:S13]  /*27c0*/  ISETP.GE.AND P0, PT, R53, 0x2, PT ;  /* 0x000000023500780c */ /* 0x000fda0003f06270 */
[----:B------:R-:W-:Y:S05]  /*27d0*/  @!P0 EXIT ;  /* 0x000000000000894d */ /* 0x000fea0003800000 */
[----:B0-----:R-:W-:-:S04]  /*27e0*/  IMAD.WIDE R10, R0, c[0x0][0x18c], R10 ;  /* 0x00006300000a7a25 */ /* 0x001fc800078e020a */
[----:B------:R-:W-:-:S05]  /*27f0*/  IMAD.MOV.U32 R8, RZ, RZ, R7 ;  /* 0x000000ffff087224 */ /* 0x000fca00078e0007 */
[----:B------:R-:W2:Y:S01]  /*2800*/  ATOM.E.ADD.F16x2.RN.STRONG.GPU P0, RZ, [R10.64], R8 ;  /* 0x000000080aff798a */ /* 0x000ea2000810e9c6 */
[----:B------:R-:W-:Y:S01]  /*2810*/  BSSY B0, `(.L_x_472) ;  /* 0x000000f000007945 */ /* 0x000fe20003800000 */
[----:B------:R-:W-:Y:S01]  /*2820*/  IMAD.MOV.U32 R9, RZ, RZ, R6 ;  /* 0x000000ffff097224 */ /* 0x000fe200078e0006 */
[----:B--2---:R-:W-:Y:S05]  /*2830*/  @P0 BRA `(.L_x_473) ;  /* 0x000000c000000947 */ /* 0x004fea0003800000 */
[----:B------:R-:W0:Y:S02]  /*2840*/  QSPC.E.S P0, RZ, [R10] ;  /* 0x000000000aff73aa */ /* 0x000e240000000500 */
[----:B0-----:R-:W-:Y:S05]  /*2850*/  @!P0 BRA `(.L_x_474) ;  /* 0x0000007000008947 */ /* 0x001fea0003800000 */
[----:B------:R-:W-:-:S05]  /*2860*/  LOP3.LUT R8, R10, 0xffffff, RZ, 0xc0, !PT ;  /* 0x00ffffff0a087812 */ /* 0x000fca00078ec0ff */
.L_x_475:
[----:B------:R-:W0:Y:S02]  /*2870*/  LDS R12, [R8] ;  /* 0x00000000080c7984 */ /* 0x000e240000000800 */
[----:B0-----:R-:W-:-:S06]  /*2880*/  HADD2 R13, R12, R7 ;  /* 0x000000070c0d7230 */ /* 0x001fcc0000000000 */
[----:B------:R-:W0:Y:S02]  /*2890*/  ATOMS.CAST.SPIN R13, [R8], R12, R13 ;  /* 0x0000000c080d738d */ /* 0x000e24000180000d */
[----:B0-----:R-:W-:-:S13]  /*28a0*/  ISETP.EQ.U32.AND P0, PT, R13, 0x1, PT ;  /* 0x000000010d00780c */ /* 0x001fda0003f02070 */
[----:B------:R-:W-:Y:S05]  /*28b0*/  @!P0 BRA `(.L_x_475) ;  /* 0xffffffb000008947 */ /* 0x000fea000383ffff */
[----:B------:R-:W-:Y:S05]  /*28c0*/  BRA `(.L_x_473) ;  /* 0x0000003000007947 */ /* 0x000fea0003800000 */
.L_x_474:
[----:B------:R-:W2:Y:S02]  /*28d0*/  LD.E R7, [R10.64] ;  /* 0x000000060a077980 */ /* 0x000ea4000c101900 */
[----:B--2---:R-:W-:-:S05]  /*28e0*/  IMAD.IADD R7, R8, 0x1, R7 ;  /* 0x0000000108077824 */ /* 0x004fca00078e0207 */
[----:B------:R0:W-:Y:S02]  /*28f0*/  ST.E [R10.64], R7 ;  /* 0x000000070a007985 */ /* 0x0001e4000c101906 */
.L_x_473:
[----:B------:R-:W-:Y:S05]  /*2900*/  BSYNC B0 ;  /* 0x0000000000007941 */ /* 0x000fea0003800000 */
.L_x_472:
[----:B------:R-:W2:Y:S01]  /*2910*/  ATOM.E.ADD.F16x2.RN.STRONG.GPU P0, RZ, [R10.64+0x4], R9 ;  /* 0x000004090aff798a */ /* 0x000ea2000810e9c6 */
[----:B------:R-:W-:Y:S01]  /*2920*/  BSSY B0, `(.L_x_476) ;  /* 0x000000f000007945 */ /* 0x000fe20003800000 */
[----:B--2---:R-:W-:Y:S05]  /*2930*/  @P0 BRA `(.L_x_477) ;  /* 0x000000d000000947 */ /* 0x004fea0003800000 */
[----:B------:R-:W1:Y:S02]  /*2940*/  QSPC.E.S P0, RZ, [R10+0x4] ;  /* 0x000004000aff73aa */ /* 0x000e640000000500 */
[----:B-1----:R-:W-:Y:S05]  /*2950*/  @!P0 BRA `(.L_x_478) ;  /* 0x0000008000008947 */ /* 0x002fea0003800000 */
[----:B0-----:R-:W-:-:S04]  /*2960*/  IADD3 R7, R10, 0x4, RZ ;  /* 0x000000040a077810 */ /* 0x001fc80007ffe0ff */
[----:B------:R-:W-:-:S05]  /*2970*/  LOP3.LUT R7, R7, 0xffffff, RZ, 0xc0, !PT ;  /* 0x00ffffff07077812 */ /* 0x000fca00078ec0ff */
.L_x_479:
[----:B------:R-:W0:Y:S02]  /*2980*/  LDS R8, [R7] ;  /* 0x0000000007087984 */ /* 0x000e240000000800 */
[----:B0-----:R-:W-:-:S10]  /*2990*/  HFMA2.MMA R9, R8, 1, 1, R6 ;  /* 0x3c003c0008097835 */ /* 0x001fd40000000006 */
[----:B------:R-:W0:Y:S02]  /*29a0*/  ATOMS.CAST.SPIN R9, [R7], R8, R9 ;  /* 0x000000080709738d */ /* 0x000e240001800009 */
[----:B0-----:R-:W-:-:S13]  /*29b0*/  ISETP.EQ.U32.AND P0, PT, R9, 0x1, PT ;  /* 0x000000010900780c */ /* 0x001fda0003f02070 */
[----:B------:R-:W-:Y:S05]  /*29c0*/  @!P0 BRA `(.L_x_479) ;  /* 0xffffffb000008947 */ /* 0x000fea000383ffff */
[----:B------:R-:W-:Y:S05]  /*29d0*/  BRA `(.L_x_477) ;  /* 0x0000003000007947 */ /* 0x000fea0003800000 */
.L_x_478:
[----:B------:R-:W2:Y:S02]  /*29e0*/  LD.E R6, [R10.64+0x4] ;  /* 0x000004060a067980 */ /* 0x000ea4000c101900 */
[----:B0-2---:R-:W-:-:S05]  /*29f0*/  IMAD.IADD R7, R9, 0x1, R6 ;  /* 0x0000000109077824 */ /* 0x005fca00078e0206 */
[----:B------:R0:W-:Y:S02]  /*2a00*/  ST.E [R10.64+0x4], R7 ;  /* 0x000004070a007985 */ /* 0x0001e4000c101906 */
.L_x_477:
[----:B------:R-:W-:Y:S05]  /*2a10*/  BSYNC B0 ;  /* 0x0000000000007941 */ /* 0x000fea0003800000 */
.L_x_476:
[----:B------:R-:W-:-:S13]  /*2a20*/  ISETP.NE.AND P0, PT, R53, 0x2, PT ;  /* 0x000000023500780c */ /* 0x000fda0003f05270 */
        /* <DEDUP_REMOVED lines=10> */
.L_x_483:
[----:B------:R-:W0:Y:S02]  /*2ad0*/  LDS R8, [R6] ;  /* 0x0000000006087984 */ /* 0x000e240000000800 */
[----:B0-----:R-:W-:-:S06]  /*2ae0*/  HADD2 R9, R8, R5 ;  /* 0x0000000508097230 */ /* 0x001fcc0000000000 */
[----:B------:R-:W0:Y:S02]  /*2af0*/  ATOMS.CAST.SPIN R9, [R6], R8, R9 ;  /* 0x000000080609738d */ /* 0x000e240001800009 */
[----:B0-----:R-:W-:-:S13]  /*2b00*/  ISETP.EQ.U32.AND P0, PT, R9, 0x1, PT ;  /* 0x000000010900780c */ /* 0x001fda0003f02070 */
[----:B------:R-:W-:Y:S05]  /*2b10*/  @!P0 BRA `(.L_x_483) ;  /* 0xffffffb000008947 */ /* 0x000fea000383ffff */
[----:B------:R-:W-:Y:S05]  /*2b20*/  BRA `(.L_x_481) ;  /* 0x0000003000007947 */ /* 0x000fea0003800000 */
.L_x_482:
[----:B------:R-:W2:Y:S02]  /*2b30*/  LD.E R5, [R10.64] ;  /* 0x000000060a057980 */ /* 0x000ea4000c101900 */
[----:B--2---:R-:W-:-:S05]  /*2b40*/  IMAD.IADD R5, R6, 0x1, R5 ;  /* 0x0000000106057824 */ /* 0x004fca00078e0205 */
[----:B------:R0:W-:Y:S02]  /*2b50*/  ST.E [R10.64], R5 ;  /* 0x000000050a007985 */ /* 0x0001e4000c101906 */
.L_x_481:
[----:B------:R-:W-:Y:S05]  /*2b60*/  BSYNC B0 ;  /* 0x0000000000007941 */ /* 0x000fea0003800000 */
.L_x_480:
[----:B------:R-:W2:Y:S01]  /*2b70*/  ATOM.E.ADD.F16x2.RN.STRONG.GPU P0, RZ, [R10.64+0x4], R7 ;  /* 0x000004070aff798a */ /* 0x000ea2000810e9c6 */
[----:B------:R-:W-:Y:S01]  /*2b80*/  BSSY B0, `(.L_x_484) ;  /* 0x000000f000007945 */ /* 0x000fe20003800000 */
[----:B--2---:R-:W-:Y:S05]  /*2b90*/  @P0 BRA `(.L_x_485) ;  /* 0x000000d000000947 */ /* 0x004fea0003800000 */
[----:B------:R-:W1:Y:S02]  /*2ba0*/  QSPC.E.S P0, RZ, [R10+0x4] ;  /* 0x000004000aff73aa */ /* 0x000e640000000500 */
[----:B-1----:R-:W-:Y:S05]  /*2bb0*/  @!P0 BRA `(.L_x_486) ;  /* 0x0000008000008947 */ /* 0x002fea0003800000 */
[----:B0-----:R-:W-:-:S04]  /*2bc0*/  IADD3 R5, R10, 0x4, RZ ;  /* 0x000000040a057810 */ /* 0x001fc80007ffe0ff */
[----:B------:R-:W-:-:S05]  /*2bd0*/  LOP3.LUT R5, R5, 0xffffff, RZ, 0xc0, !PT ;  /* 0x00ffffff05057812 */ /* 0x000fca00078ec0ff */
.L_x_487:
[----:B------:R-:W0:Y:S02]  /*2be0*/  LDS R6, [R5] ;  /* 0x0000000005067984 */ /* 0x000e240000000800 */
[----:B0-----:R-:W-:-:S10]  /*2bf0*/  HFMA2.MMA R7, R6, 1, 1, R4 ;  /* 0x3c003c0006077835 */ /* 0x001fd40000000004 */
[----:B------:R-:W0:Y:S02]  /*2c00*/  ATOMS.CAST.SPIN R7, [R5], R6, R7 ;  /* 0x000000060507738d */ /* 0x000e240001800007 */
[----:B0-----:R-:W-:-:S13]  /*2c10*/  ISETP.EQ.U32.AND P0, PT, R7, 0x1, PT ;  /* 0x000000010700780c */ /* 0x001fda0003f02070 */
[----:B------:R-:W-:Y:S05]  /*2c20*/  @!P0 BRA `(.L_x_487) ;  /* 0xffffffb000008947 */ /* 0x000fea000383ffff */
[----:B------:R-:W-:Y:S05]  /*2c30*/  BRA `(.L_x_485) ;  /* 0x0000003000007947 */ /* 0x000fea0003800000 */
.L_x_486:
[----:B------:R-:W2:Y:S02]  /*2c40*/  LD.E R4, [R10.64+0x4] ;  /* 0x000004060a047980 */ /* 0x000ea4000c101900 */
[----:B0-2---:R-:W-:-:S05]  /*2c50*/  IMAD.IADD R5, R7, 0x1, R4 ;  /* 0x0000000107057824 */ /* 0x005fca00078e0204 */
[----:B------:R0:W-:Y:S02]  /*2c60*/  ST.E [R10.64+0x4], R5 ;  /* 0x000004050a007985 */ /* 0x0001e4000c101906 */
.L_x_485:
[----:B------:R-:W-:Y:S05]  /*2c70*/  BSYNC B0 ;  /* 0x0000000000007941 */ /* 0x000fea0003800000 */
.L_x_484:
        /* <DEDUP_REMOVED lines=9> */
.L_x_491:
[----:B------:R-:W0:Y:S02]  /*2d10*/  LDS R4, [R0] ;  /* 0x0000000000047984 */ /* 0x000e240000000800 */
[----:B0-----:R-:W-:-:S06]  /*2d20*/  HADD2 R5, R4, R3 ;  /* 0x0000000304057230 */ /* 0x001fcc0000000000 */
[----:B------:R-:W0:Y:S02]  /*2d30*/  ATOMS.CAST.SPIN R5, [R0], R4, R5 ;  /* 0x000000040005738d */ /* 0x000e240001800005 */
[----:B0-----:R-:W-:-:S13]  /*2d40*/  ISETP.EQ.U32.AND P0, PT, R5, 0x1, PT ;  /* 0x000000010500780c */ /* 0x001fda0003f02070 */
[----:B------:R-:W-:Y:S05]  /*2d50*/  @!P0 BRA `(.L_x_491) ;  /* 0xffffffb000008947 */ /* 0x000fea000383ffff */
[----:B------:R-:W-:Y:S05]  /*2d60*/  BRA `(.L_x_489) ;  /* 0x0000003000007947 */ /* 0x000fea0003800000 */
.L_x_490:
[----:B------:R-:W2:Y:S02]  /*2d70*/  LD.E R0, [R10.64] ;  /* 0x000000060a007980 */ /* 0x000ea4000c101900 */
[----:B--2---:R-:W-:-:S05]  /*2d80*/  IMAD.IADD R3, R3, 0x1, R0 ;  /* 0x0000000103037824 */ /* 0x004fca00078e0200 */
[----:B------:R0:W-:Y:S02]  /*2d90*/  ST.E [R10.64], R3 ;  /* 0x000000030a007985 */ /* 0x0001e4000c101906 */
.L_x_489:
[----:B------:R-:W-:Y:S05]  /*2da0*/  BSYNC B0 ;  /* 0x0000000000007941 */ /* 0x000fea0003800000 */
.L_x_488:
[----:B------:R-:W2:Y:S02]  /*2db0*/  ATOM.E.ADD.F16x2.RN.STRONG.GPU P0, RZ, [R10.64+0x4], R2 ;  /* 0x000004020aff798a */ /* 0x000ea4000810e9c6 */
[----:B--2---:R-:W-:Y:S05]  /*2dc0*/  @P0 EXIT ;  /* 0x000000000000094d */ /* 0x004fea0003800000 */
[----:B------:R-:W1:Y:S02]  /*2dd0*/  QSPC.E.S P0, RZ, [R10+0x4] ;  /* 0x000004000aff73aa */ /* 0x000e640000000500 */
[----:B-1----:R-:W-:Y:S05]  /*2de0*/  @!P0 BRA `(.L_x_492) ;  /* 0x0000009000008947 */ /* 0x002fea0003800000 */
[----:B0-----:R-:W-:Y:S01]  /*2df0*/  IADD3 R10, R10, 0x4, RZ ;  /* 0x000000040a0a7810 */ /* 0x001fe20007ffe0ff */
[----:B------:R-:W-:-:S03]  /*2e00*/  IMAD.MOV.U32 R5, RZ, RZ, R2 ;  /* 0x000000ffff057224 */ /* 0x000fc600078e0002 */
[----:B------:R-:W-:-:S05]  /*2e10*/  LOP3.LUT R10, R10, 0xffffff, RZ, 0xc0, !PT ;  /* 0x00ffffff0a0a7812 */ /* 0x000fca00078ec0ff */
.L_x_493:
[----:B------:R-:W0:Y:S02]  /*2e20*/  LDS R2, [R10] ;  /* 0x000000000a027984 */ /* 0x000e240000000800 */
[----:B0-----:R-:W-:-:S10]  /*2e30*/  HFMA2.MMA R3, R2, 1, 1, R5 ;  /* 0x3c003c0002037835 */ /* 0x001fd40000000005 */
[----:B------:R-:W0:Y:S02]  /*2e40*/  ATOMS.CAST.SPIN R3, [R10], R2, R3 ;  /* 0x000000020a03738d */ /* 0x000e240001800003 */
[----:B0-----:R-:W-:-:S13]  /*2e50*/  ISETP.EQ.U32.AND P0, PT, R3, 0x1, PT ;  /* 0x000000010300780c */ /* 0x001fda0003f02070 */
[----:B------:R-:W-:Y:S05]  /*2e60*/  @!P0 BRA `(.L_x_493) ;  /* 0xffffffb000008947 */ /* 0x000fea000383ffff */
[----:B------:R-:W-:Y:S05]  /*2e70*/  EXIT ;  /* 0x000000000000794d */ /* 0x000fea0003800000 */
.L_x_492:
[----:B------:R-:W2:Y:S02]  /*2e80*/  LD.E R0, [R10.64+0x4] ;  /* 0x000004060a007980 */ /* 0x000ea4000c101900 */
[----:B0-2---:R-:W-:-:S05]  /*2e90*/  IMAD.IADD R3, R2, 0x1, R0 ;  /* 0x0000000102037824 */ /* 0x005fca00078e0200 */
[----:B------:R-:W-:Y:S01]  /*2ea0*/  ST.E [R10.64+0x4], R3 ;  /* 0x000004030a007985 */ /* 0x000fe2000c101906 */
[----:B------:R-:W-:Y:S05]  /*2eb0*/  EXIT ;  /* 0x000000000000794d */ /* 0x000fea0003800000 */
.L_x_494:
        /* <DEDUP_REMOVED lines=12> */
.L_x_2818:


//--------------------- .text._Z23gemm_half_q_half_kernelILi4ELi32ELb0ELb0ELi32EEvPK6__halfPKjS4_S2_PS0_iiiiPKtS7_iiiiiibS2_i --------------------------
	.section	.text._Z23gemm_half_q_half_kernelILi4ELi32ELb0ELb0ELi32EEvPK6__halfPKjS4_S2_PS0_iiiiPKtS7_iiiiiibS2_i,"ax",@progbits
	.sectioninfo	@"SHI_REGISTERS=65"
	.align	128
        .global         _Z23gemm_half_q_half_kernelILi4ELi32ELb0ELb0ELi32EEvPK6__halfPKjS4_S2_PS0_iiiiPKtS7_iiiiiibS2_i
        .type           _Z23gemm_half_q_half_kernelILi4ELi32ELb0ELb0ELi32EEvPK6__halfPKjS4_S2_PS0_iiiiPKtS7_iiiiiibS2_i,@function
        .size           _Z23gemm_half_q_half_kernelILi4ELi32ELb0ELb0ELi32EEvPK6__halfPKjS4_S2_PS0_iiiiPKtS7_iiiiiibS2_i,(.L_x_2819 - _Z23gemm_half_q_half_kernelILi4ELi32ELb0ELb0ELi32EEvPK6__halfPKjS4_S2_PS0_iiiiPKtS7_iiiiiibS2_i)
        .other          _Z23gemm_half_q_half_kernelILi4ELi32ELb0ELb0ELi32EEvPK6__halfPKjS4_S2_PS0_iiiiPKtS7_iiiiiibS2_i,@"STO_CUDA_ENTRY STV_DEFAULT"
_Z23gemm_half_q_half_kernelILi4ELi32ELb0ELb0ELi32EEvPK6__halfPKjS4_S2_PS0_iiiiPKtS7_iiiiiibS2_i:
.text._Z23gemm_half_q_half_kernelILi4ELi32ELb0ELb0ELi32EEvPK6__halfPKjS4_S2_PS0_iiiiPKtS7_iiiiiibS2_i:
[----:B------:R-:W-:Y:S02]  /*0000*/  IMAD.MOV.U32 R1, RZ, RZ, c[0x0][0x28] ;  /* 0x00000a00ff017624 */ /* 0x000fe400078e00ff */
[----:B------:R-:W0:Y:S01]  /*0010*/  S2R R0, SR_CTAID.Z ;  /* 0x0000000000007919 */ /* 0x000e220000002700 */
[----:B------:R-:W-:Y:S01]  /*0020*/  IMAD.MOV.U32 R5, RZ, RZ, -0x4 ;  /* 0xfffffffcff057424 */ /* 0x000fe200078e00ff */
[----:B------:R-:W-:Y:S01]  /*0030*/  ULDC.64 UR6, c[0x0][0x118] ;  /* 0x0000460000067ab9 */ /* 0x000fe20000000a00 */
[----:B------:R-:W-:Y:S01]  /*0040*/  BSSY B0, `(.L_x_495) ;  /* 0x0000072000007945 */ /* 0x000fe20003800000 */
[----:B------:R-:W1:Y:S04]  /*0050*/  S2R R2, SR_CTAID.Y ;  /* 0x0000000000027919 */ /* 0x000e680000002600 */
[----:B------:R-:W2:Y:S04]  /*0060*/  S2R R3, SR_TID.X ;  /* 0x0000000000037919 */ /* 0x000ea80000002100 */
[----:B------:R-:W3:Y:S01]  /*0070*/  S2R R6, SR_CTAID.X ;  /* 0x0000000000067919 */ /* 0x000ee20000002500 */
[----:B0-----:R-:W-:-:S02]  /*0080*/  IMAD.SHL.U32 R26, R0, 0x20, RZ ;  /* 0x00000020001a7824 */ /* 0x001fc400078e00ff */
        /* <DEDUP_REMOVED lines=18> */
[----:B------:R-:W-:-:S03]  /*01b0*/  ISETP.GT.AND P2, PT, R28, 0x3, PT ;  /* 0x000000031c00780c */ /* 0x000fc60003f44270 */
[----:B------:R-:W-:-:S05]  /*01c0*/  IMAD.SHL.U32 R5, R5, 0x4, RZ ;  /* 0x0000000405057824 */ /* 0x000fca00078e00ff */
[----:B--2---:R-:W-:-:S04]  /*01d0*/  IADD3 R7, P0, R10, R5, RZ ;  /* 0x000000050a077210 */ /* 0x004fc80007f1e0ff */
[----:B------:R-:W-:Y:S01]  /*01e0*/  LEA.HI.X.SX32 R14, R5, RZ, 0x1, P0 ;  /* 0x000000ff050e7211 */ /* 0x000fe200000f0eff */
[----:B------:R-:W-:Y:S01]  /*01f0*/  IMAD.SHL.U32 R5, R3, 0x2, RZ ;  /* 0x0000000203057824 */ /* 0x000fe200078e00ff */
[----:B------:R-:W-:-:S04]  /*0200*/  LEA R8, P0, R7, c[0x0][0x160], 0x1 ;  /* 0x0000580007087a11 */ /* 0x000fc800078008ff */
[----:B------:R-:W-:Y:S01]  /*0210*/  LEA.HI.X R9, R7, c[0x0][0x164], R14, 0x1, P0 ;  /* 0x0000590007097a11 */ /* 0x000fe200000f0c0e */
[----:B------:R-:W-:Y:S01]  /*0220*/  IMAD.MOV.U32 R7, RZ, RZ, RZ ;  /* 0x000000ffff077224 */ /* 0x000fe200078e00ff */
[----:B------:R-:W-:Y:S01]  /*0230*/  PLOP3.LUT P0, PT, PT, PT, PT, 0x80, 0x0 ;  /* 0x000000000000781c */ /* 0x000fe20003f0f070 */
[----:B------:R-:W-:Y:S05]  /*0240*/  @!P2 BRA `(.L_x_498) ;  /* 0x000001300000a947 */ /* 0x000fea0003800000 */
[----:B------:R-:W-:Y:S02]  /*0250*/  PLOP3.LUT P0, PT, PT, PT, PT, 0x8, 0x0 ;  /* 0x000000000000781c */ /* 0x000fe40003f0e170 */
[----:B------:R-:W-:-:S05]  /*0260*/  IADD3 R22, R28, -0x3, RZ ;  /* 0xfffffffd1c167810 */ /* 0x000fca0007ffe0ff */
.L_x_499:
        /* <DEDUP_REMOVED lines=17> */
.L_x_498:
        /* <DEDUP_REMOVED lines=17> */
.L_x_497:
[----:B------:R-:W-:Y:S01]  /*0490*/  IMAD R7, R2, c[0x0][0x190], RZ ;  /* 0x0000640002077a24 */ /* 0x000fe200078e02ff */
[----:B------:R-:W-:-:S03]  /*04a0*/  ISETP.GT.AND P2, PT, R28, 0x3, PT ;  /* 0x000000031c00780c */ /* 0x000fc60003f44270 */
[----:B------:R-:W-:-:S05]  /*04b0*/  IMAD.SHL.U32 R10, R7, 0x4, RZ ;  /* 0x00000004070a7824 */ /* 0x000fca00078e00ff */
[----:B------:R-:W-:-:S04]  /*04c0*/  IADD3 R7, P0, R8, R10, RZ ;  /* 0x0000000a08077210 */ /* 0x000fc80007f1e0ff */
[----:B------:R-:W-:Y:S01]  /*04d0*/  LEA.HI.X.SX32 R10, R10, R5, 0x1, P0 ;  /* 0x000000050a0a7211 */ /* 0x000fe200000f0eff */
        /* <DEDUP_REMOVED lines=8> */
.L_x_501:
        /* <DEDUP_REMOVED lines=17> */
.L_x_500:
        /* <DEDUP_REMOVED lines=15> */
.L_x_496:
[----:B------:R-:W-:Y:S05]  /*0760*/  BSYNC B0 ;  /* 0x0000000000007941 */ /* 0x000fea0003800000 */
.L_x_495:
        /* <DEDUP_REMOVED lines=18> */
.L_x_504:
        /* <DEDUP_REMOVED lines=11> */
.L_x_503:
        /* <DEDUP_REMOVED lines=10> */
.L_x_502:
[----:B------:R-:W-:Y:S01]  /*09e0*/  BAR.SYNC.DEFER_BLOCKING 0x0 ;  /* 0x0000000000007b1d */ /* 0x000fe20000010000 */
[C---:B------:R-:W-:Y:S02]  /*09f0*/  ISETP.GT.AND P0, PT, R26.reuse, c[0x0][0x1a8], PT ;  /* 0x00006a001a007a0c */ /* 0x040fe40003f04270 */
[C---:B------:R-:W-:Y:S02]  /*0a00*/  ISETP.GT.AND P4, PT, R26.reuse, c[0x0][0x1ac], PT ;  /* 0x00006b001a007a0c */ /* 0x040fe40003f84270 */
[C---:B------:R-:W-:Y:S02]  /*0a10*/  ISETP.GT.AND P5, PT, R26.reuse, c[0x0][0x1b0], PT ;  /* 0x00006c001a007a0c */ /* 0x040fe40003fa4270 */
[C---:B-1----:R-:W-:Y:S02]  /*0a20*/  IMNMX R3, R26.reuse, c[0x0][0x1a8], PT ;  /* 0x00006a001a037a17 */ /* 0x042fe40003800200 */
[----:B------:R-:W-:Y:S02]  /*0a30*/  ISETP.GT.AND P2, PT, R26, c[0x0][0x1b4], PT ;  /* 0x00006d001a007a0c */ /* 0x000fe40003f44270 */
[----:B------:R-:W-:-:S02]  /*0a40*/  SHF.R.S32.HI R4, RZ, 0x1f, R3 ;  /* 0x0000001fff047819 */ /* 0x000fc40000011403 */
[C---:B------:R-:W-:Y:S02]  /*0a50*/  ISETP.GT.AND P3, PT, R26.reuse, c[0x0][0x1b8], PT ;  /* 0x00006e001a007a0c */ /* 0x040fe40003f64270 */
[----:B------:R-:W-:Y:S02]  /*0a60*/  @P0 IMNMX R2, R26, c[0x0][0x1ac], PT ;  /* 0x00006b001a020a17 */ /* 0x000fe40003800200 */
[----:B------:R-:W-:Y:S02]  /*0a70*/  LEA.HI R11, R4, R3, RZ, 0x5 ;  /* 0x00000003040b7211 */ /* 0x000fe400078f28ff */
[----:B------:R-:W-:Y:S02]  /*0a80*/  @P0 IADD3 R2, R2, -c[0x0][0x1a8], RZ ;  /* 0x80006a0002020a10 */ /* 0x000fe40007ffe0ff */
[C---:B------:R-:W-:Y:S02]  /*0a90*/  @P4 IMNMX R4, R26.reuse, c[0x0][0x1b0], PT ;  /* 0x00006c001a044a17 */ /* 0x040fe40003800200 */
[----:B------:R-:W-:-:S02]  /*0aa0*/  @P5 IMNMX R6, R26, c[0x0][0x1b4], PT ;  /* 0x00006d001a065a17 */ /* 0x000fc40003800200 */
[----:B------:R-:W-:Y:S02]  /*0ab0*/  @P0 SHF.R.S32.HI R3, RZ, 0x1f, R2 ;  /* 0x0000001fff030819 */ /* 0x000fe40000011402 */
[----:B------:R-:W-:Y:S02]  /*0ac0*/  @P4 IADD3 R5, R4, -c[0x0][0x1ac], RZ ;  /* 0x80006b0004054a10 */ /* 0x000fe40007ffe0ff */
[----:B------:R-:W-:Y:S02]  /*0ad0*/  @P5 IADD3 R6, R6, -c[0x0][0x1b0], RZ ;  /* 0x80006c0006065a10 */ /* 0x000fe40007ffe0ff */
[----:B------:R-:W-:Y:S02]  /*0ae0*/  @P2 IMNMX R7, R26, c[0x0][0x1b8], PT ;  /* 0x00006e001a072a17 */ /* 0x000fe40003800200 */
[----:B------:R-:W-:Y:S02]  /*0af0*/  @P0 LEA.HI R4, R3, R2, RZ, 0x5 ;  /* 0x0000000203040211 */ /* 0x000fe400078f28ff */
[----:B------:R-:W-:-:S02]  /*0b00*/  @P4 SHF.R.S32.HI R2, RZ, 0x1f, R5 ;  /* 0x0000001fff024819 */ /* 0x000fc40000011405 */
[----:B------:R-:W-:Y:S02]  /*0b10*/  @P5 SHF.R.S32.HI R3, RZ, 0x1f, R6 ;  /* 0x0000001fff035819 */ /* 0x000fe40000011406 */
[----:B------:R-:W-:Y:S02]  /*0b20*/  @P2 IADD3 R7, R7, -c[0x0][0x1b4], RZ ;  /* 0x80006d0007072a10 */ /* 0x000fe40007ffe0ff */
[----:B------:R-:W-:Y:S02]  /*0b30*/  @P3 IMNMX R9, R26, c[0x0][0x1bc], PT ;  /* 0x00006f001a093a17 */ /* 0x000fe40003800200 */
[----:B------:R-:W-:Y:S02]  /*0b40*/  @P0 SHF.R.S32.HI R4, RZ, 0x5, R4 ;  /* 0x00000005ff040819 */ /* 0x000fe40000011404 */
[----:B------:R-:W-:Y:S02]  /*0b50*/  @P4 LEA.HI R5, R2, R5, RZ, 0x5 ;  /* 0x0000000502054211 */ /* 0x000fe400078f28ff */
[----:B------:R-:W-:-:S02]  /*0b60*/  @P5 LEA.HI R6, R3, R6, RZ, 0x5 ;  /* 0x0000000603065211 */ /* 0x000fc400078f28ff */
[----:B------:R-:W-:Y:S01]  /*0b70*/  @P2 SHF.R.S32.HI R8, RZ, 0x1f, R7 ;  /* 0x0000001fff082819 */ /* 0x000fe20000011407 */
[----:B------:R-:W-:Y:S01]  /*0b80*/  CS2R R2, SRZ ;  /* 0x0000000000027805 */ /* 0x000fe2000001ff00 */
[----:B------:R-:W-:Y:S01]  /*0b90*/  @P3 IADD3 R10, R9, -c[0x0][0x1b8], RZ ;  /* 0x80006e00090a3a10 */ /* 0x000fe20007ffe0ff */
[----:B------:R-:W-:Y:S01]  /*0ba0*/  @P0 IMAD R3, R4, 0x6, RZ ;  /* 0x0000000604030824 */ /* 0x000fe200078e02ff */
[----:B------:R-:W-:Y:S01]  /*0bb0*/  ISETP.GE.AND P0, PT, R26, R27, PT ;  /* 0x0000001b1a00720c */ /* 0x000fe20003f06270 */
[----:B------:R-:W-:Y:S01]  /*0bc0*/  IMAD.MOV.U32 R9, RZ, RZ, RZ ;  /* 0x000000ffff097224 */ /* 0x000fe200078e00ff */
[----:B------:R-:W-:Y:S02]  /*0bd0*/  @P2 LEA.HI R8, R8, R7, RZ, 0x5 ;  /* 0x0000000708082211 */ /* 0x000fe400078f28ff */
[----:B------:R-:W-:Y:S02]  /*0be0*/  @P3 SHF.R.S32.HI R7, RZ, 0x1f, R10 ;  /* 0x0000001fff073819 */ /* 0x000fe4000001140a */
[----:B------:R-:W-:-:S02]  /*0bf0*/  @P4 SHF.R.S32.HI R5, RZ, 0x5, R5 ;  /* 0x00000005ff054819 */ /* 0x000fc40000011405 */
        /* <DEDUP_REMOVED lines=8> */
[----:B------:R-:W-:Y:S02]  /*0c80*/  CS2R R6, SRZ ;  /* 0x0000000000067805 */ /* 0x000fe4000001ff00 */
[----:B------:R-:W-:Y:S01]  /*0c90*/  @P2 IMAD R6, R8, 0x3, RZ ;  /* 0x0000000308062824 */ /* 0x000fe200078e02ff */
[----:B------:R-:W-:Y:S01]  /*0ca0*/  IADD3 R18, R9, R3, R2 ;  /* 0x0000000309127210 */ /* 0x000fe20007ffe002 */
[----:B------:R-:W-:Y:S01]  /*0cb0*/  @P3 IMAD.SHL.U32 R7, R10, 0x2, RZ ;  /* 0x000000020a073824 */ /* 0x000fe200078e00ff */
[----:B------:R-:W-:Y:S05]  /*0cc0*/  @P0 BRA `(.L_x_505) ;  /* 0x0000034000000947 */ /* 0x000fea0003800000 */
[----:B------:R-:W-:Y:S02]  /*0cd0*/  IMAD.SHL.U32 R2, R0, 0x40, RZ ;  /* 0x0000004000027824 */ /* 0x000fe400078e00ff */
[----:B------:R-:W-:-:S04]  /*0ce0*/  IMAD.MOV.U32 R21, RZ, RZ, 0x2 ;  /* 0x00000002ff157424 */ /* 0x000fc800078e00ff */
[----:B------:R-:W-:-:S05]  /*0cf0*/  IMAD.WIDE R2, R2, R21, c[0x0][0x198] ;  /* 0x0000660002027625 */ /* 0x000fca00078e0215 */
[----:B------:R0:W5:Y:S01]  /*0d00*/  LDG.E.U16.CONSTANT R10, [R2.64] ;  /* 0x00000006020a7981 */ /* 0x000162000c1e9500 */
[----:B------:R-:W-:Y:S01]  /*0d10*/  SHF.R.S32.HI R5, RZ, 0x1f, R12 ;  /* 0x0000001fff057819 */ /* 0x000fe2000001140c */
[----:B------:R-:W-:Y:S02]  /*0d20*/  IMAD.SHL.U32 R0, R12, 0x4, RZ ;  /* 0x000000040c007824 */ /* 0x000fe400078e00ff */
[----:B------:R-:W-:Y:S01]  /*0d30*/  IMAD.MOV.U32 R15, RZ, RZ, RZ ;  /* 0x000000ffff0f7224 */ /* 0x000fe200078e00ff */
[----:B------:R-:W-:Y:S01]  /*0d40*/  LEA.HI R5, R5, R12, RZ, 0x3 ;  /* 0x0000000c05057211 */ /* 0x000fe200078f18ff */
[----:B------:R-:W-:Y:S01]  /*0d50*/  IMAD.MOV.U32 R14, RZ, RZ, R26 ;  /* 0x000000ffff0e7224 */ /* 0x000fe200078e001a */
[----:B------:R-:W-:Y:S02]  /*0d60*/  LOP3.LUT R11, R0, 0x10, RZ, 0xc0, !PT ;  /* 0x00000010000b7812 */ /* 0x000fe400078ec0ff */
[----:B------:R-:W-:Y:S02]  /*0d70*/  SHF.R.S32.HI R13, RZ, 0x3, R5 ;  /* 0x00000003ff0d7819 */ /* 0x000fe40000011405 */
.L_x_506:
[----:B-----5:R-:W-:-:S04]  /*0d80*/  IMAD.IADD R4, R10, 0x1, R15 ;  /* 0x000000010a047824 */ /* 0x020fc800078e020f */
[----:B------:R-:W-:-:S05]  /*0d90*/  IMAD R0, R4, c[0x0][0x18c], RZ ;  /* 0x0000630004007a24 */ /* 0x000fca00078e02ff */
[----:B0-----:R-:W-:-:S04]  /*0da0*/  SHF.R.S32.HI R3, RZ, 0x1f, R0 ;  /* 0x0000001fff037819 */ /* 0x001fc80000011400 */
[----:B------:R-:W-:Y:S01]  /*0db0*/  LEA.HI R0, R3, R0, RZ, 0x3 ;  /* 0x0000000003007211 */ /* 0x000fe200078f18ff */
[----:B------:R-:W-:-:S03]  /*0dc0*/  IMAD.MOV.U32 R3, RZ, RZ, 0x4 ;  /* 0x00000004ff037424 */ /* 0x000fc600078e00ff */
[----:B------:R-:W-:-:S05]  /*0dd0*/  LEA.HI.SX32 R0, R0, R13, 0x1d ;  /* 0x0000000d00007211 */ /* 0x000fca00078feaff */
[----:B------:R-:W-:-:S06]  /*0de0*/  IMAD.WIDE R2, R0, R3, c[0x0][0x170] ;  /* 0x00005c0000027625 */ /* 0x000fcc00078e0203 */
[----:B------:R-:W2:Y:S01]  /*0df0*/  LDG.E.CONSTANT R2, [R2.64] ;  /* 0x0000000602027981 */ /* 0x000ea2000c1e9900 */
[----:B------:R-:W-:-:S05]  /*0e00*/  LEA R8, R14, 0x1, 0x1 ;  /* 0x000000010e087811 */ /* 0x000fca00078e08ff */
[----:B------:R-:W-:-:S05]  /*0e10*/  IMAD.WIDE R8, R8, R21, c[0x0][0x198] ;  /* 0x0000660008087625 */ /* 0x000fca00078e0215 */
[----:B------:R-:W3:Y:S01]  /*0e20*/  LDG.E.U16.CONSTANT R19, [R8.64] ;  /* 0x0000000608137981 */ /* 0x000ee2000c1e9500 */
[----:B------:R-:W-:-:S06]  /*0e30*/  IMAD.WIDE R4, R4, R21, c[0x0][0x178] ;  /* 0x00005e0004047625 */ /* 0x000fcc00078e0215 */
[----:B------:R0:W4:Y:S01]  /*0e40*/  LDG.E.U16.CONSTANT R4, [R4.64] ;  /* 0x0000000604047981 */ /* 0x000122000c1e9500 */
[----:B------:R-:W-:Y:S02]  /*0e50*/  IADD3 R15, R15, 0x1, RZ ;  /* 0x000000010f0f7810 */ /* 0x000fe40007ffe0ff */
[----:B--2---:R-:W-:-:S04]  /*0e60*/  SHF.R.U32.HI R0, RZ, R11, R2 ;  /* 0x0000000bff007219 */ /* 0x004fc80000011602 */
[--C-:B------:R-:W-:Y:S02]  /*0e70*/  SHF.R.U32.HI R17, RZ, 0x4, R0.reuse ;  /* 0x00000004ff117819 */ /* 0x100fe40000011600 */
[--C-:B------:R-:W-:Y:S02]  /*0e80*/  SHF.R.U32.HI R2, RZ, 0x8, R0.reuse ;  /* 0x00000008ff027819 */ /* 0x100fe40000011600 */
[----:B------:R-:W-:Y:S02]  /*0e90*/  LOP3.LUT R16, R0, 0xf, RZ, 0xc0, !PT ;  /* 0x0000000f00107812 */ /* 0x000fe400078ec0ff */
[----:B------:R-:W-:Y:S01]  /*0ea0*/  SHF.R.U32.HI R0, RZ, 0xc, R0 ;  /* 0x0000000cff007819 */ /* 0x000fe20000011600 */
[----:B---3--:R-:W-:Y:S01]  /*0eb0*/  IMAD.IADD R14, R19, 0x1, R14 ;  /* 0x00000001130e7824 */ /* 0x008fe200078e020e */
        /* <DEDUP_REMOVED lines=8> */
[----:B0-----:R-:W-:Y:S01]  /*0f40*/  IMAD R5, R2, R2, RZ ;  /* 0x0000000202057224 */ /* 0x001fe200078e02ff */
[----:B------:R-:W-:Y:S01]  /*0f50*/  ISETP.GE.AND P2, PT, R14, R27, PT ;  /* 0x0000001b0e00720c */ /* 0x000fe20003f46270 */
[----:B------:R-:W-:-:S02]  /*0f60*/  IMAD R16, R16, R16, RZ ;  /* 0x0000001010107224 */ /* 0x000fc400078e02ff */
[----:B------:R-:W-:Y:S01]  /*0f70*/  IMAD R8, R0, R0, RZ ;  /* 0x0000000000087224 */ /* 0x000fe200078e02ff */
[----:B------:R-:W4:Y:S08]  /*0f80*/  I2F.F16 R17, R17 ;  /* 0x0000001100117306 */ /* 0x000f300000200c00 */
[----:B------:R-:W0:Y:S08]  /*0f90*/  I2F.F16 R3, R16 ;  /* 0x0000001000037306 */ /* 0x000e300000200c00 */
[----:B------:R-:W1:Y:S01]  /*0fa0*/  I2F.F16 R5, R5 ;  /* 0x0000000500057306 */ /* 0x000e620000200c00 */
[----:B----4-:R-:W-:-:S07]  /*0fb0*/  HMUL2 R2, R17.H0_H0, R4.H0_H0 ;  /* 0x2000000411027232 */ /* 0x010fce0000000800 */
[----:B------:R-:W2:Y:S01]  /*0fc0*/  I2F.F16 R9, R8 ;  /* 0x0000000800097306 */ /* 0x000ea20000200c00 */
[-C--:B0-----:R-:W-:Y:S02]  /*0fd0*/  HMUL2 R0, R3.H0_H0, R4.reuse.H0_H0 ;  /* 0x2000000403007232 */ /* 0x081fe40000000800 */
[-C--:B-1----:R-:W-:Y:S02]  /*0fe0*/  HMUL2 R3, R5.H0_H0, R4.reuse.H0_H0 ;  /* 0x2000000405037232 */ /* 0x082fe40000000800 */
[----:B--2---:R-:W-:Y:S01]  /*0ff0*/  HMUL2 R4, R9.H0_H0, R4.H0_H0 ;  /* 0x2000000409047232 */ /* 0x004fe20000000800 */
[----:B------:R-:W-:Y:S05]  /*1000*/  @!P2 BRA `(.L_x_506) ;  /* 0xfffffd700000a947 */ /* 0x000fea000383ffff */
.L_x_505:
[----:B------:R-:W-:Y:S02]  /*1010*/  ISETP.GE.OR P0, PT, R26, c[0x0][0x1ac], P0 ;  /* 0x00006b001a007a0c */ /* 0x000fe40000706670 */
[----:B------:R-:W-:Y:S02]  /*1020*/  IADD3 R13, R7, R18, R6 ;  /* 0x00000012070d7210 */ /* 0x000fe40007ffe006 */
[----:B------:R-:W-:-:S02]  /*1030*/  PRMT R5, RZ, 0x5410, RZ ;  /* 0x00005410ff057816 */ /* 0x000fc400000000ff */
[----:B------:R-:W-:Y:S02]  /*1040*/  PRMT R6, RZ, 0x5410, RZ ;  /* 0x00005410ff067816 */ /* 0x000fe400000000ff */
[----:B------:R-:W-:Y:S02]  /*1050*/  PRMT R11, RZ, 0x5410, RZ ;  /* 0x00005410ff0b7816 */ /* 0x000fe400000000ff */
[----:B------:R-:W-:Y:S02]  /*1060*/  PRMT R24, RZ, 0x5410, RZ ;  /* 0x00005410ff187816 */ /* 0x000fe400000000ff */
[----:B------:R-:W-:Y:S02]  /*1070*/  PRMT R7, RZ, 0x5410, RZ ;  /* 0x00005410ff077816 */ /* 0x000fe400000000ff */
[----:B------:R-:W-:Y:S02]  /*1080*/  PRMT R8, RZ, 0x5410, RZ ;  /* 0x00005410ff087816 */ /* 0x000fe400000000ff */
[----:B------:R-:W-:-:S02]  /*1090*/  PRMT R9, RZ, 0x5410, RZ ;  /* 0x00005410ff097816 */ /* 0x000fc400000000ff */
[----:B------:R-:W-:Y:S01]  /*10a0*/  PRMT R10, RZ, 0x5410, RZ ;  /* 0x00005410ff0a7816 */ /* 0x000fe200000000ff */
[----:B------:R-:W-:Y:S05]  /*10b0*/  @P0 BRA `(.L_x_507) ;  /* 0x000028a000000947 */ /* 0x000fea0003800000 */
[----:B------:R-:W-:Y:S01]  /*10c0*/  IMAD R13, R13, c[0x0][0x18c], RZ ;  /* 0x000063000d0d7a24 */ /* 0x000fe200078e02ff */
[----:B------:R-:W-:Y:S01]  /*10d0*/  PRMT R5, R5, 0x5410, RZ ;  /* 0x0000541005057816 */ /* 0x000fe200000000ff */
[----:B------:R-:W-:Y:S02]  /*10e0*/  ULDC UR5, c[0x0][0x18c] ;  /* 0x0000630000057ab9 */ /* 0x000fe40000000800 */
[----:B------:R-:W-:Y:S01]  /*10f0*/  USHF.R.S32.HI UR5, URZ, 0x1f, UR5 ;  /* 0x0000001f3f057899 */ /* 0x000fe20008011405 */
[----:B------:R-:W-:Y:S01]  /*1100*/  IADD3 R31, P0, R12, R13, RZ ;  /* 0x0000000d0c1f7210 */ /* 0x000fe20007f1e0ff */
[----:B------:R-:W-:Y:S01]  /*1110*/  UMOV UR4, URZ ;  /* 0x0000003f00047c82 */ /* 0x000fe20008000000 */
[----:B------:R-:W-:Y:S02]  /*1120*/  SHF.R.S32.HI R13, RZ, 0x1f, R13 ;  /* 0x0000001fff0d7819 */ /* 0x000fe4000001140d */
[----:B------:R-:W-:-:S02]  /*1130*/  LEA R30, P2, R31, c[0x0][0x168], 0x2 ;  /* 0x00005a001f1e7a11 */ /* 0x000fc400078410ff */
[----:B------:R-:W-:-:S04]  /*1140*/  LEA.HI.X.SX32 R12, R12, R13, 0x1, P0 ;  /* 0x0000000d0c0c7211 */ /* 0x000fc800000f0eff */
[----:B------:R-:W-:-:S05]  /*1150*/  LEA.HI.X R31, R31, c[0x0][0x16c], R12, 0x2, P2 ;  /* 0x00005b001f1f7a11 */ /* 0x000fca00010f140c */
.L_x_510:
[----:B-----5:R0:W5:Y:S01]  /*1160*/  LDG.E.128.CONSTANT R12, [R30.64] ;  /* 0x000000061e0c7981 */ /* 0x020162000c1e9d00 */
[----:B------:R-:W-:Y:S01]  /*1170*/  IMAD.MOV.U32 R25, RZ, RZ, c[0x0][0x18c] ;  /* 0x00006300ff197624 */ /* 0x000fe200078e00ff */
[----:B------:R-:W-:Y:S05]  /*1180*/  @!P1 BRA `(.L_x_508) ;  /* 0x0000138000009947 */ /* 0x000fea0003800000 */
[----:B------:R-:W-:-:S06]  /*1190*/  IMAD.WIDE R20, R25, 0x4, R30 ;  /* 0x0000000419147825 */ /* 0x000fcc00078e021e */
[----:B------:R-:W-:Y:S02]  /*11a0*/  IMAD.WIDE R16, R25, 0x4, R20 ;  /* 0x0000000419107825 */ /* 0x000fe400078e0214 */
[----:B------:R-:W2:Y:S04]  /*11b0*/  LDG.E.128.CONSTANT R20, [R20.64] ;  /* 0x0000000614147981 */ /* 0x000ea8000c1e9d00 */
[----:B------:R-:W3:Y:S01]  /*11c0*/  LDG.E.128.CONSTANT R16, [R16.64] ;  /* 0x0000000610107981 */ /* 0x000ee2000c1e9d00 */
[--C-:B-----5:R-:W-:Y:S02]  /*11d0*/  SHF.R.U32.HI R37, RZ, 0xc, R14.reuse ;  /* 0x0000000cff257819 */ /* 0x120fe4000001160e */
[----:B------:R-:W-:Y:S02]  /*11e0*/  LOP3.LUT R34, R14, 0x3f003f, RZ, 0xc0, !PT ;  /* 0x003f003f0e227812 */ /* 0x000fe400078ec0ff */
[----:B------:R-:W-:-:S02]  /*11f0*/  SHF.R.U32.HI R61, RZ, 0x6, R14 ;  /* 0x00000006ff3d7819 */ /* 0x000fc4000001160e */
[--C-:B------:R-:W-:Y:S02]  /*1200*/  SHF.R.U32.HI R35, RZ, 0xc, R12.reuse ;  /* 0x0000000cff237819 */ /* 0x100fe4000001160c */
[----:B------:R-:W-:Y:S02]  /*1210*/  SHF.R.U32.HI R36, RZ, 0xc, R13 ;  /* 0x0000000cff247819 */ /* 0x000fe4000001160d */
[----:B------:R-:W-:Y:S02]  /*1220*/  SHF.R.U32.HI R14, RZ, 0xc, R15 ;  /* 0x0000000cff0e7819 */ /* 0x000fe4000001160f */
[----:B------:R-:W-:Y:S02]  /*1230*/  LOP3.LUT R29, R12, 0x3f003f, RZ, 0xc0, !PT ;  /* 0x003f003f0c1d7812 */ /* 0x000fe400078ec0ff */
        /* <DEDUP_REMOVED lines=16> */
[----:B------:R-:W-:Y:S02]  /*1340*/  ISETP.GE.AND P0, PT, R28, 0x2, PT ;  /* 0x000000021c00780c */ /* 0x000fe40003f06270 */
[----:B------:R-:W-:Y:S02]  /*1350*/  PRMT R0, R0, 0x5410, R2 ;  /* 0x0000541000007816 */ /* 0x000fe40000000002 */
[----:B------:R-:W-:Y:S02]  /*1360*/  PRMT R3, R3, 0x5410, R4 ;  /* 0x0000541003037816 */ /* 0x000fe40000000004 */
[----:B---3--:R-:W-:-:S02]  /*1370*/  SHF.R.U32.HI R51, RZ, 0x8, R16 ;  /* 0x00000008ff337819 */ /* 0x008fc40000011610 */
[----:B------:R-:W-:Y:S02]  /*1380*/  SHF.R.U32.HI R54, RZ, 0x8, R17 ;  /* 0x00000008ff367819 */ /* 0x000fe40000011611 */
[----:B------:R-:W-:Y:S02]  /*1390*/  SHF.R.U32.HI R53, RZ, 0x8, R19 ;  /* 0x00000008ff357819 */ /* 0x000fe40000011613 */
[----:B------:R-:W-:Y:S02]  /*13a0*/  LOP3.LUT R51, R12, 0x300030, R51, 0xf8, !PT ;  /* 0x003000300c337812 */ /* 0x000fe400078ef833 */
[----:B------:R-:W-:Y:S02]  /*13b0*/  LOP3.LUT R54, R13, 0x300030, R54, 0xf8, !PT ;  /* 0x003000300d367812 */ /* 0x000fe400078ef836 */
[----:B------:R-:W-:Y:S02]  /*13c0*/  LOP3.LUT R53, R14, 0x300030, R53, 0xf8, !PT ;  /* 0x003000300e357812 */ /* 0x000fe400078ef835 */
[----:B------:R-:W1:Y:S01]  /*13d0*/  LDS.128 R12, [UR4] ;  /* 0x00000004ff0c7984 */ /* 0x000e620008000c00 */
[----:B--2---:R-:W-:-:S02]  /*13e0*/  LOP3.LUT R35, R23, 0x3f003f, RZ, 0xc0, !PT ;  /* 0x003f003f17237812 */ /* 0x004fc400078ec0ff */
[--C-:B------:R-:W-:Y:S02]  /*13f0*/  SHF.R.U32.HI R38, RZ, 0x6, R23.reuse ;  /* 0x00000006ff267819 */ /* 0x100fe40000011617 */
[----:B------:R-:W-:Y:S02]  /*1400*/  SHF.R.U32.HI R23, RZ, 0xc, R23 ;  /* 0x0000000cff177819 */ /* 0x000fe40000011617 */
[----:B------:R-:W-:Y:S02]  /*1410*/  SHF.R.U32.HI R58, RZ, 0xa, R19 ;  /* 0x0000000aff3a7819 */ /* 0x000fe40000011613 */
[----:B------:R-:W-:Y:S02]  /*1420*/  LOP3.LUT R23, R23, 0xf000f, RZ, 0xc0, !PT ;  /* 0x000f000f17177812 */ /* 0x000fe400078ec0ff */
[----:B------:R-:W-:Y:S02]  /*1430*/  SHF.R.U32.HI R56, RZ, 0xa, R17 ;  /* 0x0000000aff387819 */ /* 0x000fe40000011611 */
[----:B------:R-:W-:-:S02]  /*1440*/  LOP3.LUT R45, R17, 0x3f003f, RZ, 0xc0, !PT ;  /* 0x003f003f112d7812 */ /* 0x000fc400078ec0ff */
[----:B------:R-:W-:Y:S02]  /*1450*/  SHF.R.U32.HI R47, RZ, 0x6, R17 ;  /* 0x00000006ff2f7819 */ /* 0x000fe40000011611 */
[----:B------:R-:W-:Y:S02]  /*1460*/  SHF.R.U32.HI R17, RZ, 0xc, R21 ;  /* 0x0000000cff117819 */ /* 0x000fe40000011615 */
[----:B------:R-:W-:Y:S02]  /*1470*/  LOP3.LUT R58, R23, 0x300030, R58, 0xf8, !PT ;  /* 0x00300030173a7812 */ /* 0x000fe400078ef83a */
[----:B------:R-:W-:Y:S02]  /*1480*/  LOP3.LUT R23, R34, 0x64006400, RZ, 0xfc, !PT ;  /* 0x6400640022177812 */ /* 0x000fe400078efcff */
[----:B------:R-:W-:Y:S01]  /*1490*/  LOP3.LUT R34, R33, 0x64006400, RZ, 0xfc, !PT ;  /* 0x6400640021227812 */ /* 0x000fe200078efcff */
[----:B------:R-:W-:Y:S01]  /*14a0*/  HADD2 R33, R29, -1056, -1056 ;  /* 0xe420e4201d217430 */ /* 0x000fe20000000000 */
[----:B------:R-:W-:-:S02]  /*14b0*/  SHF.R.U32.HI R55, RZ, 0xa, R16 ;  /* 0x0000000aff377819 */ /* 0x000fc40000011610 */
[----:B------:R-:W-:Y:S02]  /*14c0*/  LOP3.LUT R43, R16, 0x3f003f, RZ, 0xc0, !PT ;  /* 0x003f003f102b7812 */ /* 0x000fe400078ec0ff */
[----:B------:R-:W-:Y:S02]  /*14d0*/  SHF.R.U32.HI R44, RZ, 0x6, R16 ;  /* 0x00000006ff2c7819 */ /* 0x000fe40000011610 */
[----:B------:R-:W-:Y:S02]  /*14e0*/  SHF.R.U32.HI R16, RZ, 0xc, R22 ;  /* 0x0000000cff107819 */ /* 0x000fe40000011616 */
[----:B------:R-:W-:Y:S02]  /*14f0*/  LOP3.LUT R17, R17, 0xf000f, RZ, 0xc0, !PT ;  /* 0x000f000f11117812 */ /* 0x000fe400078ec0ff */
[----:B------:R-:W-:Y:S02]  /*1500*/  LOP3.LUT R39, R21, 0x3f003f, RZ, 0xc0, !PT ;  /* 0x003f003f15277812 */ /* 0x000fe400078ec0ff */
[----:B------:R-:W-:Y:S01]  /*1510*/  SHF.R.U32.HI R40, RZ, 0x6, R21 ;  /* 0x00000006ff287819 */ /* 0x000fe20000011615 */
[----:B------:R-:W-:Y:S01]  /*1520*/  HADD2 R29, R32, -1056, -1056 ;  /* 0xe420e420201d7430 */ /* 0x000fe20000000000 */
[----:B------:R-:W-:-:S02]  /*1530*/  SHF.R.U32.HI R52, RZ, 0x8, R18 ;  /* 0x00000008ff347819 */ /* 0x000fc40000011612 */
[--C-:B------:R-:W-:Y:S02]  /*1540*/  SHF.R.U32.HI R57, RZ, 0xa, R18.reuse ;  /* 0x0000000aff397819 */ /* 0x100fe40000011612 */
[----:B------:R-:W-:Y:S02]  /*1550*/  LOP3.LUT R46, R18, 0x3f003f, RZ, 0xc0, !PT ;  /* 0x003f003f122e7812 */ /* 0x000fe400078ec0ff */
[----:B------:R-:W-:Y:S02]  /*1560*/  SHF.R.U32.HI R49, RZ, 0x6, R18 ;  /* 0x00000006ff317819 */ /* 0x000fe40000011612 */
[----:B------:R-:W-:Y:S02]  /*1570*/  LOP3.LUT R16, R16, 0xf000f, RZ, 0xc0, !PT ;  /* 0x000f000f10107812 */ /* 0x000fe400078ec0ff */
[----:B------:R-:W-:Y:S01]  /*1580*/  LOP3.LUT R56, R17, 0x300030, R56, 0xf8, !PT ;  /* 0x0030003011387812 */ /* 0x000fe200078ef838 */
[----:B-1----:R-:W-:Y:S01]  /*1590*/  HFMA2.MMA R17, R33, R12, RZ ;  /* 0x0000000c21117235 */ /* 0x002fe200000000ff */
[----:B------:R-:W-:-:S02]  /*15a0*/  LOP3.LUT R21, R60, 0x64006400, RZ, 0xfc, !PT ;  /* 0x640064003c157812 */ /* 0x000fc400078efcff */
[----:B------:R-:W-:Y:S01]  /*15b0*/  SHF.R.U32.HI R18, RZ, 0xc, R20 ;  /* 0x0000000cff127819 */ /* 0x000fe20000011614 */
[----:B------:R-:W-:Y:S01]  /*15c0*/  HADD2 R23, R23, -1056, -1056 ;  /* 0xe420e42017177430 */ /* 0x000fe20000000000 */
[----:B------:R-:W-:Y:S01]  /*15d0*/  LOP3.LUT R57, R16, 0x300030, R57, 0xf8, !PT ;  /* 0x0030003010397812 */ /* 0x000fe200078ef839 */
[----:B------:R-:W-:Y:S01]  /*15e0*/  HADD2 R34, R34, -1056, -1056 ;  /* 0xe420e42022227430 */ /* 0x000fe20000000000 */
[----:B------:R-:W-:Y:S01]  /*15f0*/  LOP3.LUT R18, R18, 0xf000f, RZ, 0xc0, !PT ;  /* 0x000f000f12127812 */ /* 0x000fe200078ec0ff */
[----:B------:R-:W-:Y:S01]  /*1600*/  HADD2 R21, R21, -1056, -1056 ;  /* 0xe420e42015157430 */ /* 0x000fe20000000000 */
[----:B------:R-:W-:Y:S01]  /*1610*/  LOP3.LUT R52, R37, 0x300030, R52, 0xf8, !PT ;  /* 0x0030003025347812 */ /* 0x000fe200078ef834 */
[-C--:B------:R-:W-:Y:S01]  /*1620*/  HFMA2 R16, R29, R12.reuse, RZ.H0_H0 ;  /* 0x0000000c1d107231 */ /* 0x080fe200000400ff */
[----:B------:R-:W-:Y:S01]  /*1630*/  LOP3.LUT R37, R22, 0x3f003f, RZ, 0xc0, !PT ;  /* 0x003f003f16257812 */ /* 0x000fe200078ec0ff */
[----:B------:R-:W-:Y:S01]  /*1640*/  HADD2 R32, R59, -1056, -1056 ;  /* 0xe420e4203b207430 */ /* 0x000fe20000000000 */
[----:B------:R-:W-:Y:S01]  /*1650*/  SHF.R.U32.HI R36, RZ, 0x6, R22 ;  /* 0x00000006ff247819 */ /* 0x000fe20000011616 */
[----:B------:R-:W-:Y:S01]  /*1660*/  HFMA2.MMA R59, R23, R12, RZ ;  /* 0x0000000c173b7235 */ /* 0x000fe200000000ff */
[----:B------:R-:W-:Y:S01]  /*1670*/  LOP3.LUT R22, R61, 0x64006400, RZ, 0xfc, !PT ;  /* 0x640064003d167812 */ /* 0x000fe200078efcff */
[----:B------:R-:W-:Y:S01]  /*1680*/  HFMA2 R61, R21, R12, RZ.H0_H0 ;  /* 0x0000000c153d7231 */ /* 0x000fe200000400ff */
[----:B------:R-:W-:Y:S01]  /*1690*/  LOP3.LUT R48, R19, 0x3f003f, RZ, 0xc0, !PT ;  /* 0x003f003f13307812 */ /* 0x000fe200078ec0ff */
[----:B------:R-:W-:Y:S01]  /*16a0*/  HFMA2.MMA R60, R34, R13, R17 ;  /* 0x0000000d223c7235 */ /* 0x000fe20000000011 */
[----:B------:R-:W-:Y:S01]  /*16b0*/  SHF.R.U32.HI R50, RZ, 0x6, R19 ;  /* 0x00000006ff327819 */ /* 0x000fe20000011613 */
[----:B------:R-:W-:Y:S01]  /*16c0*/  HFMA2 R12, R32, R13, R16 ;  /* 0x0000000d200c7231 */ /* 0x000fe20000000010 */
[----:B------:R-:W-:-:S02]  /*16d0*/  LOP3.LUT R55, R18, 0x300030, R55, 0xf8, !PT ;  /* 0x0030003012377812 */ /* 0x000fc400078ef837 */
[----:B------:R-:W1:Y:S01]  /*16e0*/  LDS.128 R16, [UR4+0x10] ;  /* 0x00001004ff107984 */ /* 0x000e620008000c00 */
[----:B------:R-:W-:Y:S01]  /*16f0*/  LOP3.LUT R41, R20, 0x3f003f, RZ, 0xc0, !PT ;  /* 0x003f003f14297812 */ /* 0x000fe200078ec0ff */
[----:B------:R-:W-:Y:S01]  /*1700*/  HADD2 R22, R22, -1056, -1056 ;  /* 0xe420e42016167430 */ /* 0x000fe20000000000 */
[----:B------:R-:W-:Y:S02]  /*1710*/  SHF.R.U32.HI R42, RZ, 0x6, R20 ;  /* 0x00000006ff2a7819 */ /* 0x000fe40000011614 */
[----:B------:R-:W-:Y:S02]  /*1720*/  LOP3.LUT R41, R41, 0x64006400, RZ, 0xfc, !PT ;  /* 0x6400640029297812 */ /* 0x000fe400078efcff */
[----:B------:R-:W-:Y:S02]  /*1730*/  LOP3.LUT R37, R37, 0x64006400, RZ, 0xfc, !PT ;  /* 0x6400640025257812 */ /* 0x000fe400078efcff */
[----:B------:R-:W-:Y:S02]  /*1740*/  LOP3.LUT R20, R62, 0x64006400, RZ, 0xfc, !PT ;  /* 0x640064003e147812 */ /* 0x000fe400078efcff */
[----:B------:R-:W-:-:S02]  /*1750*/  LOP3.LUT R42, R42, 0x3f003f, RZ, 0xc0, !PT ;  /* 0x003f003f2a2a7812 */ /* 0x000fc400078ec0ff */
[----:B------:R-:W-:Y:S01]  /*1760*/  LOP3.LUT R36, R36, 0x3f003f, RZ, 0xc0, !PT ;  /* 0x003f003f24247812 */ /* 0x000fe200078ec0ff */
[----:B------:R-:W-:Y:S01]  /*1770*/  HFMA2.MMA R59, R22, R13, R59 ;  /* 0x0000000d163b7235 */ /* 0x000fe2000000003b */
[----:B------:R-:W-:Y:S01]  /*1780*/  LOP3.LUT R39, R39, 0x64006400, RZ, 0xfc, !PT ;  /* 0x6400640027277812 */ /* 0x000fe200078efcff */
[----:B------:R-:W-:Y:S01]  /*1790*/  HADD2 R41, R41, -1056, -1056 ;  /* 0xe420e42029297430 */ /* 0x000fe20000000000 */
[----:B------:R-:W-:Y:S01]  /*17a0*/  LOP3.LUT R40, R40, 0x3f003f, RZ, 0xc0, !PT ;  /* 0x003f003f28287812 */ /* 0x000fe200078ec0ff */
[----:B------:R-:W-:Y:S01]  /*17b0*/  HADD2 R37, R37, -1056, -1056 ;  /* 0xe420e42025257430 */ /* 0x000fe20000000000 */
[----:B------:R-:W-:Y:S01]  /*17c0*/  LOP3.LUT R35, R35, 0x64006400, RZ, 0xfc, !PT ;  /* 0x6400640023237812 */ /* 0x000fe200078efcff */
[----:B------:R-:W-:Y:S01]  /*17d0*/  HADD2 R20, R20, -1056, -1056 ;  /* 0xe420e42014147430 */ /* 0x000fe20000000000 */
[----:B------:R-:W-:Y:S02]  /*17e0*/  LOP3.LUT R38, R38, 0x3f003f, RZ, 0xc0, !PT ;  /* 0x003f003f26267812 */ /* 0x000fe400078ec0ff */
[----:B------:R-:W-:-:S02]  /*17f0*/  LOP3.LUT R42, R42, 0x64006400, RZ, 0xfc, !PT ;  /* 0x640064002a2a7812 */ /* 0x000fc400078efcff */
[----:B------:R-:W-:Y:S01]  /*1800*/  LOP3.LUT R36, R36, 0x64006400, RZ, 0xfc, !PT ;  /* 0x6400640024247812 */ /* 0x000fe200078efcff */
[----:B------:R-:W-:Y:S01]  /*1810*/  HADD2 R39, R39, -1056, -1056 ;  /* 0xe420e42027277430 */ /* 0x000fe20000000000 */
[----:B------:R-:W-:Y:S01]  /*1820*/  LOP3.LUT R40, R40, 0x64006400, RZ, 0xfc, !PT ;  /* 0x6400640028287812 */ /* 0x000fe200078efcff */
[----:B------:R-:W-:Y:S01]  /*1830*/  HFMA2 R61, R20, R13, R61 ;  /* 0x0000000d143d7231 */ /* 0x000fe2000000003d */
[----:B------:R-:W-:Y:S01]  /*1840*/  LOP3.LUT R38, R38, 0x64006400, RZ, 0xfc, !PT ;  /* 0x6400640026267812 */ /* 0x000fe200078efcff */
[----:B------:R-:W-:Y:S01]  /*1850*/  HADD2 R35, R35, -1056, -1056 ;  /* 0xe420e42023237430 */ /* 0x000fe20000000000 */
[-C--:B------:R-:W-:Y:S01]  /*1860*/  HFMA2.MMA R60, R41, R14.reuse, R60 ;  /* 0x0000000e293c7235 */ /* 0x080fe2000000003c */
[----:B------:R-:W-:Y:S01]  /*1870*/  HADD2 R42, R42, -1056, -1056 ;  /* 0xe420e4202a2a7430 */ /* 0x000fe20000000000 */
[----:B------:R-:W-:Y:S01]  /*1880*/  HFMA2.MMA R13, R37, R14, R59 ;  /* 0x0000000e250d7235 */ /* 0x000fe2000000003b */
[----:B------:R-:W-:Y:S02]  /*1890*/  HADD2 R36, R36, -1056, -1056 ;  /* 0xe420e42024247430 */ /* 0x000fe40000000000 */
[----:B------:R-:W-:-:S02]  /*18a0*/  HFMA2 R12, R39, R14, R12 ;  /* 0x0000000e270c7231 */ /* 0x000fc4000000000c */
[----:B------:R-:W-:Y:S02]  /*18b0*/  HADD2 R40, R40, -1056, -1056 ;  /* 0xe420e42028287430 */ /* 0x000fe40000000000 */
[----:B------:R-:W-:Y:S02]  /*18c0*/  HFMA2 R59, R35, R14, R61 ;  /* 0x0000000e233b7231 */ /* 0x000fe4000000003d */
[----:B------:R-:W-:Y:S01]  /*18d0*/  HADD2 R38, R38, -1056, -1056 ;  /* 0xe420e42026267430 */ /* 0x000fe20000000000 */
[-C--:B------:R-:W-:Y:S01]  /*18e0*/  HFMA2.MMA R14, R42, R15.reuse, R60 ;  /* 0x0000000f2a0e7235 */ /* 0x080fe2000000003c */
[-C--:B------:R-:W-:Y:S01]  /*18f0*/  HFMA2 R12, R40, R15.reuse, R12 ;  /* 0x0000000f280c7231 */ /* 0x080fe2000000000c */
[----:B------:R-:W-:Y:S01]  /*1900*/  HFMA2.MMA R13, R36, R15, R13 ;  /* 0x0000000f240d7235 */ /* 0x000fe2000000000d */
[----:B------:R-:W-:Y:S01]  /*1910*/  HFMA2 R15, R38, R15, R59 ;  /* 0x0000000f260f7231 */ /* 0x000fe2000000003b */
        /* <DEDUP_REMOVED lines=9> */
[----:B------:R-:W-:Y:S02]  /*19b0*/  LOP3.LUT R50, R61, 0x64006400, RZ, 0xfc, !PT ;  /* 0x640064003d327812 */ /* 0x000fe400078efcff */
[----:B------:R-:W-:Y:S01]  /*19c0*/  LOP3.LUT R48, R47, 0x64006400, RZ, 0xfc, !PT ;  /* 0x640064002f307812 */ /* 0x000fe200078efcff */
[----:B------:R-:W-:Y:S01]  /*19d0*/  HADD2 R47, R45, -1056, -1056 ;  /* 0xe420e4202d2f7430 */ /* 0x000fe20000000000 */
[----:B------:R-:W-:Y:S01]  /*19e0*/  LOP3.LUT R46, R46, 0x64006400, RZ, 0xfc, !PT ;  /* 0x640064002e2e7812 */ /* 0x000fe200078efcff */
[----:B------:R-:W-:Y:S01]  /*19f0*/  HADD2 R45, R43, -1056, -1056 ;  /* 0xe420e4202b2d7430 */ /* 0x000fe20000000000 */
[-C--:B-1----:R-:W-:Y:S01]  /*1a00*/  HFMA2.MMA R14, R49, R16.reuse, R14 ;  /* 0x00000010310e7235 */ /* 0x082fe2000000000e */
[----:B------:R-:W-:Y:S01]  /*1a10*/  HADD2 R43, R60, -1056, -1056 ;  /* 0xe420e4203c2b7430 */ /* 0x000fe20000000000 */
[----:B------:R-:W-:Y:S01]  /*1a20*/  LOP3.LUT R44, R44, 0x64006400, RZ, 0xfc, !PT ;  /* 0x640064002c2c7812 */ /* 0x000fe200078efcff */
[----:B------:R-:W-:Y:S01]  /*1a30*/  HADD2 R50, R50, -1056, -1056 ;  /* 0xe420e42032327430 */ /* 0x000fe20000000000 */
[----:B------:R-:W-:Y:S01]  /*1a40*/  LOP3.LUT R60, R51, 0x64006400, RZ, 0xfc, !PT ;  /* 0x64006400333c7812 */ /* 0x000fe200078efcff */
[----:B------:R-:W-:Y:S01]  /*1a50*/  HFMA2.MMA R13, R45, R16, R13 ;  /* 0x000000102d0d7235 */ /* 0x000fe2000000000d */
[----:B------:R-:W-:Y:S01]  /*1a60*/  HADD2 R46, R46, -1056, -1056 ;  /* 0xe420e4202e2e7430 */ /* 0x000fe20000000000 */
[----:B------:R-:W-:Y:S01]  /*1a70*/  LOP3.LUT R52, R52, 0x64006400, RZ, 0xfc, !PT ;  /* 0x6400640034347812 */ /* 0x000fe200078efcff */
[----:B------:R-:W-:-:S02]  /*1a80*/  HFMA2 R12, R47, R16, R12 ;  /* 0x000000102f0c7231 */ /* 0x000fc4000000000c */
        /* <DEDUP_REMOVED lines=9> */
[----:B------:R-:W-:Y:S01]  /*1b20*/  LOP3.LUT R54, R54, 0x64006400, RZ, 0xfc, !PT ;  /* 0x6400640036367812 */ /* 0x000fe200078efcff */
[----:B------:R-:W-:-:S02]  /*1b30*/  HADD2 R53, R52, -1056, -1056 ;  /* 0xe420e42034357430 */ /* 0x000fc40000000000 */
[-C--:B------:R-:W-:Y:S02]  /*1b40*/  HFMA2 R12, R48, R17.reuse, R12 ;  /* 0x00000011300c7231 */ /* 0x080fe4000000000c */
[----:B------:R-:W-:Y:S01]  /*1b50*/  HFMA2 R15, R44, R17, R15 ;  /* 0x000000112c0f7231 */ /* 0x000fe2000000000f */
[----:B------:R-:W-:Y:S01]  /*1b60*/  LOP3.LUT R17, R58, 0x64006400, RZ, 0xfc, !PT ;  /* 0x640064003a117812 */ /* 0x000fe200078efcff */
[-C--:B------:R-:W-:Y:S01]  /*1b70*/  HFMA2.MMA R14, R57, R18.reuse, R14 ;  /* 0x00000012390e7235 */ /* 0x080fe2000000000e */
[----:B------:R-:W-:Y:S01]  /*1b80*/  HADD2 R58, R59, -1056, -1056 ;  /* 0xe420e4203b3a7430 */ /* 0x000fe20000000000 */
[----:B------:R-:W-:Y:S01]  /*1b90*/  LOP3.LUT R56, R56, 0x64006400, RZ, 0xfc, !PT ;  /* 0x6400640038387812 */ /* 0x000fe200078efcff */
[----:B------:R-:W-:Y:S01]  /*1ba0*/  HADD2 R55, R54, -1056, -1056 ;  /* 0xe420e42036377430 */ /* 0x000fe20000000000 */
[----:B------:R-:W-:Y:S01]  /*1bb0*/  HFMA2.MMA R13, R53, R18, R13 ;  /* 0x00000012350d7235 */ /* 0x000fe2000000000d */
[----:B------:R-:W-:Y:S02]  /*1bc0*/  HADD2 R54, R16, -1056, -1056 ;  /* 0xe420e42010367430 */ /* 0x000fe40000000000 */
[----:B------:R-:W-:Y:S01]  /*1bd0*/  HFMA2.MMA R14, R58, R19, R14 ;  /* 0x000000133a0e7235 */ /* 0x000fe2000000000e */
[----:B------:R-:W-:-:S02]  /*1be0*/  HADD2 R51, R51, -1056, -1056 ;  /* 0xe420e42033337430 */ /* 0x000fc40000000000 */
[-C--:B------:R-:W-:Y:S01]  /*1bf0*/  HFMA2 R12, R55, R18.reuse, R12 ;  /* 0x00000012370c7231 */ /* 0x080fe2000000000c */
[----:B------:R-:W-:Y:S01]  /*1c00*/  HFMA2.MMA R13, R54, R19, R13 ;  /* 0x00000013360d7235 */ /* 0x000fe2000000000d */
[----:B------:R-:W-:Y:S02]  /*1c10*/  HADD2 R56, R56, -1056, -1056 ;  /* 0xe420e42038387430 */ /* 0x000fe40000000000 */
[----:B------:R-:W-:Y:S02]  /*1c20*/  HFMA2 R15, R51, R18, R15 ;  /* 0x00000012330f7231 */ /* 0x000fe4000000000f */
[----:B------:R-:W-:Y:S02]  /*1c30*/  HADD2 R52, R17, -1056, -1056 ;  /* 0xe420e42011347430 */ /* 0x000fe40000000000 */
[-C--:B------:R-:W-:Y:S02]  /*1c40*/  HFMA2 R12, R56, R19.reuse, R12 ;  /* 0x00000013380c7231 */ /* 0x080fe4000000000c */
[----:B------:R-:W-:-:S02]  /*1c50*/  HFMA2 R15, R52, R19, R15 ;  /* 0x00000013340f7231 */ /* 0x000fc4000000000f */
        /* <DEDUP_REMOVED lines=9> */
[----:B------:R-:W1:Y:S01]  /*1cf0*/  LDS.128 R12, [UR4+0x40] ;  /* 0x00004004ff0c7984 */ /* 0x000e620008000c00 */
[----:B------:R-:W-:-:S03]  /*1d00*/  ISETP.NE.AND P0, PT, R28, 0x2, PT ;  /* 0x000000021c00780c */ /* 0x000fc60003f05270 */
[----:B------:R-:W2:Y:S01]  /*1d10*/  LDS.128 R16, [UR4+0x50] ;  /* 0x00005004ff107984 */ /* 0x000ea20008000c00 */
[-C--:B-1----:R-:W-:Y:S01]  /*1d20*/  HFMA2.MMA R61, R33, R12.reuse, RZ ;  /* 0x0000000c213d7235 */ /* 0x082fe200000000ff */
        /* <DEDUP_REMOVED lines=13> */
[-C--:B--2---:R-:W-:Y:S01]  /*1e00*/  HFMA2 R60, R47, R16.reuse, R60 ;  /* 0x000000102f3c7231 */ /* 0x084fe2000000003c */
        /* <DEDUP_REMOVED lines=26> */
[----:B------:R-:W1:Y:S01]  /*1fb0*/  LDS.128 R12, [UR4+0x80] ;  /* 0x00008004ff0c7984 */ /* 0x000e620008000c00 */
[----:B------:R-:W-:-:S03]  /*1fc0*/  ISETP.GE.AND P0, PT, R28, 0x4, PT ;  /* 0x000000041c00780c */ /* 0x000fc60003f06270 */
        /* <DEDUP_REMOVED lines=42> */
[----:B------:R-:W1:Y:S04]  /*2270*/  LDS.128 R12, [UR4+0xc0] ;  /* 0x0000c004ff0c7984 */ /* 0x000e680008000c00 */
[----:B------:R-:W2:Y:S01]  /*2280*/  LDS.128 R16, [UR4+0xd0] ;  /* 0x0000d004ff107984 */ /* 0x000ea20008000c00 */
[-C--:B-1----:R-:W-:Y:S01]  /*2290*/  HFMA2.MMA R33, R33, R12.reuse, RZ ;  /* 0x0000000c21217235 */ /* 0x082fe200000000ff */
        /* <DEDUP_REMOVED lines=13> */
[-C--:B--2---:R-:W-:Y:S01]  /*2370*/  HFMA2 R20, R47, R16.reuse, R20 ;  /* 0x000000102f147231 */ /* 0x084fe20000000014 */
        /* <DEDUP_REMOVED lines=25> */
.L_x_508:
[----:B------:R-:W-:Y:S05]  /*2510*/  @!P1 BRA `(.L_x_509) ;  /* 0x000013c000009947 */ /* 0x000fea0003800000 */
        /* <DEDUP_REMOVED lines=9> */
[----:B------:R-:W-:Y:S02]  /*25b0*/  PRMT R0, R0, 0x5410, R2 ;  /* 0x0000541000007816 */ /* 0x000fe40000000002 */
[----:B------:R-:W-:Y:S02]  /*25c0*/  PRMT R3, R3, 0x5410, R4 ;  /* 0x0000541003037816 */ /* 0x000fe40000000004 */
[--C-:B--2---:R-:W-:Y:S02]  /*25d0*/  SHF.R.U32.HI R36, RZ, 0xc, R12.reuse ;  /* 0x0000000cff247819 */ /* 0x104fe4000001160c */
[----:B------:R-:W-:Y:S02]  /*25e0*/  LOP3.LUT R29, R12, 0x3f003f, RZ, 0xc0, !PT ;  /* 0x003f003f0c1d7812 */ /* 0x000fe400078ec0ff */
[----:B------:R-:W-:Y:S02]  /*25f0*/  SHF.R.U32.HI R33, RZ, 0x6, R12 ;  /* 0x00000006ff217819 */ /* 0x000fe4000001160c */
[----:B------:R-:W-:-:S02]  /*2600*/  SHF.R.U32.HI R35, RZ, 0xc, R14 ;  /* 0x0000000cff237819 */ /* 0x000fc4000001160e */
[----:B------:R-:W-:Y:S02]  /*2610*/  LOP3.LUT R34, R14, 0x3f003f, RZ, 0xc0, !PT ;  /* 0x003f003f0e227812 */ /* 0x000fe400078ec0ff */
[----:B------:R-:W-:Y:S02]  /*2620*/  SHF.R.U32.HI R61, RZ, 0x6, R14 ;  /* 0x00000006ff3d7819 */ /* 0x000fe4000001160e */
[----:B------:R-:W-:Y:S02]  /*2630*/  SHF.R.U32.HI R12, RZ, 0xc, R13 ;  /* 0x0000000cff0c7819 */ /* 0x000fe4000001160d */
[----:B------:R-:W-:Y:S02]  /*2640*/  SHF.R.U32.HI R14, RZ, 0xc, R15 ;  /* 0x0000000cff0e7819 */ /* 0x000fe4000001160f */
[----:B------:R-:W-:Y:S02]  /*2650*/  LOP3.LUT R32, R13, 0x3f003f, RZ, 0xc0, !PT ;  /* 0x003f003f0d207812 */ /* 0x000fe400078ec0ff */
[----:B------:R-:W-:-:S02]  /*2660*/  SHF.R.U32.HI R59, RZ, 0x6, R13 ;  /* 0x00000006ff3b7819 */ /* 0x000fc4000001160d */
[----:B------:R-:W-:Y:S02]  /*2670*/  LOP3.LUT R13, R12, 0xf000f, RZ, 0xc0, !PT ;  /* 0x000f000f0c0d7812 */ /* 0x000fe400078ec0ff */
[----:B------:R-:W-:Y:S02]  /*2680*/  LOP3.LUT R14, R14, 0xf000f, RZ, 0xc0, !PT ;  /* 0x000f000f0e0e7812 */ /* 0x000fe400078ec0ff */
[----:B----4-:R-:W-:Y:S02]  /*2690*/  SHF.R.U32.HI R54, RZ, 0x8, R17 ;  /* 0x00000008ff367819 */ /* 0x010fe40000011611 */
[----:B------:R-:W-:Y:S02]  /*26a0*/  SHF.R.U32.HI R53, RZ, 0x8, R19 ;  /* 0x00000008ff357819 */ /* 0x000fe40000011613 */
[----:B------:R-:W-:Y:S02]  /*26b0*/  LOP3.LUT R60, R15, 0x3f003f, RZ, 0xc0, !PT ;  /* 0x003f003f0f3c7812 */ /* 0x000fe400078ec0ff */
[----:B------:R-:W-:-:S02]  /*26c0*/  SHF.R.U32.HI R62, RZ, 0x6, R15 ;  /* 0x00000006ff3e7819 */ /* 0x000fc4000001160f */
[----:B------:R-:W-:Y:S02]  /*26d0*/  LOP3.LUT R54, R13, 0x300030, R54, 0xf8, !PT ;  /* 0x003000300d367812 */ /* 0x000fe400078ef836 */
[----:B------:R-:W-:Y:S02]  /*26e0*/  LOP3.LUT R53, R14, 0x300030, R53, 0xf8, !PT ;  /* 0x003000300e357812 */ /* 0x000fe400078ef835 */
[----:B------:R-:W1:Y:S01]  /*26f0*/  LDS.128 R12, [UR4+0x20] ;  /* 0x00002004ff0c7984 */ /* 0x000e620008000c00 */
[----:B------:R-:W-:Y:S02]  /*2700*/  SHF.R.U32.HI R52, RZ, 0x8, R18 ;  /* 0x00000008ff347819 */ /* 0x000fe40000011612 */
[----:B------:R-:W-:Y:S02]  /*2710*/  LOP3.LUT R35, R35, 0xf000f, RZ, 0xc0, !PT ;  /* 0x000f000f23237812 */ /* 0x000fe400078ec0ff */
[----:B---3--:R-:W-:Y:S02]  /*2720*/  SHF.R.U32.HI R38, RZ, 0x6, R23 ;  /* 0x00000006ff267819 */ /* 0x008fe40000011617 */
[----:B------:R-:W-:-:S02]  /*2730*/  LOP3.LUT R52, R35, 0x300030, R52, 0xf8, !PT ;  /* 0x0030003023347812 */ /* 0x000fc400078ef834 */
[----:B------:R-:W-:Y:S02]  /*2740*/  LOP3.LUT R35, R23, 0x3f003f, RZ, 0xc0, !PT ;  /* 0x003f003f17237812 */ /* 0x000fe400078ec0ff */
[----:B------:R-:W-:Y:S02]  /*2750*/  SHF.R.U32.HI R23, RZ, 0xc, R23 ;  /* 0x0000000cff177819 */ /* 0x000fe40000011617 */
[----:B------:R-:W-:Y:S02]  /*2760*/  SHF.R.U32.HI R58, RZ, 0xa, R19 ;  /* 0x0000000aff3a7819 */ /* 0x000fe40000011613 */
[----:B------:R-:W-:Y:S02]  /*2770*/  LOP3.LUT R23, R23, 0xf000f, RZ, 0xc0, !PT ;  /* 0x000f000f17177812 */ /* 0x000fe400078ec0ff */
[----:B------:R-:W-:Y:S02]  /*2780*/  LOP3.LUT R29, R29, 0x64006400, RZ, 0xfc, !PT ;  /* 0x640064001d1d7812 */ /* 0x000fe400078efcff */
[----:B------:R-:W-:-:S02]  /*2790*/  LOP3.LUT R33, R33, 0x3f003f, RZ, 0xc0, !PT ;  /* 0x003f003f21217812 */ /* 0x000fc400078ec0ff */
[--C-:B------:R-:W-:Y:S02]  /*27a0*/  SHF.R.U32.HI R56, RZ, 0xa, R17.reuse ;  /* 0x0000000aff387819 */ /* 0x100fe40000011611 */
[----:B------:R-:W-:Y:S02]  /*27b0*/  LOP3.LUT R45, R17, 0x3f003f, RZ, 0xc0, !PT ;  /* 0x003f003f112d7812 */ /* 0x000fe400078ec0ff */
[----:B------:R-:W-:Y:S02]  /*27c0*/  SHF.R.U32.HI R47, RZ, 0x6, R17 ;  /* 0x00000006ff2f7819 */ /* 0x000fe40000011611 */
[----:B------:R-:W-:Y:S02]  /*27d0*/  SHF.R.U32.HI R17, RZ, 0xc, R21 ;  /* 0x0000000cff117819 */ /* 0x000fe40000011615 */
[----:B------:R-:W-:Y:S02]  /*27e0*/  LOP3.LUT R58, R23, 0x300030, R58, 0xf8, !PT ;  /* 0x00300030173a7812 */ /* 0x000fe400078ef83a */
[----:B------:R-:W-:-:S02]  /*27f0*/  LOP3.LUT R23, R34, 0x64006400, RZ, 0xfc, !PT ;  /* 0x6400640022177812 */ /* 0x000fc400078efcff */
[----:B------:R-:W-:Y:S01]  /*2800*/  LOP3.LUT R34, R33, 0x64006400, RZ, 0xfc, !PT ;  /* 0x6400640021227812 */ /* 0x000fe200078efcff */
[----:B------:R-:W-:Y:S01]  /*2810*/  HADD2 R33, R29, -1056, -1056 ;  /* 0xe420e4201d217430 */ /* 0x000fe20000000000 */
[--C-:B------:R-:W-:Y:S02]  /*2820*/  SHF.R.U32.HI R51, RZ, 0x8, R16.reuse ;  /* 0x00000008ff337819 */ /* 0x100fe40000011610 */
[--C-:B------:R-:W-:Y:S02]  /*2830*/  SHF.R.U32.HI R55, RZ, 0xa, R16.reuse ;  /* 0x0000000aff377819 */ /* 0x100fe40000011610 */
[----:B------:R-:W-:Y:S02]  /*2840*/  LOP3.LUT R43, R16, 0x3f003f, RZ, 0xc0, !PT ;  /* 0x003f003f102b7812 */ /* 0x000fe400078ec0ff */
[----:B------:R-:W-:Y:S02]  /*2850*/  SHF.R.U32.HI R44, RZ, 0x6, R16 ;  /* 0x00000006ff2c7819 */ /* 0x000fe40000011610 */
[----:B------:R-:W-:-:S02]  /*2860*/  SHF.R.U32.HI R16, RZ, 0xc, R22 ;  /* 0x0000000cff107819 */ /* 0x000fc40000011616 */
[----:B------:R-:W-:Y:S02]  /*2870*/  LOP3.LUT R17, R17, 0xf000f, RZ, 0xc0, !PT ;  /* 0x000f000f11117812 */ /* 0x000fe400078ec0ff */
[----:B------:R-:W-:Y:S02]  /*2880*/  LOP3.LUT R32, R32, 0x64006400, RZ, 0xfc, !PT ;  /* 0x6400640020207812 */ /* 0x000fe400078efcff */
[----:B------:R-:W-:Y:S02]  /*2890*/  LOP3.LUT R59, R59, 0x3f003f, RZ, 0xc0, !PT ;  /* 0x003f003f3b3b7812 */ /* 0x000fe400078ec0ff */
[----:B------:R-:W-:Y:S02]  /*28a0*/  LOP3.LUT R39, R21, 0x3f003f, RZ, 0xc0, !PT ;  /* 0x003f003f15277812 */ /* 0x000fe400078ec0ff */
[----:B------:R-:W-:Y:S01]  /*28b0*/  SHF.R.U32.HI R40, RZ, 0x6, R21 ;  /* 0x00000006ff287819 */ /* 0x000fe20000011615 */
[----:B------:R-:W-:Y:S01]  /*28c0*/  HADD2 R29, R32, -1056, -1056 ;  /* 0xe420e420201d7430 */ /* 0x000fe20000000000 */
[----:B------:R-:W-:-:S02]  /*28d0*/  SHF.R.U32.HI R57, RZ, 0xa, R18 ;  /* 0x0000000aff397819 */ /* 0x000fc40000011612 */
[----:B------:R-:W-:Y:S02]  /*28e0*/  LOP3.LUT R46, R18, 0x3f003f, RZ, 0xc0, !PT ;  /* 0x003f003f122e7812 */ /* 0x000fe400078ec0ff */
[----:B------:R-:W-:Y:S02]  /*28f0*/  SHF.R.U32.HI R49, RZ, 0x6, R18 ;  /* 0x00000006ff317819 */ /* 0x000fe40000011612 */
[----:B------:R-:W-:Y:S02]  /*2900*/  LOP3.LUT R16, R16, 0xf000f, RZ, 0xc0, !PT ;  /* 0x000f000f10107812 */ /* 0x000fe400078ec0ff */
[----:B------:R-:W-:Y:S01]  /*2910*/  LOP3.LUT R56, R17, 0x300030, R56, 0xf8, !PT ;  /* 0x0030003011387812 */ /* 0x000fe200078ef838 */
[----:B-1----:R-:W-:Y:S01]  /*2920*/  HFMA2.MMA R17, R33, R12, RZ ;  /* 0x0000000c21117235 */ /* 0x002fe200000000ff */
[----:B------:R-:W-:Y:S02]  /*2930*/  LOP3.LUT R21, R60, 0x64006400, RZ, 0xfc, !PT ;  /* 0x640064003c157812 */ /* 0x000fe400078efcff */
[----:B------:R-:W-:-:S02]  /*2940*/  SHF.R.U32.HI R18, RZ, 0xc, R20 ;  /* 0x0000000cff127819 */ /* 0x000fc40000011614 */
[----:B------:R-:W-:Y:S01]  /*2950*/  LOP3.LUT R59, R59, 0x64006400, RZ, 0xfc, !PT ;  /* 0x640064003b3b7812 */ /* 0x000fe200078efcff */
[----:B------:R-:W-:Y:S01]  /*2960*/  HADD2 R23, R23, -1056, -1056 ;  /* 0xe420e42017177430 */ /* 0x000fe20000000000 */
[----:B------:R-:W-:Y:S01]  /*2970*/  LOP3.LUT R36, R36, 0xf000f, RZ, 0xc0, !PT ;  /* 0x000f000f24247812 */ /* 0x000fe200078ec0ff */
[----:B------:R-:W-:Y:S01]  /*2980*/  HADD2 R34, R34, -1056, -1056 ;  /* 0xe420e42022227430 */ /* 0x000fe20000000000 */
[----:B------:R-:W-:Y:S01]  /*2990*/  LOP3.LUT R57, R16, 0x300030, R57, 0xf8, !PT ;  /* 0x0030003010397812 */ /* 0x000fe200078ef839 */
[----:B------:R-:W-:Y:S01]  /*29a0*/  HADD2 R21, R21, -1056, -1056 ;  /* 0xe420e42015157430 */ /* 0x000fe20000000000 */
[----:B------:R-:W-:Y:S01]  /*29b0*/  LOP3.LUT R61, R61, 0x3f003f, RZ, 0xc0, !PT ;  /* 0x003f003f3d3d7812 */ /* 0x000fe200078ec0ff */
[----:B------:R-:W-:Y:S01]  /*29c0*/  HFMA2 R16, R29, R12, RZ.H0_H0 ;  /* 0x0000000c1d107231 */ /* 0x000fe200000400ff */
[----:B------:R-:W-:Y:S01]  /*29d0*/  LOP3.LUT R18, R18, 0xf000f, RZ, 0xc0, !PT ;  /* 0x000f000f12127812 */ /* 0x000fe200078ec0ff */
[----:B------:R-:W-:Y:S01]  /*29e0*/  HADD2 R32, R59, -1056, -1056 ;  /* 0xe420e4203b207430 */ /* 0x000fe20000000000 */
[----:B------:R-:W-:-:S02]  /*29f0*/  LOP3.LUT R51, R36, 0x300030, R51, 0xf8, !PT ;  /* 0x0030003024337812 */ /* 0x000fc400078ef833 */
[----:B------:R-:W-:Y:S02]  /*2a00*/  LOP3.LUT R37, R22, 0x3f003f, RZ, 0xc0, !PT ;  /* 0x003f003f16257812 */ /* 0x000fe400078ec0ff */
        /* <DEDUP_REMOVED lines=10> */
[----:B------:R-:W-:Y:S02]  /*2ab0*/  LOP3.LUT R41, R20, 0x3f003f, RZ, 0xc0, !PT ;  /* 0x003f003f14297812 */ /* 0x000fe400078ec0ff */
[----:B------:R-:W-:Y:S01]  /*2ac0*/  LOP3.LUT R62, R62, 0x3f003f, RZ, 0xc0, !PT ;  /* 0x003f003f3e3e7812 */ /* 0x000fe200078ec0ff */
[----:B------:R-:W-:Y:S01]  /*2ad0*/  HADD2 R22, R22, -1056, -1056 ;  /* 0xe420e42016167430 */ /* 0x000fe20000000000 */
[----:B------:R-:W-:Y:S02]  /*2ae0*/  SHF.R.U32.HI R42, RZ, 0x6, R20 ;  /* 0x00000006ff2a7819 */ /* 0x000fe40000011614 */
[----:B------:R-:W-:Y:S02]  /*2af0*/  LOP3.LUT R41, R41, 0x64006400, RZ, 0xfc, !PT ;  /* 0x6400640029297812 */ /* 0x000fe400078efcff */
[----:B------:R-:W-:Y:S02]  /*2b00*/  LOP3.LUT R37, R37, 0x64006400, RZ, 0xfc, !PT ;  /* 0x6400640025257812 */ /* 0x000fe400078efcff */
[----:B------:R-:W-:-:S02]  /*2b10*/  LOP3.LUT R20, R62, 0x64006400, RZ, 0xfc, !PT ;  /* 0x640064003e147812 */ /* 0x000fc400078efcff */
[----:B------:R-:W-:Y:S02]  /*2b20*/  LOP3.LUT R42, R42, 0x3f003f, RZ, 0xc0, !PT ;  /* 0x003f003f2a2a7812 */ /* 0x000fe400078ec0ff */
        /* <DEDUP_REMOVED lines=8> */
[----:B------:R-:W-:-:S02]  /*2bb0*/  LOP3.LUT R38, R38, 0x3f003f, RZ, 0xc0, !PT ;  /* 0x003f003f26267812 */ /* 0x000fc400078ec0ff */
[----:B------:R-:W-:Y:S02]  /*2bc0*/  LOP3.LUT R42, R42, 0x64006400, RZ, 0xfc, !PT ;  /* 0x640064002a2a7812 */ /* 0x000fe400078efcff */
        /* <DEDUP_REMOVED lines=209> */
.L_x_509:
[----:B------:R-:W-:Y:S01]  /*38e0*/  IADD3 R26, R26, 0x20, RZ ;  /* 0x000000201a1a7810 */ /* 0x000fe20007ffe0ff */
[----:B------:R-:W-:Y:S01]  /*38f0*/  UIMAD UR8, UR5, 0x18, URZ ;  /* 0x00000018050878a4 */ /* 0x000fe2000f8e023f */
[----:B0-----:R-:W-:Y:S01]  /*3900*/  IMAD.WIDE.U32 R30, R25, 0x18, R30 ;  /* 0x00000018191e7825 */ /* 0x001fe200078e001e */
[----:B------:R-:W-:Y:S01]  /*3910*/  UIADD3 UR4, UR4, 0x40, URZ ;  /* 0x0000004004047890 */ /* 0x000fe2000fffe03f */
[C---:B------:R-:W-:Y:S02]  /*3920*/  ISETP.GE.AND P0, PT, R26.reuse, c[0x0][0x1ac], PT ;  /* 0x00006b001a007a0c */ /* 0x040fe40003f06270 */
[----:B------:R-:W-:Y:S02]  /*3930*/  ISETP.LT.AND P2, PT, R26, R27, PT ;  /* 0x0000001b1a00720c */ /* 0x000fe40003f41270 */
[----:B------:R-:W-:-:S11]  /*3940*/  IADD3 R31, R31, UR8, RZ ;  /* 0x000000081f1f7c10 */ /* 0x000fd6000fffe0ff */
[----:B------:R-:W-:Y:S05]  /*3950*/  @!P0 BRA P2, `(.L_x_510) ;  /* 0xffffd80000008947 */ /* 0x000fea000103ffff */
.L_x_507:
[----:B------:R-:W-:Y:S05]  /*3960*/  @!P1 EXIT ;  /* 0x000000000000994d */ /* 0x000fea0003800000 */
[----:B------:R-:W0:Y:S04]  /*3970*/  S2R R3, SR_CTAID.X ;  /* 0x0000000000037919 */ /* 0x000e280000002500 */
[----:B------:R-:W0:Y:S04]  /*3980*/  S2R R2, SR_TID.X ;  /* 0x0000000000027919 */ /* 0x000e280000002100 */
[----:B------:R-:W1:Y:S01]  /*3990*/  S2R R0, SR_CTAID.Y ;  /* 0x0000000000007919 */ /* 0x000e620000002600 */
[----:B0-----:R-:W-:Y:S02]  /*39a0*/  IMAD R3, R3, 0x20, R2 ;  /* 0x0000002003037824 */ /* 0x001fe400078e0202 */
[----:B------:R-:W-:-:S02]  /*39b0*/  IMAD.MOV.U32 R2, RZ, RZ, 0x2 ;  /* 0x00000002ff027424 */ /* 0x000fc400078e00ff */
        /* <DEDUP_REMOVED lines=10> */
.L_x_514:
[----:B-----5:R-:W0:Y:S02]  /*3a60*/  LDS R12, [R0] ;  /* 0x00000000000c7984 */ /* 0x020e240000000800 */
[----:B0-----:R-:W-:-:S06]  /*3a70*/  HADD2 R13, R12, R10 ;  /* 0x0000000a0c0d7230 */ /* 0x001fcc0000000000 */
[----:B------:R-:W0:Y:S02]  /*3a80*/  ATOMS.CAST.SPIN R13, [R0], R12, R13 ;  /* 0x0000000c000d738d */ /* 0x000e24000180000d */
[----:B0-----:R-:W-:-:S13]  /*3a90*/  ISETP.EQ.U32.AND P0, PT, R13, 0x1, PT ;  /* 0x000000010d00780c */ /* 0x001fda0003f02070 */
[----:B------:R-:W-:Y:S05]  /*3aa0*/  @!P0 BRA `(.L_x_514) ;  /* 0xffffffb000008947 */ /* 0x000fea000383ffff */
[----:B------:R-:W-:Y:S05]  /*3ab0*/  BRA `(.L_x_512) ;  /* 0x0000003000007947 */ /* 0x000fea0003800000 */
.L_x_513:
[----:B------:R-:W2:Y:S02]  /*3ac0*/  LD.E R0, [R2.64] ;  /* 0x0000000602007980 */ /* 0x000ea4000c101900 */
[----:B--2--5:R-:W-:-:S05]  /*3ad0*/  IMAD.IADD R13, R10, 0x1, R0 ;  /* 0x000000010a0d7824 */ /* 0x024fca00078e0200 */
[----:B------:R0:W-:Y:S02]  /*3ae0*/  ST.E [R2.64], R13 ;  /* 0x0000000d02007985 */ /* 0x0001e4000c101906 */
.L_x_512:
[----:B------:R-:W-:Y:S05]  /*3af0*/  BSYNC B0 ;  /* 0x0000000000007941 */ /* 0x000fea0003800000 */
.L_x_511:
[----:B------:R-:W2:Y:S01]  /*3b00*/  ATOM.E.ADD.F16x2.RN.STRONG.GPU P0, RZ, [R2.64+0x4], R9 ;  /* 0x0000040902ff798a */ /* 0x000ea2000810e9c6 */
[----:B------:R-:W-:Y:S01]  /*3b10*/  BSSY B0, `(.L_x_515) ;  /* 0x000000f000007945 */ /* 0x000fe20003800000 */
[----:B--2---:R-:W-:Y:S05]  /*3b20*/  @P0 BRA `(.L_x_516) ;  /* 0x000000d000000947 */ /* 0x004fea0003800000 */
[----:B------:R-:W1:Y:S02]  /*3b30*/  QSPC.E.S P0, RZ, [R2+0x4] ;  /* 0x0000040002ff73aa */ /* 0x000e640000000500 */
[----:B-1----:R-:W-:Y:S05]  /*3b40*/  @!P0 BRA `(.L_x_517) ;  /* 0x0000008000008947 */ /* 0x002fea0003800000 */
[----:B------:R-:W-:-:S04]  /*3b50*/  IADD3 R0, R2, 0x4, RZ ;  /* 0x0000000402007810 */ /* 0x000fc80007ffe0ff */
[----:B------:R-:W-:-:S05]  /*3b60*/  LOP3.LUT R0, R0, 0xffffff, RZ, 0xc0, !PT ;  /* 0x00ffffff00007812 */ /* 0x000fca00078ec0ff */
.L_x_518:
[----:B-----5:R-:W1:Y:S02]  /*3b70*/  LDS R12, [R0] ;  /* 0x00000000000c7984 */ /* 0x020e640000000800 */
[----:B01----:R-:W-:-:S10]  /*3b80*/  HFMA2.MMA R13, R12, 1, 1, R9 ;  /* 0x3c003c000c0d7835 */ /* 0x003fd40000000009 */
[----:B------:R-:W0:Y:S02]  /*3b90*/  ATOMS.CAST.SPIN R13, [R0], R12, R13 ;  /* 0x0000000c000d738d */ /* 0x000e24000180000d */
[----:B0-----:R-:W-:-:S13]  /*3ba0*/  ISETP.EQ.U32.AND P0, PT, R13, 0x1, PT ;  /* 0x000000010d00780c */ /* 0x001fda0003f02070 */
[----:B------:R-:W-:Y:S05]  /*3bb0*/  @!P0 BRA `(.L_x_518) ;  /* 0xffffffb000008947 */ /* 0x000fea000383ffff */
[----:B------:R-:W-:Y:S05]  /*3bc0*/  BRA `(.L_x_516) ;  /* 0x0000003000007947 */ /* 0x000fea0003800000 */
.L_x_517:
[----:B------:R-:W2:Y:S02]  /*3bd0*/  LD.E R0, [R2.64+0x4] ;  /* 0x0000040602007980 */ /* 0x000ea4000c101900 */
[----:B--2---:R-:W-:-:S05]  /*3be0*/  IMAD.IADD R9, R9, 0x1, R0 ;  /* 0x0000000109097824 */ /* 0x004fca00078e0200 */
[----:B------:R1:W-:Y:S02]  /*3bf0*/  ST.E [R2.64+0x4], R9 ;  /* 0x0000040902007985 */ /* 0x0003e4000c101906 */
.L_x_516:
[----:B------:R-:W-:Y:S05]  /*3c00*/  BSYNC B0 ;  /* 0x0000000000007941 */ /* 0x000fea0003800000 */
.L_x_515:
        /* <DEDUP_REMOVED lines=9> */
[----:B------:R-:W-:Y:S01]  /*3ca0*/  LOP3.LUT R0, R2, 0xffffff, RZ, 0xc0, !PT ;  /* 0x00ffffff02007812 */ /* 0x000fe200078ec0ff */
[----:B------:R-:W-:-:S04]  /*3cb0*/  IMAD.MOV.U32 R13, RZ, RZ, R8 ;  /* 0x000000ffff0d7224 */ /* 0x000fc800078e0008 */
.L_x_522:
[----:B------:R-:W0:Y:S02]  /*3cc0*/  LDS R8, [R0] ;  /* 0x0000000000087984 */ /* 0x000e240000000800 */
[----:B0-----:R-:W-:-:S06]  /*3cd0*/  HADD2 R9, R8, R13 ;  /* 0x0000000d08097230 */ /* 0x001fcc0000000000 */
[----:B------:R-:W0:Y:S02]  /*3ce0*/  ATOMS.CAST.SPIN R9, [R0], R8, R9 ;  /* 0x000000080009738d */ /* 0x000e240001800009 */
[----:B0-----:R-:W-:-:S13]  /*3cf0*/  ISETP.EQ.U32.AND P0, PT, R9, 0x1, PT ;  /* 0x000000010900780c */ /* 0x001fda0003f02070 */
[----:B------:R-:W-:Y:S05]  /*3d00*/  @!P0 BRA `(.L_x_522) ;  /* 0xffffffb000008947 */ /* 0x000fea000383ffff */
[----:B------:R-:W-:Y:S05]  /*3d10*/  BRA `(.L_x_520) ;  /* 0x0000003000007947 */ /* 0x000fea0003800000 */
.L_x_521:
[----:B------:R-:W2:Y:S02]  /*3d20*/  LD.E R0, [R2.64] ;  /* 0x0000000602007980 */ /* 0x000ea4000c101900 */
[----:B--2---:R-:W-:-:S05]  /*3d30*/  IMAD.IADD R9, R8, 0x1, R0 ;  /* 0x0000000108097824 */ /* 0x004fca00078e0200 */
[----:B------:R0:W-:Y:S02]  /*3d40*/  ST.E [R2.64], R9 ;  /* 0x0000000902007985 */ /* 0x0001e4000c101906 */
.L_x_520:
[----:B------:R-:W-:Y:S05]  /*3d50*/  BSYNC B0 ;  /* 0x0000000000007941 */ /* 0x000fea0003800000 */
.L_x_519:
[----:B------:R-:W2:Y:S01]  /*3d60*/  ATOM.E.ADD.F16x2.RN.STRONG.GPU P0, RZ, [R2.64+0x4], R7 ;  /* 0x0000040702ff798a */ /* 0x000ea2000810e9c6 */
[----:B------:R-:W-:Y:S01]  /*3d70*/  BSSY B0, `(.L_x_523) ;  /* 0x000000f000007945 */ /* 0x000fe20003800000 */
[----:B--2---:R-:W-:Y:S05]  /*3d80*/  @P0 BRA `(.L_x_524) ;  /* 0x000000d000000947 */ /* 0x004fea0003800000 */
[----:B------:R-:W1:Y:S02]  /*3d90*/  QSPC.E.S P0, RZ, [R2+0x4] ;  /* 0x0000040002ff73aa */ /* 0x000e640000000500 */
[----:B-1----:R-:W-:Y:S05]  /*3da0*/  @!P0 BRA `(.L_x_525) ;  /* 0x0000008000008947 */ /* 0x002fea0003800000 */
[----:B------:R-:W-:-:S04]  /*3db0*/  IADD3 R0, R2, 0x4, RZ ;  /* 0x0000000402007810 */ /* 0x000fc80007ffe0ff */
[----:B------:R-:W-:-:S05]  /*3dc0*/  LOP3.LUT R0, R0, 0xffffff, RZ, 0xc0, !PT ;  /* 0x00ffffff00007812 */ /* 0x000fca00078ec0ff */
.L_x_526:
[----:B------:R-:W1:Y:S02]  /*3dd0*/  LDS R8, [R0] ;  /* 0x0000000000087984 */ /* 0x000e640000000800 */
[----:B01----:R-:W-:-:S10]  /*3de0*/  HFMA2.MMA R9, R8, 1, 1, R7 ;  /* 0x3c003c0008097835 */ /* 0x003fd40000000007 */
[----:B------:R-:W0:Y:S02]  /*3df0*/  ATOMS.CAST.SPIN R9, [R0], R8, R9 ;  /* 0x000000080009738d */ /* 0x000e240001800009 */
[----:B0-----:R-:W-:-:S13]  /*3e00*/  ISETP.EQ.U32.AND P0, PT, R9, 0x1, PT ;  /* 0x000000010900780c */ /* 0x001fda0003f02070 */
[----:B------:R-:W-:Y:S05]  /*3e10*/  @!P0 BRA `(.L_x_526) ;  /* 0xffffffb000008947 */ /* 0x000fea000383ffff */
[----:B------:R-:W-:Y:S05]  /*3e20*/  BRA `(.L_x_524) ;  /* 0x0000003000007947 */ /* 0x000fea0003800000 */
.L_x_525:
[----:B------:R-:W2:Y:S02]  /*3e30*/  LD.E R0, [R2.64+0x4] ;  /* 0x0000040602007980 */ /* 0x000ea4000c101900 */
[----:B--2---:R-:W-:-:S05]  /*3e40*/  IMAD.IADD R7, R7, 0x1, R0 ;  /* 0x0000000107077824 */ /* 0x004fca00078e0200 */
[----:B------:R1:W-:Y:S02]  /*3e50*/  ST.E [R2.64+0x4], R7 ;  /* 0x0000040702007985 */ /* 0x0003e4000c101906 */
.L_x_524:
[----:B------:R-:W-:Y:S05]  /*3e60*/  BSYNC B0 ;  /* 0x0000000000007941 */ /* 0x000fea0003800000 */
.L_x_523:
[----:B------:R-:W-:-:S13]  /*3e70*/  ISETP.NE.AND P0, PT, R28, 0x2, PT ;  /* 0x000000021c00780c */ /* 0x000fda0003f05270 */
[----:B------:R-:W-:Y:S05]  /*3e80*/  @!P0 EXIT ;  /* 0x000000000000894d */ /* 0x000fea0003800000 */
[----:B01----:R-:W-:-:S05]  /*3e90*/  IMAD.WIDE R2, R15, 0x2, R2 ;  /* 0x000000020f027825 */ /* 0x003fca00078e0202 */
[----:B------:R-:W2:Y:S01]  /*3ea0*/  ATOM.E.ADD.F16x2.RN.STRONG.GPU P0, RZ, [R2.64], R24 ;  /* 0x0000001802ff798a */ /* 0x000ea2000810e9c6 */
[----:B------:R-:W-:Y:S01]  /*3eb0*/  BSSY B0, `(.L_x_527) ;  /* 0x000000e000007945 */ /* 0x000fe20003800000 */
[----:B--2---:R-:W-:Y:S05]  /*3ec0*/  @P0 BRA `(.L_x_528) ;  /* 0x000000c000000947 */ /* 0x004fea0003800000 */
[----:B------:R-:W0:Y:S02]  /*3ed0*/  QSPC.E.S P0, RZ, [R2] ;  /* 0x0000000002ff73aa */ /* 0x000e240000000500 */
[----:B0-----:R-:W-:Y:S05]  /*3ee0*/  @!P0 BRA `(.L_x_529) ;  /* 0x0000007000008947 */ /* 0x001fea0003800000 */
[----:B------:R-:W-:-:S05]  /*3ef0*/  LOP3.LUT R0, R2, 0xffffff, RZ, 0xc0, !PT ;  /* 0x00ffffff02007812 */ /* 0x000fca00078ec0ff */
.L_x_530:
[----:B------:R-:W0:Y:S02]  /*3f00*/  LDS R8, [R0] ;  /* 0x0000000000087984 */ /* 0x000e240000000800 */
[----:B0-----:R-:W-:-:S06]  /*3f10*/  HADD2 R9, R8, R24 ;  /* 0x0000001808097230 */ /* 0x001fcc0000000000 */
[----:B------:R-:W0:Y:S02]  /*3f20*/  ATOMS.CAST.SPIN R9, [R0], R8, R9 ;  /* 0x000000080009738d */ /* 0x000e240001800009 */
[----:B0-----:R-:W-:-:S13]  /*3f30*/  ISETP.EQ.U32.AND P0, PT, R9, 0x1, PT ;  /* 0x000000010900780c */ /* 0x001fda0003f02070 */
[----:B------:R-:W-:Y:S05]  /*3f40*/  @!P0 BRA `(.L_x_530) ;  /* 0xffffffb000008947 */ /* 0x000fea000383ffff */
[----:B------:R-:W-:Y:S05]  /*3f50*/  BRA `(.L_x_528) ;  /* 0x0000003000007947 */ /* 0x000fea0003800000 */
.L_x_529:
[----:B------:R-:W2:Y:S02]  /*3f60*/  LD.E R0, [R2.64] ;  /* 0x0000000602007980 */ /* 0x000ea4000c101900 */
[----:B--2---:R-:W-:-:S05]  /*3f70*/  IMAD.IADD R7, R24, 0x1, R0 ;  /* 0x0000000118077824 */ /* 0x004fca00078e0200 */
[----:B------:R0:W-:Y:S02]  /*3f80*/  ST.E [R2.64], R7 ;  /* 0x0000000702007985 */ /* 0x0001e4000c101906 */
.L_x_528:
[----:B------:R-:W-:Y:S05]  /*3f90*/  BSYNC B0 ;  /* 0x0000000000007941 */ /* 0x000fea0003800000 */
.L_x_527:
[----:B------:R-:W2:Y:S01]  /*3fa0*/  ATOM.E.ADD.F16x2.RN.STRONG.GPU P0, RZ, [R2.64+0x4], R11 ;  /* 0x0000040b02ff798a */ /* 0x000ea2000810e9c6 */
[----:B------:R-:W-:Y:S01]  /*3fb0*/  BSSY B0, `(.L_x_531) ;  /* 0x000000f000007945 */ /* 0x000fe20003800000 */
[----:B--2---:R-:W-:Y:S05]  /*3fc0*/  @P0 BRA `(.L_x_532) ;  /* 0x000000d000000947 */ /* 0x004fea0003800000 */
[----:B------:R-:W1:Y:S02]  /*3fd0*/  QSPC.E.S P0, RZ, [R2+0x4] ;  /* 0x0000040002ff73aa */ /* 0x000e640000000500 */
[----:B-1----:R-:W-:Y:S05]  /*3fe0*/  @!P0 BRA `(.L_x_533) ;  /* 0x0000008000008947 */ /* 0x002fea0003800000 */
[----:B------:R-:W-:-:S04]  /*3ff0*/  IADD3 R0, R2, 0x4, RZ ;  /* 0x0000000402007810 */ /* 0x000fc80007ffe0ff */
[----:B------:R-:W-:-:S05]  /*4000*/  LOP3.LUT R0, R0, 0xffffff, RZ, 0xc0, !PT ;  /* 0x00ffffff00007812 */ /* 0x000fca00078ec0ff */
.L_x_534:
[----:B------:R-:W1:Y:S02]  /*4010*/  LDS R8, [R0] ;  /* 0x0000000000087984 */ /* 0x000e640000000800 */
[----:B-1----:R-:W-:-:S10]  /*4020*/  HFMA2.MMA R9, R8, 1, 1, R11 ;  /* 0x3c003c0008097835 */ /* 0x002fd4000000000b */
[----:B------:R-:W1:Y:S02]  /*4030*/  ATOMS.CAST.SPIN R9, [R0], R8, R9 ;  /* 0x000000080009738d */ /* 0x000e640001800009 */
[----:B-1----:R-:W-:-:S13]  /*4040*/  ISETP.EQ.U32.AND P0, PT, R9, 0x1, PT ;  /* 0x000000010900780c */ /* 0x002fda0003f02070 */
[----:B------:R-:W-:Y:S05]  /*4050*/  @!P0 BRA `(.L_x_534) ;  /* 0xffffffb000008947 */ /* 0x000fea000383ffff */
[----:B------:R-:W-:Y:S05]  /*4060*/  BRA `(.L_x_532) ;  /* 0x0000003000007947 */ /* 0x000fea0003800000 */
.L_x_533:
[----:B------:R-:W2:Y:S02]  /*4070*/  LD.E R0, [R2.64+0x4] ;  /* 0x0000040602007980 */ /* 0x000ea4000c101900 */
[----:B0-2---:R-:W-:-:S05]  /*4080*/  IMAD.IADD R7, R11, 0x1, R0 ;  /* 0x000000010b077824 */ /* 0x005fca00078e0200 */
[----:B------:R0:W-:Y:S02]  /*4090*/  ST.E [R2.64+0x4], R7 ;  /* 0x0000040702007985 */ /* 0x0001e4000c101906 */
.L_x_532:
[----:B------:R-:W-:Y:S05]  /*40a0*/  BSYNC B0 ;  /* 0x0000000000007941 */ /* 0x000fea0003800000 */
.L_x_531:
        /* <DEDUP_REMOVED lines=8> */
[----:B------:R-:W-:Y:S01]  /*4130*/  LOP3.LUT R0, R2, 0xffffff, RZ, 0xc0, !PT ;  /* 0x00ffffff02007812 */ /* 0x000fe200078ec0ff */
[----:B------:R-:W-:-:S04]  /*4140*/  IMAD.MOV.U32 R9, RZ, RZ, R6 ;  /* 0x000000ffff097224 */ /* 0x000fc800078e0006 */
.L_x_538:
[----:B------:R-:W0:Y:S02]  /*4150*/  LDS R6, [R0] ;  /* 0x0000000000067984 */ /* 0x000e240000000800 */
[----:B0-----:R-:W-:-:S06]  /*4160*/  HADD2 R7, R6, R9 ;  /* 0x0000000906077230 */ /* 0x001fcc0000000000 */
[----:B------:R-:W0:Y:S02]  /*4170*/  ATOMS.CAST.SPIN R7, [R0], R6, R7 ;  /* 0x000000060007738d */ /* 0x000e240001800007 */
[----:B0-----:R-:W-:-:S13]  /*4180*/  ISETP.EQ.U32.AND P0, PT, R7, 0x1, PT ;  /* 0x000000010700780c */ /* 0x001fda0003f02070 */
[----:B------:R-:W-:Y:S05]  /*4190*/  @!P0 BRA `(.L_x_538) ;  /* 0xffffffb000008947 */ /* 0x000fea000383ffff */
[----:B------:R-:W-:Y:S05]  /*41a0*/  BRA `(.L_x_536) ;  /* 0x0000003000007947 */ /* 0x000fea0003800000 */
.L_x_537:
[----:B------:R-:W2:Y:S02]  /*41b0*/  LD.E R0, [R2.64] ;  /* 0x0000000602007980 */ /* 0x000ea4000c101900 */
[----:B--2---:R-:W-:-:S05]  /*41c0*/  IMAD.IADD R7, R6, 0x1, R0 ;  /* 0x0000000106077824 */ /* 0x004fca00078e0200 */
[----:B------:R0:W-:Y:S02]  /*41d0*/  ST.E [R2.64], R7 ;  /* 0x0000000702007985 */ /* 0x0001e4000c101906 */
.L_x_536:
[----:B------:R-:W-:Y:S05]  /*41e0*/  BSYNC B0 ;  /* 0x0000000000007941 */ /* 0x000fea0003800000 */
.L_x_535:
[----:B------:R-:W2:Y:S02]  /*41f0*/  ATOM.E.ADD.F16x2.RN.STRONG.GPU P0, RZ, [R2.64+0x4], R5 ;  /* 0x0000040502ff798a */ /* 0x000ea4000810e9c6 */
[----:B--2---:R-:W-:Y:S05]  /*4200*/  @P0 EXIT ;  /* 0x000000000000094d */ /* 0x004fea0003800000 */
[----:B------:R-:W1:Y:S02]  /*4210*/  QSPC.E.S P0, RZ, [R2+0x4] ;  /* 0x0000040002ff73aa */ /* 0x000e640000000500 */
[----:B-1----:R-:W-:Y:S05]  /*4220*/  @!P0 BRA `(.L_x_539) ;  /* 0x0000009000008947 */ /* 0x002fea0003800000 */
[----:B0-----:R-:W-:Y:S01]  /*4230*/  IADD3 R2, R2, 0x4, RZ ;  /* 0x0000000402027810 */ /* 0x001fe20007ffe0ff */
[----:B------:R-:W-:-:S03]  /*4240*/  IMAD.MOV.U32 R3, RZ, RZ, R5 ;  /* 0x000000ffff037224 */ /* 0x000fc600078e0005 */
[----:B------:R-:W-:-:S05]  /*4250*/  LOP3.LUT R2, R2, 0xffffff, RZ, 0xc0, !PT ;  /* 0x00ffffff02027812 */ /* 0x000fca00078ec0ff */
.L_x_540:
[----:B------:R-:W0:Y:S02]  /*4260*/  LDS R4, [R2] ;  /* 0x0000000002047984 */ /* 0x000e240000000800 */
[----:B0-----:R-:W-:-:S10]  /*4270*/  HFMA2.MMA R5, R4, 1, 1, R3 ;  /* 0x3c003c0004057835 */ /* 0x001fd40000000003 */
[----:B------:R-:W0:Y:S02]  /*4280*/  ATOMS.CAST.SPIN R5, [R2], R4, R5 ;  /* 0x000000040205738d */ /* 0x000e240001800005 */
[----:B0-----:R-:W-:-:S13]  /*4290*/  ISETP.EQ.U32.AND P0, PT, R5, 0x1, PT ;  /* 0x000000010500780c */ /* 0x001fda0003f02070 */
[----:B------:R-:W-:Y:S05]  /*42a0*/  @!P0 BRA `(.L_x_540) ;  /* 0xffffffb000008947 */ /* 0x000fea000383ffff */
[----:B------:R-:W-:Y:S05]  /*42b0*/  EXIT ;  /* 0x000000000000794d */ /* 0x000fea0003800000 */
.L_x_539:
[----:B------:R-:W2:Y:S02]  /*42c0*/  LD.E R0, [R2.64+0x4] ;  /* 0x0000040602007980 */ /* 0x000ea4000c101900 */
[----:B--2---:R-:W-:-:S05]  /*42d0*/  IMAD.IADD R5, R5, 0x1, R0 ;  /* 0x0000000105057824 */ /* 0x004fca00078e0200 */
[----:B------:R-:W-:Y:S01]  /*42e0*/  ST.E [R2.64+0x4], R5 ;  /* 0x0000040502007985 */ /* 0x000fe2000c101906 */
[----:B------:R-:W-:Y:S05]  /*42f0*/  EXIT ;  /* 0x000000000000794d */ /* 0x000fea0003800000 */
.L_x_541:
        /* <DEDUP_REMOVED lines=16> */
.L_x_2819:


//--------------------- .text._Z23gemm_half_q_half_kernelILi4ELi48ELb0ELb0ELi32EEvPK6__halfPKjS4_S2_PS0_iiiiPKtS7_iiiiiibS2_i --------------------------
	.section	.text._Z23gemm_half_q_half_kernelILi4ELi48ELb0ELb0ELi32EEvPK6__halfPKjS4_S2_PS0_iiiiPKtS7_iiiiiibS2_i,"ax",@progbits
	.sectioninfo	@"SHI_REGISTERS=104"
	.align	128
        .global         _Z23gemm_half_q_half_kernelILi4ELi48ELb0ELb0ELi32EEvPK6__halfPKjS4_S2_PS0_iiiiPKtS7_iiiiiibS2_i
        .type           _Z23gemm_half_q_half_kernelILi4ELi48ELb0ELb0ELi32EEvPK6__halfPKjS4_S2_PS0_iiiiPKtS7_iiiiiibS2_i,@function
        .size           _Z23gemm_half_q_half_kernelILi4ELi48ELb0ELb0ELi32EEvPK6__halfPKjS4_S2_PS0_iiiiPKtS7_iiiiiibS2_i,(.L_x_2820 - _Z23gemm_half_q_half_kernelILi4ELi48ELb0ELb0ELi32EEvPK6__halfPKjS4_S2_PS0_iiiiPKtS7_iiiiiibS2_i)
        .other          _Z23gemm_half_q_half_kernelILi4ELi48ELb0ELb0ELi32EEvPK6__halfPKjS4_S2_PS0_iiiiPKtS7_iiiiiibS2_i,@"STO_CUDA_ENTRY STV_DEFAULT"
_Z23gemm_half_q_half_kernelILi4ELi48ELb0ELb0ELi32EEvPK6__halfPKjS4_S2_PS0_iiiiPKtS7_iiiiiibS2_i:
.text._Z23gemm_half_q_half_kernelILi4ELi48ELb0ELb0ELi32EEvPK6__halfPKjS4_S2_PS0_iiiiPKtS7_iiiiiibS2_i:
        /* <DEDUP_REMOVED lines=39> */
.L_x_546:
        /* <DEDUP_REMOVED lines=17> */
.L_x_545:
        /* <DEDUP_REMOVED lines=17> */
.L_x_544:
        /* <DEDUP_REMOVED lines=13> */
.L_x_548:
        /* <DEDUP_REMOVED lines=17> */
.L_x_547:
        /* <DEDUP_REMOVED lines=15> */
.L_x_543:
[----:B------:R-:W-:Y:S05]  /*0760*/  BSYNC B0 ;  /* 0x0000000000007941 */ /* 0x000fea0003800000 */
.L_x_542:
        /* <DEDUP_REMOVED lines=18> */
.L_x_551:
        /* <DEDUP_REMOVED lines=11> */
.L_x_550:
        /* <DEDUP_REMOVED lines=10> */
.L_x_549:
        /* <DEDUP_REMOVED lines=8> */
[C---:B------:R-:W-:Y:S02]  /*0a60*/  @P0 IMNMX R3, R41.reuse, c[0x0][0x1ac], PT ;  /* 0x00006b0029030a17 */ /* 0x040fe40003800200 */
[----:B------:R-:W-:Y:S02]  /*0a70*/  @P3 IMNMX R7, R41, c[0x0][0x1b4], PT ;  /* 0x00006d0029073a17 */ /* 0x000fe40003800200 */
[----:B------:R-:W-:Y:S02]  /*0a80*/  @P0 IADD3 R3, R3, -c[0x0][0x1a8], RZ ;  /* 0x80006a0003030a10 */ /* 0x000fe40007ffe0ff */
[----:B------:R-:W-:Y:S02]  /*0a90*/  LEA.HI R12, R5, R4, RZ, 0x5 ;  /* 0x00000004050c7211 */ /* 0x000fe400078f28ff */
[----:B------:R-:W-:-:S02]  /*0aa0*/  @P2 IMNMX R5, R41, c[0x0][0x1b0], PT ;  /* 0x00006c0029052a17 */ /* 0x000fc40003800200 */
[----:B------:R-:W-:Y:S02]  /*0ab0*/  @P0 SHF.R.S32.HI R4, RZ, 0x1f, R3 ;  /* 0x0000001fff040819 */ /* 0x000fe40000011403 */
[----:B------:R-:W-:Y:S02]  /*0ac0*/  @P3 IADD3 R7, R7, -c[0x0][0x1b0], RZ ;  /* 0x80006c0007073a10 */ /* 0x000fe40007ffe0ff */
[----:B------:R-:W-:Y:S02]  /*0ad0*/  @P2 IADD3 R6, R5, -c[0x0][0x1ac], RZ ;  /* 0x80006b0005062a10 */ /* 0x000fe40007ffe0ff */
[----:B------:R-:W-:Y:S02]  /*0ae0*/  @P4 IMNMX R8, R41, c[0x0][0x1b8], PT ;  /* 0x00006e0029084a17 */ /* 0x000fe40003800200 */
[----:B------:R-:W-:Y:S02]  /*0af0*/  @P0 LEA.HI R5, R4, R3, RZ, 0x5 ;  /* 0x0000000304050211 */ /* 0x000fe400078f28ff */
[----:B------:R-:W-:-:S02]  /*0b00*/  @P3 SHF.R.S32.HI R4, RZ, 0x1f, R7 ;  /* 0x0000001fff043819 */ /* 0x000fc40000011407 */
[----:B------:R-:W-:Y:S02]  /*0b10*/  @P5 IMNMX R10, R41, c[0x0][0x1bc], PT ;  /* 0x00006f00290a5a17 */ /* 0x000fe40003800200 */
[----:B------:R-:W-:Y:S02]  /*0b20*/  @P4 IADD3 R8, R8, -c[0x0][0x1b4], RZ ;  /* 0x80006d0008084a10 */ /* 0x000fe40007ffe0ff */
[----:B------:R-:W-:Y:S01]  /*0b30*/  @P3 LEA.HI R7, R4, R7, RZ, 0x5 ;  /* 0x0000000704073211 */ /* 0x000fe200078f28ff */
[----:B------:R-:W-:Y:S01]  /*0b40*/  IMAD.MOV.U32 R4, RZ, RZ, RZ ;  /* 0x000000ffff047224 */ /* 0x000fe200078e00ff */
[----:B------:R-:W-:Y:S02]  /*0b50*/  @P2 SHF.R.S32.HI R3, RZ, 0x1f, R6 ;  /* 0x0000001fff032819 */ /* 0x000fe40000011406 */
[----:B------:R-:W-:Y:S02]  /*0b60*/  @P5 IADD3 R10, R10, -c[0x0][0x1b8], RZ ;  /* 0x80006e000a0a5a10 */ /* 0x000fe40007ffe0ff */
[----:B------:R-:W-:-:S02]  /*0b70*/  @P4 SHF.R.S32.HI R9, RZ, 0x1f, R8 ;  /* 0x0000001fff094819 */ /* 0x000fc40000011408 */
[----:B------:R-:W-:Y:S02]  /*0b80*/  @P3 SHF.R.S32.HI R7, RZ, 0x5, R7 ;  /* 0x00000005ff073819 */ /* 0x000fe40000011407 */
[----:B------:R-:W-:Y:S01]  /*0b90*/  @P2 LEA.HI R6, R3, R6, RZ, 0x5 ;  /* 0x0000000603062211 */ /* 0x000fe200078f28ff */
[----:B------:R-:W-:Y:S01]  /*0ba0*/  IMAD.MOV.U32 R3, RZ, RZ, RZ ;  /* 0x000000ffff037224 */ /* 0x000fe200078e00ff */
[----:B------:R-:W-:Y:S02]  /*0bb0*/  @P5 SHF.R.S32.HI R11, RZ, 0x1f, R10 ;  /* 0x0000001fff0b5819 */ /* 0x000fe4000001140a */
[----:B------:R-:W-:Y:S02]  /*0bc0*/  @P0 SHF.R.S32.HI R5, RZ, 0x5, R5 ;  /* 0x00000005ff050819 */ /* 0x000fe40000011405 */
[----:B------:R-:W-:Y:S01]  /*0bd0*/  @P4 LEA.HI R9, R9, R8, RZ, 0x5 ;  /* 0x0000000809094211 */ /* 0x000fe200078f28ff */
[----:B------:R-:W-:Y:S01]  /*0be0*/  IMAD.MOV.U32 R8, RZ, RZ, RZ ;  /* 0x000000ffff087224 */ /* 0x000fe200078e00ff */
[----:B------:R-:W-:Y:S01]  /*0bf0*/  @P2 SHF.R.S32.HI R6, RZ, 0x5, R6 ;  /* 0x00000005ff062819 */ /* 0x000fe20000011406 */
[----:B------:R-:W-:Y:S01]  /*0c00*/  @P3 IMAD.SHL.U32 R8, R7, 0x4, RZ ;  /* 0x0000000407083824 */ /* 0x000fe200078e00ff */
[----:B------:R-:W-:Y:S01]  /*0c10*/  @P5 LEA.HI R11, R11, R10, RZ, 0x5 ;  /* 0x0000000a0b0b5211 */ /* 0x000fe200078f28ff */
[----:B------:R-:W-:Y:S01]  /*0c20*/  @P0 IMAD R4, R5, 0x6, RZ ;  /* 0x0000000605040824 */ /* 0x000fe200078e02ff */
[----:B------:R-:W-:Y:S01]  /*0c30*/  SHF.R.S32.HI R7, RZ, 0x5, R12 ;  /* 0x00000005ff077819 */ /* 0x000fe2000001140c */
[----:B------:R-:W-:Y:S01]  /*0c40*/  @P2 IMAD R3, R6, 0x5, RZ ;  /* 0x0000000506032824 */ /* 0x000fe200078e02ff */
[----:B------:R-:W-:Y:S01]  /*0c50*/  @P4 SHF.R.S32.HI R9, RZ, 0x5, R9 ;  /* 0x00000005ff094819 */ /* 0x000fe20000011409 */
[----:B------:R-:W-:Y:S01]  /*0c60*/  IMAD.MOV.U32 R5, RZ, RZ, RZ ;  /* 0x000000ffff057224 */ /* 0x000fe200078e00ff */
[----:B------:R-:W-:Y:S01]  /*0c70*/  @P5 SHF.R.S32.HI R11, RZ, 0x5, R11 ;  /* 0x00000005ff0b5819 */ /* 0x000fe2000001140b */
[----:B------:R-:W-:Y:S01]  /*0c80*/  IMAD R4, R7, 0x8, R4 ;  /* 0x0000000807047824 */ /* 0x000fe200078e0204 */
[----:B------:R-:W-:Y:S01]  /*0c90*/  ISETP.GE.AND P0, PT, R41, R48, PT ;  /* 0x000000302900720c */ /* 0x000fe20003f06270 */
[----:B------:R-:W-:-:S02]  /*0ca0*/  IMAD.MOV.U32 R6, RZ, RZ, RZ ;  /* 0x000000ffff067224 */ /* 0x000fc400078e00ff */
[----:B------:R-:W-:Y:S01]  /*0cb0*/  @P4 IMAD R5, R9, 0x3, RZ ;  /* 0x0000000309054824 */ /* 0x000fe200078e02ff */
[----:B------:R-:W-:Y:S01]  /*0cc0*/  IADD3 R3, R8, R4, R3 ;  /* 0x0000000408037210 */ /* 0x000fe20007ffe003 */
[----:B------:R-:W-:Y:S01]  /*0cd0*/  @P5 IMAD.SHL.U32 R6, R11, 0x2, RZ ;  /* 0x000000020b065824 */ /* 0x000fe200078e00ff */
[----:B------:R-:W-:-:S04]  /*0ce0*/  SHF.R.S32.HI R4, RZ, 0x1f, R0 ;  /* 0x0000001fff047819 */ /* 0x000fc80000011400 */
[----:B------:R-:W-:-:S05]  /*0cf0*/  IADD3 R3, R6, R3, R5 ;  /* 0x0000000306037210 */ /* 0x000fca0007ffe005 */
[----:B------:R-:W-:-:S05]  /*0d00*/  IMAD R3, R3, c[0x0][0x18c], RZ ;  /* 0x0000630003037a24 */ /* 0x000fca00078e02ff */
[----:B------:R-:W-:-:S04]  /*0d10*/  IADD3 R37, P2, R0, R3, RZ ;  /* 0x0000000300257210 */ /* 0x000fc80007f5e0ff */
[----:B------:R-:W-:Y:S02]  /*0d20*/  LEA R36, P3, R37, c[0x0][0x168], 0x2 ;  /* 0x00005a0025247a11 */ /* 0x000fe400078610ff */
[----:B------:R-:W-:Y:S01]  /*0d30*/  LEA.HI.X.SX32 R20, R3, R4, 0x1, P2 ;  /* 0x0000000403147211 */ /* 0x000fe200010f0eff */
        /* <DEDUP_REMOVED lines=12> */
.L_x_553:
[----:B-----5:R-:W-:-:S04]  /*0e00*/  IMAD.IADD R4, R8, 0x1, R11 ;  /* 0x0000000108047824 */ /* 0x020fc800078e020b */
[----:B0-----:R-:W-:-:S05]  /*0e10*/  IMAD R2, R4, c[0x0][0x18c], RZ ;  /* 0x0000630004027a24 */ /* 0x001fca00078e02ff */
[----:B------:R-:W-:-:S04]  /*0e20*/  SHF.R.S32.HI R3, RZ, 0x1f, R2 ;  /* 0x0000001fff037819 */ /* 0x000fc80000011402 */
[----:B------:R-:W-:Y:S01]  /*0e30*/  LEA.HI R2, R3, R2, RZ, 0x3 ;  /* 0x0000000203027211 */ /* 0x000fe200078f18ff */
[----:B------:R-:W-:-:S03]  /*0e40*/  IMAD.MOV.U32 R3, RZ, RZ, 0x4 ;  /* 0x00000004ff037424 */ /* 0x000fc600078e00ff */
[----:B------:R-:W-:-:S05]  /*0e50*/  LEA.HI.SX32 R2, R2, R9, 0x1d ;  /* 0x0000000902027211 */ /* 0x000fca00078feaff */
[----:B------:R-:W-:-:S06]  /*0e60*/  IMAD.WIDE R2, R2, R3, c[0x0][0x170] ;  /* 0x00005c0002027625 */ /* 0x000fcc00078e0203 */
[----:B------:R-:W2:Y:S01]  /*0e70*/  LDG.E.CONSTANT R3, [R2.64] ;  /* 0x0000000602037981 */ /* 0x000ea2000c1e9900 */
[----:B------:R-:W-:-:S05]  /*0e80*/  LEA R6, R13, 0x1, 0x1 ;  /* 0x000000010d067811 */ /* 0x000fca00078e08ff */
[----:B------:R-:W-:-:S06]  /*0e90*/  IMAD.WIDE R6, R6, R15, c[0x0][0x198] ;  /* 0x0000660006067625 */ /* 0x000fcc00078e020f */
[----:B------:R-:W3:Y:S01]  /*0ea0*/  LDG.E.U16.CONSTANT R6, [R6.64] ;  /* 0x0000000606067981 */ /* 0x000ee2000c1e9500 */
[----:B------:R-:W-:-:S06]  /*0eb0*/  IMAD.WIDE R4, R4, R15, c[0x0][0x178] ;  /* 0x00005e0004047625 */ /* 0x000fcc00078e020f */
[----:B------:R-:W4:Y:S01]  /*0ec0*/  LDG.E.U16.CONSTANT R4, [R4.64] ;  /* 0x0000000604047981 */ /* 0x000f22000c1e9500 */
[----:B------:R-:W-:Y:S02]  /*0ed0*/  IADD3 R11, R11, 0x1, RZ ;  /* 0x000000010b0b7810 */ /* 0x000fe40007ffe0ff */
[----:B--2---:R-:W-:-:S04]  /*0ee0*/  SHF.R.U32.HI R10, RZ, R0, R3 ;  /* 0x00000000ff0a7219 */ /* 0x004fc80000011603 */
[----:B------:R-:W-:Y:S02]  /*0ef0*/  LOP3.LUT R12, R10, 0xf, RZ, 0xc0, !PT ;  /* 0x0000000f0a0c7812 */ /* 0x000fe400078ec0ff */
[--C-:B------:R-:W-:Y:S02]  /*0f00*/  SHF.R.U32.HI R14, RZ, 0x4, R10.reuse ;  /* 0x00000004ff0e7819 */ /* 0x100fe4000001160a */
[--C-:B------:R-:W-:Y:S02]  /*0f10*/  SHF.R.U32.HI R2, RZ, 0x8, R10.reuse ;  /* 0x00000008ff027819 */ /* 0x100fe4000001160a */
[----:B------:R-:W-:Y:S02]  /*0f20*/  SHF.R.U32.HI R10, RZ, 0xc, R10 ;  /* 0x0000000cff0a7819 */ /* 0x000fe4000001160a */
[----:B------:R-:W-:Y:S01]  /*0f30*/  LOP3.LUT R14, R14, 0xf, RZ, 0xc0, !PT ;  /* 0x0000000f0e0e7812 */ /* 0x000fe200078ec0ff */
[----:B---3--:R-:W-:Y:S01]  /*0f40*/  IMAD.IADD R13, R6, 0x1, R13 ;  /* 0x00000001060d7824 */ /* 0x008fe200078e020d */
        /* <DEDUP_REMOVED lines=8> */
[----:B------:R-:W-:Y:S01]  /*0fd0*/  ISETP.GE.AND P2, PT, R13, R48, PT ;  /* 0x000000300d00720c */ /* 0x000fe20003f46270 */
[----:B------:R-:W-:Y:S01]  /*0fe0*/  IMAD R2, R2, R2, RZ ;  /* 0x0000000202027224 */ /* 0x000fe200078e02ff */
[----:B------:R-:W4:Y:S01]  /*0ff0*/  I2F.F16 R19, R12 ;  /* 0x0000000c00137306 */ /* 0x000f220000200c00 */
[----:B------:R-:W-:-:S07]  /*1000*/  IMAD R10, R10, R10, RZ ;  /* 0x0000000a0a0a7224 */ /* 0x000fce00078e02ff */
        /* <DEDUP_REMOVED lines=8> */
.L_x_552:
[----:B------:R-:W-:Y:S01]  /*1090*/  ISETP.GE.OR P0, PT, R41, c[0x0][0x1ac], P0 ;  /* 0x00006b0029007a0c */ /* 0x000fe20000706670 */
[----:B------:R-:W-:Y:S01]  /*10a0*/  UMOV UR4, URZ ;  /* 0x0000003f00047c82 */ /* 0x000fe20008000000 */
[----:B------:R-:W-:Y:S02]  /*10b0*/  PRMT R15, RZ, 0x5410, RZ ;  /* 0x00005410ff0f7816 */ /* 0x000fe400000000ff */
[----:B------:R-:W-:-:S02]  /*10c0*/  LEA.HI.X R37, R37, c[0x0][0x16c], R20, 0x2, P3 ;  /* 0x00005b0025257a11 */ /* 0x000fc400018f1414 */
        /* <DEDUP_REMOVED lines=8> */
[----:B------:R-:W-:Y:S01]  /*1150*/  PRMT R15, RZ, 0x7610, R15 ;  /* 0x00007610ff0f7816 */ /* 0x000fe2000000000f */
[----:B------:R-:W-:Y:S02]  /*1160*/  ULDC UR5, c[0x0][0x18c] ;  /* 0x0000630000057ab9 */ /* 0x000fe40000000800 */
[----:B------:R-:W-:Y:S02]  /*1170*/  USHF.R.S32.HI UR5, URZ, 0x1f, UR5 ;  /* 0x0000001f3f057899 */ /* 0x000fe40008011405 */
[----:B------:R-:W-:Y:S02]  /*1180*/  UMOV UR4, URZ ;  /* 0x0000003f00047c82 */ /* 0x000fe40008000000 */
.L_x_557:
[----:B------:R-:W-:Y:S02]  /*1190*/  IMAD.MOV.U32 R2, RZ, RZ, R36 ;  /* 0x000000ffff027224 */ /* 0x000fe400078e0024 */
[----:B------:R-:W-:-:S05]  /*11a0*/  IMAD.MOV.U32 R3, RZ, RZ, R37 ;  /* 0x000000ffff037224 */ /* 0x000fca00078e0025 */
[----:B-----5:R0:W5:Y:S01]  /*11b0*/  LDG.E.128.CONSTANT R28, [R2.64] ;  /* 0x00000006021c7981 */ /* 0x020162000c1e9d00 */
[----:B------:R-:W-:Y:S01]  /*11c0*/  IMAD.MOV.U32 R21, RZ, RZ, c[0x0][0x18c] ;  /* 0x00006300ff157624 */ /* 0x000fe200078e00ff */
[----:B------:R-:W-:Y:S05]  /*11d0*/  @!P1 BRA `(.L_x_555) ;  /* 0x0000138000009947 */ /* 0x000fea0003800000 */
[----:B------:R-:W-:-:S06]  /*11e0*/  IMAD.WIDE R24, R21, 0x4, R2 ;  /* 0x0000000415187825 */ /* 0x000fcc00078e0202 */
[----:B------:R-:W-:Y:S02]  /*11f0*/  IMAD.WIDE R4, R21, 0x4, R24 ;  /* 0x0000000415047825 */ /* 0x000fe400078e0218 */
[----:B------:R-:W2:Y:S04]  /*1200*/  LDG.E.128.CONSTANT R24, [R24.64] ;  /* 0x0000000618187981 */ /* 0x000ea8000c1e9d00 */
[----:B------:R-:W3:Y:S01]  /*1210*/  LDG.E.128.CONSTANT R4, [R4.64] ;  /* 0x0000000604047981 */ /* 0x000ee2000c1e9d00 */
[----:B-----5:R-:W-:Y:S02]  /*1220*/  SHF.R.U32.HI R20, RZ, 0xc, R28 ;  /* 0x0000000cff147819 */ /* 0x020fe4000001161c */
[----:B------:R-:W-:Y:S02]  /*1230*/  SHF.R.U32.HI R32, RZ, 0xc, R30 ;  /* 0x0000000cff207819 */ /* 0x000fe4000001161e */
[----:B------:R-:W-:-:S02]  /*1240*/  LOP3.LUT R33, R30, 0x3f003f, RZ, 0xc0, !PT ;  /* 0x003f003f1e217812 */ /* 0x000fc400078ec0ff */
[----:B------:R-:W-:Y:S02]  /*1250*/  SHF.R.U32.HI R59, RZ, 0x6, R30 ;  /* 0x00000006ff3b7819 */ /* 0x000fe4000001161e */
[----:B------:R-:W-:Y:S02]  /*1260*/  SHF.R.U32.HI R23, RZ, 0xc, R29 ;  /* 0x0000000cff177819 */ /* 0x000fe4000001161d */
[--C-:B------:R-:W-:Y:S02]  /*1270*/  SHF.R.U32.HI R30, RZ, 0xc, R31.reuse ;  /* 0x0000000cff1e7819 */ /* 0x100fe4000001161f */
[----:B------:R-:W-:Y:S02]  /*1280*/  LOP3.LUT R60, R31, 0x3f003f, RZ, 0xc0, !PT ;  /* 0x003f003f1f3c7812 */ /* 0x000fe400078ec0ff */
[----:B------:R-:W-:Y:S02]  /*1290*/  SHF.R.U32.HI R61, RZ, 0x6, R31 ;  /* 0x00000006ff3d7819 */ /* 0x000fe4000001161f */
[----:B------:R-:W-:-:S02]  /*12a0*/  LOP3.LUT R23, R23, 0xf000f, RZ, 0xc0, !PT ;  /* 0x000f000f17177812 */ /* 0x000fc400078ec0ff */
[----:B------:R-:W-:Y:S02]  /*12b0*/  LOP3.LUT R31, R30, 0xf000f, RZ, 0xc0, !PT ;  /* 0x000f000f1e1f7812 */ /* 0x000fe400078ec0ff */
[----:B------:R-:W-:Y:S02]  /*12c0*/  LOP3.LUT R0, R28, 0x3f003f, RZ, 0xc0, !PT ;  /* 0x003f003f1c007812 */ /* 0x000fe400078ec0ff */
[----:B------:R-:W-:Y:S02]  /*12d0*/  LOP3.LUT R22, R29, 0x3f003f, RZ, 0xc0, !PT ;  /* 0x003f003f1d167812 */ /* 0x000fe400078ec0ff */
[----:B------:R-:W-:Y:S02]  /*12e0*/  SHF.R.U32.HI R29, RZ, 0x6, R29 ;  /* 0x00000006ff1d7819 */ /* 0x000fe4000001161d */
[----:B------:R-:W-:Y:S02]  /*12f0*/  LOP3.LUT R0, R0, 0x64006400, RZ, 0xfc, !PT ;  /* 0x6400640000007812 */ /* 0x000fe400078efcff */
        /* <DEDUP_REMOVED lines=8> */
[----:B------:R-:W-:-:S03]  /*1380*/  HADD2 R28, R28, -1056, -1056 ;  /* 0xe420e4201c1c7430 */ /* 0x000fc60000000000 */
[----:B------:R-:W-:Y:S02]  /*1390*/  LOP3.LUT R61, R61, 0x64006400, RZ, 0xfc, !PT ;  /* 0x640064003d3d7812 */ /* 0x000fe400078efcff */
[----:B------:R-:W-:Y:S02]  /*13a0*/  ISETP.GE.AND P0, PT, R43, 0x2, PT ;  /* 0x000000022b00780c */ /* 0x000fe40003f06270 */
[----:B------:R-:W-:Y:S02]  /*13b0*/  PRMT R19, R19, 0x5410, R18 ;  /* 0x0000541013137816 */ /* 0x000fe40000000012 */
[----:B------:R-:W-:Y:S02]  /*13c0*/  PRMT R17, R17, 0x5410, R16 ;  /* 0x0000541011117816 */ /* 0x000fe40000000010 */
[--C-:B---3--:R-:W-:Y:S02]  /*13d0*/  SHF.R.U32.HI R38, RZ, 0x8, R5.reuse ;  /* 0x00000008ff267819 */ /* 0x108fe40000011605 */
[----:B------:R-:W-:-:S02]  /*13e0*/  SHF.R.U32.HI R54, RZ, 0xa, R5 ;  /* 0x0000000aff367819 */ /* 0x000fc40000011605 */
[----:B------:R-:W-:Y:S02]  /*13f0*/  LOP3.LUT R46, R5, 0x3f003f, RZ, 0xc0, !PT ;  /* 0x003f003f052e7812 */ /* 0x000fe400078ec0ff */
[----:B------:R-:W-:Y:S02]  /*1400*/  SHF.R.U32.HI R50, RZ, 0x6, R5 ;  /* 0x00000006ff327819 */ /* 0x000fe40000011605 */
[----:B------:R-:W-:Y:S02]  /*1410*/  LOP3.LUT R52, R7, 0x3f003f, RZ, 0xc0, !PT ;  /* 0x003f003f07347812 */ /* 0x000fe400078ec0ff */
[--C-:B------:R-:W-:Y:S02]  /*1420*/  SHF.R.U32.HI R42, RZ, 0x8, R7.reuse ;  /* 0x00000008ff2a7819 */ /* 0x100fe40000011607 */
[--C-:B------:R-:W-:Y:S02]  /*1430*/  SHF.R.U32.HI R57, RZ, 0xa, R7.reuse ;  /* 0x0000000aff397819 */ /* 0x100fe40000011607 */
[----:B------:R-:W-:-:S02]  /*1440*/  SHF.R.U32.HI R55, RZ, 0x6, R7 ;  /* 0x00000006ff377819 */ /* 0x000fc40000011607 */
[----:B------:R-:W-:Y:S02]  /*1450*/  LOP3.LUT R5, R20, 0xf000f, RZ, 0xc0, !PT ;  /* 0x000f000f14057812 */ /* 0x000fe400078ec0ff */
[----:B------:R-:W-:Y:S02]  /*1460*/  LOP3.LUT R7, R32, 0xf000f, RZ, 0xc0, !PT ;  /* 0x000f000f20077812 */ /* 0x000fe400078ec0ff */
[----:B------:R-:W-:Y:S02]  /*1470*/  SHF.R.U32.HI R44, RZ, 0x8, R4 ;  /* 0x00000008ff2c7819 */ /* 0x000fe40000011604 */
[----:B------:R-:W-:Y:S02]  /*1480*/  SHF.R.U32.HI R40, RZ, 0x8, R6 ;  /* 0x00000008ff287819 */ /* 0x000fe40000011606 */
[----:B------:R-:W-:Y:S02]  /*1490*/  SHF.R.U32.HI R58, RZ, 0xa, R4 ;  /* 0x0000000aff3a7819 */ /* 0x000fe40000011604 */
[----:B------:R-:W-:-:S02]  /*14a0*/  LOP3.LUT R47, R4, 0x3f003f, RZ, 0xc0, !PT ;  /* 0x003f003f042f7812 */ /* 0x000fc400078ec0ff */
[----:B------:R-:W-:Y:S02]  /*14b0*/  SHF.R.U32.HI R49, RZ, 0x6, R4 ;  /* 0x00000006ff317819 */ /* 0x000fe40000011604 */
[--C-:B------:R-:W-:Y:S02]  /*14c0*/  SHF.R.U32.HI R56, RZ, 0xa, R6.reuse ;  /* 0x0000000aff387819 */ /* 0x100fe40000011606 */
[----:B------:R-:W-:Y:S02]  /*14d0*/  LOP3.LUT R51, R6, 0x3f003f, RZ, 0xc0, !PT ;  /* 0x003f003f06337812 */ /* 0x000fe400078ec0ff */
[----:B------:R-:W-:Y:S02]  /*14e0*/  SHF.R.U32.HI R53, RZ, 0x6, R6 ;  /* 0x00000006ff357819 */ /* 0x000fe40000011606 */
[----:B------:R-:W-:Y:S02]  /*14f0*/  LOP3.LUT R44, R5, 0x300030, R44, 0xf8, !PT ;  /* 0x00300030052c7812 */ /* 0x000fe400078ef82c */
[----:B------:R-:W-:-:S02]  /*1500*/  LOP3.LUT R40, R7, 0x300030, R40, 0xf8, !PT ;  /* 0x0030003007287812 */ /* 0x000fc400078ef828 */
[----:B------:R-:W1:Y:S01]  /*1510*/  LDS.128 R4, [UR4] ;  /* 0x00000004ff047984 */ /* 0x000e620008000c00 */
[----:B--2---:R-:W-:Y:S02]  /*1520*/  SHF.R.U32.HI R20, RZ, 0xc, R24 ;  /* 0x0000000cff147819 */ /* 0x004fe40000011618 */
[----:B------:R-:W-:Y:S02]  /*1530*/  LOP3.LUT R30, R27, 0x3f003f, RZ, 0xc0, !PT ;  /* 0x003f003f1b1e7812 */ /* 0x000fe400078ec0ff */
[--C-:B------:R-:W-:Y:S02]  /*1540*/  SHF.R.U32.HI R32, RZ, 0x6, R27.reuse ;  /* 0x00000006ff207819 */ /* 0x100fe4000001161b */
[----:B------:R-:W-:Y:S02]  /*1550*/  SHF.R.U32.HI R27, RZ, 0xc, R27 ;  /* 0x0000000cff1b7819 */ /* 0x000fe4000001161b */
[----:B------:R-:W-:Y:S02]  /*1560*/  LOP3.LUT R38, R23, 0x300030, R38, 0xf8, !PT ;  /* 0x0030003017267812 */ /* 0x000fe400078ef826 */
[----:B------:R-:W-:-:S02]  /*1570*/  LOP3.LUT R23, R20, 0xf000f, RZ, 0xc0, !PT ;  /* 0x000f000f14177812 */ /* 0x000fc400078ec0ff */
[----:B------:R-:W-:Y:S02]  /*1580*/  LOP3.LUT R20, R27, 0xf000f, RZ, 0xc0, !PT ;  /* 0x000f000f1b147812 */ /* 0x000fe400078ec0ff */
[----:B------:R-:W-:Y:S02]  /*1590*/  LOP3.LUT R42, R31, 0x300030, R42, 0xf8, !PT ;  /* 0x003000301f2a7812 */ /* 0x000fe400078ef82a */
[----:B------:R-:W-:Y:S02]  /*15a0*/  LOP3.LUT R57, R20, 0x300030, R57, 0xf8, !PT ;  /* 0x0030003014397812 */ /* 0x000fe400078ef839 */
[----:B------:R-:W-:Y:S01]  /*15b0*/  LOP3.LUT R20, R33, 0x64006400, RZ, 0xfc, !PT ;  /* 0x6400640021147812 */ /* 0x000fe200078efcff */
[----:B------:R-:W-:Y:S01]  /*15c0*/  HADD2 R33, R0, -1056, -1056 ;  /* 0xe420e42000217430 */ /* 0x000fe20000000000 */
[----:B------:R-:W-:Y:S02]  /*15d0*/  SHF.R.U32.HI R31, RZ, 0xc, R26 ;  /* 0x0000000cff1f7819 */ /* 0x000fe4000001161a */
[----:B------:R-:W-:Y:S01]  /*15e0*/  LOP3.LUT R0, R29, 0x64006400, RZ, 0xfc, !PT ;  /* 0x640064001d007812 */ /* 0x000fe200078efcff */
[----:B------:R-:W-:Y:S01]  /*15f0*/  HADD2 R29, R20, -1056, -1056 ;  /* 0xe420e420141d7430 */ /* 0x000fe20000000000 */
[----:B------:R-:W-:-:S02]  /*1600*/  LOP3.LUT R39, R24, 0x3f003f, RZ, 0xc0, !PT ;  /* 0x003f003f18277812 */ /* 0x000fc400078ec0ff */
[----:B------:R-:W-:Y:S02]  /*1610*/  SHF.R.U32.HI R45, RZ, 0x6, R24 ;  /* 0x00000006ff2d7819 */ /* 0x000fe40000011618 */
[--C-:B------:R-:W-:Y:S02]  /*1620*/  SHF.R.U32.HI R24, RZ, 0xc, R25.reuse ;  /* 0x0000000cff187819 */ /* 0x100fe40000011619 */
[----:B------:R-:W-:Y:S02]  /*1630*/  LOP3.LUT R31, R31, 0xf000f, RZ, 0xc0, !PT ;  /* 0x000f000f1f1f7812 */ /* 0x000fe400078ec0ff */
[----:B------:R-:W-:Y:S02]  /*1640*/  LOP3.LUT R36, R25, 0x3f003f, RZ, 0xc0, !PT ;  /* 0x003f003f19247812 */ /* 0x000fe400078ec0ff */
[----:B------:R-:W-:Y:S02]  /*1650*/  SHF.R.U32.HI R37, RZ, 0x6, R25 ;  /* 0x00000006ff257819 */ /* 0x000fe40000011619 */
[----:B------:R-:W-:-:S02]  /*1660*/  LOP3.LUT R34, R26, 0x3f003f, RZ, 0xc0, !PT ;  /* 0x003f003f1a227812 */ /* 0x000fc400078ec0ff */
[----:B------:R-:W-:Y:S01]  /*1670*/  SHF.R.U32.HI R35, RZ, 0x6, R26 ;  /* 0x00000006ff237819 */ /* 0x000fe2000001161a */
[-C--:B-1----:R-:W-:Y:S01]  /*1680*/  HFMA2.MMA R26, R29, R4.reuse, RZ ;  /* 0x000000041d1a7235 */ /* 0x082fe200000000ff */
[----:B------:R-:W-:Y:S01]  /*1690*/  LOP3.LUT R25, R24, 0xf000f, RZ, 0xc0, !PT ;  /* 0x000f000f18197812 */ /* 0x000fe200078ec0ff */
[----:B------:R-:W-:Y:S01]  /*16a0*/  HFMA2.MMA R24, R33, R4, RZ ;  /* 0x0000000421187235 */ /* 0x000fe200000000ff */
[----:B------:R-:W-:Y:S01]  /*16b0*/  LOP3.LUT R56, R31, 0x300030, R56, 0xf8, !PT ;  /* 0x003000301f387812 */ /* 0x000fe200078ef838 */
[----:B------:R-:W-:Y:S01]  /*16c0*/  HADD2 R31, R22, -1056, -1056 ;  /* 0xe420e420161f7430 */ /* 0x000fe20000000000 */
[----:B------:R-:W-:Y:S01]  /*16d0*/  LOP3.LUT R54, R25, 0x300030, R54, 0xf8, !PT ;  /* 0x0030003019367812 */ /* 0x000fe200078ef836 */
[----:B------:R-:W-:Y:S02]  /*16e0*/  HADD2 R20, R59, -1056, -1056 ;  /* 0xe420e4203b147430 */ /* 0x000fe40000000000 */
[----:B------:R-:W-:Y:S02]  /*16f0*/  HFMA2 R25, R31, R4, RZ.H0_H0 ;  /* 0x000000041f197231 */ /* 0x000fe400000400ff */
[----:B------:R-:W-:Y:S01]  /*1700*/  HADD2 R22, R0, -1056, -1056 ;  /* 0xe420e42000167430 */ /* 0x000fe20000000000 */
[----:B------:R-:W-:Y:S01]  /*1710*/  LOP3.LUT R58, R23, 0x300030, R58, 0xf8, !PT ;  /* 0x00300030173a7812 */ /* 0x000fe200078ef83a */
[----:B------:R-:W-:Y:S01]  /*1720*/  HADD2 R0, R61, -1056, -1056 ;  /* 0xe420e4203d007430 */ /* 0x000fe20000000000 */
[----:B------:R-:W-:Y:S01]  /*1730*/  LOP3.LUT R23, R60, 0x64006400, RZ, 0xfc, !PT ;  /* 0x640064003c177812 */ /* 0x000fe200078efcff */
[-C--:B------:R-:W-:Y:S01]  /*1740*/  HFMA2.MMA R60, R28, R5.reuse, R24 ;  /* 0x000000051c3c7235 */ /* 0x080fe20000000018 */
[----:B------:R-:W-:Y:S01]  /*1750*/  HFMA2 R61, R22, R5, R25 ;  /* 0x00000005163d7231 */ /* 0x000fe20000000019 */
[----:B------:R-:W-:-:S02]  /*1760*/  HFMA2.MMA R62, R20, R5, R26 ;  /* 0x00000005143e7235 */ /* 0x000fc4000000001a */
[----:B------:R-:W1:Y:S01]  /*1770*/  LDS.128 R24, [UR4+0x10] ;  /* 0x00001004ff187984 */ /* 0x000e620008000c00 */
[----:B------:R-:W-:Y:S01]  /*1780*/  HADD2 R23, R23, -1056, -1056 ;  /* 0xe420e42017177430 */ /* 0x000fe20000000000 */
[----:B------:R-:W-:-:S03]  /*1790*/  LOP3.LUT R39, R39, 0x64006400, RZ, 0xfc, !PT ;  /* 0x6400640027277812 */ /* 0x000fc600078efcff */
[----:B------:R-:W-:Y:S01]  /*17a0*/  HFMA2 R4, R23, R4, RZ.H0_H0 ;  /* 0x0000000417047231 */ /* 0x000fe200000400ff */
[----:B------:R-:W-:-:S03]  /*17b0*/  LOP3.LUT R45, R45, 0x3f003f, RZ, 0xc0, !PT ;  /* 0x003f003f2d2d7812 */ /* 0x000fc600078ec0ff */
[----:B------:R-:W-:Y:S01]  /*17c0*/  HFMA2 R63, R0, R5, R4 ;  /* 0x00000005003f7231 */ /* 0x000fe20000000004 */
[----:B------:R-:W-:Y:S02]  /*17d0*/  LOP3.LUT R4, R36, 0x64006400, RZ, 0xfc, !PT ;  /* 0x6400640024047812 */ /* 0x000fe400078efcff */
[----:B------:R-:W-:Y:S02]  /*17e0*/  LOP3.LUT R37, R37, 0x3f003f, RZ, 0xc0, !PT ;  /* 0x003f003f25257812 */ /* 0x000fe400078ec0ff */
[----:B------:R-:W-:Y:S02]  /*17f0*/  LOP3.LUT R5, R34, 0x64006400, RZ, 0xfc, !PT ;  /* 0x6400640022057812 */ /* 0x000fe400078efcff */
[----:B------:R-:W-:Y:S01]  /*1800*/  LOP3.LUT R36, R45, 0x64006400, RZ, 0xfc, !PT ;  /* 0x640064002d247812 */ /* 0x000fe200078efcff */
[----:B------:R-:W-:Y:S01]  /*1810*/  HADD2 R45, R39, -1056, -1056 ;  /* 0xe420e420272d7430 */ /* 0x000fe20000000000 */
[----:B------:R-:W-:Y:S02]  /*1820*/  LOP3.LUT R35, R35, 0x3f003f, RZ, 0xc0, !PT ;  /* 0x003f003f23237812 */ /* 0x000fe400078ec0ff */
[----:B------:R-:W-:Y:S01]  /*1830*/  LOP3.LUT R34, R37, 0x64006400, RZ, 0xfc, !PT ;  /* 0x6400640025227812 */ /* 0x000fe200078efcff */
[----:B------:R-:W-:Y:S01]  /*1840*/  HADD2 R37, R5, -1056, -1056 ;  /* 0xe420e42005257430 */ /* 0x000fe20000000000 */
[----:B------:R-:W-:Y:S01]  /*1850*/  LOP3.LUT R59, R32, 0x3f003f, RZ, 0xc0, !PT ;  /* 0x003f003f203b7812 */ /* 0x000fe200078ec0ff */
[-C--:B------:R-:W-:Y:S01]  /*1860*/  HFMA2.MMA R60, R45, R6.reuse, R60 ;  /* 0x000000062d3c7235 */ /* 0x080fe2000000003c */
[----:B------:R-:W-:Y:S01]  /*1870*/  LOP3.LUT R32, R35, 0x64006400, RZ, 0xfc, !PT ;  /* 0x6400640023207812 */ /* 0x000fe200078efcff */
[----:B------:R-:W-:Y:S01]  /*1880*/  HADD2 R36, R36, -1056, -1056 ;  /* 0xe420e42024247430 */ /* 0x000fe20000000000 */
[----:B------:R-:W-:Y:S01]  /*1890*/  LOP3.LUT R47, R47, 0x64006400, RZ, 0xfc, !PT ;  /* 0x640064002f2f7812 */ /* 0x000fe200078efcff */
[----:B------:R-:W-:Y:S01]  /*18a0*/  HFMA2.MMA R62, R37, R6, R62 ;  /* 0x00000006253e7235 */ /* 0x000fe2000000003e */
[----:B------:R-:W-:Y:S01]  /*18b0*/  LOP3.LUT R49, R49, 0x3f003f, RZ, 0xc0, !PT ;  /* 0x003f003f31317812 */ /* 0x000fe200078ec0ff */
[----:B------:R-:W-:Y:S01]  /*18c0*/  HADD2 R32, R32, -1056, -1056 ;  /* 0xe420e42020207430 */ /* 0x000fe20000000000 */
[----:B------:R-:W-:Y:S01]  /*18d0*/  LOP3.LUT R30, R30, 0x64006400, RZ, 0xfc, !PT ;  /* 0x640064001e1e7812 */ /* 0x000fe200078efcff */
[----:B------:R-:W-:Y:S01]  /*18e0*/  HADD2 R39, R4, -1056, -1056 ;  /* 0xe420e42004277430 */ /* 0x000fe20000000000 */
[----:B------:R-:W-:Y:S01]  /*18f0*/  LOP3.LUT R51, R51, 0x64006400, RZ, 0xfc, !PT ;  /* 0x6400640033337812 */ /* 0x000fe200078efcff */
[----:B------:R-:W-:Y:S01]  /*1900*/  HFMA2.MMA R60, R36, R7, R60 ;  /* 0x00000007243c7235 */ /* 0x000fe2000000003c */
[----:B------:R-:W-:Y:S01]  /*1910*/  LOP3.LUT R4, R46, 0x64006400, RZ, 0xfc, !PT ;  /* 0x640064002e047812 */ /* 0x000fe200078efcff */
[----:B------:R-:W-:Y:S01]  /*1920*/  HADD2 R47, R47, -1056, -1056 ;  /* 0xe420e4202f2f7430 */ /* 0x000fe20000000000 */
[----:B------:R-:W-:-:S02]  /*1930*/  LOP3.LUT R53, R53, 0x3f003f, RZ, 0xc0, !PT ;  /* 0x003f003f35357812 */ /* 0x000fc400078ec0ff */
[----:B------:R-:W-:Y:S01]  /*1940*/  LOP3.LUT R46, R49, 0x64006400, RZ, 0xfc, !PT ;  /* 0x64006400312e7812 */ /* 0x000fe200078efcff */
[-C--:B------:R-:W-:Y:S01]  /*1950*/  HFMA2 R61, R39, R6.reuse, R61 ;  /* 0x00000006273d7231 */ /* 0x080fe2000000003d */
[----:B------:R-:W-:Y:S01]  /*1960*/  LOP3.LUT R50, R50, 0x3f003f, RZ, 0xc0, !PT ;  /* 0x003f003f32327812 */ /* 0x000fe200078ec0ff */
[----:B------:R-:W-:Y:S01]  /*1970*/  HADD2 R34, R34, -1056, -1056 ;  /* 0xe420e42022227430 */ /* 0x000fe20000000000 */
[----:B------:R-:W-:Y:S01]  /*1980*/  LOP3.LUT R55, R55, 0x3f003f, RZ, 0xc0, !PT ;  /* 0x003f003f37377812 */ /* 0x000fe200078ec0ff */
[----:B------:R-:W-:Y:S01]  /*1990*/  HADD2 R35, R30, -1056, -1056 ;  /* 0xe420e4201e237430 */ /* 0x000fe20000000000 */
[----:B------:R-:W-:Y:S01]  /*19a0*/  HFMA2.MMA R62, R32, R7, R62 ;  /* 0x00000007203e7235 */ /* 0x000fe2000000003e */
[----:B------:R-:W-:Y:S01]  /*19b0*/  LOP3.LUT R5, R52, 0x64006400, RZ, 0xfc, !PT ;  /* 0x6400640034057812 */ /* 0x000fe200078efcff */
[----:B------:R-:W-:Y:S01]  /*19c0*/  HADD2 R51, R51, -1056, -1056 ;  /* 0xe420e42033337430 */ /* 0x000fe20000000000 */
[----:B------:R-:W-:Y:S01]  /*19d0*/  LOP3.LUT R30, R59, 0x64006400, RZ, 0xfc, !PT ;  /* 0x640064003b1e7812 */ /* 0x000fe200078efcff */
[----:B------:R-:W-:Y:S01]  /*19e0*/  HADD2 R49, R4, -1056, -1056 ;  /* 0xe420e42004317430 */ /* 0x000fe20000000000 */
[----:B------:R-:W-:Y:S01]  /*19f0*/  LOP3.LUT R52, R53, 0x64006400, RZ, 0xfc, !PT ;  /* 0x6400640035347812 */ /* 0x000fe200078efcff */
[-C--:B-1----:R-:W-:Y:S01]  /*1a00*/  HFMA2.MMA R4, R47, R24.reuse, R60 ;  /* 0x000000182f047235 */ /* 0x082fe2000000003c */
[----:B------:R-:W-:Y:S01]  /*1a10*/  LOP3.LUT R50, R50, 0x64006400, RZ, 0xfc, !PT ;  /* 0x6400640032327812 */ /* 0x000fe200078efcff */
[----:B------:R-:W-:Y:S01]  /*1a20*/  HADD2 R46, R46, -1056, -1056 ;  /* 0xe420e4202e2e7430 */ /* 0x000fe20000000000 */
[----:B------:R-:W-:Y:S01]  /*1a30*/  LOP3.LUT R55, R55, 0x64006400, RZ, 0xfc, !PT ;  /* 0x6400640037377812 */ /* 0x000fe200078efcff */
[----:B------:R-:W-:Y:S01]  /*1a40*/  HFMA2 R61, R34, R7, R61 ;  /* 0x00000007223d7231 */ /* 0x000fe2000000003d */
[----:B------:R-:W-:Y:S01]  /*1a50*/  LOP3.LUT R44, R44, 0x64006400, RZ, 0xfc, !PT ;  /* 0x640064002c2c7812 */ /* 0x000fe200078efcff */
[----:B------:R-:W-:Y:S01]  /*1a60*/  HFMA2 R63, R35, R6, R63 ;  /* 0x00000006233f7231 */ /* 0x000fe2000000003f */
[----:B------:R-:W-:Y:S01]  /*1a70*/  HFMA2.MMA R62, R51, R24, R62 ;  /* 0x00000018333e7235 */ /* 0x000fe2000000003e */
[----:B------:R-:W-:Y:S01]  /*1a80*/  HADD2 R30, R30, -1056, -1056 ;  /* 0xe420e4201e1e7430 */ /* 0x000fe20000000000 */
[----:B------:R-:W-:Y:S01]  /*1a90*/  LOP3.LUT R59, R40, 0x64006400, RZ, 0xfc, !PT ;  /* 0x64006400283b7812 */ /* 0x000fe200078efcff */
[----:B------:R-:W-:Y:S01]  /*1aa0*/  HADD2 R52, R52, -1056, -1056 ;  /* 0xe420e42034347430 */ /* 0x000fe20000000000 */
[----:B------:R-:W-:Y:S01]  /*1ab0*/  HFMA2.MMA R6, R46, R25, R4 ;  /* 0x000000192e067235 */ /* 0x000fe20000000004 */
[----:B------:R-:W-:-:S02]  /*1ac0*/  HFMA2 R61, R49, R24, R61 ;  /* 0x00000018313d7231 */ /* 0x000fc4000000003d */
[----:B------:R-:W-:Y:S01]  /*1ad0*/  HADD2 R50, R50, -1056, -1056 ;  /* 0xe420e42032327430 */ /* 0x000fe20000000000 */
[----:B------:R-:W-:Y:S01]  /*1ae0*/  LOP3.LUT R4, R38, 0x64006400, RZ, 0xfc, !PT ;  /* 0x6400640026047812 */ /* 0x000fe200078efcff */
[----:B------:R-:W-:Y:S01]  /*1af0*/  HADD2 R60, R55, -1056, -1056 ;  /* 0xe420e420373c7430 */ /* 0x000fe20000000000 */
[----:B------:R-:W-:Y:S01]  /*1b00*/  LOP3.LUT R38, R58, 0x64006400, RZ, 0xfc, !PT ;  /* 0x640064003a267812 */ /* 0x000fe200078efcff */
[----:B------:R-:W-:Y:S02]  /*1b10*/  HADD2 R55, R44, -1056, -1056 ;  /* 0xe420e4202c377430 */ /* 0x000fe40000000000 */
[----:B------:R-:W-:Y:S01]  /*1b20*/  HFMA2 R63, R30, R7, R63 ;  /* 0x000000071e3f7231 */ /* 0x000fe2000000003f */
[----:B------:R-:W-:Y:S01]  /*1b30*/  HFMA2.MMA R62, R52, R25, R62 ;  /* 0x00000019343e7235 */ /* 0x000fe2000000003e */
[----:B------:R-:W-:Y:S01]  /*1b40*/  HFMA2 R7, R50, R25, R61 ;  /* 0x0000001932077231 */ /* 0x000fe2000000003d */
[----:B------:R-:W-:Y:S01]  /*1b50*/  LOP3.LUT R61, R42, 0x64006400, RZ, 0xfc, !PT ;  /* 0x640064002a3d7812 */ /* 0x000fe200078efcff */
[----:B------:R-:W-:Y:S01]  /*1b60*/  HADD2 R59, R59, -1056, -1056 ;  /* 0xe420e4203b3b7430 */ /* 0x000fe20000000000 */
[----:B------:R-:W-:Y:S01]  /*1b70*/  LOP3.LUT R42, R56, 0x64006400, RZ, 0xfc, !PT ;  /* 0x64006400382a7812 */ /* 0x000fe200078efcff */
[----:B------:R-:W-:Y:S01]  /*1b80*/  HADD2 R53, R5, -1056, -1056 ;  /* 0xe420e42005357430 */ /* 0x000fe20000000000 */
[-C--:B------:R-:W-:Y:S01]  /*1b90*/  HFMA2.MMA R6, R55, R26.reuse, R6 ;  /* 0x0000001a37067235 */ /* 0x080fe20000000006 */
[----:B------:R-:W-:Y:S01]  /*1ba0*/  HADD2 R38, R38, -1056, -1056 ;  /* 0xe420e42026267430 */ /* 0x000fe20000000000 */
[----:B------:R-:W-:Y:S01]  /*1bb0*/  LOP3.LUT R40, R54, 0x64006400, RZ, 0xfc, !PT ;  /* 0x6400640036287812 */ /* 0x000fe200078efcff */
[----:B------:R-:W-:Y:S01]  /*1bc0*/  HFMA2 R63, R53, R24, R63 ;  /* 0x00000018353f7231 */ /* 0x000fe2000000003f */
[----:B------:R-:W-:Y:S01]  /*1bd0*/  LOP3.LUT R5, R57, 0x64006400, RZ, 0xfc, !PT ;  /* 0x6400640039057812 */ /* 0x000fe200078efcff */
[----:B------:R-:W-:Y:S01]  /*1be0*/  HFMA2.MMA R62, R59, R26, R62 ;  /* 0x0000001a3b3e7235 */ /* 0x000fe2000000003e */
[----:B------:R-:W-:-:S02]  /*1bf0*/  HADD2 R42, R42, -1056, -1056 ;  /* 0xe420e4202a2a7430 */ /* 0x000fc40000000000 */
[----:B------:R-:W-:Y:S01]  /*1c00*/  HADD2 R57, R4, -1056, -1056 ;  /* 0xe420e42004397430 */ /* 0x000fe20000000000 */
[-C--:B------:R-:W-:Y:S01]  /*1c10*/  HFMA2.MMA R6, R38, R27.reuse, R6 ;  /* 0x0000001b26067235 */ /* 0x080fe20000000006 */
[----:B------:R-:W-:Y:S02]  /*1c20*/  HFMA2 R63, R60, R25, R63 ;  /* 0x000000193c3f7231 */ /* 0x000fe4000000003f */
[----:B------:R-:W-:Y:S01]  /*1c30*/  HADD2 R61, R61, -1056, -1056 ;  /* 0xe420e4203d3d7430 */ /* 0x000fe20000000000 */
[----:B------:R-:W-:Y:S01]  /*1c40*/  HFMA2.MMA R62, R42, R27, R62 ;  /* 0x0000001b2a3e7235 */ /* 0x000fe2000000003e */
[-C--:B------:R-:W-:Y:S02]  /*1c50*/  HFMA2 R7, R57, R26.reuse, R7 ;  /* 0x0000001a39077231 */ /* 0x080fe40000000007 */
        /* <DEDUP_REMOVED lines=44> */
[----:B------:R-:W-:-:S03]  /*1f20*/  HFMA2.MMA R58, R52, R25, R58 ;  /* 0x00000019343a7235 */ /* 0x000fc6000000003a */
[----:B------:R-:W-:Y:S01]  /*1f30*/  HADD2 R4, R4.H0_H0, R4.H1_H1 ;  /* 0x3000000404047230 */ /* 0x000fe20000000800 */
[-C--:B------:R-:W-:Y:S02]  /*1f40*/  HFMA2.MMA R54, R55, R26.reuse, R54 ;  /* 0x0000001a37367235 */ /* 0x080fe40000000036 */
[----:B------:R-:W-:-:S04]  /*1f50*/  HFMA2.MMA R58, R59, R26, R58 ;  /* 0x0000001a3b3a7235 */ /* 0x000fc8000000003a */
[-C--:B------:R-:W-:Y:S02]  /*1f60*/  HFMA2.MMA R54, R38, R27.reuse, R54 ;  /* 0x0000001b26367235 */ /* 0x080fe40000000036 */
[----:B------:R-:W-:Y:S01]  /*1f70*/  HFMA2.MMA R58, R42, R27, R58 ;  /* 0x0000001b2a3a7235 */ /* 0x000fe2000000003a */
[----:B------:R-:W-:-:S07]  /*1f80*/  HADD2 R27, R56.H0_H0, R56.H1_H1 ;  /* 0x30000038381b7230 */ /* 0x000fce0000000800 */
        /* <DEDUP_REMOVED lines=93> */
.L_x_555:
        /* <DEDUP_REMOVED lines=12> */
[----:B--2---:R-:W-:Y:S02]  /*2620*/  SHF.R.U32.HI R20, RZ, 0xc, R28 ;  /* 0x0000000cff147819 */ /* 0x004fe4000001161c */
[----:B------:R-:W-:Y:S02]  /*2630*/  SHF.R.U32.HI R32, RZ, 0xc, R29 ;  /* 0x0000000cff207819 */ /* 0x000fe4000001161d */
[--C-:B----4-:R-:W-:Y:S02]  /*2640*/  SHF.R.U32.HI R38, RZ, 0x8, R5.reuse ;  /* 0x00000008ff267819 */ /* 0x110fe40000011605 */
        /* <DEDUP_REMOVED lines=9> */
[--C-:B------:R-:W-:Y:S02]  /*26e0*/  SHF.R.U32.HI R44, RZ, 0x8, R4.reuse ;  /* 0x00000008ff2c7819 */ /* 0x100fe40000011604 */
[--C-:B------:R-:W-:Y:S02]  /*26f0*/  SHF.R.U32.HI R58, RZ, 0xa, R4.reuse ;  /* 0x0000000aff3a7819 */ /* 0x100fe40000011604 */
[----:B------:R-:W-:Y:S02]  /*2700*/  LOP3.LUT R47, R4, 0x3f003f, RZ, 0xc0, !PT ;  /* 0x003f003f042f7812 */ /* 0x000fe400078ec0ff */
[----:B------:R-:W-:-:S02]  /*2710*/  SHF.R.U32.HI R49, RZ, 0x6, R4 ;  /* 0x00000006ff317819 */ /* 0x000fc40000011604 */
[--C-:B------:R-:W-:Y:S02]  /*2720*/  SHF.R.U32.HI R40, RZ, 0x8, R6.reuse ;  /* 0x00000008ff287819 */ /* 0x100fe40000011606 */
[--C-:B------:R-:W-:Y:S02]  /*2730*/  SHF.R.U32.HI R56, RZ, 0xa, R6.reuse ;  /* 0x0000000aff387819 */ /* 0x100fe40000011606 */
[----:B------:R-:W-:Y:S02]  /*2740*/  LOP3.LUT R51, R6, 0x3f003f, RZ, 0xc0, !PT ;  /* 0x003f003f06337812 */ /* 0x000fe400078ec0ff */
[----:B------:R-:W-:Y:S02]  /*2750*/  SHF.R.U32.HI R53, RZ, 0x6, R6 ;  /* 0x00000006ff357819 */ /* 0x000fe40000011606 */
[----:B------:R-:W-:Y:S02]  /*2760*/  LOP3.LUT R44, R5, 0x300030, R44, 0xf8, !PT ;  /* 0x00300030052c7812 */ /* 0x000fe400078ef82c */
[----:B------:R-:W-:-:S02]  /*2770*/  LOP3.LUT R38, R7, 0x300030, R38, 0xf8, !PT ;  /* 0x0030003007267812 */ /* 0x000fc400078ef826 */
[----:B------:R-:W1:Y:S01]  /*2780*/  LDS.128 R4, [UR4+0x20] ;  /* 0x00002004ff047984 */ /* 0x000e620008000c00 */
[--C-:B------:R-:W-:Y:S02]  /*2790*/  SHF.R.U32.HI R22, RZ, 0xc, R30.reuse ;  /* 0x0000000cff167819 */ /* 0x100fe4000001161e */
[----:B------:R-:W-:Y:S02]  /*27a0*/  LOP3.LUT R59, R30, 0x3f003f, RZ, 0xc0, !PT ;  /* 0x003f003f1e3b7812 */ /* 0x000fe400078ec0ff */
[----:B------:R-:W-:Y:S02]  /*27b0*/  SHF.R.U32.HI R60, RZ, 0x6, R30 ;  /* 0x00000006ff3c7819 */ /* 0x000fe4000001161e */
[----:B------:R-:W-:Y:S02]  /*27c0*/  LOP3.LUT R33, R29, 0x3f003f, RZ, 0xc0, !PT ;  /* 0x003f003f1d217812 */ /* 0x000fe400078ec0ff */
[----:B------:R-:W-:Y:S02]  /*27d0*/  SHF.R.U32.HI R30, RZ, 0xc, R31 ;  /* 0x0000000cff1e7819 */ /* 0x000fe4000001161f */
[----:B------:R-:W-:-:S02]  /*27e0*/  LOP3.LUT R0, R28, 0x3f003f, RZ, 0xc0, !PT ;  /* 0x003f003f1c007812 */ /* 0x000fc400078ec0ff */
[----:B------:R-:W-:Y:S02]  /*27f0*/  SHF.R.U32.HI R29, RZ, 0x6, R29 ;  /* 0x00000006ff1d7819 */ /* 0x000fe4000001161d */
[----:B------:R-:W-:Y:S02]  /*2800*/  LOP3.LUT R61, R31, 0x3f003f, RZ, 0xc0, !PT ;  /* 0x003f003f1f3d7812 */ /* 0x000fe400078ec0ff */
[----:B------:R-:W-:Y:S02]  /*2810*/  SHF.R.U32.HI R62, RZ, 0x6, R31 ;  /* 0x00000006ff3e7819 */ /* 0x000fe4000001161f */
[----:B------:R-:W-:Y:S02]  /*2820*/  LOP3.LUT R23, R22, 0xf000f, RZ, 0xc0, !PT ;  /* 0x000f000f16177812 */ /* 0x000fe400078ec0ff */
[----:B------:R-:W-:Y:S02]  /*2830*/  LOP3.LUT R31, R30, 0xf000f, RZ, 0xc0, !PT ;  /* 0x000f000f1e1f7812 */ /* 0x000fe400078ec0ff */
[----:B---3--:R-:W-:-:S02]  /*2840*/  SHF.R.U32.HI R22, RZ, 0xc, R25 ;  /* 0x0000000cff167819 */ /* 0x008fc40000011619 */
[--C-:B------:R-:W-:Y:S02]  /*2850*/  SHF.R.U32.HI R20, RZ, 0xc, R24.reuse ;  /* 0x0000000cff147819 */ /* 0x100fe40000011618 */
[----:B------:R-:W-:Y:S02]  /*2860*/  LOP3.LUT R39, R24, 0x3f003f, RZ, 0xc0, !PT ;  /* 0x003f003f18277812 */ /* 0x000fe400078ec0ff */
[----:B------:R-:W-:Y:S02]  /*2870*/  SHF.R.U32.HI R45, RZ, 0x6, R24 ;  /* 0x00000006ff2d7819 */ /* 0x000fe40000011618 */
[----:B------:R-:W-:Y:S02]  /*2880*/  LOP3.LUT R0, R0, 0x64006400, RZ, 0xfc, !PT ;  /* 0x6400640000007812 */ /* 0x000fe400078efcff */
[----:B------:R-:W-:Y:S02]  /*2890*/  LOP3.LUT R29, R29, 0x3f003f, RZ, 0xc0, !PT ;  /* 0x003f003f1d1d7812 */ /* 0x000fe400078ec0ff */
[----:B------:R-:W-:-:S02]  /*28a0*/  LOP3.LUT R59, R59, 0x64006400, RZ, 0xfc, !PT ;  /* 0x640064003b3b7812 */ /* 0x000fc400078efcff */
[----:B------:R-:W-:Y:S02]  /*28b0*/  SHF.R.U32.HI R28, RZ, 0x6, R28 ;  /* 0x00000006ff1c7819 */ /* 0x000fe4000001161c */
[--C-:B------:R-:W-:Y:S02]  /*28c0*/  SHF.R.U32.HI R24, RZ, 0xc, R26.reuse ;  /* 0x0000000cff187819 */ /* 0x100fe4000001161a */
[----:B------:R-:W-:Y:S02]  /*28d0*/  LOP3.LUT R34, R26, 0x3f003f, RZ, 0xc0, !PT ;  /* 0x003f003f1a227812 */ /* 0x000fe400078ec0ff */
[----:B------:R-:W-:Y:S02]  /*28e0*/  SHF.R.U32.HI R35, RZ, 0x6, R26 ;  /* 0x00000006ff237819 */ /* 0x000fe4000001161a */
[----:B------:R-:W-:Y:S02]  /*28f0*/  LOP3.LUT R36, R25, 0x3f003f, RZ, 0xc0, !PT ;  /* 0x003f003f19247812 */ /* 0x000fe400078ec0ff */
[----:B------:R-:W-:-:S02]  /*2900*/  SHF.R.U32.HI R37, RZ, 0x6, R25 ;  /* 0x00000006ff257819 */ /* 0x000fc40000011619 */
[----:B------:R-:W-:Y:S02]  /*2910*/  SHF.R.U32.HI R26, RZ, 0xc, R27 ;  /* 0x0000000cff1a7819 */ /* 0x000fe4000001161b */
[----:B------:R-:W-:Y:S02]  /*2920*/  LOP3.LUT R42, R31, 0x300030, R42, 0xf8, !PT ;  /* 0x003000301f2a7812 */ /* 0x000fe400078ef82a */
[----:B------:R-:W-:Y:S02]  /*2930*/  LOP3.LUT R25, R22, 0xf000f, RZ, 0xc0, !PT ;  /* 0x000f000f16197812 */ /* 0x000fe400078ec0ff */
[----:B------:R-:W-:Y:S01]  /*2940*/  LOP3.LUT R31, R33, 0x64006400, RZ, 0xfc, !PT ;  /* 0x64006400211f7812 */ /* 0x000fe200078efcff */
[----:B------:R-:W-:Y:S01]  /*2950*/  HADD2 R33, R0, -1056, -1056 ;  /* 0xe420e42000217430 */ /* 0x000fe20000000000 */
[----:B------:R-:W-:Y:S01]  /*2960*/  LOP3.LUT R22, R29, 0x64006400, RZ, 0xfc, !PT ;  /* 0x640064001d167812 */ /* 0x000fe200078efcff */
[----:B------:R-:W-:Y:S01]  /*2970*/  HADD2 R29, R59, -1056, -1056 ;  /* 0xe420e4203b1d7430 */ /* 0x000fe20000000000 */
[----:B------:R-:W-:-:S02]  /*2980*/  LOP3.LUT R28, R28, 0x3f003f, RZ, 0xc0, !PT ;  /* 0x003f003f1c1c7812 */ /* 0x000fc400078ec0ff */
[----:B------:R-:W-:Y:S02]  /*2990*/  LOP3.LUT R60, R60, 0x3f003f, RZ, 0xc0, !PT ;  /* 0x003f003f3c3c7812 */ /* 0x000fe400078ec0ff */
[----:B------:R-:W-:Y:S02]  /*29a0*/  LOP3.LUT R26, R26, 0xf000f, RZ, 0xc0, !PT ;  /* 0x000f000f1a1a7812 */ /* 0x000fe400078ec0ff */
[----:B------:R-:W-:Y:S02]  /*29b0*/  LOP3.LUT R40, R23, 0x300030, R40, 0xf8, !PT ;  /* 0x0030003017287812 */ /* 0x000fe400078ef828 */
[----:B------:R-:W-:Y:S02]  /*29c0*/  LOP3.LUT R23, R20, 0xf000f, RZ, 0xc0, !PT ;  /* 0x000f000f14177812 */ /* 0x000fe400078ec0ff */
[----:B------:R-:W-:Y:S02]  /*29d0*/  LOP3.LUT R30, R27, 0x3f003f, RZ, 0xc0, !PT ;  /* 0x003f003f1b1e7812 */ /* 0x000fe400078ec0ff */
[----:B------:R-:W-:-:S02]  /*29e0*/  SHF.R.U32.HI R32, RZ, 0x6, R27 ;  /* 0x00000006ff207819 */ /* 0x000fc4000001161b */
[----:B------:R-:W-:Y:S02]  /*29f0*/  LOP3.LUT R28, R28, 0x64006400, RZ, 0xfc, !PT ;  /* 0x640064001c1c7812 */ /* 0x000fe400078efcff */
[----:B------:R-:W-:Y:S01]  /*2a00*/  LOP3.LUT R20, R60, 0x64006400, RZ, 0xfc, !PT ;  /* 0x640064003c147812 */ /* 0x000fe200078efcff */
[----:B------:R-:W-:Y:S01]  /*2a10*/  HADD2 R31, R31, -1056, -1056 ;  /* 0xe420e4201f1f7430 */ /* 0x000fe20000000000 */
[----:B------:R-:W-:Y:S01]  /*2a20*/  LOP3.LUT R27, R24, 0xf000f, RZ, 0xc0, !PT ;  /* 0x000f000f181b7812 */ /* 0x000fe200078ec0ff */
[-C--:B-1----:R-:W-:Y:S01]  /*2a30*/  HFMA2.MMA R24, R33, R4.reuse, RZ ;  /* 0x0000000421187235 */ /* 0x082fe200000000ff */
[----:B------:R-:W-:Y:S01]  /*2a40*/  LOP3.LUT R57, R26, 0x300030, R57, 0xf8, !PT ;  /* 0x003000301a397812 */ /* 0x000fe200078ef839 */
[----:B------:R-:W-:Y:S01]  /*2a50*/  HFMA2.MMA R26, R29, R4, RZ ;  /* 0x000000041d1a7235 */ /* 0x000fe200000000ff */
[----:B------:R-:W-:Y:S01]  /*2a60*/  LOP3.LUT R54, R25, 0x300030, R54, 0xf8, !PT ;  /* 0x0030003019367812 */ /* 0x000fe200078ef836 */
[----:B------:R-:W-:Y:S01]  /*2a70*/  HADD2 R28, R28, -1056, -1056 ;  /* 0xe420e4201c1c7430 */ /* 0x000fe20000000000 */
[----:B------:R-:W-:Y:S01]  /*2a80*/  LOP3.LUT R62, R62, 0x3f003f, RZ, 0xc0, !PT ;  /* 0x003f003f3e3e7812 */ /* 0x000fe200078ec0ff */
[----:B------:R-:W-:-:S02]  /*2a90*/  HADD2 R20, R20, -1056, -1056 ;  /* 0xe420e42014147430 */ /* 0x000fc40000000000 */
[----:B------:R-:W-:Y:S02]  /*2aa0*/  HFMA2 R25, R31, R4, RZ.H0_H0 ;  /* 0x000000041f197231 */ /* 0x000fe400000400ff */
[----:B------:R-:W-:Y:S01]  /*2ab0*/  HADD2 R22, R22, -1056, -1056 ;  /* 0xe420e42016167430 */ /* 0x000fe20000000000 */
[----:B------:R-:W-:Y:S01]  /*2ac0*/  LOP3.LUT R58, R23, 0x300030, R58, 0xf8, !PT ;  /* 0x00300030173a7812 */ /* 0x000fe200078ef83a */
[-C--:B------:R-:W-:Y:S01]  /*2ad0*/  HFMA2.MMA R60, R28, R5.reuse, R24 ;  /* 0x000000051c3c7235 */ /* 0x080fe20000000018 */
[----:B------:R-:W-:Y:S01]  /*2ae0*/  LOP3.LUT R23, R61, 0x64006400, RZ, 0xfc, !PT ;  /* 0x640064003d177812 */ /* 0x000fe200078efcff */
[----:B------:R-:W-:Y:S01]  /*2af0*/  HFMA2 R61, R22, R5, R25 ;  /* 0x00000005163d7231 */ /* 0x000fe20000000019 */
[----:B------:R-:W-:Y:S01]  /*2b00*/  LOP3.LUT R0, R62, 0x64006400, RZ, 0xfc, !PT ;  /* 0x640064003e007812 */ /* 0x000fe200078efcff */
[----:B------:R-:W-:Y:S01]  /*2b10*/  HFMA2.MMA R62, R20, R5, R26 ;  /* 0x00000005143e7235 */ /* 0x000fe2000000001a */
[----:B------:R-:W-:Y:S02]  /*2b20*/  LOP3.LUT R56, R27, 0x300030, R56, 0xf8, !PT ;  /* 0x003000301b387812 */ /* 0x000fe400078ef838 */
[----:B------:R-:W1:Y:S01]  /*2b30*/  LDS.128 R24, [UR4+0x30] ;  /* 0x00003004ff187984 */ /* 0x000e620008000c00 */
[----:B------:R-:W-:-:S02]  /*2b40*/  HADD2 R23, R23, -1056, -1056 ;  /* 0xe420e42017177430 */ /* 0x000fc40000000000 */
[----:B------:R-:W-:Y:S02]  /*2b50*/  HADD2 R0, R0, -1056, -1056 ;  /* 0xe420e42000007430 */ /* 0x000fe40000000000 */
[----:B------:R-:W-:Y:S01]  /*2b60*/  HFMA2 R4, R23, R4, RZ.H0_H0 ;  /* 0x0000000417047231 */ /* 0x000fe200000400ff */
[----:B------:R-:W-:Y:S02]  /*2b70*/  LOP3.LUT R39, R39, 0x64006400, RZ, 0xfc, !PT ;  /* 0x6400640027277812 */ /* 0x000fe400078efcff */
[----:B------:R-:W-:Y:S01]  /*2b80*/  LOP3.LUT R45, R45, 0x3f003f, RZ, 0xc0, !PT ;  /* 0x003f003f2d2d7812 */ /* 0x000fe200078ec0ff */
[----:B------:R-:W-:Y:S01]  /*2b90*/  HFMA2 R63, R0, R5, R4 ;  /* 0x00000005003f7231 */ /* 0x000fe20000000004 */
        /* <DEDUP_REMOVED lines=217> */
.L_x_556:
[----:B------:R-:W-:Y:S01]  /*3930*/  IADD3 R41, R41, 0x20, RZ ;  /* 0x0000002029297810 */ /* 0x000fe20007ffe0ff */
[----:B------:R-:W-:Y:S01]  /*3940*/  UIMAD UR8, UR5, 0x18, URZ ;  /* 0x00000018050878a4 */ /* 0x000fe2000f8e023f */
[----:B0-----:R-:W-:Y:S01]  /*3950*/  IMAD.WIDE.U32 R2, R21, 0x18, R2 ;  /* 0x0000001815027825 */ /* 0x001fe200078e0002 */
[----:B------:R-:W-:Y:S01]  /*3960*/  UIADD3 UR4, UR4, 0x40, URZ ;  /* 0x0000004004047890 */ /* 0x000fe2000fffe03f */
[C---:B------:R-:W-:Y:S02]  /*3970*/  ISETP.GE.AND P0, PT, R41.reuse, c[0x0][0x1ac], PT ;  /* 0x00006b0029007a0c */ /* 0x040fe40003f06270 */
[----:B------:R-:W-:Y:S01]  /*3980*/  ISETP.LT.AND P2, PT, R41, R48, PT ;  /* 0x000000302900720c */ /* 0x000fe20003f41270 */
[----:B------:R-:W-:Y:S01]  /*3990*/  IMAD.MOV.U32 R36, RZ, RZ, R2 ;  /* 0x000000ffff247224 */ /* 0x000fe200078e0002 */
[----:B------:R-:W-:-:S11]  /*39a0*/  IADD3 R37, R3, UR8, RZ ;  /* 0x0000000803257c10 */ /* 0x000fd6000fffe0ff */
[----:B------:R-:W-:Y:S05]  /*39b0*/  @!P0 BRA P2, `(.L_x_557) ;  /* 0xffffd7d000008947 */ /* 0x000fea000103ffff */
.L_x_554:
[----:B------:R-:W-:-:S04]  /*39c0*/  ISETP.GE.AND P0, PT, R41, R48, PT ;  /* 0x000000302900720c */ /* 0x000fc80003f06270 */
[----:B------:R-:W-:-:S13]  /*39d0*/  ISETP.GE.OR P0, PT, R41, c[0x0][0x1b0], P0 ;  /* 0x00006c0029007a0c */ /* 0x000fda0000706670 */
[----:B------:R-:W-:Y:S05]  /*39e0*/  @P0 BRA `(.L_x_558) ;  /* 0x0000244000000947 */ /* 0x000fea0003800000 */
.L_x_560:
[----:B------:R-:W-:-:S04]  /*39f0*/  IMAD.MOV.U32 R7, RZ, RZ, c[0x0][0x18c] ;  /* 0x00006300ff077624 */ /* 0x000fc800078e00ff */
[C---:B------:R-:W-:Y:S02]  /*3a00*/  IMAD.WIDE R32, R7.reuse, 0x4, R36 ;  /* 0x0000000407207825 */ /* 0x040fe400078e0224 */
[----:B-----5:R-:W5:Y:S04]  /*3a10*/  LDG.E.128.CONSTANT R36, [R36.64] ;  /* 0x0000000624247981 */ /* 0x020f68000c1e9d00 */
[C---:B------:R-:W-:Y:S02]  /*3a20*/  IMAD.WIDE R28, R7.reuse, 0x4, R32 ;  /* 0x00000004071c7825 */ /* 0x040fe400078e0220 */
[----:B------:R-:W5:Y:S04]  /*3a30*/  LDG.E.128.CONSTANT R32, [R32.64] ;  /* 0x0000000620207981 */ /* 0x000f68000c1e9d00 */
[----:B0-----:R-:W-:-:S02]  /*3a40*/  IMAD.WIDE R2, R7, 0x4, R28 ;  /* 0x0000000407027825 */ /* 0x001fc400078e021c */
[----:B------:R-:W5:Y:S04]  /*3a50*/  LDG.E.128.CONSTANT R28, [R28.64] ;  /* 0x000000061c1c7981 */ /* 0x000f68000c1e9d00 */
[----:B------:R0:W5:Y:S01]  /*3a60*/  LDG.E.128.CONSTANT R24, [R2.64] ;  /* 0x0000000602187981 */ /* 0x000162000c1e9d00 */
[----:B------:R-:W-:Y:S01]  /*3a70*/  IMAD.WIDE R100, R7, 0x4, R2 ;  /* 0x0000000407647825 */ /* 0x000fe200078e0202 */
[----:B------:R-:W-:Y:S05]  /*3a80*/  @!P1 BRA `(.L_x_559) ;  /* 0x0000232000009947 */ /* 0x000fea0003800000 */
[----:B------:R-:W2:Y:S01]  /*3a90*/  LDG.E.128.CONSTANT R20, [R100.64] ;  /* 0x0000000664147981 */ /* 0x000ea2000c1e9d00 */
[----:B-----5:R-:W-:Y:S02]  /*3aa0*/  SHF.R.U32.HI R40, RZ, 0xf, R36 ;  /* 0x0000000fff287819 */ /* 0x020fe40000011624 */
[----:B------:R-:W-:Y:S02]  /*3ab0*/  SHF.R.U32.HI R42, RZ, 0xf, R37 ;  /* 0x0000000fff2a7819 */ /* 0x000fe40000011625 */
[----:B------:R-:W-:-:S02]  /*3ac0*/  SHF.R.U32.HI R44, RZ, 0xf, R38 ;  /* 0x0000000fff2c7819 */ /* 0x000fc40000011626 */
[----:B------:R-:W-:Y:S02]  /*3ad0*/  SHF.R.U32.HI R47, RZ, 0xe, R32 ;  /* 0x0000000eff2f7819 */ /* 0x000fe40000011620 */
[----:B------:R-:W-:Y:S02]  /*3ae0*/  SHF.R.U32.HI R49, RZ, 0xe, R33 ;  /* 0x0000000eff317819 */ /* 0x000fe40000011621 */
[----:B------:R-:W-:Y:S02]  /*3af0*/  SHF.R.U32.HI R77, RZ, 0xe, R34 ;  /* 0x0000000eff4d7819 */ /* 0x000fe40000011622 */
[----:B------:R-:W-:Y:S02]  /*3b00*/  LOP3.LUT R40, R40, 0x10001, RZ, 0xc0, !PT ;  /* 0x0001000128287812 */ /* 0x000fe400078ec0ff */
[----:B------:R-:W-:Y:S02]  /*3b10*/  LOP3.LUT R42, R42, 0x10001, RZ, 0xc0, !PT ;  /* 0x000100012a2a7812 */ /* 0x000fe400078ec0ff */
[----:B------:R-:W-:-:S02]  /*3b20*/  LOP3.LUT R44, R44, 0x10001, RZ, 0xc0, !PT ;  /* 0x000100012c2c7812 */ /* 0x000fc400078ec0ff */
[C---:B------:R-:W-:Y:S02]  /*3b30*/  LOP3.LUT R63, R36.reuse, 0x1f001f, RZ, 0xc0, !PT ;  /* 0x001f001f243f7812 */ /* 0x040fe400078ec0ff */
[----:B------:R-:W-:Y:S02]  /*3b40*/  LOP3.LUT R5, R36, 0x3e003e0, RZ, 0xc0, !PT ;  /* 0x03e003e024057812 */ /* 0x000fe400078ec0ff */
[----:B------:R-:W-:Y:S02]  /*3b50*/  SHF.R.U32.HI R45, RZ, 0xa, R36 ;  /* 0x0000000aff2d7819 */ /* 0x000fe40000011624 */
[C---:B------:R-:W-:Y:S02]  /*3b60*/  LOP3.LUT R62, R32.reuse, 0x1f001f, RZ, 0xc0, !PT ;  /* 0x001f001f203e7812 */ /* 0x040fe400078ec0ff */
[----:B0-----:R-:W-:Y:S02]  /*3b70*/  LOP3.LUT R3, R32, 0x3e003e0, RZ, 0xc0, !PT ;  /* 0x03e003e020037812 */ /* 0x001fe400078ec0ff */
[----:B------:R-:W-:-:S02]  /*3b80*/  SHF.R.U32.HI R51, RZ, 0xa, R32 ;  /* 0x0000000aff337819 */ /* 0x000fc40000011620 */
[C---:B------:R-:W-:Y:S02]  /*3b90*/  LOP3.LUT R73, R33.reuse, 0x1f001f, RZ, 0xc0, !PT ;  /* 0x001f001f21497812 */ /* 0x040fe400078ec0ff */
[----:B------:R-:W-:Y:S02]  /*3ba0*/  LOP3.LUT R6, R33, 0x3e003e0, RZ, 0xc0, !PT ;  /* 0x03e003e021067812 */ /* 0x000fe400078ec0ff */
[----:B------:R-:W-:Y:S02]  /*3bb0*/  SHF.R.U32.HI R53, RZ, 0xa, R33 ;  /* 0x0000000aff357819 */ /* 0x000fe40000011621 */
[C---:B------:R-:W-:Y:S02]  /*3bc0*/  LOP3.LUT R74, R34.reuse, 0x1f001f, RZ, 0xc0, !PT ;  /* 0x001f001f224a7812 */ /* 0x040fe400078ec0ff */
[----:B------:R-:W-:Y:S02]  /*3bd0*/  LOP3.LUT R36, R34, 0x3e003e0, RZ, 0xc0, !PT ;  /* 0x03e003e022247812 */ /* 0x000fe400078ec0ff */
[----:B------:R-:W-:-:S02]  /*3be0*/  SHF.R.U32.HI R56, RZ, 0xa, R34 ;  /* 0x0000000aff387819 */ /* 0x000fc40000011622 */
[----:B------:R-:W-:Y:S02]  /*3bf0*/  SHF.R.U32.HI R32, RZ, 0xd, R28 ;  /* 0x0000000dff207819 */ /* 0x000fe4000001161c */
[----:B------:R-:W-:Y:S02]  /*3c00*/  SHF.R.U32.HI R33, RZ, 0xd, R29 ;  /* 0x0000000dff217819 */ /* 0x000fe4000001161d */
[----:B------:R-:W-:Y:S02]  /*3c10*/  SHF.R.U32.HI R34, RZ, 0xd, R30 ;  /* 0x0000000dff227819 */ /* 0x000fe4000001161e */
[----:B------:R-:W-:Y:S02]  /*3c20*/  LOP3.LUT R47, R40, 0x20002, R47, 0xf8, !PT ;  /* 0x00020002282f7812 */ /* 0x000fe400078ef82f */
[----:B------:R-:W-:Y:S02]  /*3c30*/  LOP3.LUT R42, R42, 0x20002, R49, 0xf8, !PT ;  /* 0x000200022a2a7812 */ /* 0x000fe400078ef831 */
[----:B------:R-:W-:-:S02]  /*3c40*/  LOP3.LUT R77, R44, 0x20002, R77, 0xf8, !PT ;  /* 0x000200022c4d7812 */ /* 0x000fc400078ef84d */
[----:B------:R-:W-:Y:S02]  /*3c50*/  LOP3.LUT R32, R47, 0x40004, R32, 0xf8, !PT ;  /* 0x000400042f207812 */ /* 0x000fe400078ef820 */
[----:B------:R-:W-:Y:S02]  /*3c60*/  LOP3.LUT R33, R42, 0x40004, R33, 0xf8, !PT ;  /* 0x000400042a217812 */ /* 0x000fe400078ef821 */
[----:B------:R-:W-:Y:S02]  /*3c70*/  LOP3.LUT R34, R77, 0x40004, R34, 0xf8, !PT ;  /* 0x000400044d227812 */ /* 0x000fe400078ef822 */
[----:B------:R-:W-:Y:S02]  /*3c80*/  SHF.R.U32.HI R91, RZ, 0xc, R24 ;  /* 0x0000000cff5b7819 */ /* 0x000fe40000011618 */
        /* <DEDUP_REMOVED lines=25> */
[----:B------:R-:W-:Y:S02]  /*3e20*/  SHF.R.U32.HI R68, RZ, 0xd, R31 ;  /* 0x0000000dff447819 */ /* 0x000fe4000001161f */
[----:B------:R-:W-:-:S02]  /*3e30*/  LOP3.LUT R79, R46, 0x20002, R79, 0xf8, !PT ;  /* 0x000200022e4f7812 */ /* 0x000fc400078ef84f */
[----:B------:R-:W-:Y:S02]  /*3e40*/  LOP3.LUT R71, R38, 0x1f001f, RZ, 0xc0, !PT ;  /* 0x001f001f26477812 */ /* 0x000fe400078ec0ff */
[----:B------:R-:W-:Y:S01]  /*3e50*/  SHF.R.U32.HI R52, RZ, 0xa, R38 ;  /* 0x0000000aff347819 */ /* 0x000fe20000011626 */
[----:B------:R-:W-:Y:S01]  /*3e60*/  IMAD.MOV.U32 R38, RZ, RZ, 0x2800 ;  /* 0x00002800ff267424 */ /* 0x000fe200078e00ff */
[C---:B------:R-:W-:Y:S02]  /*3e70*/  LOP3.LUT R60, R30.reuse, 0x1f001f, RZ, 0xc0, !PT ;  /* 0x001f001f1e3c7812 */ /* 0x040fe400078ec0ff */
[----:B------:R-:W-:Y:S02]  /*3e80*/  LOP3.LUT R29, R30, 0x3e003e0, RZ, 0xc0, !PT ;  /* 0x03e003e01e1d7812 */ /* 0x000fe400078ec0ff */
[----:B------:R-:W-:Y:S02]  /*3e90*/  SHF.R.U32.HI R69, RZ, 0xa, R30 ;  /* 0x0000000aff457819 */ /* 0x000fe4000001161e */
[----:B------:R-:W-:-:S02]  /*3ea0*/  LOP3.LUT R72, R31, 0x1f001f, RZ, 0xc0, !PT ;  /* 0x001f001f1f487812 */ /* 0x000fc400078ec0ff */
[----:B------:R-:W-:Y:S02]  /*3eb0*/  LOP3.LUT R30, R31, 0x3e003e0, RZ, 0xc0, !PT ;  /* 0x03e003e01f1e7812 */ /* 0x000fe400078ec0ff */
[----:B------:R-:W-:Y:S02]  /*3ec0*/  SHF.R.U32.HI R70, RZ, 0xa, R31 ;  /* 0x0000000aff467819 */ /* 0x000fe4000001161f */
[----:B------:R-:W-:Y:S02]  /*3ed0*/  LOP3.LUT R77, R2, 0x64006400, RZ, 0xfc, !PT ;  /* 0x64006400024d7812 */ /* 0x000fe400078efcff */
[----:B------:R-:W-:Y:S02]  /*3ee0*/  LOP3.LUT R31, R27, 0x3e003e0, RZ, 0xc0, !PT ;  /* 0x03e003e01b1f7812 */ /* 0x000fe400078ec0ff */
[----:B------:R-:W-:Y:S01]  /*3ef0*/  LOP3.LUT R49, R0, 0x64006400, RZ, 0xfc, !PT ;  /* 0x6400640000317812 */ /* 0x000fe200078efcff */
[----:B------:R-:W-:Y:S01]  /*3f00*/  HFMA2 R54, R77, R38.H0_H0, -48, -48 ;  /* 0xd200d2004d367431 */ /* 0x000fe20000040026 */
[----:B------:R-:W-:-:S02]  /*3f10*/  LOP3.LUT R68, R79, 0x40004, R68, 0xf8, !PT ;  /* 0x000400044f447812 */ /* 0x000fc400078ef844 */
        /* <DEDUP_REMOVED lines=54> */
[----:B------:R-:W-:Y:S02]  /*4280*/  LOP3.LUT R61, R61, 0x64006400, RZ, 0xfc, !PT ;  /* 0x640064003d3d7812 */ /* 0x000fe400078efcff */
[----:B------:R-:W-:Y:S02]  /*4290*/  LOP3.LUT R65, R65, 0x64006400, RZ, 0xfc, !PT ;  /* 0x6400640041417812 */ /* 0x000fe400078efcff */
[----:B------:R-:W-:Y:S02]  /*42a0*/  ISETP.GE.AND P0, PT, R43, 0x2, PT ;  /* 0x000000022b00780c */ /* 0x000fe40003f06270 */
[----:B------:R-:W-:-:S02]  /*42b0*/  PRMT R19, R19, 0x5410, R18 ;  /* 0x0000541013137816 */ /* 0x000fc40000000012 */
[----:B------:R-:W-:Y:S02]  /*42c0*/  PRMT R17, R17, 0x5410, R16 ;  /* 0x0000541011117816 */ /* 0x000fe40000000010 */
[----:B--2---:R-:W-:Y:S02]  /*42d0*/  LOP3.LUT R0, R20, 0x3e003e0, RZ, 0xc0, !PT ;  /* 0x03e003e014007812 */ /* 0x004fe400078ec0ff */
[----:B------:R-:W-:Y:S02]  /*42e0*/  LOP3.LUT R28, R21, 0x3e003e0, RZ, 0xc0, !PT ;  /* 0x03e003e0151c7812 */ /* 0x000fe400078ec0ff */
[----:B------:R-:W-:Y:S02]  /*42f0*/  LOP3.LUT R30, R22, 0x3e003e0, RZ, 0xc0, !PT ;  /* 0x03e003e0161e7812 */ /* 0x000fe400078ec0ff */
        /* <DEDUP_REMOVED lines=9> */
[-C--:B------:R-:W-:Y:S02]  /*4390*/  HFMA2 R36, R81, R38.reuse.H0_H0, -48, -48 ;  /* 0xd200d20051247431 */ /* 0x080fe40000040026 */
[----:B------:R-:W-:Y:S02]  /*43a0*/  HFMA2 R38, R31, R38.H0_H0, -48, -48 ;  /* 0xd200d2001f267431 */ /* 0x000fe40000040026 */
[----:B------:R-:W1:Y:S01]  /*43b0*/  LDS.128 R28, [UR4+0x10] ;  /* 0x00001004ff1c7984 */ /* 0x000e620008000c00 */
[----:B------:R-:W-:-:S02]  /*43c0*/  HADD2 R71, R67, -1040, -1040 ;  /* 0xe410e41043477430 */ /* 0x000fc40000000000 */
[----:B------:R-:W-:Y:S02]  /*43d0*/  HADD2 R67, R77, -1040, -1040 ;  /* 0xe410e4104d437430 */ /* 0x000fe40000000000 */
[----:B------:R-:W-:Y:S02]  /*43e0*/  HADD2 R79, R63, -1040, -1040 ;  /* 0xe410e4103f4f7430 */ /* 0x000fe40000000000 */
[----:B------:R-:W-:Y:S02]  /*43f0*/  HADD2 R63, R76, -1040, -1040 ;  /* 0xe410e4104c3f7430 */ /* 0x000fe40000000000 */
[-C--:B0-----:R-:W-:Y:S01]  /*4400*/  HFMA2.MMA R77, R67, R32.reuse, RZ ;  /* 0x00000020434d7235 */ /* 0x081fe200000000ff */
[-C--:B------:R-:W-:Y:S01]  /*4410*/  HFMA2 R76, R71, R32.reuse, RZ.H0_H0 ;  /* 0x00000020474c7231 */ /* 0x080fe200000400ff */
[----:B------:R-:W-:Y:S01]  /*4420*/  HFMA2.MMA R78, R79, R32, RZ ;  /* 0x000000204f4e7235 */ /* 0x000fe200000000ff */
[----:B------:R-:W-:Y:S02]  /*4430*/  HFMA2 R81, R63, R32, RZ.H0_H0 ;  /* 0x000000203f517231 */ /* 0x000fe400000400ff */
[-C--:B------:R-:W-:Y:S01]  /*4440*/  HFMA2 R32, R66, R33.reuse, R76 ;  /* 0x0000002142207231 */ /* 0x080fe2000000004c */
[-C--:B------:R-:W-:Y:S01]  /*4450*/  HFMA2.MMA R76, R64, R33.reuse, R77 ;  /* 0x00000021404c7235 */ /* 0x080fe2000000004d */
        /* <DEDUP_REMOVED lines=11> */
[----:B------:R-:W-:Y:S02]  /*4510*/  HADD2 R55, R74, -1040, -1040 ;  /* 0xe410e4104a377430 */ /* 0x000fe40000000000 */
[----:B------:R-:W-:Y:S01]  /*4520*/  HFMA2.MMA R74, R77, R34, R78 ;  /* 0x000000224d4a7235 */ /* 0x000fe2000000004e */
[----:B------:R-:W-:-:S02]  /*4530*/  HADD2 R78, R62, -1040, -1040 ;  /* 0xe410e4103e4e7430 */ /* 0x000fc40000000000 */
[----:B------:R-:W-:Y:S01]  /*4540*/  HADD2 R45, R81, -1040, -1040 ;  /* 0xe410e410512d7430 */ /* 0x000fe20000000000 */
[----:B------:R-:W-:Y:S01]  /*4550*/  HFMA2.MMA R76, R55, R34, R76 ;  /* 0x00000022374c7235 */ /* 0x000fe2000000004c */
[----:B------:R-:W-:Y:S02]  /*4560*/  HADD2 R52, R52, -1040, -1040 ;  /* 0xe410e41034347430 */ /* 0x000fe40000000000 */
[-C--:B------:R-:W-:Y:S01]  /*4570*/  HFMA2 R32, R75, R34.reuse, R32 ;  /* 0x000000224b207231 */ /* 0x080fe20000000020 */
[-C--:B------:R-:W-:Y:S01]  /*4580*/  HFMA2.MMA R74, R78, R35.reuse, R74 ;  /* 0x000000234e4a7235 */ /* 0x080fe2000000004a */
[----:B------:R-:W-:Y:S02]  /*4590*/  HFMA2 R33, R45, R34, R33 ;  /* 0x000000222d217231 */ /* 0x000fe40000000021 */
[----:B------:R-:W-:Y:S01]  /*45a0*/  HADD2 R62, R73, -1040, -1040 ;  /* 0xe410e410493e7430 */ /* 0x000fe20000000000 */
[----:B------:R-:W-:Y:S01]  /*45b0*/  HFMA2.MMA R76, R52, R35, R76 ;  /* 0x00000023344c7235 */ /* 0x000fe2000000004c */
[----:B------:R-:W-:Y:S01]  /*45c0*/  HADD2 R50, R50, -1040, -1040 ;  /* 0xe410e41032327430 */ /* 0x000fe20000000000 */
[----:B-1----:R-:W-:Y:S01]  /*45d0*/  HFMA2.MMA R81, R49, R28, R74 ;  /* 0x0000001c31517235 */ /* 0x002fe2000000004a */
[----:B------:R-:W-:-:S02]  /*45e0*/  HFMA2 R32, R62, R35, R32 ;  /* 0x000000233e207231 */ /* 0x000fc40000000020 */
[----:B------:R-:W-:Y:S01]  /*45f0*/  HFMA2 R33, R50, R35, R33 ;  /* 0x0000002332217231 */ /* 0x000fe20000000021 */
[----:B------:R-:W-:Y:S01]  /*4600*/  HFMA2.MMA R74, R6, R28, R76 ;  /* 0x0000001c064a7235 */ /* 0x000fe2000000004c */
[-C--:B------:R-:W-:Y:S01]  /*4610*/  HFMA2 R73, R47, R28.reuse, R32 ;  /* 0x0000001c2f497231 */ /* 0x080fe20000000020 */
[----:B------:R-:W-:Y:S01]  /*4620*/  LOP3.LUT R76, R51, 0x1f001f, RZ, 0xc0, !PT ;  /* 0x001f001f334c7812 */ /* 0x000fe200078ec0ff */
[----:B------:R-:W-:Y:S01]  /*4630*/  HFMA2 R28, R5, R28, R33 ;  /* 0x0000001c051c7231 */ /* 0x000fe20000000021 */
[----:B------:R-:W-:Y:S01]  /*4640*/  LOP3.LUT R51, R58, 0x64006400, RZ, 0xfc, !PT ;  /* 0x640064003a337812 */ /* 0x000fe200078efcff */
[----:B------:R-:W0:Y:S01]  /*4650*/  LDS.128 R32, [UR4+0x20] ;  /* 0x00002004ff207984 */ /* 0x000e220008000c00 */
[----:B------:R-:W-:Y:S01]  /*4660*/  LOP3.LUT R76, R76, 0x64006400, RZ, 0xfc, !PT ;  /* 0x640064004c4c7812 */ /* 0x000fe200078efcff */
[----:B------:R-:W-:Y:S02]  /*4670*/  HADD2 R58, R56, -1040, -1040 ;  /* 0xe410e410383a7430 */ /* 0x000fe40000000000 */
[----:B------:R-:W-:-:S02]  /*4680*/  HADD2 R59, R51, -1040, -1040 ;  /* 0xe410e410333b7430 */ /* 0x000fc40000000000 */
[----:B------:R-:W-:Y:S02]  /*4690*/  HADD2 R76, R76, -1040, -1040 ;  /* 0xe410e4104c4c7430 */ /* 0x000fe40000000000 */
[----:B------:R-:W-:Y:S01]  /*46a0*/  HADD2 R56, R83, -1040, -1040 ;  /* 0xe410e41053387430 */ /* 0x000fe20000000000 */
[-C--:B------:R-:W-:Y:S01]  /*46b0*/  HFMA2.MMA R74, R58, R29.reuse, R74 ;  /* 0x0000001d3a4a7235 */ /* 0x080fe2000000004a */
[-C--:B------:R-:W-:Y:S01]  /*46c0*/  HFMA2 R73, R60, R29.reuse, R73 ;  /* 0x0000001d3c497231 */ /* 0x080fe20000000049 */
[----:B------:R-:W-:Y:S01]  /*46d0*/  SHF.R.U32.HI R83, RZ, 0xc, R27 ;  /* 0x0000000cff537819 */ /* 0x000fe2000001161b */
[----:B------:R-:W-:Y:S01]  /*46e0*/  HFMA2.MMA R81, R76, R29, R81 ;  /* 0x0000001d4c517235 */ /* 0x000fe20000000051 */
[----:B------:R-:W-:Y:S02]  /*46f0*/  HADD2 R51, R72, -1040, -1040 ;  /* 0xe410e41048337430 */ /* 0x000fe40000000000 */
[----:B------:R-:W-:Y:S01]  /*4700*/  HFMA2 R82, R56, R29, R28 ;  /* 0x0000001d38527231 */ /* 0x000fe2000000001c */
[-C--:B------:R-:W-:Y:S01]  /*4710*/  HFMA2.MMA R28, R53, R30.reuse, R74 ;  /* 0x0000001e351c7235 */ /* 0x080fe2000000004a */
[-C--:B------:R-:W-:Y:S01]  /*4720*/  HFMA2 R72, R57, R30.reuse, R73 ;  /* 0x0000001e39487231 */ /* 0x080fe20000000049 */
[----:B------:R-:W-:Y:S01]  /*4730*/  HFMA2.MMA R29, R59, R30, R81 ;  /* 0x0000001e3b1d7235 */ /* 0x000fe20000000051 */
[----:B------:R-:W-:Y:S01]  /*4740*/  LOP3.LUT R73, R70, 0x1f001f, RZ, 0xc0, !PT ;  /* 0x001f001f46497812 */ /* 0x000fe200078ec0ff */
[----:B------:R-:W-:Y:S01]  /*4750*/  HFMA2 R30, R51, R30, R82 ;  /* 0x0000001e331e7231 */ /* 0x000fe20000000052 */
        /* <DEDUP_REMOVED lines=11> */
[----:B------:R-:W-:Y:S01]  /*4810*/  LOP3.LUT R70, R70, 0x64006400, RZ, 0xfc, !PT ;  /* 0x6400640046467812 */ /* 0x000fe200078efcff */
[----:B------:R-:W-:Y:S01]  /*4820*/  HADD2 R61, R74, -1040, -1040 ;  /* 0xe410e4104a3d7430 */ /* 0x000fe20000000000 */
[----:B------:R-:W-:-:S02]  /*4830*/  LOP3.LUT R82, R82, 0x64006400, RZ, 0xfc, !PT ;  /* 0x6400640052527812 */ /* 0x000fc400078efcff */
[----:B------:R-:W-:Y:S02]  /*4840*/  SHF.R.U32.HI R25, RZ, 0xa, R25 ;  /* 0x0000000aff197819 */ /* 0x000fe40000011619 */
[----:B------:R-:W-:Y:S01]  /*4850*/  SHF.R.U32.HI R27, RZ, 0xa, R27 ;  /* 0x0000000aff1b7819 */ /* 0x000fe2000001161b */
[-C--:B0-----:R-:W-:Y:S01]  /*4860*/  HFMA2.MMA R30, R73, R32.reuse, R29 ;  /* 0x00000020491e7235 */ /* 0x081fe2000000001d */
[-C--:B------:R-:W-:Y:S01]  /*4870*/  HFMA2 R29, R69, R32.reuse, R72 ;  /* 0x00000020451d7231 */ /* 0x080fe20000000048 */
[----:B------:R-:W-:Y:S01]  /*4880*/  HFMA2.MMA R28, R65, R32, R28 ;  /* 0x00000020411c7235 */ /* 0x000fe2000000001c */
[----:B------:R-:W-:Y:S01]  /*4890*/  HFMA2 R31, R61, R32, R31 ;  /* 0x000000203d1f7231 */ /* 0x000fe2000000001f */
[----:B------:R-:W-:Y:S02]  /*48a0*/  LOP3.LUT R32, R24, 0x1f001f, RZ, 0xc0, !PT ;  /* 0x001f001f18207812 */ /* 0x000fe400078ec0ff */
[----:B------:R-:W-:Y:S02]  /*48b0*/  LOP3.LUT R72, R26, 0x1f001f, RZ, 0xc0, !PT ;  /* 0x001f001f1a487812 */ /* 0x000fe400078ec0ff */
[----:B------:R-:W-:-:S02]  /*48c0*/  LOP3.LUT R74, R32, 0x64006400, RZ, 0xfc, !PT ;  /* 0x64006400204a7812 */ /* 0x000fc400078efcff */
[----:B------:R-:W-:Y:S01]  /*48d0*/  LOP3.LUT R81, R72, 0x64006400, RZ, 0xfc, !PT ;  /* 0x6400640048517812 */ /* 0x000fe200078efcff */
[----:B------:R-:W-:Y:S01]  /*48e0*/  HADD2 R72, R70, -1040, -1040 ;  /* 0xe410e41046487430 */ /* 0x000fe20000000000 */
[----:B------:R-:W-:Y:S01]  /*48f0*/  LOP3.LUT R32, R68, 0x80008, R83, 0xf8, !PT ;  /* 0x0008000844207812 */ /* 0x000fe200078ef853 */
[----:B------:R-:W-:Y:S01]  /*4900*/  HADD2 R74, R74, -1040, -1040 ;  /* 0xe410e4104a4a7430 */ /* 0x000fe20000000000 */
[----:B------:R-:W-:Y:S01]  /*4910*/  SHF.R.U32.HI R24, RZ, 0xa, R24 ;  /* 0x0000000aff187819 */ /* 0x000fe20000011618 */
[----:B------:R-:W-:Y:S01]  /*4920*/  HADD2 R70, R81, -1040, -1040 ;  /* 0xe410e41051467430 */ /* 0x000fe20000000000 */
[----:B------:R-:W-:Y:S01]  /*4930*/  SHF.R.U32.HI R26, RZ, 0xa, R26 ;  /* 0x0000000aff1a7819 */ /* 0x000fe2000001161a */
[----:B------:R-:W-:Y:S01]  /*4940*/  HADD2 R68, R82, -1040, -1040 ;  /* 0xe410e41052447430 */ /* 0x000fe20000000000 */
[----:B------:R-:W-:Y:S01]  /*4950*/  LOP3.LUT R24, R24, 0x1f001f, RZ, 0xc0, !PT ;  /* 0x001f001f18187812 */ /* 0x000fe200078ec0ff */
[-C--:B------:R-:W-:Y:S01]  /*4960*/  HFMA2.MMA R30, R74, R33.reuse, R30 ;  /* 0x000000214a1e7235 */ /* 0x080fe2000000001e */
[-C--:B------:R-:W-:Y:S01]  /*4970*/  HFMA2 R29, R72, R33.reuse, R29 ;  /* 0x00000021481d7231 */ /* 0x080fe2000000001d */
[----:B------:R-:W-:Y:S01]  /*4980*/  HFMA2.MMA R28, R70, R33, R28 ;  /* 0x00000021461c7235 */ /* 0x000fe2000000001c */
[----:B------:R-:W-:Y:S01]  /*4990*/  HFMA2 R31, R68, R33, R31 ;  /* 0x00000021441f7231 */ /* 0x000fe2000000001f */
[----:B------:R-:W-:Y:S01]  /*49a0*/  LOP3.LUT R26, R26, 0x1f001f, RZ, 0xc0, !PT ;  /* 0x001f001f1a1a7812 */ /* 0x000fe200078ec0ff */
[-C--:B------:R-:W-:Y:S01]  /*49b0*/  HFMA2 R81, R37, R34.reuse, R29 ;  /* 0x0000002225517231 */ /* 0x080fe2000000001d */
[-C--:B------:R-:W-:Y:S01]  /*49c0*/  HFMA2.MMA R83, R39, R34.reuse, R30 ;  /* 0x0000002227537235 */ /* 0x080fe2000000001e */
[----:B------:R-:W-:Y:S01]  /*49d0*/  LOP3.LUT R25, R25, 0x1f001f, RZ, 0xc0, !PT ;  /* 0x001f001f19197812 */ /* 0x000fe200078ec0ff */
[----:B------:R-:W-:Y:S01]  /*49e0*/  HFMA2.MMA R33, R2, R34, R28 ;  /* 0x0000002202217235 */ /* 0x000fe2000000001c */
[----:B------:R-:W-:Y:S01]  /*49f0*/  HFMA2 R34, R0, R34, R31 ;  /* 0x0000002200227231 */ /* 0x000fe2000000001f */
[----:B------:R-:W-:-:S02]  /*4a00*/  LOP3.LUT R27, R27, 0x1f001f, RZ, 0xc0, !PT ;  /* 0x001f001f1b1b7812 */ /* 0x000fc400078ec0ff */
[----:B------:R-:W0:Y:S01]  /*4a10*/  LDS.128 R28, [UR4+0x30] ;  /* 0x00003004ff1c7984 */ /* 0x000e220008000c00 */
[----:B------:R-:W-:Y:S02]  /*4a20*/  LOP3.LUT R24, R24, 0x64006400, RZ, 0xfc, !PT ;  /* 0x6400640018187812 */ /* 0x000fe400078efcff */
[----:B------:R-:W-:Y:S02]  /*4a30*/  LOP3.LUT R26, R26, 0x64006400, RZ, 0xfc, !PT ;  /* 0x640064001a1a7812 */ /* 0x000fe400078efcff */
[----:B------:R-:W-:Y:S01]  /*4a40*/  LOP3.LUT R25, R25, 0x64006400, RZ, 0xfc, !PT ;  /* 0x6400640019197812 */ /* 0x000fe200078efcff */
[----:B------:R-:W-:Y:S01]  /*4a50*/  HADD2 R88, R24, -1040, -1040 ;  /* 0xe410e41018587430 */ /* 0x000fe20000000000 */
[----:B------:R-:W-:Y:S01]  /*4a60*/  LOP3.LUT R27, R27, 0x64006400, RZ, 0xfc, !PT ;  /* 0x640064001b1b7812 */ /* 0x000fe200078efcff */
[----:B------:R-:W-:Y:S01]  /*4a70*/  HADD2 R84, R26, -1040, -1040 ;  /* 0xe410e4101a547430 */ /* 0x000fe20000000000 */
[----:B------:R-:W-:Y:S01]  /*4a80*/  LOP3.LUT R26, R20, 0x1f001f, RZ, 0xc0, !PT ;  /* 0x001f001f141a7812 */ /* 0x000fe200078ec0ff */
[----:B------:R-:W-:-:S02]  /*4a90*/  HADD2 R86, R25, -1040, -1040 ;  /* 0xe410e41019567430 */ /* 0x000fc40000000000 */
[----:B------:R-:W-:Y:S01]  /*4aa0*/  HADD2 R82, R27, -1040, -1040 ;  /* 0xe410e4101b527430 */ /* 0x000fe20000000000 */
[-C--:B------:R-:W-:Y:S01]  /*4ab0*/  HFMA2.MMA R24, R88, R35.reuse, R83 ;  /* 0x0000002358187235 */ /* 0x080fe20000000053 */
[-C--:B------:R-:W-:Y:S01]  /*4ac0*/  HFMA2 R25, R86, R35.reuse, R81 ;  /* 0x0000002356197231 */ /* 0x080fe20000000051 */
[----:B------:R-:W-:Y:S01]  /*4ad0*/  HFMA2.MMA R33, R84, R35, R33 ;  /* 0x0000002354217235 */ /* 0x000fe20000000021 */
[----:B------:R-:W-:Y:S01]  /*4ae0*/  HFMA2 R34, R82, R35, R34 ;  /* 0x0000002352227231 */ /* 0x000fe20000000022 */
[----:B------:R-:W-:Y:S02]  /*4af0*/  LOP3.LUT R35, R22, 0x1f001f, RZ, 0xc0, !PT ;  /* 0x001f001f16237812 */ /* 0x000fe400078ec0ff */
[----:B------:R-:W-:Y:S02]  /*4b00*/  LOP3.LUT R26, R26, 0x64006400, RZ, 0xfc, !PT ;  /* 0x640064001a1a7812 */ /* 0x000fe400078efcff */
[----:B------:R-:W-:Y:S02]  /*4b10*/  LOP3.LUT R27, R21, 0x1f001f, RZ, 0xc0, !PT ;  /* 0x001f001f151b7812 */ /* 0x000fe400078ec0ff */
[----:B------:R-:W-:Y:S01]  /*4b20*/  LOP3.LUT R35, R35, 0x64006400, RZ, 0xfc, !PT ;  /* 0x6400640023237812 */ /* 0x000fe200078efcff */
[----:B------:R-:W-:Y:S01]  /*4b30*/  HADD2 R87, R26, -1040, -1040 ;  /* 0xe410e4101a577430 */ /* 0x000fe20000000000 */
[----:B------:R-:W-:-:S02]  /*4b40*/  LOP3.LUT R81, R23, 0x1f001f, RZ, 0xc0, !PT ;  /* 0x001f001f17517812 */ /* 0x000fc400078ec0ff */
[----:B------:R-:W-:Y:S01]  /*4b50*/  LOP3.LUT R27, R27, 0x64006400, RZ, 0xfc, !PT ;  /* 0x640064001b1b7812 */ /* 0x000fe200078efcff */
[----:B------:R-:W-:Y:S01]  /*4b60*/  HADD2 R83, R35, -1040, -1040 ;  /* 0xe410e41023537430 */ /* 0x000fe20000000000 */
[----:B------:R-:W-:Y:S02]  /*4b70*/  LOP3.LUT R81, R81, 0x64006400, RZ, 0xfc, !PT ;  /* 0x6400640051517812 */ /* 0x000fe400078efcff */
[--C-:B------:R-:W-:Y:S01]  /*4b80*/  SHF.R.U32.HI R35, RZ, 0xb, R23.reuse ;  /* 0x0000000bff237819 */ /* 0x100fe20000011617 */
[----:B------:R-:W-:Y:S01]  /*4b90*/  HADD2 R85, R27, -1040, -1040 ;  /* 0xe410e4101b557430 */ /* 0x000fe20000000000 */
[----:B------:R-:W-:Y:S01]  /*4ba0*/  SHF.R.U32.HI R23, RZ, 0xa, R23 ;  /* 0x0000000aff177819 */ /* 0x000fe20000011617 */
[----:B------:R-:W-:Y:S01]  /*4bb0*/  HADD2 R81, R81, -1040, -1040 ;  /* 0xe410e41051517430 */ /* 0x000fe20000000000 */
[----:B------:R-:W-:Y:S02]  /*4bc0*/  LOP3.LUT R32, R32, 0x100010, R35, 0xf8, !PT ;  /* 0x0010001020207812 */ /* 0x000fe400078ef823 */
[----:B------:R-:W-:-:S02]  /*4bd0*/  LOP3.LUT R23, R23, 0x1f001f, RZ, 0xc0, !PT ;  /* 0x001f001f17177812 */ /* 0x000fc400078ec0ff */
[----:B------:R-:W-:Y:S01]  /*4be0*/  LOP3.LUT R32, R32, 0x64006400, RZ, 0xfc, !PT ;  /* 0x6400640020207812 */ /* 0x000fe200078efcff */
[-C--:B0-----:R-:W-:Y:S01]  /*4bf0*/  HFMA2.MMA R24, R87, R28.reuse, R24 ;  /* 0x0000001c57187235 */ /* 0x081fe20000000018 */
[-C--:B------:R-:W-:Y:S01]  /*4c00*/  HFMA2 R25, R85, R28.reuse, R25 ;  /* 0x0000001c55197231 */ /* 0x080fe20000000019 */
[----:B------:R-:W-:Y:S01]  /*4c10*/  HFMA2.MMA R33, R83, R28, R33 ;  /* 0x0000001c53217235 */ /* 0x000fe20000000021 */
[----:B------:R-:W-:Y:S01]  /*4c20*/  HFMA2 R34, R81, R28, R34 ;  /* 0x0000001c51227231 */ /* 0x000fe20000000022 */
[--C-:B------:R-:W-:Y:S01]  /*4c30*/  SHF.R.U32.HI R28, RZ, 0xb, R20.reuse ;  /* 0x0000000bff1c7819 */ /* 0x100fe20000011614 */
[-C--:B------:R-:W-:Y:S01]  /*4c40*/  HFMA2 R25, R40, R29.reuse, R25 ;  /* 0x0000001d28197231 */ /* 0x080fe20000000019 */
[-C--:B------:R-:W-:Y:S01]  /*4c50*/  HFMA2.MMA R26, R44, R29.reuse, R24 ;  /* 0x0000001d2c1a7235 */ /* 0x080fe20000000018 */
[----:B------:R-:W-:Y:S01]  /*4c60*/  SHF.R.U32.HI R20, RZ, 0xa, R20 ;  /* 0x0000000aff147819 */ /* 0x000fe20000011614 */
[----:B------:R-:W-:Y:S01]  /*4c70*/  HFMA2.MMA R24, R36, R29, R33 ;  /* 0x0000001d24187235 */ /* 0x000fe20000000021 */
[----:B------:R-:W-:Y:S01]  /*4c80*/  HFMA2 R29, R38, R29, R34 ;  /* 0x0000001d261d7231 */ /* 0x000fe20000000022 */
[--C-:B------:R-:W-:Y:S01]  /*4c90*/  SHF.R.U32.HI R34, RZ, 0xb, R22.reuse ;  /* 0x0000000bff227819 */ /* 0x100fe20000011616 */
[----:B------:R-:W-:Y:S01]  /*4ca0*/  HADD2 R92, R32, -1040, -1040 ;  /* 0xe410e410205c7430 */ /* 0x000fe20000000000 */
[----:B------:R-:W-:-:S02]  /*4cb0*/  SHF.R.U32.HI R22, RZ, 0xa, R22 ;  /* 0x0000000aff167819 */ /* 0x000fc40000011616 */
[----:B------:R-:W-:Y:S02]  /*4cc0*/  LOP3.LUT R20, R20, 0x1f001f, RZ, 0xc0, !PT ;  /* 0x001f001f14147812 */ /* 0x000fe400078ec0ff */
[----:B------:R-:W-:Y:S02]  /*4cd0*/  LOP3.LUT R22, R22, 0x1f001f, RZ, 0xc0, !PT ;  /* 0x001f001f16167812 */ /* 0x000fe400078ec0ff */
[--C-:B------:R-:W-:Y:S02]  /*4ce0*/  SHF.R.U32.HI R33, RZ, 0xb, R21.reuse ;  /* 0x0000000bff217819 */ /* 0x100fe40000011615 */
[----:B------:R-:W-:Y:S02]  /*4cf0*/  LOP3.LUT R20, R20, 0x64006400, RZ, 0xfc, !PT ;  /* 0x6400640014147812 */ /* 0x000fe400078efcff */
[----:B------:R-:W-:Y:S02]  /*4d00*/  LOP3.LUT R27, R91, 0x100010, R28, 0xf8, !PT ;  /* 0x001000105b1b7812 */ /* 0x000fe400078ef81c */
[----:B------:R-:W-:-:S02]  /*4d10*/  SHF.R.U32.HI R21, RZ, 0xa, R21 ;  /* 0x0000000aff157819 */ /* 0x000fc40000011615 */
[----:B------:R-:W-:Y:S02]  /*4d20*/  LOP3.LUT R22, R22, 0x64006400, RZ, 0xfc, !PT ;  /* 0x6400640016167812 */ /* 0x000fe400078efcff */
[----:B------:R-:W-:Y:S01]  /*4d30*/  LOP3.LUT R28, R90, 0x100010, R33, 0xf8, !PT ;  /* 0x001000105a1c7812 */ /* 0x000fe200078ef821 */
[----:B------:R-:W-:Y:S01]  /*4d40*/  HADD2 R90, R20, -1040, -1040 ;  /* 0xe410e410145a7430 */ /* 0x000fe20000000000 */
[----:B------:R-:W-:Y:S01]  /*4d50*/  LOP3.LUT R33, R89, 0x100010, R34, 0xf8, !PT ;  /* 0x0010001059217812 */ /* 0x000fe200078ef822 */
[----:B------:R-:W-:Y:S01]  /*4d60*/  HADD2 R91, R22, -1040, -1040 ;  /* 0xe410e410165b7430 */ /* 0x000fe20000000000 */
[----:B------:R-:W-:Y:S02]  /*4d70*/  LOP3.LUT R21, R21, 0x1f001f, RZ, 0xc0, !PT ;  /* 0x001f001f15157812 */ /* 0x000fe400078ec0ff */
[----:B------:R-:W-:Y:S01]  /*4d80*/  LOP3.LUT R27, R27, 0x64006400, RZ, 0xfc, !PT ;  /* 0x640064001b1b7812 */ /* 0x000fe200078efcff */
[-C--:B------:R-:W-:Y:S01]  /*4d90*/  HFMA2.MMA R26, R90, R30.reuse, R26 ;  /* 0x0000001e5a1a7235 */ /* 0x080fe2000000001a */
[----:B------:R-:W-:Y:S01]  /*4da0*/  LOP3.LUT R33, R33, 0x64006400, RZ, 0xfc, !PT ;  /* 0x6400640021217812 */ /* 0x000fe200078efcff */
[----:B------:R-:W-:Y:S01]  /*4db0*/  HFMA2.MMA R24, R91, R30, R24 ;  /* 0x0000001e5b187235 */ /* 0x000fe20000000018 */
[----:B------:R-:W-:Y:S01]  /*4dc0*/  LOP3.LUT R21, R21, 0x64006400, RZ, 0xfc, !PT ;  /* 0x6400640015157812 */ /* 0x000fe200078efcff */
[----:B------:R-:W-:Y:S01]  /*4dd0*/  HADD2 R98, R27, -1040, -1040 ;  /* 0xe410e4101b627430 */ /* 0x000fe20000000000 */
[----:B------:R-:W-:Y:S01]  /*4de0*/  LOP3.LUT R23, R23, 0x64006400, RZ, 0xfc, !PT ;  /* 0x6400640017177812 */ /* 0x000fe200078efcff */
[----:B------:R-:W-:Y:S01]  /*4df0*/  HADD2 R94, R33, -1040, -1040 ;  /* 0xe410e410215e7430 */ /* 0x000fe20000000000 */
[----:B------:R-:W-:Y:S01]  /*4e00*/  LOP3.LUT R28, R28, 0x64006400, RZ, 0xfc, !PT ;  /* 0x640064001c1c7812 */ /* 0x000fe200078efcff */
[----:B------:R-:W-:-:S02]  /*4e10*/  HADD2 R93, R21, -1040, -1040 ;  /* 0xe410e410155d7430 */ /* 0x000fc40000000000 */
[-C--:B------:R-:W-:Y:S01]  /*4e20*/  HFMA2.MMA R26, R98, R31.reuse, R26 ;  /* 0x0000001f621a7235 */ /* 0x080fe2000000001a */
[----:B------:R-:W-:Y:S01]  /*4e30*/  HADD2 R89, R23, -1040, -1040 ;  /* 0xe410e41017597430 */ /* 0x000fe20000000000 */
[----:B------:R-:W-:Y:S01]  /*4e40*/  HFMA2.MMA R24, R94, R31, R24 ;  /* 0x0000001f5e187235 */ /* 0x000fe20000000018 */
[-C--:B------:R-:W-:Y:S02]  /*4e50*/  HFMA2 R25, R93, R30.reuse, R25 ;  /* 0x0000001e5d197231 */ /* 0x080fe40000000019 */
[----:B------:R-:W-:Y:S02]  /*4e60*/  HADD2 R96, R28, -1040, -1040 ;  /* 0xe410e4101c607430 */ /* 0x000fe40000000000 */
[----:B------:R-:W-:Y:S02]  /*4e70*/  HFMA2 R29, R89, R30, R29 ;  /* 0x0000001e591d7231 */ /* 0x000fe4000000001d */
        /* <DEDUP_REMOVED lines=24> */
[----:B------:R-:W-:Y:S01]  /*5000*/  HFMA2 R30, R62, R23, R31 ;  /* 0x000000173e1e7231 */ /* 0x000fe2000000001f */
[----:B------:R-:W-:-:S04]  /*5010*/  HFMA2.MMA R26, R55, R22, R32 ;  /* 0x00000016371a7235 */ /* 0x000fc80000000020 */
[-C--:B------:R-:W-:Y:S02]  /*5020*/  HFMA2.MMA R25, R78, R23.reuse, R24 ;  /* 0x000000174e197235 */ /* 0x080fe40000000018 */
[----:B------:R-:W-:Y:S01]  /*5030*/  HFMA2.MMA R24, R52, R23, R26 ;  /* 0x0000001734187235 */ /* 0x000fe2000000001a */
[----:B------:R-:W-:Y:S02]  /*5040*/  HFMA2 R26, R50, R23, R27 ;  /* 0x00000017321a7231 */ /* 0x000fe4000000001b */
[----:B------:R-:W0:Y:S02]  /*5050*/  LDS.128 R20, [UR4+0x50] ;  /* 0x00005004ff147984 */ /* 0x000e240008000c00 */
        /* <DEDUP_REMOVED lines=32> */
[----:B------:R-:W-:Y:S02]  /*5260*/  HFMA2.MMA R24, R84, R23, R24 ;  /* 0x0000001754187235 */ /* 0x000fe40000000018 */
[----:B------:R-:W0:Y:S02]  /*5270*/  LDS.128 R20, [UR4+0x70] ;  /* 0x00007004ff147984 */ /* 0x000e240008000c00 */
[-C--:B0-----:R-:W-:Y:S01]  /*5280*/  HFMA2.MMA R27, R87, R20.reuse, R27 ;  /* 0x00000014571b7235 */ /* 0x081fe2000000001b */
[----:B------:R-:W-:Y:S01]  /*5290*/  HFMA2 R26, R81, R20, R26 ;  /* 0x00000014511a7231 */ /* 0x000fe2000000001a */
[-C--:B------:R-:W-:Y:S02]  /*52a0*/  HFMA2.MMA R25, R85, R20.reuse, R25 ;  /* 0x0000001455197235 */ /* 0x080fe40000000019 */
[----:B------:R-:W-:Y:S01]  /*52b0*/  HFMA2.MMA R24, R83, R20, R24 ;  /* 0x0000001453187235 */ /* 0x000fe20000000018 */
[----:B------:R-:W-:-:S04]  /*52c0*/  HFMA2 R26, R38, R21, R26 ;  /* 0x00000015261a7231 */ /* 0x000fc8000000001a */
[----:B------:R-:W-:Y:S01]  /*52d0*/  HFMA2 R26, R89, R22, R26 ;  /* 0x00000016591a7231 */ /* 0x000fe2000000001a */
[----:B------:R-:W-:Y:S01]  /*52e0*/  HFMA2.MMA R24, R36, R21, R24 ;  /* 0x0000001524187235 */ /* 0x000fe20000000018 */
[-C--:B------:R-:W-:Y:S02]  /*52f0*/  HFMA2 R27, R44, R21.reuse, R27 ;  /* 0x000000152c1b7231 */ /* 0x080fe4000000001b */
[----:B------:R-:W-:Y:S02]  /*5300*/  HFMA2 R25, R40, R21, R25 ;  /* 0x0000001528197231 */ /* 0x000fe40000000019 */
[----:B------:R-:W-:Y:S01]  /*5310*/  HFMA2 R26, R92, R23, R26 ;  /* 0x000000175c1a7231 */ /* 0x000fe2000000001a */
[-C--:B------:R-:W-:Y:S02]  /*5320*/  HFMA2.MMA R24, R91, R22.reuse, R24 ;  /* 0x000000165b187235 */ /* 0x080fe40000000018 */
[-C--:B------:R-:W-:Y:S01]  /*5330*/  HFMA2.MMA R27, R90, R22.reuse, R27 ;  /* 0x000000165a1b7235 */ /* 0x080fe2000000001b */
[----:B------:R-:W-:Y:S01]  /*5340*/  HADD2 R26, R26.H0_H0, R26.H1_H1 ;  /* 0x3000001a1a1a7230 */ /* 0x000fe20000000800 */
[----:B------:R-:W-:-:S02]  /*5350*/  HFMA2.MMA R25, R93, R22, R25 ;  /* 0x000000165d197235 */ /* 0x000fc40000000019 */
[----:B------:R-:W-:-:S06]  /*5360*/  HFMA2.MMA R24, R94, R23, R24 ;  /* 0x000000175e187235 */ /* 0x000fcc0000000018 */
[-C--:B------:R-:W-:Y:S02]  /*5370*/  HFMA2 R27, R98, R23.reuse, R27 ;  /* 0x00000017621b7231 */ /* 0x080fe4000000001b */
[----:B------:R-:W-:Y:S02]  /*5380*/  HFMA2 R25, R96, R23, R25 ;  /* 0x0000001760197231 */ /* 0x000fe40000000019 */
        /* <DEDUP_REMOVED lines=88> */
[----:B------:R-:W2:Y:S01]  /*5910*/  LDS.128 R28, [UR4+0xe0] ;  /* 0x0000e004ff1c7984 */ /* 0x000ea20008000c00 */
[-C--:B0-----:R-:W-:Y:S01]  /*5920*/  HFMA2.MMA R79, R79, R20.reuse, RZ ;  /* 0x000000144f4f7235 */ /* 0x081fe200000000ff */
[----:B------:R-:W-:Y:S01]  /*5930*/  HFMA2 R32, R67, R20, RZ.H0_H0 ;  /* 0x0000001443207231 */ /* 0x000fe200000400ff */
[----:B------:R-:W-:-:S02]  /*5940*/  HFMA2.MMA R33, R71, R20, RZ ;  /* 0x0000001447217235 */ /* 0x000fc400000000ff */
[----:B------:R-:W-:Y:S01]  /*5950*/  HFMA2.MMA R20, R63, R20, RZ ;  /* 0x000000143f147235 */ /* 0x000fe200000000ff */
[----:B------:R-:W-:-:S04]  /*5960*/  HFMA2 R64, R64, R21, R32 ;  /* 0x0000001540407231 */ /* 0x000fc80000000020 */
[----:B------:R-:W-:Y:S01]  /*5970*/  HFMA2 R64, R55, R22, R64 ;  /* 0x0000001637407231 */ /* 0x000fe20000000040 */
[----:B------:R-:W-:Y:S01]  /*5980*/  HFMA2.MMA R20, R54, R21, R20 ;  /* 0x0000001536147235 */ /* 0x000fe20000000014 */
[-C--:B------:R-:W-:Y:S02]  /*5990*/  HFMA2 R79, R80, R21.reuse, R79 ;  /* 0x00000015504f7231 */ /* 0x080fe4000000004f */
[----:B------:R-:W-:Y:S02]  /*59a0*/  HFMA2 R66, R66, R21, R33 ;  /* 0x0000001542427231 */ /* 0x000fe40000000021 */
[----:B------:R-:W-:Y:S01]  /*59b0*/  HFMA2 R64, R52, R23, R64 ;  /* 0x0000001734407231 */ /* 0x000fe20000000040 */
[-C--:B------:R-:W-:Y:S01]  /*59c0*/  HFMA2.MMA R20, R45, R22.reuse, R20 ;  /* 0x000000162d147235 */ /* 0x080fe20000000014 */
[----:B------:R-:W0:Y:S01]  /*59d0*/  LDS.128 R32, [UR4+0xf0] ;  /* 0x0000f004ff207984 */ /* 0x000e220008000c00 */
[-C--:B------:R-:W-:Y:S01]  /*59e0*/  HFMA2.MMA R79, R77, R22.reuse, R79 ;  /* 0x000000164d4f7235 */ /* 0x080fe2000000004f */
[----:B-1----:R-:W-:Y:S01]  /*59f0*/  HFMA2 R64, R6, R24, R64 ;  /* 0x0000001806407231 */ /* 0x002fe20000000040 */
[----:B------:R-:W-:-:S02]  /*5a00*/  HFMA2.MMA R66, R75, R22, R66 ;  /* 0x000000164b427235 */ /* 0x000fc40000000042 */
[----:B------:R-:W-:-:S03]  /*5a10*/  HFMA2.MMA R20, R50, R23, R20 ;  /* 0x0000001732147235 */ /* 0x000fc60000000014 */
[----:B------:R-:W-:-:S03]  /*5a20*/  HFMA2.MMA R64, R58, R25, R64 ;  /* 0x000000193a407235 */ /* 0x000fc60000000040 */
[-C--:B------:R-:W-:Y:S01]  /*5a30*/  HFMA2 R79, R78, R23.reuse, R79 ;  /* 0x000000174e4f7231 */ /* 0x080fe2000000004f */
[----:B------:R-:W-:Y:S01]  /*5a40*/  HFMA2.MMA R20, R5, R24, R20 ;  /* 0x0000001805147235 */ /* 0x000fe20000000014 */
[----:B------:R-:W-:Y:S01]  /*5a50*/  HFMA2 R66, R62, R23, R66 ;  /* 0x000000173e427231 */ /* 0x000fe20000000042 */
[----:B------:R-:W-:-:S03]  /*5a60*/  HFMA2.MMA R64, R53, R26, R64 ;  /* 0x0000001a35407235 */ /* 0x000fc60000000040 */
[-C--:B------:R-:W-:Y:S02]  /*5a70*/  HFMA2.MMA R79, R49, R24.reuse, R79 ;  /* 0x00000018314f7235 */ /* 0x080fe4000000004f */
[----:B------:R-:W-:Y:S02]  /*5a80*/  HFMA2.MMA R66, R47, R24, R66 ;  /* 0x000000182f427235 */ /* 0x000fe40000000042 */
[----:B------:R-:W-:Y:S01]  /*5a90*/  HFMA2.MMA R64, R4, R27, R64 ;  /* 0x0000001b04407235 */ /* 0x000fe20000000040 */
[----:B------:R-:W-:-:S04]  /*5aa0*/  HFMA2 R20, R56, R25, R20 ;  /* 0x0000001938147231 */ /* 0x000fc80000000014 */
[-C--:B------:R-:W-:Y:S01]  /*5ab0*/  HFMA2 R20, R51, R26.reuse, R20 ;  /* 0x0000001a33147231 */ /* 0x080fe20000000014 */
[----:B--2---:R-:W-:Y:S01]  /*5ac0*/  HFMA2.MMA R64, R65, R28, R64 ;  /* 0x0000001c41407235 */ /* 0x004fe20000000040 */
[-C--:B------:R-:W-:Y:S02]  /*5ad0*/  HFMA2 R76, R76, R25.reuse, R79 ;  /* 0x000000194c4c7231 */ /* 0x080fe4000000004f */
[----:B------:R-:W-:Y:S02]  /*5ae0*/  HFMA2 R66, R60, R25, R66 ;  /* 0x000000193c427231 */ /* 0x000fe40000000042 */
[----:B------:R-:W-:Y:S01]  /*5af0*/  HFMA2 R20, R3, R27, R20 ;  /* 0x0000001b03147231 */ /* 0x000fe20000000014 */
[----:B------:R-:W-:Y:S01]  /*5b00*/  HFMA2.MMA R64, R70, R29, R64 ;  /* 0x0000001d46407235 */ /* 0x000fe20000000040 */
[----:B------:R-:W-:Y:S01]  /*5b10*/  HFMA2 R21, R57, R26, R66 ;  /* 0x0000001a39157231 */ /* 0x000fe20000000042 */
[----:B------:R-:W-:Y:S01]  /*5b20*/  HFMA2.MMA R23, R59, R26, R76 ;  /* 0x0000001a3b177235 */ /* 0x000fe2000000004c */
[----:B------:R-:W-:-:S02]  /*5b30*/  HFMA2 R20, R61, R28, R20 ;  /* 0x0000001c3d147231 */ /* 0x000fc40000000014 */
[----:B------:R-:W-:Y:S01]  /*5b40*/  HFMA2 R21, R42, R27, R21 ;  /* 0x0000001b2a157231 */ /* 0x000fe20000000015 */
[----:B------:R-:W-:Y:S01]  /*5b50*/  HFMA2.MMA R42, R2, R30, R64 ;  /* 0x0000001e022a7235 */ /* 0x000fe20000000040 */
[-C--:B------:R-:W-:Y:S01]  /*5b60*/  HFMA2 R20, R68, R29.reuse, R20 ;  /* 0x0000001d44147231 */ /* 0x080fe20000000014 */
[----:B------:R-:W-:Y:S01]  /*5b70*/  HFMA2.MMA R23, R46, R27, R23 ;  /* 0x0000001b2e177235 */ /* 0x000fe20000000017 */
[----:B------:R-:W-:Y:S02]  /*5b80*/  HFMA2 R21, R69, R28, R21 ;  /* 0x0000001c45157231 */ /* 0x000fe40000000015 */
[----:B------:R-:W-:Y:S01]  /*5b90*/  HFMA2 R20, R0, R30, R20 ;  /* 0x0000001e00147231 */ /* 0x000fe20000000014 */
[----:B------:R-:W-:Y:S01]  /*5ba0*/  HFMA2.MMA R42, R84, R31, R42 ;  /* 0x0000001f542a7235 */ /* 0x000fe2000000002a */
[----:B------:R-:W-:Y:S01]  /*5bb0*/  HFMA2 R21, R72, R29, R21 ;  /* 0x0000001d48157231 */ /* 0x000fe20000000015 */
[----:B------:R-:W-:-:S03]  /*5bc0*/  HFMA2.MMA R23, R73, R28, R23 ;  /* 0x0000001c49177235 */ /* 0x000fc60000000017 */
[----:B------:R-:W-:Y:S01]  /*5bd0*/  HFMA2 R21, R37, R30, R21 ;  /* 0x0000001e25157231 */ /* 0x000fe20000000015 */
[----:B0-----:R-:W-:Y:S02]  /*5be0*/  HFMA2.MMA R42, R83, R32, R42 ;  /* 0x00000020532a7235 */ /* 0x001fe4000000002a */
[----:B------:R-:W-:Y:S01]  /*5bf0*/  HFMA2.MMA R23, R74, R29, R23 ;  /* 0x0000001d4a177235 */ /* 0x000fe20000000017 */
[----:B------:R-:W-:-:S03]  /*5c00*/  HFMA2 R21, R86, R31, R21 ;  /* 0x0000001f56157231 */ /* 0x000fc60000000015 */
[----:B------:R-:W-:Y:S02]  /*5c10*/  HFMA2.MMA R42, R36, R33, R42 ;  /* 0x00000021242a7235 */ /* 0x000fe4000000002a */
[----:B------:R-:W-:-:S04]  /*5c20*/  HFMA2.MMA R23, R39, R30, R23 ;  /* 0x0000001e27177235 */ /* 0x000fc80000000017 */
[----:B------:R-:W-:Y:S02]  /*5c30*/  HFMA2.MMA R47, R91, R34, R42 ;  /* 0x000000225b2f7235 */ /* 0x000fe4000000002a */
[----:B------:R-:W-:Y:S01]  /*5c40*/  HFMA2.MMA R23, R88, R31, R23 ;  /* 0x0000001f58177235 */ /* 0x000fe20000000017 */
[----:B------:R-:W-:Y:S02]  /*5c50*/  HFMA2 R31, R82, R31, R20 ;  /* 0x0000001f521f7231 */ /* 0x000fe40000000014 */
[-C--:B------:R-:W-:Y:S01]  /*5c60*/  HFMA2 R20, R85, R32.reuse, R21 ;  /* 0x0000002055147231 */ /* 0x080fe20000000015 */
[----:B------:R-:W-:Y:S01]  /*5c70*/  HFMA2.MMA R47, R94, R35, R47 ;  /* 0x000000235e2f7235 */ /* 0x000fe2000000002f */
[----:B------:R-:W-:Y:S01]  /*5c80*/  HFMA2 R31, R81, R32, R31 ;  /* 0x00000020511f7231 */ /* 0x000fe2000000001f */
[----:B------:R-:W-:Y:S01]  /*5c90*/  HFMA2.MMA R22, R87, R32, R23 ;  /* 0x0000002057167235 */ /* 0x000fe20000000017 */
[-C--:B------:R-:W-:Y:S02]  /*5ca0*/  HFMA2 R20, R40, R33.reuse, R20 ;  /* 0x0000002128147231 */ /* 0x080fe40000000014 */
[----:B------:R-:W-:-:S02]  /*5cb0*/  HFMA2 R31, R38, R33, R31 ;  /* 0x00000021261f7231 */ /* 0x000fc4000000001f */
[-C--:B------:R-:W-:Y:S01]  /*5cc0*/  HFMA2 R20, R93, R34.reuse, R20 ;  /* 0x000000225d147231 */ /* 0x080fe20000000014 */
[----:B------:R-:W-:Y:S01]  /*5cd0*/  HFMA2.MMA R45, R44, R33, R22 ;  /* 0x000000212c2d7235 */ /* 0x000fe20000000016 */
[----:B------:R-:W-:Y:S02]  /*5ce0*/  HFMA2 R46, R89, R34, R31 ;  /* 0x00000022592e7231 */ /* 0x000fe4000000001f */
[-C--:B------:R-:W-:Y:S02]  /*5cf0*/  HFMA2 R20, R96, R35.reuse, R20 ;  /* 0x0000002360147231 */ /* 0x080fe40000000014 */
[----:B------:R-:W-:Y:S01]  /*5d00*/  HFMA2 R46, R92, R35, R46 ;  /* 0x000000235c2e7231 */ /* 0x000fe2000000002e */
[----:B------:R-:W-:Y:S01]  /*5d10*/  HFMA2.MMA R49, R90, R34, R45 ;  /* 0x000000225a317235 */ /* 0x000fe2000000002d */
[----:B------:R-:W-:Y:S02]  /*5d20*/  HADD2 R20, R20.H0_H0, R20.H1_H1 ;  /* 0x3000001414147230 */ /* 0x000fe40000000800 */
[----:B------:R-:W-:-:S02]  /*5d30*/  HADD2 R47, R47.H0_H0, R47.H1_H1 ;  /* 0x3000002f2f2f7230 */ /* 0x000fc40000000800 */
[----:B------:R-:W-:Y:S01]  /*5d40*/  HADD2 R46, R46.H0_H0, R46.H1_H1 ;  /* 0x3000002e2e2e7230 */ /* 0x000fe20000000800 */
[----:B------:R-:W-:-:S04]  /*5d50*/  HFMA2.MMA R49, R98, R35, R49 ;  /* 0x0000002362317235 */ /* 0x000fc80000000031 */
[----:B------:R-:W-:-:S05]  /*5d60*/  PRMT R47, R47, 0x5410, R46 ;  /* 0x000054102f2f7816 */ /* 0x000fca000000002e */
[----:B------:R-:W-:Y:S02]  /*5d70*/  HFMA2 R8, R47, R17, R8 ;  /* 0x000000112f087231 */ /* 0x000fe40000000008 */
[----:B------:R-:W-:-:S05]  /*5d80*/  HADD2 R49, R49.H0_H0, R49.H1_H1 ;  /* 0x3000003131317230 */ /* 0x000fca0000000800 */
[----:B------:R-:W-:-:S06]  /*5d90*/  PRMT R49, R49, 0x5410, R20 ;  /* 0x0000541031317816 */ /* 0x000fcc0000000014 */
[----:B------:R-:W-:Y:S02]  /*5da0*/  HFMA2.MMA R9, R49, R19, R9 ;  /* 0x0000001331097235 */ /* 0x000fe40000000009 */
.L_x_559:
[----:B------:R-:W-:Y:S01]  /*5db0*/  IADD3 R41, R41, 0x20, RZ ;  /* 0x0000002029297810 */ /* 0x000fe20007ffe0ff */
[----:B------:R-:W-:Y:S01]  /*5dc0*/  IMAD.WIDE R100, R7, 0x4, R100 ;  /* 0x0000000407647825 */ /* 0x000fe200078e0264 */
[----:B------:R-:W-:Y:S02]  /*5dd0*/  UIADD3 UR4, UR4, 0x40, URZ ;  /* 0x0000004004047890 */ /* 0x000fe4000fffe03f */
[C---:B------:R-:W-:Y:S01]  /*5de0*/  ISETP.GE.AND P0, PT, R41.reuse, c[0x0][0x1b0], PT ;  /* 0x00006c0029007a0c */ /* 0x040fe20003f06270 */
[----:B-----5:R-:W-:Y:S01]  /*5df0*/  IMAD.MOV.U32 R36, RZ, RZ, R100 ;  /* 0x000000ffff247224 */ /* 0x020fe200078e0064 */
[----:B------:R-:W-:Y:S01]  /*5e00*/  ISETP.LT.AND P2, PT, R41, R48, PT ;  /* 0x000000302900720c */ /* 0x000fe20003f41270 */
[----:B------:R-:W-:-:S12]  /*5e10*/  IMAD.MOV.U32 R37, RZ, RZ, R101 ;  /* 0x000000ffff257224 */ /* 0x000fd800078e0065 */
[----:B------:R-:W-:Y:S05]  /*5e20*/  @!P0 BRA P2, `(.L_x_560) ;  /* 0xffffdbc000008947 */ /* 0x000fea000103ffff */
.L_x_558:
[----:B------:R-:W-:Y:S05]  /*5e30*/  @!P1 EXIT ;  /* 0x000000000000994d */ /* 0x000fea0003800000 */
[----:B0-----:R-:W0:Y:S04]  /*5e40*/  S2R R3, SR_CTAID.X ;  /* 0x0000000000037919 */ /* 0x001e280000002500 */
        /* <DEDUP_REMOVED lines=14> */
.L_x_564:
[----:B------:R-:W0:Y:S02]  /*5f30*/  LDS R4, [R0] ;  /* 0x0000000000047984 */ /* 0x000e240000000800 */
[----:B0-----:R-:W-:-:S06]  /*5f40*/  HADD2 R5, R4, R15 ;  /* 0x0000000f04057230 */ /* 0x001fcc0000000000 */
[----:B------:R-:W0:Y:S02]  /*5f50*/  ATOMS.CAST.SPIN R5, [R0], R4, R5 ;  /* 0x000000040005738d */ /* 0x000e240001800005 */
[----:B0-----:R-:W-:-:S13]  /*5f60*/  ISETP.EQ.U32.AND P0, PT, R5, 0x1, PT ;  /* 0x000000010500780c */ /* 0x001fda0003f02070 */
[----:B------:R-:W-:Y:S05]  /*5f70*/  @!P0 BRA `(.L_x_564) ;  /* 0xffffffb000008947 */ /* 0x000fea000383ffff */
[----:B------:R-:W-:Y:S05]  /*5f80*/  BRA `(.L_x_562) ;  /* 0x0000003000007947 */ /* 0x000fea0003800000 */
.L_x_563:
[----:B------:R-:W2:Y:S02]  /*5f90*/  LD.E R0, [R2.64] ;  /* 0x0000000602007980 */ /* 0x000ea4000c101900 */
[----:B--2---:R-:W-:-:S05]  /*5fa0*/  IMAD.IADD R5, R15, 0x1, R0 ;  /* 0x000000010f057824 */ /* 0x004fca00078e0200 */
[----:B------:R0:W-:Y:S02]  /*5fb0*/  ST.E [R2.64], R5 ;  /* 0x0000000502007985 */ /* 0x0001e4000c101906 */
.L_x_562:
[----:B------:R-:W-:Y:S05]  /*5fc0*/  BSYNC B0 ;  /* 0x0000000000007941 */ /* 0x000fea0003800000 */
.L_x_561:
[----:B------:R-:W2:Y:S01]  /*5fd0*/  ATOM.E.ADD.F16x2.RN.STRONG.GPU P0, RZ, [R2.64+0x4], R14 ;  /* 0x0000040e02ff798a */ /* 0x000ea2000810e9c6 */
[----:B------:R-:W-:Y:S01]  /*5fe0*/  BSSY B0, `(.L_x_565) ;  /* 0x000000f000007945 */ /* 0x000fe20003800000 */
[----:B--2---:R-:W-:Y:S05]  /*5ff0*/  @P0 BRA `(.L_x_566) ;  /* 0x000000d000000947 */ /* 0x004fea0003800000 */
[----:B------:R-:W1:Y:S02]  /*6000*/  QSPC.E.S P0, RZ, [R2+0x4] ;  /* 0x0000040002ff73aa */ /* 0x000e640000000500 */
[----:B-1----:R-:W-:Y:S05]  /*6010*/  @!P0 BRA `(.L_x_567) ;  /* 0x0000008000008947 */ /* 0x002fea0003800000 */
[----:B------:R-:W-:-:S04]  /*6020*/  IADD3 R0, R2, 0x4, RZ ;  /* 0x0000000402007810 */ /* 0x000fc80007ffe0ff */
[----:B------:R-:W-:-:S05]  /*6030*/  LOP3.LUT R0, R0, 0xffffff, RZ, 0xc0, !PT ;  /* 0x00ffffff00007812 */ /* 0x000fca00078ec0ff */
.L_x_568:
[----:B------:R-:W1:Y:S02]  /*6040*/  LDS R4, [R0] ;  /* 0x0000000000047984 */ /* 0x000e640000000800 */
[----:B01----:R-:W-:-:S10]  /*6050*/  HFMA2.MMA R5, R4, 1, 1, R14 ;  /* 0x3c003c0004057835 */ /* 0x003fd4000000000e */
[----:B------:R-:W0:Y:S02]  /*6060*/  ATOMS.CAST.SPIN R5, [R0], R4, R5 ;  /* 0x000000040005738d */ /* 0x000e240001800005 */
[----:B0-----:R-:W-:-:S13]  /*6070*/  ISETP.EQ.U32.AND P0, PT, R5, 0x1, PT ;  /* 0x000000010500780c */ /* 0x001fda0003f02070 */
[----:B------:R-:W-:Y:S05]  /*6080*/  @!P0 BRA `(.L_x_568) ;  /* 0xffffffb000008947 */ /* 0x000fea000383ffff */
[----:B------:R-:W-:Y:S05]  /*6090*/  BRA `(.L_x_566) ;  /* 0x0000003000007947 */ /* 0x000fea0003800000 */
.L_x_567:
[----:B------:R-:W2:Y:S02]  /*60a0*/  LD.E R0, [R2.64+0x4] ;  /* 0x0000040602007980 */ /* 0x000ea4000c101900 */
[----:B0-2---:R-:W-:-:S05]  /*60b0*/  IMAD.IADD R5, R14, 0x1, R0 ;  /* 0x000000010e057824 */ /* 0x005fca00078e0200 */
[----:B------:R0:W-:Y:S02]  /*60c0*/  ST.E [R2.64+0x4], R5 ;  /* 0x0000040502007985 */ /* 0x0001e4000c101906 */
.L_x_566:
[----:B------:R-:W-:Y:S05]  /*60d0*/  BSYNC B0 ;  /* 0x0000000000007941 */ /* 0x000fea0003800000 */
.L_x_565:
[----:B------:R-:W-:-:S13]  /*60e0*/  ISETP.GE.AND P0, PT, R43, 0x2, PT ;  /* 0x000000022b00780c */ /* 0x000fda0003f06270 */
[----:B------:R-:W-:Y:S05]  /*60f0*/  @!P0 EXIT ;  /* 0x000000000000894d */ /* 0x000fea0003800000 */
[----:B------:R-:W-:-:S04]  /*6100*/  IMAD.MOV.U32 R7, RZ, RZ, c[0x0][0x18c] ;  /* 0x00006300ff077624 */ /* 0x000fc800078e00ff */
[----:B0-----:R-:W-:-:S05]  /*6110*/  IMAD.WIDE R2, R7, 0x2, R2 ;  /* 0x0000000207027825 */ /* 0x001fca00078e0202 */
[----:B------:R-:W2:Y:S01]  /*6120*/  ATOM.E.ADD.F16x2.RN.STRONG.GPU P0, RZ, [R2.64], R13 ;  /* 0x0000000d02ff798a */ /* 0x000ea2000810e9c6 */
[----:B------:R-:W-:Y:S01]  /*6130*/  BSSY B0, `(.L_x_569) ;  /* 0x000000e000007945 */ /* 0x000fe20003800000 */
[----:B--2---:R-:W-:Y:S05]  /*6140*/  @P0 BRA `(.L_x_570) ;  /* 0x000000c000000947 */ /* 0x004fea0003800000 */
[----:B------:R-:W0:Y:S02]  /*6150*/  QSPC.E.S P0, RZ, [R2] ;  /* 0x0000000002ff73aa */ /* 0x000e240000000500 */
[----:B0-----:R-:W-:Y:S05]  /*6160*/  @!P0 BRA `(.L_x_571) ;  /* 0x0000007000008947 */ /* 0x001fea0003800000 */
[----:B------:R-:W-:-:S05]  /*6170*/  LOP3.LUT R0, R2, 0xffffff, RZ, 0xc0, !PT ;  /* 0x00ffffff02007812 */ /* 0x000fca00078ec0ff */
.L_x_572:
[----:B------:R-:W0:Y:S02]  /*6180*/  LDS R4, [R0] ;  /* 0x0000000000047984 */ /* 0x000e240000000800 */
[----:B0-----:R-:W-:-:S06]  /*6190*/  HADD2 R5, R4, R13 ;  /* 0x0000000d04057230 */ /* 0x001fcc0000000000 */
[----:B------:R-:W0:Y:S02]  /*61a0*/  ATOMS.CAST.SPIN R5, [R0], R4, R5 ;  /* 0x000000040005738d */ /* 0x000e240001800005 */
[----:B0-----:R-:W-:-:S13]  /*61b0*/  ISETP.EQ.U32.AND P0, PT, R5, 0x1, PT ;  /* 0x000000010500780c */ /* 0x001fda0003f02070 */
[----:B------:R-:W-:Y:S05]  /*61c0*/  @!P0 BRA `(.L_x_572) ;  /* 0xffffffb000008947 */ /* 0x000fea000383ffff */
[----:B------:R-:W-:Y:S05]  /*61d0*/  BRA `(.L_x_570) ;  /* 0x0000003000007947 */ /* 0x000fea0003800000 */
.L_x_571:
[----:B------:R-:W2:Y:S02]  /*61e0*/  LD.E R0, [R2.64] ;  /* 0x0000000602007980 */ /* 0x000ea4000c101900 */
[----:B--2---:R-:W-:-:S05]  /*61f0*/  IMAD.IADD R5, R13, 0x1, R0 ;  /* 0x000000010d057824 */ /* 0x004fca00078e0200 */
[----:B------:R0:W-:Y:S02]  /*6200*/  ST.E [R2.64], R5 ;  /* 0x0000000502007985 */ /* 0x0001e4000c101906 */
.L_x_570:
[----:B------:R-:W-:Y:S05]  /*6210*/  BSYNC B0 ;  /* 0x0000000000007941 */ /* 0x000fea0003800000 */
.L_x_569:
[----:B------:R-:W2:Y:S01]  /*6220*/  ATOM.E.ADD.F16x2.RN.STRONG.GPU P0, RZ, [R2.64+0x4], R12 ;  /* 0x0000040c02ff798a */ /* 0x000ea2000810e9c6 */
[----:B------:R-:W-:Y:S01]  /*6230*/  BSSY B0, `(.L_x_573) ;  /* 0x000000f000007945 */ /* 0x000fe20003800000 */
[----:B--2---:R-:W-:Y:S05]  /*6240*/  @P0 BRA `(.L_x_574) ;  /* 0x000000d000000947 */ /* 0x004fea0003800000 */
[----:B------:R-:W1:Y:S02]  /*6250*/  QSPC.E.S P0, RZ, [R2+0x4] ;  /* 0x0000040002ff73aa */ /* 0x000e640000000500 */
[----:B-1----:R-:W-:Y:S05]  /*6260*/  @!P0 BRA `(.L_x_575) ;  /* 0x0000008000008947 */ /* 0x002fea0003800000 */
[----:B------:R-:W-:-:S04]  /*6270*/  IADD3 R0, R2, 0x4, RZ ;  /* 0x0000000402007810 */ /* 0x000fc80007ffe0ff */
[----:B------:R-:W-:-:S05]  /*6280*/  LOP3.LUT R0, R0, 0xffffff, RZ, 0xc0, !PT ;  /* 0x00ffffff00007812 */ /* 0x000fca00078ec0ff */
.L_x_576:
[----:B------:R-:W1:Y:S02]  /*6290*/  LDS R4, [R0] ;  /* 0x0000000000047984 */ /* 0x000e640000000800 */
[----:B01----:R-:W-:-:S10]  /*62a0*/  HFMA2.MMA R5, R4, 1, 1, R12 ;  /* 0x3c003c0004057835 */ /* 0x003fd4000000000c */
[----:B------:R-:W0:Y:S02]  /*62b0*/  ATOMS.CAST.SPIN R5, [R0], R4, R5 ;  /* 0x000000040005738d */ /* 0x000e240001800005 */
[----:B0-----:R-:W-:-:S13]  /*62c0*/  ISETP.EQ.U32.AND P0, PT, R5, 0x1, PT ;  /* 0x000000010500780c */ /* 0x001fda0003f02070 */
[----:B------:R-:W-:Y:S05]  /*62d0*/  @!P0 BRA `(.L_x_576) ;  /* 0xffffffb000008947 */ /* 0x000fea000383ffff */
[----:B------:R-:W-:Y:S05]  /*62e0*/  BRA `(.L_x_574) ;  /* 0x0000003000007947 */ /* 0x000fea0003800000 */
.L_x_575:
[----:B------:R-:W2:Y:S02]  /*62f0*/  LD.E R0, [R2.64+0x4] ;  /* 0x0000040602007980 */ /* 0x000ea4000c101900 */
[----:B0-2---:R-:W-:-:S05]  /*6300*/  IMAD.IADD R5, R12, 0x1, R0 ;  /* 0x000000010c057824 */ /* 0x005fca00078e0200 */
[----:B------:R0:W-:Y:S02]  /*6310*/  ST.E [R2.64+0x4], R5 ;  /* 0x0000040502007985 */ /* 0x0001e4000c101906 */
.L_x_574:
[----:B------:R-:W-:Y:S05]  /*6320*/  BSYNC B0 ;  /* 0x0000000000007941 */ /* 0x000fea0003800000 */
.L_x_573:
        /* <DEDUP_REMOVED lines=9> */
.L_x_580:
[----:B------:R-:W0:Y:S02]  /*63c0*/  LDS R4, [R0] ;  /* 0x0000000000047984 */ /* 0x000e240000000800 */
[----:B0-----:R-:W-:-:S06]  /*63d0*/  HADD2 R5, R4, R11 ;  /* 0x0000000b04057230 */ /* 0x001fcc0000000000 */
[----:B------:R-:W0:Y:S02]  /*63e0*/  ATOMS.CAST.SPIN R5, [R0], R4, R5 ;  /* 0x000000040005738d */ /* 0x000e240001800005 */
[----:B0-----:R-:W-:-:S13]  /*63f0*/  ISETP.EQ.U32.AND P0, PT, R5, 0x1, PT ;  /* 0x000000010500780c */ /* 0x001fda0003f02070 */
[----:B------:R-:W-:Y:S05]  /*6400*/  @!P0 BRA `(.L_x_580) ;  /* 0xffffffb000008947 */ /* 0x000fea000383ffff */
[----:B------:R-:W-:Y:S05]  /*6410*/  BRA `(.L_x_578) ;  /* 0x0000003000007947 */ /* 0x000fea0003800000 */
.L_x_579:
[----:B------:R-:W2:Y:S02]  /*6420*/  LD.E R0, [R2.64] ;  /* 0x0000000602007980 */ /* 0x000ea4000c101900 */
[----:B--2---:R-:W-:-:S05]  /*6430*/  IMAD.IADD R5, R11, 0x1, R0 ;  /* 0x000000010b057824 */ /* 0x004fca00078e0200 */
[----:B------:R0:W-:Y:S02]  /*6440*/  ST.E [R2.64], R5 ;  /* 0x0000000502007985 */ /* 0x0001e4000c101906 */
.L_x_578:
[----:B------:R-:W-:Y:S05]  /*6450*/  BSYNC B0 ;  /* 0x0000000000007941 */ /* 0x000fea0003800000 */
.L_x_577:
[----:B------:R-:W2:Y:S01]  /*6460*/  ATOM.E.ADD.F16x2.RN.STRONG.GPU P0, RZ, [R2.64+0x4], R10 ;  /* 0x0000040a02ff798a */ /* 0x000ea2000810e9c6 */
[----:B------:R-:W-:Y:S01]  /*6470*/  BSSY B0, `(.L_x_581) ;  /* 0x000000f000007945 */ /* 0x000fe20003800000 */
[----:B--2---:R-:W-:Y:S05]  /*6480*/  @P0 BRA `(.L_x_582) ;  /* 0x000000d000000947 */ /* 0x004fea0003800000 */
[----:B------:R-:W1:Y:S02]  /*6490*/  QSPC.E.S P0, RZ, [R2+0x4] ;  /* 0x0000040002ff73aa */ /* 0x000e640000000500 */
[----:B-1----:R-:W-:Y:S05]  /*64a0*/  @!P0 BRA `(.L_x_583) ;  /* 0x0000008000008947 */ /* 0x002fea0003800000 */
[----:B------:R-:W-:-:S04]  /*64b0*/  IADD3 R0, R2, 0x4, RZ ;  /* 0x0000000402007810 */ /* 0x000fc80007ffe0ff */
[----:B------:R-:W-:-:S05]  /*64c0*/  LOP3.LUT R0, R0, 0xffffff, RZ, 0xc0, !PT ;  /* 0x00ffffff00007812 */ /* 0x000fca00078ec0ff */
.L_x_584:
[----:B------:R-:W1:Y:S02]  /*64d0*/  LDS R4, [R0] ;  /* 0x0000000000047984 */ /* 0x000e640000000800 */
[----:B01----:R-:W-:-:S10]  /*64e0*/  HFMA2.MMA R5, R4, 1, 1, R10 ;  /* 0x3c003c0004057835 */ /* 0x003fd4000000000a */
[----:B------:R-:W0:Y:S02]  /*64f0*/  ATOMS.CAST.SPIN R5, [R0], R4, R5 ;  /* 0x000000040005738d */ /* 0x000e240001800005 */
[----:B0-----:R-:W-:-:S13]  /*6500*/  ISETP.EQ.U32.AND P0, PT, R5, 0x1, PT ;  /* 0x000000010500780c */ /* 0x001fda0003f02070 */
[----:B------:R-:W-:Y:S05]  /*6510*/  @!P0 BRA `(.L_x_584) ;  /* 0xffffffb000008947 */ /* 0x000fea000383ffff */
[----:B------:R-:W-:Y:S05]  /*6520*/  BRA `(.L_x_582) ;  /* 0x0000003000007947 */ /* 0x000fea0003800000 */
.L_x_583:
[----:B------:R-:W2:Y:S02]  /*6530*/  LD.E R0, [R2.64+0x4] ;  /* 0x0000040602007980 */ /* 0x000ea4000c101900 */
[----:B0-2---:R-:W-:-:S05]  /*6540*/  IMAD.IADD R5, R10, 0x1, R0 ;  /* 0x000000010a057824 */ /* 0x005fca00078e0200 */
[----:B------:R0:W-:Y:S02]  /*6550*/  ST.E [R2.64+0x4], R5 ;  /* 0x0000040502007985 */ /* 0x0001e4000c101906 */
.L_x_582:
[----:B------:R-:W-:Y:S05]  /*6560*/  BSYNC B0 ;  /* 0x0000000000007941 */ /* 0x000fea0003800000 */
.L_x_581:
        /* <DEDUP_REMOVED lines=9> */
.L_x_588:
[----:B------:R-:W0:Y:S02]  /*6600*/  LDS R4, [R0] ;  /* 0x0000000000047984 */ /* 0x000e240000000800 */
[----:B0-----:R-:W-:-:S06]  /*6610*/  HADD2 R5, R4, R9 ;  /* 0x0000000904057230 */ /* 0x001fcc0000000000 */
[----:B------:R-:W0:Y:S02]  /*6620*/  ATOMS.CAST.SPIN R5, [R0], R4, R5 ;  /* 0x000000040005738d */ /* 0x000e240001800005 */
[----:B0-----:R-:W-:-:S13]  /*6630*/  ISETP.EQ.U32.AND P0, PT, R5, 0x1, PT ;  /* 0x000000010500780c */ /* 0x001fda0003f02070 */
[----:B------:R-:W-:Y:S05]  /*6640*/  @!P0 BRA `(.L_x_588) ;  /* 0xffffffb000008947 */ /* 0x000fea000383ffff */
[----:B------:R-:W-:Y:S05]  /*6650*/  BRA `(.L_x_586) ;  /* 0x0000003000007947 */ /* 0x000fea0003800000 */
.L_x_587:
[----:B------:R-:W2:Y:S02]  /*6660*/  LD.E R0, [R2.64] ;  /* 0x0000000602007980 */ /* 0x000ea4000c101900 */
[----:B--2---:R-:W-:-:S05]  /*6670*/  IMAD.IADD R5, R9, 0x1, R0 ;  /* 0x0000000109057824 */ /* 0x004fca00078e0200 */
[----:B------:R0:W-:Y:S02]  /*6680*/  ST.E [R2.64], R5 ;  /* 0x0000000502007985 */ /* 0x0001e4000c101906 */
.L_x_586:
[----:B------:R-:W-:Y:S05]  /*6690*/  BSYNC B0 ;  /* 0x0000000000007941 */ /* 0x000fea0003800000 */
.L_x_585:
[----:B------:R-:W2:Y:S02]  /*66a0*/  ATOM.E.ADD.F16x2.RN.STRONG.GPU P0, RZ, [R2.64+0x4], R8 ;  /* 0x0000040802ff798a */ /* 0x000ea4000810e9c6 */
[----:B--2---:R-:W-:Y:S05]  /*66b0*/  @P0 EXIT ;  /* 0x000000000000094d */ /* 0x004fea0003800000 */
[----:B------:R-:W1:Y:S02]  /*66c0*/  QSPC.E.S P0, RZ, [R2+0x4] ;  /* 0x0000040002ff73aa */ /* 0x000e640000000500 */
[----:B-1----:R-:W-:Y:S05]  /*66d0*/  @!P0 BRA `(.L_x_589) ;  /* 0x0000008000008947 */ /* 0x002fea0003800000 */
[----:B0-----:R-:W-:-:S04]  /*66e0*/  IADD3 R2, R2, 0x4, RZ ;  /* 0x0000000402027810 */ /* 0x001fc80007ffe0ff */
[----:B------:R-:W-:-:S05]  /*66f0*/  LOP3.LUT R2, R2, 0xffffff, RZ, 0xc0, !PT ;  /* 0x00ffffff02027812 */ /* 0x000fca00078ec0ff */
.L_x_590:
[----:B------:R-:W0:Y:S02]  /*6700*/  LDS R4, [R2] ;  /* 0x0000000002047984 */ /* 0x000e240000000800 */
[----:B0-----:R-:W-:-:S10]  /*6710*/  HFMA2.MMA R5, R4, 1, 1, R8 ;  /* 0x3c003c0004057835 */ /* 0x001fd40000000008 */
[----:B------:R-:W0:Y:S02]  /*6720*/  ATOMS.CAST.SPIN R5, [R2], R4, R5 ;  /* 0x000000040205738d */ /* 0x000e240001800005 */
[----:B0-----:R-:W-:-:S13]  /*6730*/  ISETP.EQ.U32.AND P0, PT, R5, 0x1, PT ;  /* 0x000000010500780c */ /* 0x001fda0003f02070 */
[----:B------:R-:W-:Y:S05]  /*6740*/  @!P0 BRA `(.L_x_590) ;  /* 0xffffffb000008947 */ /* 0x000fea000383ffff */
[----:B------:R-:W-:Y:S05]  /*6750*/  EXIT ;  /* 0x000000000000794d */ /* 0x000fea0003800000 */
.L_x_589:
[----:B------:R-:W2:Y:S02]  /*6760*/  LD.E R0, [R2.64+0x4] ;  /* 0x0000040602007980 */ /* 0x000ea4000c101900 */
[----:B0-2---:R-:W-:-:S05]  /*6770*/  IMAD.IADD R5, R8, 0x1, R0 ;  /* 0x0000000108057824 */ /* 0x005fca00078e0200 */
[----:B------:R-:W-:Y:S01]  /*6780*/  ST.E [R2.64+0x4], R5 ;  /* 0x0000040502007985 */ /* 0x000fe2000c101906 */
[----:B------:R-:W-:Y:S05]  /*6790*/  EXIT ;  /* 0x000000000000794d */ /* 0x000fea0003800000 */
.L_x_591:
        /* <DEDUP_REMOVED lines=14> */
.L_x_2820:


//--------------------- .text._Z23gemm_half_q_half_kernelILi4ELi16ELb0ELb0ELi32EEvPK6__halfPKjS4_S2_PS0_iiiiPKtS7_iiiiiibS2_i --------------------------
	.section	.text._Z23gemm_half_q_half_kernelILi4ELi16ELb0ELb0ELi32EEvPK6__halfPKjS4_S2_PS0_iiiiPKtS7_iiiiiibS2_i,"ax",@progbits
	.sectioninfo	@"SHI_REGISTERS=104"
	.align	128
        .global         _Z23gemm_half_q_half_kernelILi4ELi16ELb0ELb0ELi32EEvPK6__halfPKjS4_S2_PS0_iiiiPKtS7_iiiiiibS2_i
        .type           _Z23gemm_half_q_half_kernelILi4ELi16ELb0ELb0ELi32EEvPK6__halfPKjS4_S2_PS0_iiiiPKtS7_iiiiiibS2_i,@function
        .size           _Z23gemm_half_q_half_kernelILi4ELi16ELb0ELb0ELi32EEvPK6__halfPKjS4_S2_PS0_iiiiPKtS7_iiiiiibS2_i,(.L_x_2821 - _Z23gemm_half_q_half_kernelILi4ELi16ELb0ELb0ELi32EEvPK6__halfPKjS4_S2_PS0_iiiiPKtS7_iiiiiibS2_i)
        .other          _Z23gemm_half_q_half_kernelILi4ELi16ELb0ELb0ELi32EEvPK6__halfPKjS4_S2_PS0_iiiiPKtS7_iiiiiibS2_i,@"STO_CUDA_ENTRY STV_DEFAULT"
_Z23gemm_half_q_half_kernelILi4ELi16ELb0ELb0ELi32EEvPK6__halfPKjS4_S2_PS0_iiiiPKtS7_iiiiiibS2_i:
.text._Z23gemm_half_q_half_kernelILi4ELi16ELb0ELb0ELi32EEvPK6__halfPKjS4_S2_PS0_iiiiPKtS7_iiiiiibS2_i:
        /* <DEDUP_REMOVED lines=39> */
.L_x_596:
        /* <DEDUP_REMOVED lines=17> */
.L_x_595:
        /* <DEDUP_REMOVED lines=17> */
.L_x_594:
        /* <DEDUP_REMOVED lines=13> */
.L_x_598:
        /* <DEDUP_REMOVED lines=17> */
.L_x_597:
        /* <DEDUP_REMOVED lines=15> */
.L_x_593:
[----:B------:R-:W-:Y:S05]  /*0760*/  BSYNC B0 ;  /* 0x0000000000007941 */ /* 0x000fea0003800000 */
.L_x_592:
        /* <DEDUP_REMOVED lines=18> */
.L_x_601:
        /* <DEDUP_REMOVED lines=11> */
.L_x_600:
        /* <DEDUP_REMOVED lines=10> */
.L_x_599:
[----:B------:R-:W-:Y:S01]  /*09e0*/  BAR.SYNC.DEFER_BLOCKING 0x0 ;  /* 0x0000000000007b1d */ /* 0x000fe20000010000 */
[C---:B------:R-:W-:Y:S01]  /*09f0*/  ISETP.GT.AND P0, PT, R41.reuse, c[0x0][0x1a8], PT ;  /* 0x00006a0029007a0c */ /* 0x040fe20003f04270 */
[----:B------:R-:W-:Y:S01]  /*0a00*/  CS2R R20, SRZ ;  /* 0x0000000000147805 */ /* 0x000fe2000001ff00 */
        /* <DEDUP_REMOVED lines=14> */
[----:B------:R-:W-:Y:S02]  /*0af0*/  @P0 LEA.HI R5, R4, R3, RZ, 0x5 ;  /* 0x0000000304050211 */ /* 0x000fe400078f28ff */
[----:B------:R-:W-:Y:S02]  /*0b00*/  @P5 SHF.R.S32.HI R4, RZ, 0x1f, R7 ;  /* 0x0000001fff045819 */ /* 0x000fe40000011407 */
[----:B------:R-:W-:-:S02]  /*0b10*/  @P2 IMNMX R8, R41, c[0x0][0x1b8], PT ;  /* 0x00006e0029082a17 */ /* 0x000fc40003800200 */
[----:B------:R-:W-:Y:S02]  /*0b20*/  @P3 IMNMX R10, R41, c[0x0][0x1bc], PT ;  /* 0x00006f00290a3a17 */ /* 0x000fe40003800200 */
[----:B------:R-:W-:Y:S02]  /*0b30*/  @P0 SHF.R.S32.HI R5, RZ, 0x5, R5 ;  /* 0x00000005ff050819 */ /* 0x000fe40000011405 */
[----:B------:R-:W-:Y:S02]  /*0b40*/  @P4 SHF.R.S32.HI R3, RZ, 0x1f, R6 ;  /* 0x0000001fff034819 */ /* 0x000fe40000011406 */
[----:B------:R-:W-:Y:S01]  /*0b50*/  @P5 LEA.HI R7, R4, R7, RZ, 0x5 ;  /* 0x0000000704075211 */ /* 0x000fe200078f28ff */
[----:B------:R-:W-:Y:S01]  /*0b60*/  IMAD.MOV.U32 R4, RZ, RZ, RZ ;  /* 0x000000ffff047224 */ /* 0x000fe200078e00ff */
[----:B------:R-:W-:Y:S01]  /*0b70*/  @P2 IADD3 R8, R8, -c[0x0][0x1b4], RZ ;  /* 0x80006d0008082a10 */ /* 0x000fe20007ffe0ff */
[----:B------:R-:W-:Y:S01]  /*0b80*/  @P0 IMAD R4, R5, 0x6, RZ ;  /* 0x0000000605040824 */ /* 0x000fe200078e02ff */
[----:B------:R-:W-:-:S02]  /*0b90*/  @P3 IADD3 R10, R10, -c[0x0][0x1b8], RZ ;  /* 0x80006e000a0a3a10 */ /* 0x000fc40007ffe0ff */
[----:B------:R-:W-:Y:S02]  /*0ba0*/  ISETP.GE.AND P0, PT, R41, R48, PT ;  /* 0x000000302900720c */ /* 0x000fe40003f06270 */
[----:B------:R-:W-:Y:S01]  /*0bb0*/  @P4 LEA.HI R6, R3, R6, RZ, 0x5 ;  /* 0x0000000603064211 */ /* 0x000fe200078f28ff */
[----:B------:R-:W-:Y:S01]  /*0bc0*/  IMAD.MOV.U32 R3, RZ, RZ, RZ ;  /* 0x000000ffff037224 */ /* 0x000fe200078e00ff */
[----:B------:R-:W-:Y:S02]  /*0bd0*/  @P2 SHF.R.S32.HI R9, RZ, 0x1f, R8 ;  /* 0x0000001fff092819 */ /* 0x000fe40000011408 */
[----:B------:R-:W-:Y:S02]  /*0be0*/  @P3 SHF.R.S32.HI R11, RZ, 0x1f, R10 ;  /* 0x0000001fff0b3819 */ /* 0x000fe4000001140a */
[----:B------:R-:W-:Y:S02]  /*0bf0*/  @P4 SHF.R.S32.HI R6, RZ, 0x5, R6 ;  /* 0x00000005ff064819 */ /* 0x000fe40000011406 */
[----:B------:R-:W-:-:S02]  /*0c00*/  @P5 SHF.R.S32.HI R7, RZ, 0x5, R7 ;  /* 0x00000005ff075819 */ /* 0x000fc40000011407 */
[----:B------:R-:W-:Y:S01]  /*0c10*/  SHF.R.S32.HI R5, RZ, 0x5, R12 ;  /* 0x00000005ff057819 */ /* 0x000fe2000001140c */
[----:B------:R-:W-:Y:S01]  /*0c20*/  @P4 IMAD R3, R6, 0x5, RZ ;  /* 0x0000000506034824 */ /* 0x000fe200078e02ff */
[----:B------:R-:W-:Y:S01]  /*0c30*/  @P2 LEA.HI R9, R9, R8, RZ, 0x5 ;  /* 0x0000000809092211 */ /* 0x000fe200078f28ff */
[----:B------:R-:W-:Y:S01]  /*0c40*/  IMAD.MOV.U32 R8, RZ, RZ, RZ ;  /* 0x000000ffff087224 */ /* 0x000fe200078e00ff */
        /* <DEDUP_REMOVED lines=20> */
.L_x_603:
        /* <DEDUP_REMOVED lines=15> */
[--C-:B------:R-:W-:Y:S02]  /*0e80*/  SHF.R.U32.HI R15, RZ, 0x4, R12.reuse ;  /* 0x00000004ff0f7819 */ /* 0x100fe4000001160c */
[----:B------:R-:W-:Y:S02]  /*0e90*/  LOP3.LUT R14, R12, 0xf, RZ, 0xc0, !PT ;  /* 0x0000000f0c0e7812 */ /* 0x000fe400078ec0ff */
        /* <DEDUP_REMOVED lines=24> */
.L_x_602:
[----:B------:R-:W-:Y:S02]  /*1020*/  ISETP.GE.OR P0, PT, R41, c[0x0][0x1b0], P0 ;  /* 0x00006c0029007a0c */ /* 0x000fe40000706670 */
[----:B------:R-:W-:Y:S02]  /*1030*/  PRMT R15, RZ, 0x5410, RZ ;  /* 0x00005410ff0f7816 */ /* 0x000fe400000000ff */
[----:B------:R-:W-:-:S02]  /*1040*/  IADD3 R3, R21, R22, R20 ;  /* 0x0000001615037210 */ /* 0x000fc40007ffe014 */
        /* <DEDUP_REMOVED lines=9> */
[----:B------:R-:W-:Y:S01]  /*10e0*/  PRMT R15, RZ, 0x7610, R15 ;  /* 0x00007610ff0f7816 */ /* 0x000fe2000000000f */
[----:B------:R-:W-:-:S03]  /*10f0*/  UMOV UR4, URZ ;  /* 0x0000003f00047c82 */ /* 0x000fc60008000000 */
[C---:B------:R-:W-:Y:S02]  /*1100*/  IADD3 R37, P0, R0.reuse, R3, RZ ;  /* 0x0000000300257210 */ /* 0x040fe40007f1e0ff */
[----:B------:R-:W-:Y:S02]  /*1110*/  SHF.R.S32.HI R3, RZ, 0x1f, R3 ;  /* 0x0000001fff037819 */ /* 0x000fe40000011403 */
[----:B------:R-:W-:Y:S02]  /*1120*/  LEA R36, P2, R37, c[0x0][0x168], 0x2 ;  /* 0x00005a0025247a11 */ /* 0x000fe400078410ff */
[----:B------:R-:W-:-:S04]  /*1130*/  LEA.HI.X.SX32 R0, R0, R3, 0x1, P0 ;  /* 0x0000000300007211 */ /* 0x000fc800000f0eff */
[----:B------:R-:W-:Y:S02]  /*1140*/  LEA.HI.X R37, R37, c[0x0][0x16c], R0, 0x2, P2 ;  /* 0x00005b0025257a11 */ /* 0x000fe400010f1400 */
.L_x_606:
[----:B------:R-:W-:-:S04]  /*1150*/  IMAD.MOV.U32 R7, RZ, RZ, 0x4 ;  /* 0x00000004ff077424 */ /* 0x000fc800078e00ff */
[C---:B------:R-:W-:Y:S02]  /*1160*/  IMAD.WIDE R32, R7.reuse, c[0x0][0x18c], R36 ;  /* 0x0000630007207a25 */ /* 0x040fe400078e0224 */
[----:B------:R-:W5:Y:S04]  /*1170*/  LDG.E.128.CONSTANT R36, [R36.64] ;  /* 0x0000000624247981 */ /* 0x000f68000c1e9d00 */
[C---:B------:R-:W-:Y:S02]  /*1180*/  IMAD.WIDE R28, R7.reuse, c[0x0][0x18c], R32 ;  /* 0x00006300071c7a25 */ /* 0x040fe400078e0220 */
[----:B------:R-:W5:Y:S04]  /*1190*/  LDG.E.128.CONSTANT R32, [R32.64] ;  /* 0x0000000620207981 */ /* 0x000f68000c1e9d00 */
[----:B0-----:R-:W-:-:S02]  /*11a0*/  IMAD.WIDE R2, R7, c[0x0][0x18c], R28 ;  /* 0x0000630007027a25 */ /* 0x001fc400078e021c */
[----:B------:R-:W5:Y:S04]  /*11b0*/  LDG.E.128.CONSTANT R28, [R28.64] ;  /* 0x000000061c1c7981 */ /* 0x000f68000c1e9d00 */
[----:B------:R0:W5:Y:S01]  /*11c0*/  LDG.E.128.CONSTANT R24, [R2.64] ;  /* 0x0000000602187981 */ /* 0x000162000c1e9d00 */
[----:B------:R-:W-:Y:S01]  /*11d0*/  IMAD.WIDE R100, R7, c[0x0][0x18c], R2 ;  /* 0x0000630007647a25 */ /* 0x000fe200078e0202 */
        /* <DEDUP_REMOVED lines=563> */
.L_x_605:
[----:B------:R-:W-:Y:S01]  /*3510*/  IADD3 R41, R41, 0x20, RZ ;  /* 0x0000002029297810 */ /* 0x000fe20007ffe0ff */
[----:B------:R-:W-:Y:S01]  /*3520*/  IMAD.WIDE R100, R7, c[0x0][0x18c], R100 ;  /* 0x0000630007647a25 */ /* 0x000fe200078e0264 */
[----:B------:R-:W-:Y:S02]  /*3530*/  UIADD3 UR4, UR4, 0x40, URZ ;  /* 0x0000004004047890 */ /* 0x000fe4000fffe03f */
[C---:B------:R-:W-:Y:S01]  /*3540*/  ISETP.GE.AND P0, PT, R41.reuse, c[0x0][0x1b0], PT ;  /* 0x00006c0029007a0c */ /* 0x040fe20003f06270 */
[----:B-----5:R-:W-:Y:S01]  /*3550*/  IMAD.MOV.U32 R36, RZ, RZ, R100 ;  /* 0x000000ffff247224 */ /* 0x020fe200078e0064 */
[----:B------:R-:W-:Y:S01]  /*3560*/  ISETP.LT.AND P2, PT, R41, R48, PT ;  /* 0x000000302900720c */ /* 0x000fe20003f41270 */
[----:B------:R-:W-:-:S12]  /*3570*/  IMAD.MOV.U32 R37, RZ, RZ, R101 ;  /* 0x000000ffff257224 */ /* 0x000fd800078e0065 */
[----:B------:R-:W-:Y:S05]  /*3580*/  @!P0 BRA P2, `(.L_x_606) ;  /* 0xffffdbc000008947 */ /* 0x000fea000103ffff */
.L_x_604:
[----:B------:R-:W-:Y:S05]  /*3590*/  @!P1 EXIT ;  /* 0x000000000000994d */ /* 0x000fea0003800000 */
[----:B0-----:R-:W0:Y:S01]  /*35a0*/  S2R R3, SR_CTAID.X ;  /* 0x0000000000037919 */ /* 0x001e220000002500 */
        /* <DEDUP_REMOVED lines=14> */
.L_x_610:
[----:B------:R-:W0:Y:S02]  /*3690*/  LDS R4, [R0] ;  /* 0x0000000000047984 */ /* 0x000e240000000800 */
[----:B0-----:R-:W-:-:S06]  /*36a0*/  HADD2 R5, R4, R15 ;  /* 0x0000000f04057230 */ /* 0x001fcc0000000000 */
[----:B------:R-:W0:Y:S02]  /*36b0*/  ATOMS.CAST.SPIN R5, [R0], R4, R5 ;  /* 0x000000040005738d */ /* 0x000e240001800005 */
[----:B0-----:R-:W-:-:S13]  /*36c0*/  ISETP.EQ.U32.AND P0, PT, R5, 0x1, PT ;  /* 0x000000010500780c */ /* 0x001fda0003f02070 */
[----:B------:R-:W-:Y:S05]  /*36d0*/  @!P0 BRA `(.L_x_610) ;  /* 0xffffffb000008947 */ /* 0x000fea000383ffff */
[----:B------:R-:W-:Y:S05]  /*36e0*/  BRA `(.L_x_608) ;  /* 0x0000003000007947 */ /* 0x000fea0003800000 */
.L_x_609:
[----:B------:R-:W2:Y:S02]  /*36f0*/  LD.E R0, [R2.64] ;  /* 0x0000000602007980 */ /* 0x000ea4000c101900 */
[----:B--2---:R-:W-:-:S05]  /*3700*/  IMAD.IADD R5, R15, 0x1, R0 ;  /* 0x000000010f057824 */ /* 0x004fca00078e0200 */
[----:B------:R0:W-:Y:S02]  /*3710*/  ST.E [R2.64], R5 ;  /* 0x0000000502007985 */ /* 0x0001e4000c101906 */
.L_x_608:
[----:B------:R-:W-:Y:S05]  /*3720*/  BSYNC B0 ;  /* 0x0000000000007941 */ /* 0x000fea0003800000 */
.L_x_607:
[----:B------:R-:W2:Y:S01]  /*3730*/  ATOM.E.ADD.F16x2.RN.STRONG.GPU P0, RZ, [R2.64+0x4], R14 ;  /* 0x0000040e02ff798a */ /* 0x000ea2000810e9c6 */
[----:B------:R-:W-:Y:S01]  /*3740*/  BSSY B0, `(.L_x_611) ;  /* 0x000000f000007945 */ /* 0x000fe20003800000 */
[----:B--2---:R-:W-:Y:S05]  /*3750*/  @P0 BRA `(.L_x_612) ;  /* 0x000000d000000947 */ /* 0x004fea0003800000 */
[----:B------:R-:W1:Y:S02]  /*3760*/  QSPC.E.S P0, RZ, [R2+0x4] ;  /* 0x0000040002ff73aa */ /* 0x000e640000000500 */
[----:B-1----:R-:W-:Y:S05]  /*3770*/  @!P0 BRA `(.L_x_613) ;  /* 0x0000008000008947 */ /* 0x002fea0003800000 */
[----:B------:R-:W-:-:S04]  /*3780*/  IADD3 R0, R2, 0x4, RZ ;  /* 0x0000000402007810 */ /* 0x000fc80007ffe0ff */
[----:B------:R-:W-:-:S05]  /*3790*/  LOP3.LUT R0, R0, 0xffffff, RZ, 0xc0, !PT ;  /* 0x00ffffff00007812 */ /* 0x000fca00078ec0ff */
.L_x_614:
[----:B------:R-:W1:Y:S02]  /*37a0*/  LDS R4, [R0] ;  /* 0x0000000000047984 */ /* 0x000e640000000800 */
[----:B01----:R-:W-:-:S10]  /*37b0*/  HFMA2.MMA R5, R4, 1, 1, R14 ;  /* 0x3c003c0004057835 */ /* 0x003fd4000000000e */
[----:B------:R-:W0:Y:S02]  /*37c0*/  ATOMS.CAST.SPIN R5, [R0], R4, R5 ;  /* 0x000000040005738d */ /* 0x000e240001800005 */
[----:B0-----:R-:W-:-:S13]  /*37d0*/  ISETP.EQ.U32.AND P0, PT, R5, 0x1, PT ;  /* 0x000000010500780c */ /* 0x001fda0003f02070 */
[----:B------:R-:W-:Y:S05]  /*37e0*/  @!P0 BRA `(.L_x_614) ;  /* 0xffffffb000008947 */ /* 0x000fea000383ffff */
[----:B------:R-:W-:Y:S05]  /*37f0*/  BRA `(.L_x_612) ;  /* 0x0000003000007947 */ /* 0x000fea0003800000 */
.L_x_613:
[----:B------:R-:W2:Y:S02]  /*3800*/  LD.E R0, [R2.64+0x4] ;  /* 0x0000040602007980 */ /* 0x000ea4000c101900 */
[----:B0-2---:R-:W-:-:S05]  /*3810*/  IMAD.IADD R5, R14, 0x1, R0 ;  /* 0x000000010e057824 */ /* 0x005fca00078e0200 */
[----:B------:R0:W-:Y:S02]  /*3820*/  ST.E [R2.64+0x4], R5 ;  /* 0x0000040502007985 */ /* 0x0001e4000c101906 */
.L_x_612:
[----:B------:R-:W-:Y:S05]  /*3830*/  BSYNC B0 ;  /* 0x0000000000007941 */ /* 0x000fea0003800000 */
.L_x_611:
        /* <DEDUP_REMOVED lines=9> */
.L_x_618:
[----:B------:R-:W0:Y:S02]  /*38d0*/  LDS R4, [R0] ;  /* 0x0000000000047984 */ /* 0x000e240000000800 */
[----:B0-----:R-:W-:-:S06]  /*38e0*/  HADD2 R5, R4, R13 ;  /* 0x0000000d04057230 */ /* 0x001fcc0000000000 */
[----:B------:R-:W0:Y:S02]  /*38f0*/  ATOMS.CAST.SPIN R5, [R0], R4, R5 ;  /* 0x000000040005738d */ /* 0x000e240001800005 */
[----:B0-----:R-:W-:-:S13]  /*3900*/  ISETP.EQ.U32.AND P0, PT, R5, 0x1, PT ;  /* 0x000000010500780c */ /* 0x001fda0003f02070 */
[----:B------:R-:W-:Y:S05]  /*3910*/  @!P0 BRA `(.L_x_618) ;  /* 0xffffffb000008947 */ /* 0x000fea000383ffff */
[----:B------:R-:W-:Y:S05]  /*3920*/  BRA `(.L_x_616) ;  /* 0x0000003000007947 */ /* 0x000fea0003800000 */
.L_x_617:
[----:B------:R-:W2:Y:S02]  /*3930*/  LD.E R0, [R2.64] ;  /* 0x0000000602007980 */ /* 0x000ea4000c101900 */
[----:B--2---:R-:W-:-:S05]  /*3940*/  IMAD.IADD R5, R13, 0x1, R0 ;  /* 0x000000010d057824 */ /* 0x004fca00078e0200 */
[----:B------:R0:W-:Y:S02]  /*3950*/  ST.E [R2.64], R5 ;  /* 0x0000000502007985 */ /* 0x0001e4000c101906 */
.L_x_616:
[----:B------:R-:W-:Y:S05]  /*3960*/  BSYNC B0 ;  /* 0x0000000000007941 */ /* 0x000fea0003800000 */
.L_x_615:
[----:B------:R-:W2:Y:S01]  /*3970*/  ATOM.E.ADD.F16x2.RN.STRONG.GPU P0, RZ, [R2.64+0x4], R12 ;  /* 0x0000040c02ff798a */ /* 0x000ea2000810e9c6 */
[----:B------:R-:W-:Y:S01]  /*3980*/  BSSY B0, `(.L_x_619) ;  /* 0x000000f000007945 */ /* 0x000fe20003800000 */
[----:B--2---:R-:W-:Y:S05]  /*3990*/  @P0 BRA `(.L_x_620) ;  /* 0x000000d000000947 */ /* 0x004fea0003800000 */
[----:B------:R-:W1:Y:S02]  /*39a0*/  QSPC.E.S P0, RZ, [R2+0x4] ;  /* 0x0000040002ff73aa */ /* 0x000e640000000500 */
[----:B-1----:R-:W-:Y:S05]  /*39b0*/  @!P0 BRA `(.L_x_621) ;  /* 0x0000008000008947 */ /* 0x002fea0003800000 */
[----:B------:R-:W-:-:S04]  /*39c0*/  IADD3 R0, R2, 0x4, RZ ;  /* 0x0000000402007810 */ /* 0x000fc80007ffe0ff */
[----:B------:R-:W-:-:S05]  /*39d0*/  LOP3.LUT R0, R0, 0xffffff, RZ, 0xc0, !PT ;  /* 0x00ffffff00007812 */ /* 0x000fca00078ec0ff */
.L_x_622:
[----:B------:R-:W1:Y:S02]  /*39e0*/  LDS R4, [R0] ;  /* 0x0000000000047984 */ /* 0x000e640000000800 */
[----:B01----:R-:W-:-:S10]  /*39f0*/  HFMA2.MMA R5, R4, 1, 1, R12 ;  /* 0x3c003c0004057835 */ /* 0x003fd4000000000c */
[----:B------:R-:W0:Y:S02]  /*3a00*/  ATOMS.CAST.SPIN R5, [R0], R4, R5 ;  /* 0x000000040005738d */ /* 0x000e240001800005 */
[----:B0-----:R-:W-:-:S13]  /*3a10*/  ISETP.EQ.U32.AND P0, PT, R5, 0x1, PT ;  /* 0x000000010500780c */ /* 0x001fda0003f02070 */
[----:B------:R-:W-:Y:S05]  /*3a20*/  @!P0 BRA `(.L_x_622) ;  /* 0xffffffb000008947 */ /* 0x000fea000383ffff */
[----:B------:R-:W-:Y:S05]  /*3a30*/  BRA `(.L_x_620) ;  /* 0x0000003000007947 */ /* 0x000fea0003800000 */
.L_x_621:
[----:B------:R-:W2:Y:S02]  /*3a40*/  LD.E R0, [R2.64+0x4] ;  /* 0x0000040602007980 */ /* 0x000ea4000c101900 */
[----:B0-2---:R-:W-:-:S05]  /*3a50*/  IMAD.IADD R5, R12, 0x1, R0 ;  /* 0x000000010c057824 */ /* 0x005fca00078e0200 */
[----:B------:R0:W-:Y:S02]  /*3a60*/  ST.E [R2.64+0x4], R5 ;  /* 0x0000040502007985 */ /* 0x0001e4000c101906 */
.L_x_620:
[----:B------:R-:W-:Y:S05]  /*3a70*/  BSYNC B0 ;  /* 0x0000000000007941 */ /* 0x000fea0003800000 */
.L_x_619:
        /* <DEDUP_REMOVED lines=9> */
.L_x_626:
[----:B------:R-:W0:Y:S02]  /*3b10*/  LDS R4, [R0] ;  /* 0x0000000000047984 */ /* 0x000e240000000800 */
[----:B0-----:R-:W-:-:S06]  /*3b20*/  HADD2 R5, R4, R11 ;  /* 0x0000000b04057230 */ /* 0x001fcc0000000000 */
[----:B------:R-:W0:Y:S02]  /*3b30*/  ATOMS.CAST.SPIN R5, [R0], R4, R5 ;  /* 0x000000040005738d */ /* 0x000e240001800005 */
[----:B0-----:R-:W-:-:S13]  /*3b40*/  ISETP.EQ.U32.AND P0, PT, R5, 0x1, PT ;  /* 0x000000010500780c */ /* 0x001fda0003f02070 */
[----:B------:R-:W-:Y:S05]  /*3b50*/  @!P0 BRA `(.L_x_626) ;  /* 0xffffffb000008947 */ /* 0x000fea000383ffff */
[----:B------:R-:W-:Y:S05]  /*3b60*/  BRA `(.L_x_624) ;  /* 0x0000003000007947 */ /* 0x000fea0003800000 */
.L_x_625:
[----:B------:R-:W2:Y:S02]  /*3b70*/  LD.E R0, [R2.64] ;  /* 0x0000000602007980 */ /* 0x000ea4000c101900 */
[----:B--2---:R-:W-:-:S05]  /*3b80*/  IMAD.IADD R5, R11, 0x1, R0 ;  /* 0x000000010b057824 */ /* 0x004fca00078e0200 */
[----:B------:R0:W-:Y:S02]  /*3b90*/  ST.E [R2.64], R5 ;  /* 0x0000000502007985 */ /* 0x0001e4000c101906 */
.L_x_624:
[----:B------:R-:W-:Y:S05]  /*3ba0*/  BSYNC B0 ;  /* 0x0000000000007941 */ /* 0x000fea0003800000 */
.L_x_623:
[----:B------:R-:W2:Y:S01]  /*3bb0*/  ATOM.E.ADD.F16x2.RN.STRONG.GPU P0, RZ, [R2.64+0x4], R10 ;  /* 0x0000040a02ff798a */ /* 0x000ea2000810e9c6 */
[----:B------:R-:W-:Y:S01]  /*3bc0*/  BSSY B0, `(.L_x_627) ;  /* 0x000000f000007945 */ /* 0x000fe20003800000 */
[----:B--2---:R-:W-:Y:S05]  /*3bd0*/  @P0 BRA `(.L_x_628) ;  /* 0x000000d000000947 */ /* 0x004fea0003800000 */
[----:B------:R-:W1:Y:S02]  /*3be0*/  QSPC.E.S P0, RZ, [R2+0x4] ;  /* 0x0000040002ff73aa */ /* 0x000e640000000500 */
[----:B-1----:R-:W-:Y:S05]  /*3bf0*/  @!P0 BRA `(.L_x_629) ;  /* 0x0000008000008947 */ /* 0x002fea0003800000 */
[----:B------:R-:W-:-:S04]  /*3c00*/  IADD3 R0, R2, 0x4, RZ ;  /* 0x0000000402007810 */ /* 0x000fc80007ffe0ff */
[----:B------:R-:W-:-:S05]  /*3c10*/  LOP3.LUT R0, R0, 0xffffff, RZ, 0xc0, !PT ;  /* 0x00ffffff00007812 */ /* 0x000fca00078ec0ff */
.L_x_630:
[----:B------:R-:W1:Y:S02]  /*3c20*/  LDS R4, [R0] ;  /* 0x0000000000047984 */ /* 0x000e640000000800 */
[----:B01----:R-:W-:-:S10]  /*3c30*/  HFMA2.MMA R5, R4, 1, 1, R10 ;  /* 0x3c003c0004057835 */ /* 0x003fd4000000000a */
[----:B------:R-:W0:Y:S02]  /*3c40*/  ATOMS.CAST.SPIN R5, [R0], R4, R5 ;  /* 0x000000040005738d */ /* 0x000e240001800005 */
[----:B0-----:R-:W-:-:S13]  /*3c50*/  ISETP.EQ.U32.AND P0, PT, R5, 0x1, PT ;  /* 0x000000010500780c */ /* 0x001fda0003f02070 */
[----:B------:R-:W-:Y:S05]  /*3c60*/  @!P0 BRA `(.L_x_630) ;  /* 0xffffffb000008947 */ /* 0x000fea000383ffff */
[----:B------:R-:W-:Y:S05]  /*3c70*/  BRA `(.L_x_628) ;  /* 0x0000003000007947 */ /* 0x000fea0003800000 */
.L_x_629:
[----:B------:R-:W2:Y:S02]  /*3c80*/  LD.E R0, [R2.64+0x4] ;  /* 0x0000040602007980 */ /* 0x000ea4000c101900 */
[----:B0-2---:R-:W-:-:S05]  /*3c90*/  IMAD.IADD R5, R10, 0x1, R0 ;  /* 0x000000010a057824 */ /* 0x005fca00078e0200 */
[----:B------:R0:W-:Y:S02]  /*3ca0*/  ST.E [R2.64+0x4], R5 ;  /* 0x0000040502007985 */ /* 0x0001e4000c101906 */
.L_x_628:
[----:B------:R-:W-:Y:S05]  /*3cb0*/  BSYNC B0 ;  /* 0x0000000000007941 */ /* 0x000fea0003800000 */
.L_x_627:
        /* <DEDUP_REMOVED lines=9> */
.L_x_634:
[----:B------:R-:W0:Y:S02]  /*3d50*/  LDS R4, [R0] ;  /* 0x0000000000047984 */ /* 0x000e240000000800 */
[----:B0-----:R-:W-:-:S06]  /*3d60*/  HADD2 R5, R4, R9 ;  /* 0x0000000904057230 */ /* 0x001fcc0000000000 */
[----:B------:R-:W0:Y:S02]  /*3d70*/  ATOMS.CAST.SPIN R5, [R0], R4, R5 ;  /* 0x000000040005738d */ /* 0x000e240001800005 */
[----:B0-----:R-:W-:-:S13]  /*3d80*/  ISETP.EQ.U32.AND P0, PT, R5, 0x1, PT ;  /* 0x000000010500780c */ /* 0x001fda0003f02070 */
[----:B------:R-:W-:Y:S05]  /*3d90*/  @!P0 BRA `(.L_x_634) ;  /* 0xffffffb000008947 */ /* 0x000fea000383ffff */
[----:B------:R-:W-:Y:S05]  /*3da0*/  BRA `(.L_x_632) ;  /* 0x0000003000007947 */ /* 0x000fea0003800000 */
.L_x_633:
[----:B------:R-:W2:Y:S02]  /*3db0*/  LD.E R0, [R2.64] ;  /* 0x0000000602007980 */ /* 0x000ea4000c101900 */
[----:B--2---:R-:W-:-:S05]  /*3dc0*/  IMAD.IADD R5, R9, 0x1, R0 ;  /* 0x0000000109057824 */ /* 0x004fca00078e0200 */
[----:B------:R0:W-:Y:S02]  /*3dd0*/  ST.E [R2.64], R5 ;  /* 0x0000000502007985 */ /* 0x0001e4000c101906 */
.L_x_632:
[----:B------:R-:W-:Y:S05]  /*3de0*/  BSYNC B0 ;  /* 0x0000000000007941 */ /* 0x000fea0003800000 */
.L_x_631:
[----:B------:R-:W2:Y:S02]  /*3df0*/  ATOM.E.ADD.F16x2.RN.STRONG.GPU P0, RZ, [R2.64+0x4], R8 ;  /* 0x0000040802ff798a */ /* 0x000ea4000810e9c6 */
[----:B--2---:R-:W-:Y:S05]  /*3e00*/  @P0 EXIT ;  /* 0x000000000000094d */ /* 0x004fea0003800000 */
[----:B------:R-:W1:Y:S02]  /*3e10*/  QSPC.E.S P0, RZ, [R2+0x4] ;  /* 0x0000040002ff73aa */ /* 0x000e640000000500 */
[----:B-1----:R-:W-:Y:S05]  /*3e20*/  @!P0 BRA `(.L_x_635) ;  /* 0x0000008000008947 */ /* 0x002fea0003800000 */
[----:B0-----:R-:W-:-:S04]  /*3e30*/  IADD3 R2, R2, 0x4, RZ ;  /* 0x0000000402027810 */ /* 0x001fc80007ffe0ff */
[----:B------:R-:W-:-:S05]  /*3e40*/  LOP3.LUT R2, R2, 0xffffff, RZ, 0xc0, !PT ;  /* 0x00ffffff02027812 */ /* 0x000fca00078ec0ff */
.L_x_636:
[----:B------:R-:W0:Y:S02]  /*3e50*/  LDS R4, [R2] ;  /* 0x0000000002047984 */ /* 0x000e240000000800 */
[----:B0-----:R-:W-:-:S10]  /*3e60*/  HFMA2.MMA R5, R4, 1, 1, R8 ;  /* 0x3c003c0004057835 */ /* 0x001fd40000000008 */
[----:B------:R-:W0:Y:S02]  /*3e70*/  ATOMS.CAST.SPIN R5, [R2], R4, R5 ;  /* 0x000000040205738d */ /* 0x000e240001800005 */
[----:B0-----:R-:W-:-:S13]  /*3e80*/  ISETP.EQ.U32.AND P0, PT, R5, 0x1, PT ;  /* 0x000000010500780c */ /* 0x001fda0003f02070 */
[----:B------:R-:W-:Y:S05]  /*3e90*/  @!P0 BRA `(.L_x_636) ;  /* 0xffffffb000008947 */ /* 0x000fea000383ffff */
[----:B------:R-:W-:Y:S05]  /*3ea0*/  EXIT ;  /* 0x000000000000794d */ /* 0x000fea0003800000 */
.L_x_635:
[----:B------:R-:W2:Y:S02]  /*3eb0*/  LD.E R0, [R2.64+0x4] ;  /* 0x0000040602007980 */ /* 0x000ea4000c101900 */
[----:B0-2---:R-:W-:-:S05]  /*3ec0*/  IMAD.IADD R5, R8, 0x1, R0 ;  /* 0x0000000108057824 */ /* 0x005fca00078e0200 */
[----:B------:R-:W-:Y:S01]  /*3ed0*/  ST.E [R2.64+0x4], R5 ;  /* 0x0000040502007985 */ /* 0x000fe2000c101906 */
[----:B------:R-:W-:Y:S05]  /*3ee0*/  EXIT ;  /* 0x000000000000794d */ /* 0x000fea0003800000 */
.L_x_637:
        /* <DEDUP_REMOVED lines=9> */
.L_x_2821:


//--------------------- .text._Z23gemm_half_q_half_kernelILi4ELi24ELb0ELb0ELi32EEvPK6__halfPKjS4_S2_PS0_iiiiPKtS7_iiiiiibS2_i --------------------------
	.section	.text._Z23gemm_half_q_half_kernelILi4ELi24ELb0ELb0ELi32EEvPK6__halfPKjS4_S2_PS0_iiiiPKtS7_iiiiiibS2_i,"ax",@progbits
	.sectioninfo	@"SHI_REGISTERS=106"
	.align	128
        .global         _Z23gemm_half_q_half_kernelILi4ELi24ELb0ELb0ELi32EEvPK6__halfPKjS4_S2_PS0_iiiiPKtS7_iiiiiibS2_i
        .type           _Z23gemm_half_q_half_kernelILi4ELi24ELb0ELb0ELi32EEvPK6__halfPKjS4_S2_PS0_iiiiPKtS7_iiiiiibS2_i,@function
        .size           _Z23gemm_half_q_half_kernelILi4ELi24ELb0ELb0ELi32EEvPK6__halfPKjS4_S2_PS0_iiiiPKtS7_iiiiiibS2_i,(.L_x_2822 - _Z23gemm_half_q_half_kernelILi4ELi24ELb0ELb0ELi32EEvPK6__halfPKjS4_S2_PS0_iiiiPKtS7_iiiiiibS2_i)
        .other          _Z23gemm_half_q_half_kernelILi4ELi24ELb0ELb0ELi32EEvPK6__halfPKjS4_S2_PS0_iiiiPKtS7_iiiiiibS2_i,@"STO_CUDA_ENTRY STV_DEFAULT"
_Z23gemm_half_q_half_kernelILi4ELi24ELb0ELb0ELi32EEvPK6__halfPKjS4_S2_PS0_iiiiPKtS7_iiiiiibS2_i:
.text._Z23gemm_half_q_half_kernelILi4ELi24ELb0ELb0ELi32EEvPK6__halfPKjS4_S2_PS0_iiiiPKtS7_iiiiiibS2_i:
        /* <DEDUP_REMOVED lines=10> */
[C---:B------:R-:W-:Y:S02]  /*00a0*/  IADD3 R50, R49.reuse, 0x20, RZ ;  /* 0x0000002031327810 */ /* 0x040fe40007ffe0ff */
[----:B--2---:R-:W-:Y:S02]  /*00b0*/  IADD3 R13, R49, R6, RZ ;  /* 0x00000006310d7210 */ /* 0x004fe40007ffe0ff */
        /* <DEDUP_REMOVED lines=15> */
[----:B------:R-:W-:Y:S01]  /*01b0*/  HFMA2.MMA R14, -RZ, RZ, 0, 0 ;  /* 0x00000000ff0e7435 */ /* 0x000fe200000001ff */
[----:B------:R-:W-:Y:S01]  /*01c0*/  IMAD.SHL.U32 R13, R6, 0x2, RZ ;  /* 0x00000002060d7824 */ /* 0x000fe200078e00ff */
[----:B------:R-:W-:-:S10]  /*01d0*/  PLOP3.LUT P0, PT, PT, PT, PT, 0x80, 0x0 ;  /* 0x000000000000781c */ /* 0x000fd40003f0f070 */
[----:B------:R-:W-:Y:S05]  /*01e0*/  @!P2 BRA `(.L_x_641) ;  /* 0x000002600000a947 */ /* 0x000fea0003800000 */
[----:B0-----:R-:W-:Y:S02]  /*01f0*/  PLOP3.LUT P0, PT, PT, PT, PT, 0x8, 0x0 ;  /* 0x000000000000781c */ /* 0x001fe40003f0e170 */
[----:B------:R-:W-:Y:S02]  /*0200*/  IADD3 R17, R51, -0x3, RZ ;  /* 0xfffffffd33117810 */ /* 0x000fe40007ffe0ff */
.L_x_642:
        /* <DEDUP_REMOVED lines=36> */
.L_x_641:
[----:B0-----:R-:W-:-:S05]  /*0450*/  IMAD.IADD R4, R51, 0x1, -R14 ;  /* 0x0000000133047824 */ /* 0x001fca00078e0a0e */
[----:B------:R-:W-:-:S13]  /*0460*/  ISETP.GT.AND P2, PT, R4, 0x1, PT ;  /* 0x000000010400780c */ /* 0x000fda0003f44270 */
[----:B------:R-:W-:Y:S05]  /*0470*/  @!P2 BRA `(.L_x_643) ;  /* 0x000001300000a947 */ /* 0x000fea0003800000 */
[----:B------:R-:W-:-:S04]  /*0480*/  LEA R4, R2, R14, 0x2 ;  /* 0x0000000e02047211 */ /* 0x000fc800078e10ff */
[C---:B------:R-:W-:Y:S01]  /*0490*/  IADD3 R6, R4.reuse, 0x1, RZ ;  /* 0x0000000104067810 */ /* 0x040fe20007ffe0ff */
[----:B------:R-:W-:-:S04]  /*04a0*/  IMAD R5, R4, c[0x0][0x190], RZ ;  /* 0x0000640004057a24 */ /* 0x000fc800078e02ff */
[----:B------:R-:W-:Y:S01]  /*04b0*/  IMAD R7, R6, c[0x0][0x190], RZ ;  /* 0x0000640006077a24 */ /* 0x000fe200078e02ff */
[----:B-----5:R-:W-:-:S04]  /*04c0*/  IADD3 R9, P0, R12, R5, RZ ;  /* 0x000000050c097210 */ /* 0x020fc80007f1e0ff */
[----:B------:R-:W-:Y:S02]  /*04d0*/  IADD3 R8, P2, R12, R7, RZ ;  /* 0x000000070c087210 */ /* 0x000fe40007f5e0ff */
[----:B------:R-:W-:Y:S02]  /*04e0*/  LEA.HI.X.SX32 R10, R5, RZ, 0x1, P0 ;  /* 0x000000ff050a7211 */ /* 0x000fe400000f0eff */
[----:B------:R-:W-:Y:S02]  /*04f0*/  LEA.HI.X.SX32 R7, R7, RZ, 0x1, P2 ;  /* 0x000000ff07077211 */ /* 0x000fe400010f0eff */
[C---:B------:R-:W-:Y:S02]  /*0500*/  LEA R4, P0, R9.reuse, c[0x0][0x160], 0x1 ;  /* 0x0000580009047a11 */ /* 0x040fe400078008ff */
        /* <DEDUP_REMOVED lines=10> */
.L_x_643:
        /* <DEDUP_REMOVED lines=12> */
.L_x_640:
[----:B------:R-:W-:Y:S01]  /*0670*/  ISETP.GT.AND P2, PT, R51, 0x3, PT ;  /* 0x000000033300780c */ /* 0x000fe20003f44270 */
[----:B------:R-:W-:Y:S01]  /*0680*/  IMAD.MOV.U32 R15, RZ, RZ, RZ ;  /* 0x000000ffff0f7224 */ /* 0x000fe200078e00ff */
[----:B------:R-:W-:Y:S02]  /*0690*/  SHF.L.U32 R18, R6, 0x1, RZ ;  /* 0x0000000106127819 */ /* 0x000fe400000006ff */
[----:B------:R-:W-:-:S09]  /*06a0*/  PLOP3.LUT P0, PT, PT, PT, PT, 0x80, 0x0 ;  /* 0x000000000000781c */ /* 0x000fd20003f0f070 */
[----:B------:R-:W-:Y:S05]  /*06b0*/  @!P2 BRA `(.L_x_644) ;  /* 0x000002600000a947 */ /* 0x000fea0003800000 */
[----:B------:R-:W-:Y:S02]  /*06c0*/  PLOP3.LUT P0, PT, PT, PT, PT, 0x8, 0x0 ;  /* 0x000000000000781c */ /* 0x000fe40003f0e170 */
[----:B------:R-:W-:Y:S02]  /*06d0*/  IADD3 R20, R51, -0x3, RZ ;  /* 0xfffffffd33147810 */ /* 0x000fe40007ffe0ff */
.L_x_645:
        /* <DEDUP_REMOVED lines=10> */
[C---:B------:R-:W-:Y:S02]  /*0780*/  LEA R4, P2, R14.reuse, c[0x0][0x160], 0x1 ;  /* 0x000058000e047a11 */ /* 0x040fe400078408ff */
        /* <DEDUP_REMOVED lines=25> */
.L_x_644:
[----:B0-----:R-:W-:-:S04]  /*0920*/  IADD3 R4, R51, -R15, RZ ;  /* 0x8000000f33047210 */ /* 0x001fc80007ffe0ff */
[----:B------:R-:W-:-:S13]  /*0930*/  ISETP.GT.AND P2, PT, R4, 0x1, PT ;  /* 0x000000010400780c */ /* 0x000fda0003f44270 */
[----:B------:R-:W-:Y:S05]  /*0940*/  @!P2 BRA `(.L_x_646) ;  /* 0x000001300000a947 */ /* 0x000fea0003800000 */
[----:B------:R-:W-:-:S05]  /*0950*/  IMAD R4, R2, 0x4, R15 ;  /* 0x0000000402047824 */ /* 0x000fca00078e020f */
[C---:B------:R-:W-:Y:S01]  /*0960*/  IADD3 R5, R4.reuse, 0x1, RZ ;  /* 0x0000000104057810 */ /* 0x040fe20007ffe0ff */
[----:B------:R-:W-:-:S04]  /*0970*/  IMAD R4, R4, c[0x0][0x190], RZ ;  /* 0x0000640004047a24 */ /* 0x000fc800078e02ff */
[----:B------:R-:W-:Y:S01]  /*0980*/  IMAD R6, R5, c[0x0][0x190], RZ ;  /* 0x0000640005067a24 */ /* 0x000fe200078e02ff */
[----:B------:R-:W-:-:S04]  /*0990*/  IADD3 R5, P0, R13, R4, RZ ;  /* 0x000000040d057210 */ /* 0x000fc80007f1e0ff */
[----:B------:R-:W-:Y:S02]  /*09a0*/  IADD3 R7, P2, R13, R6, RZ ;  /* 0x000000060d077210 */ /* 0x000fe40007f5e0ff */
[-C--:B------:R-:W-:Y:S02]  /*09b0*/  LEA.HI.X.SX32 R10, R4, R19.reuse, 0x1, P0 ;  /* 0x00000013040a7211 */ /* 0x080fe400000f0eff */
[----:B------:R-:W-:Y:S02]  /*09c0*/  LEA.HI.X.SX32 R8, R6, R19, 0x1, P2 ;  /* 0x0000001306087211 */ /* 0x000fe400010f0eff */
        /* <DEDUP_REMOVED lines=11> */
.L_x_646:
        /* <DEDUP_REMOVED lines=9> */
[----:B------:R-:W-:-:S05]  /*0b10*/  LEA R15, R15, R18, 0x6 ;  /* 0x000000120f0f7211 */ /* 0x000fca00078e30ff */
[----:B--2---:R0:W-:Y:S02]  /*0b20*/  STS.U16 [R15], R4 ;  /* 0x000000040f007388 */ /* 0x0041e40000000400 */
.L_x_639:
[----:B------:R-:W-:Y:S05]  /*0b30*/  BSYNC B0 ;  /* 0x0000000000007941 */ /* 0x000fea0003800000 */
.L_x_638:
        /* <DEDUP_REMOVED lines=12> */
[----:B-----5:R-:W-:Y:S01]  /*0c00*/  IMAD.MOV.U32 R12, RZ, RZ, 0x2 ;  /* 0x00000002ff0c7424 */ /* 0x020fe200078e00ff */
[----:B------:R-:W-:Y:S02]  /*0c10*/  IADD3 R14, R51, -0x3, RZ ;  /* 0xfffffffd330e7810 */ /* 0x000fe40007ffe0ff */
.L_x_649:
[----:B0-----:R-:W-:Y:S02]  /*0c20*/  LEA R5, R2, R3, 0x2 ;  /* 0x0000000302057211 */ /* 0x001fe400078e10ff */
[----:B------:R-:W-:Y:S02]  /*0c30*/  IADD3 R3, R3, 0x4, RZ ;  /* 0x0000000403037810 */ /* 0x000fe40007ffe0ff */
[C---:B------:R-:W-:Y:S02]  /*0c40*/  IADD3 R7, R5.reuse, 0x1, RZ ;  /* 0x0000000105077810 */ /* 0x040fe40007ffe0ff */
[C---:B------:R-:W-:Y:S02]  /*0c50*/  IADD3 R9, R5.reuse, 0x2, RZ ;  /* 0x0000000205097810 */ /* 0x040fe40007ffe0ff */
[C---:B------:R-:W-:Y:S01]  /*0c60*/  IADD3 R11, R5.reuse, 0x3, RZ ;  /* 0x00000003050b7810 */ /* 0x040fe20007ffe0ff */
[--C-:B------:R-:W-:Y:S01]  /*0c70*/  IMAD R5, R5, c[0x0][0x18c], R0.reuse ;  /* 0x0000630005057a24 */ /* 0x100fe200078e0200 */
[----:B------:R-:W-:Y:S01]  /*0c80*/  ISETP.GE.AND P2, PT, R3, R14, PT ;  /* 0x0000000e0300720c */ /* 0x000fe20003f46270 */
[----:B------:R-:W-:-:S02]  /*0c90*/  IMAD R7, R7, c[0x0][0x18c], R0 ;  /* 0x0000630007077a24 */ /* 0x000fc400078e0200 */
[--C-:B------:R-:W-:Y:S02]  /*0ca0*/  IMAD R9, R9, c[0x0][0x18c], R0.reuse ;  /* 0x0000630009097a24 */ /* 0x100fe400078e0200 */
[----:B------:R-:W-:Y:S02]  /*0cb0*/  IMAD R11, R11, c[0x0][0x18c], R0 ;  /* 0x000063000b0b7a24 */ /* 0x000fe400078e0200 */
        /* <DEDUP_REMOVED lines=9> */
.L_x_648:
[----:B0-----:R-:W-:-:S05]  /*0d50*/  IMAD.IADD R4, R51, 0x1, -R3 ;  /* 0x0000000133047824 */ /* 0x001fca00078e0a03 */
[----:B------:R-:W-:-:S13]  /*0d60*/  ISETP.GT.AND P2, PT, R4, 0x1, PT ;  /* 0x000000010400780c */ /* 0x000fda0003f44270 */
[----:B------:R-:W-:Y:S05]  /*0d70*/  @!P2 BRA `(.L_x_650) ;  /* 0x000000b00000a947 */ /* 0x000fea0003800000 */
[----:B------:R-:W-:Y:S01]  /*0d80*/  IMAD R5, R2, 0x4, R3 ;  /* 0x0000000402057824 */ /* 0x000fe200078e0203 */
[----:B------:R-:W-:Y:S01]  /*0d90*/  HFMA2.MMA R6, -RZ, RZ, 0, 1.1920928955078125e-07 ;  /* 0x00000002ff067435 */ /* 0x000fe200000001ff */
[----:B------:R-:W-:Y:S02]  /*0da0*/  PLOP3.LUT P0, PT, PT, PT, PT, 0x8, 0x0 ;  /* 0x000000000000781c */ /* 0x000fe40003f0e170 */
[----:B------:R-:W-:Y:S02]  /*0db0*/  IADD3 R3, R3, 0x2, RZ ;  /* 0x0000000203037810 */ /* 0x000fe40007ffe0ff */
[C---:B------:R-:W-:Y:S01]  /*0dc0*/  IADD3 R7, R5.reuse, 0x1, RZ ;  /* 0x0000000105077810 */ /* 0x040fe20007ffe0ff */
[----:B------:R-:W-:-:S04]  /*0dd0*/  IMAD R5, R5, c[0x0][0x18c], R0 ;  /* 0x0000630005057a24 */ /* 0x000fc800078e0200 */
[----:B------:R-:W-:Y:S02]  /*0de0*/  IMAD R7, R7, c[0x0][0x18c], R0 ;  /* 0x0000630007077a24 */ /* 0x000fe400078e0200 */
[----:B------:R-:W-:-:S04]  /*0df0*/  IMAD.WIDE R4, R5, R6, c[0x0][0x180] ;  /* 0x0000600005047625 */ /* 0x000fc800078e0206 */
[----:B------:R-:W-:Y:S01]  /*0e00*/  IMAD.WIDE R6, R7, R6, c[0x0][0x180] ;  /* 0x0000600007067625 */ /* 0x000fe200078e0206 */
[----:B------:R0:W-:Y:S04]  /*0e10*/  STG.E.64 [R4.64], RZ ;  /* 0x000000ff04007986 */ /* 0x0001e8000c101b06 */
[----:B------:R0:W-:Y:S02]  /*0e20*/  STG.E.64 [R6.64], RZ ;  /* 0x000000ff06007986 */ /* 0x0001e4000c101b06 */
.L_x_650:
[----:B------:R-:W-:-:S13]  /*0e30*/  ISETP.LT.OR P0, PT, R3, R51, P0 ;  /* 0x000000330300720c */ /* 0x000fda0000701670 */
[----:B------:R-:W-:Y:S02]  /*0e40*/  @P0 IMAD R3, R2, 0x4, R3 ;  /* 0x0000000402030824 */ /* 0x000fe400078e0203 */
[----:B------:R-:W-:Y:S02]  /*0e50*/  @P0 IMAD.MOV.U32 R2, RZ, RZ, 0x2 ;  /* 0x00000002ff020424 */ /* 0x000fe400078e00ff */
[----:B------:R-:W-:-:S04]  /*0e60*/  @P0 IMAD R3, R3, c[0x0][0x18c], R0 ;  /* 0x0000630003030a24 */ /* 0x000fc800078e0200 */
[----:B------:R-:W-:-:S05]  /*0e70*/  @P0 IMAD.WIDE R2, R3, R2, c[0x0][0x180] ;  /* 0x0000600003020625 */ /* 0x000fca00078e0202 */
[----:B------:R1:W-:Y:S02]  /*0e80*/  @P0 STG.E.64 [R2.64], RZ ;  /* 0x000000ff02000986 */ /* 0x0003e4000c101b06 */
.L_x_647:
[----:B------:R-:W-:Y:S01]  /*0e90*/  BAR.SYNC.DEFER_BLOCKING 0x0 ;  /* 0x0000000000007b1d */ /* 0x000fe20000010000 */
[C---:B------:R-:W-:Y:S02]  /*0ea0*/  ISETP.GT.AND P0, PT, R49.reuse, c[0x0][0x1a8], PT ;  /* 0x00006a0031007a0c */ /* 0x040fe40003f04270 */
[C---:B------:R-:W-:Y:S02]  /*0eb0*/  ISETP.GT.AND P3, PT, R49.reuse, c[0x0][0x1b0], PT ;  /* 0x00006c0031007a0c */ /* 0x040fe40003f64270 */
[C---:B------:R-:W-:Y:S02]  /*0ec0*/  ISETP.GT.AND P2, PT, R49.reuse, c[0x0][0x1ac], PT ;  /* 0x00006b0031007a0c */ /* 0x040fe40003f44270 */
[C---:B------:R-:W-:Y:S02]  /*0ed0*/  ISETP.GT.AND P4, PT, R49.reuse, c[0x0][0x1b4], PT ;  /* 0x00006d0031007a0c */ /* 0x040fe40003f84270 */
[C---:B-1----:R-:W-:Y:S02]  /*0ee0*/  IMNMX R3, R49.reuse, c[0x0][0x1a8], PT ;  /* 0x00006a0031037a17 */ /* 0x042fe40003800200 */
[----:B------:R-:W-:-:S02]  /*0ef0*/  ISETP.GT.AND P5, PT, R49, c[0x0][0x1b8], PT ;  /* 0x00006e0031007a0c */ /* 0x000fc40003fa4270 */
[----:B0-----:R-:W-:Y:S02]  /*0f00*/  SHF.R.S32.HI R4, RZ, 0x1f, R3 ;  /* 0x0000001fff047819 */ /* 0x001fe40000011403 */
[C---:B------:R-:W-:Y:S02]  /*0f10*/  @P0 IMNMX R2, R49.reuse, c[0x0][0x1ac], PT ;  /* 0x00006b0031020a17 */ /* 0x040fe40003800200 */
[C---:B------:R-:W-:Y:S02]  /*0f20*/  @P3 IMNMX R6, R49.reuse, c[0x0][0x1b4], PT ;  /* 0x00006d0031063a17 */ /* 0x040fe40003800200 */
[----:B------:R-:W-:Y:S02]  /*0f30*/  @P0 IADD3 R2, R2, -c[0x0][0x1a8], RZ ;  /* 0x80006a0002020a10 */ /* 0x000fe40007ffe0ff */
[----:B------:R-:W-:Y:S02]  /*0f40*/  LEA.HI R11, R4, R3, RZ, 0x5 ;  /* 0x00000003040b7211 */ /* 0x000fe400078f28ff */
[----:B------:R-:W-:-:S02]  /*0f50*/  @P2 IMNMX R4, R49, c[0x0][0x1b0], PT ;  /* 0x00006c0031042a17 */ /* 0x000fc40003800200 */
[----:B------:R-:W-:Y:S02]  /*0f60*/  @P4 IMNMX R7, R49, c[0x0][0x1b8], PT ;  /* 0x00006e0031074a17 */ /* 0x000fe40003800200 */
[----:B------:R-:W-:Y:S02]  /*0f70*/  @P0 SHF.R.S32.HI R3, RZ, 0x1f, R2 ;  /* 0x0000001fff030819 */ /* 0x000fe40000011402 */
[----:B------:R-:W-:Y:S02]  /*0f80*/  @P3 IADD3 R6, R6, -c[0x0][0x1b0], RZ ;  /* 0x80006c0006063a10 */ /* 0x000fe40007ffe0ff */
[----:B------:R-:W-:Y:S02]  /*0f90*/  @P2 IADD3 R5, R4, -c[0x0][0x1ac], RZ ;  /* 0x80006b0004052a10 */ /* 0x000fe40007ffe0ff */
[----:B------:R-:W-:Y:S02]  /*0fa0*/  @P4 IADD3 R7, R7, -c[0x0][0x1b4], RZ ;  /* 0x80006d0007074a10 */ /* 0x000fe40007ffe0ff */
[----:B------:R-:W-:-:S02]  /*0fb0*/  @P0 LEA.HI R4, R3, R2, RZ, 0x5 ;  /* 0x0000000203040211 */ /* 0x000fc400078f28ff */
[----:B------:R-:W-:Y:S02]  /*0fc0*/  @P3 SHF.R.S32.HI R3, RZ, 0x1f, R6 ;  /* 0x0000001fff033819 */ /* 0x000fe40000011406 */
[----:B------:R-:W-:Y:S02]  /*0fd0*/  @P4 SHF.R.S32.HI R8, RZ, 0x1f, R7 ;  /* 0x0000001fff084819 */ /* 0x000fe40000011407 */
[----:B------:R-:W-:Y:S02]  /*0fe0*/  @P5 IMNMX R9, R49, c[0x0][0x1bc], PT ;  /* 0x00006f0031095a17 */ /* 0x000fe40003800200 */
[----:B------:R-:W-:Y:S02]  /*0ff0*/  @P3 LEA.HI R6, R3, R6, RZ, 0x5 ;  /* 0x0000000603063211 */ /* 0x000fe400078f28ff */
[----:B------:R-:W-:Y:S02]  /*1000*/  @P2 SHF.R.S32.HI R2, RZ, 0x1f, R5 ;  /* 0x0000001fff022819 */ /* 0x000fe40000011405 */
[----:B------:R-:W-:Y:S01]  /*1010*/  @P4 LEA.HI R8, R8, R7, RZ, 0x5 ;  /* 0x0000000708084211 */ /* 0x000fe200078f28ff */
[----:B------:R-:W-:Y:S01]  /*1020*/  HFMA2.MMA R7, -RZ, RZ, 0, 0 ;  /* 0x00000000ff077435 */ /* 0x000fe200000001ff */
[----:B------:R-:W-:-:S02]  /*1030*/  @P5 IADD3 R9, R9, -c[0x0][0x1b8], RZ ;  /* 0x80006e0009095a10 */ /* 0x000fc40007ffe0ff */
[----:B------:R-:W-:Y:S02]  /*1040*/  @P3 SHF.R.S32.HI R6, RZ, 0x5, R6 ;  /* 0x00000005ff063819 */ /* 0x000fe40000011406 */
[----:B------:R-:W-:Y:S02]  /*1050*/  @P2 LEA.HI R5, R2, R5, RZ, 0x5 ;  /* 0x0000000502052211 */ /* 0x000fe400078f28ff */
[----:B------:R-:W-:Y:S01]  /*1060*/  @P0 SHF.R.S32.HI R4, RZ, 0x5, R4 ;  /* 0x00000005ff040819 */ /* 0x000fe20000011404 */
[----:B------:R-:W-:Y:S01]  /*1070*/  CS2R R2, SRZ ;  /* 0x0000000000027805 */ /* 0x000fe2000001ff00 */
[----:B------:R-:W-:Y:S01]  /*1080*/  @P5 SHF.R.S32.HI R10, RZ, 0x1f, R9 ;  /* 0x0000001fff0a5819 */ /* 0x000fe20000011409 */
[----:B------:R-:W-:Y:S01]  /*1090*/  @P3 IMAD.SHL.U32 R7, R6, 0x4, RZ ;  /* 0x0000000406073824 */ /* 0x000fe200078e00ff */
[----:B------:R-:W-:Y:S01]  /*10a0*/  @P2 SHF.R.S32.HI R5, RZ, 0x5, R5 ;  /* 0x00000005ff052819 */ /* 0x000fe20000011405 */
[----:B------:R-:W-:Y:S01]  /*10b0*/  @P0 IMAD R3, R4, 0x6, RZ ;  /* 0x0000000604030824 */ /* 0x000fe200078e02ff */
[----:B------:R-:W-:-:S02]  /*10c0*/  SHF.R.S32.HI R6, RZ, 0x5, R11 ;  /* 0x00000005ff067819 */ /* 0x000fc4000001140b */
[----:B------:R-:W-:Y:S01]  /*10d0*/  @P5 LEA.HI R10, R10, R9, RZ, 0x5 ;  /* 0x000000090a0a5211 */ /* 0x000fe200078f28ff */
[----:B------:R-:W-:Y:S01]  /*10e0*/  @P2 IMAD R2, R5, 0x5, RZ ;  /* 0x0000000505022824 */ /* 0x000fe200078e02ff */
[----:B------:R-:W-:Y:S01]  /*10f0*/  @P4 SHF.R.S32.HI R8, RZ, 0x5, R8 ;  /* 0x00000005ff084819 */ /* 0x000fe20000011408 */
[----:B------:R-:W-:Y:S01]  /*1100*/  IMAD R3, R6, 0x8, R3 ;  /* 0x0000000806037824 */ /* 0x000fe200078e0203 */
[----:B------:R-:W-:Y:S01]  /*1110*/  @P5 SHF.R.S32.HI R10, RZ, 0x5, R10 ;  /* 0x00000005ff0a5819 */ /* 0x000fe2000001140a */
[----:B------:R-:W-:Y:S01]  /*1120*/  CS2R R4, SRZ ;  /* 0x0000000000047805 */ /* 0x000fe2000001ff00 */
[----:B------:R-:W-:Y:S01]  /*1130*/  ISETP.GE.AND P0, PT, R49, R50, PT ;  /* 0x000000323100720c */ /* 0x000fe20003f06270 */
[----:B------:R-:W-:Y:S01]  /*1140*/  @P4 IMAD R4, R8, 0x3, RZ ;  /* 0x0000000308044824 */ /* 0x000fe200078e02ff */
[----:B------:R-:W-:Y:S02]  /*1150*/  @P5 SHF.L.U32 R5, R10, 0x1, RZ ;  /* 0x000000010a055819 */ /* 0x000fe400000006ff */
[----:B------:R-:W-:-:S04]  /*1160*/  IADD3 R2, R7, R3, R2 ;  /* 0x0000000307027210 */ /* 0x000fc80007ffe002 */
[----:B------:R-:W-:-:S05]  /*1170*/  IADD3 R2, R5, R2, R4 ;  /* 0x0000000205027210 */ /* 0x000fca0007ffe004 */
[----:B------:R-:W-:Y:S01]  /*1180*/  IMAD R3, R2, c[0x0][0x18c], RZ ;  /* 0x0000630002037a24 */ /* 0x000fe200078e02ff */
[----:B------:R-:W-:-:S04]  /*1190*/  SHF.R.S32.HI R2, RZ, 0x1f, R0 ;  /* 0x0000001fff027819 */ /* 0x000fc80000011400 */
        /* <DEDUP_REMOVED lines=9> */
[----:B------:R-:W-:Y:S01]  /*1230*/  IMAD.MOV.U32 R11, RZ, RZ, RZ ;  /* 0x000000ffff0b7224 */ /* 0x000fe200078e00ff */
[----:B------:R-:W-:Y:S01]  /*1240*/  SHF.L.U32 R4, R0, 0x2, RZ ;  /* 0x0000000200047819 */ /* 0x000fe200000006ff */
[----:B------:R-:W-:Y:S01]  /*1250*/  IMAD.MOV.U32 R13, RZ, RZ, R49 ;  /* 0x000000ffff0d7224 */ /* 0x000fe200078e0031 */
[----:B------:R-:W-:Y:S02]  /*1260*/  LEA.HI R5, R5, R0, RZ, 0x3 ;  /* 0x0000000005057211 */ /* 0x000fe400078f18ff */
[----:B------:R-:W-:Y:S02]  /*1270*/  LOP3.LUT R0, R4, 0x10, RZ, 0xc0, !PT ;  /* 0x0000001004007812 */ /* 0x000fe400078ec0ff */
[----:B------:R-:W-:Y:S02]  /*1280*/  SHF.R.S32.HI R9, RZ, 0x3, R5 ;  /* 0x00000003ff097819 */ /* 0x000fe40000011405 */
.L_x_652:
[----:B-----5:R-:W-:-:S05]  /*1290*/  IADD3 R4, R8, R11, RZ ;  /* 0x0000000b08047210 */ /* 0x020fca0007ffe0ff */
        /* <DEDUP_REMOVED lines=14> */
[----:B------:R-:W-:Y:S02]  /*1380*/  LOP3.LUT R12, R10, 0xf, RZ, 0xc0, !PT ;  /* 0x0000000f0a0c7812 */ /* 0x000fe400078ec0ff */
[--C-:B------:R-:W-:Y:S02]  /*1390*/  SHF.R.U32.HI R14, RZ, 0x4, R10.reuse ;  /* 0x00000004ff0e7819 */ /* 0x100fe4000001160a */
[--C-:B------:R-:W-:Y:S02]  /*13a0*/  SHF.R.U32.HI R2, RZ, 0x8, R10.reuse ;  /* 0x00000008ff027819 */ /* 0x100fe4000001160a */
        /* <DEDUP_REMOVED lines=15> */
[----:B------:R-:W1:Y:S08]  /*14a0*/  I2F.F16 R14, R14 ;  /* 0x0000000e000e7306 */ /* 0x000e700000200c00 */
[----:B0-----:R-:W0:Y:S01]  /*14b0*/  I2F.F16 R4, R6 ;  /* 0x0000000600047306 */ /* 0x001e220000200c00 */
[----:B----4-:R-:W-:-:S07]  /*14c0*/  HMUL2 R2, R12.H0_H0, R5.H0_H0 ;  /* 0x200000050c027232 */ /* 0x010fce0000000800 */
[----:B------:R-:W2:Y:S01]  /*14d0*/  I2F.F16 R10, R10 ;  /* 0x0000000a000a7306 */ /* 0x000ea20000200c00 */
[-C--:B-1----:R-:W-:Y:S02]  /*14e0*/  HMUL2 R3, R14.H0_H0, R5.reuse.H0_H0 ;  /* 0x200000050e037232 */ /* 0x082fe40000000800 */
[-C--:B0-----:R-:W-:Y:S02]  /*14f0*/  HMUL2 R4, R4.H0_H0, R5.reuse.H0_H0 ;  /* 0x2000000504047232 */ /* 0x081fe40000000800 */
[----:B--2---:R-:W-:Y:S01]  /*1500*/  HMUL2 R5, R10.H0_H0, R5.H0_H0 ;  /* 0x200000050a057232 */ /* 0x004fe20000000800 */
[----:B------:R-:W-:Y:S05]  /*1510*/  @!P2 BRA `(.L_x_652) ;  /* 0xfffffd700000a947 */ /* 0x000fea000383ffff */
.L_x_651:
        /* <DEDUP_REMOVED lines=13> */
[----:B------:R-:W-:Y:S02]  /*15f0*/  UMOV UR4, URZ ;  /* 0x0000003f00047c82 */ /* 0x000fe40008000000 */
.L_x_655:
[----:B-----5:R-:W-:-:S10]  /*1600*/  HFMA2.MMA R12, -RZ, RZ, 0, 2.384185791015625e-07 ;  /* 0x00000004ff0c7435 */ /* 0x020fd400000001ff */
[C---:B------:R-:W-:Y:S02]  /*1610*/  IMAD.WIDE R16, R12.reuse, c[0x0][0x18c], R20 ;  /* 0x000063000c107a25 */ /* 0x040fe400078e0214 */
[----:B------:R-:W5:Y:S04]  /*1620*/  LDG.E.128.CONSTANT R20, [R20.64] ;  /* 0x0000000614147981 */ /* 0x000f68000c1e9d00 */
[C---:B------:R-:W-:Y:S02]  /*1630*/  IMAD.WIDE R24, R12.reuse, c[0x0][0x18c], R16 ;  /* 0x000063000c187a25 */ /* 0x040fe400078e0210 */
[----:B------:R-:W5:Y:S04]  /*1640*/  LDG.E.128.CONSTANT R16, [R16.64] ;  /* 0x0000000610107981 */ /* 0x000f68000c1e9d00 */
[----:B------:R-:W-:-:S02]  /*1650*/  IMAD.WIDE R14, R12, c[0x0][0x18c], R24 ;  /* 0x000063000c0e7a25 */ /* 0x000fc400078e0218 */
[----:B------:R-:W5:Y:S04]  /*1660*/  LDG.E.128.CONSTANT R24, [R24.64] ;  /* 0x0000000618187981 */ /* 0x000f68000c1e9d00 */
[----:B------:R0:W5:Y:S01]  /*1670*/  LDG.E.128.CONSTANT R28, [R14.64] ;  /* 0x000000060e1c7981 */ /* 0x000162000c1e9d00 */
[----:B------:R-:W-:Y:S01]  /*1680*/  IMAD.WIDE R102, R12, c[0x0][0x18c], R14 ;  /* 0x000063000c667a25 */ /* 0x000fe200078e020e */
[----:B------:R-:W-:Y:S05]  /*1690*/  @!P1 BRA `(.L_x_654) ;  /* 0x0000232000009947 */ /* 0x000fea0003800000 */
[----:B------:R-:W2:Y:S01]  /*16a0*/  LDG.E.128.CONSTANT R32, [R102.64] ;  /* 0x0000000666207981 */ /* 0x000ea2000c1e9d00 */
[----:B-----5:R-:W-:Y:S01]  /*16b0*/  SHF.R.U32.HI R36, RZ, 0xf, R20 ;  /* 0x0000000fff247819 */ /* 0x020fe20000011614 */
[----:B------:R-:W-:Y:S01]  /*16c0*/  IMAD.MOV.U32 R40, RZ, RZ, 0x2800 ;  /* 0x00002800ff287424 */ /* 0x000fe200078e00ff */
[----:B------:R-:W-:Y:S02]  /*16d0*/  SHF.R.U32.HI R38, RZ, 0xf, R21 ;  /* 0x0000000fff267819 */ /* 0x000fe40000011615 */
[----:B------:R-:W-:-:S02]  /*16e0*/  SHF.R.U32.HI R37, RZ, 0xe, R16 ;  /* 0x0000000eff257819 */ /* 0x000fc40000011610 */
[----:B------:R-:W-:Y:S02]  /*16f0*/  SHF.R.U32.HI R39, RZ, 0xe, R17 ;  /* 0x0000000eff277819 */ /* 0x000fe40000011611 */
[----:B------:R-:W-:Y:S02]  /*1700*/  LOP3.LUT R36, R36, 0x10001, RZ, 0xc0, !PT ;  /* 0x0001000124247812 */ /* 0x000fe400078ec0ff */
[----:B------:R-:W-:Y:S02]  /*1710*/  LOP3.LUT R38, R38, 0x10001, RZ, 0xc0, !PT ;  /* 0x0001000126267812 */ /* 0x000fe400078ec0ff */
[----:B------:R-:W-:Y:S02]  /*1720*/  LOP3.LUT R37, R36, 0x20002, R37, 0xf8, !PT ;  /* 0x0002000224257812 */ /* 0x000fe400078ef825 */
[----:B------:R-:W-:Y:S02]  /*1730*/  LOP3.LUT R39, R38, 0x20002, R39, 0xf8, !PT ;  /* 0x0002000226277812 */ /* 0x000fe400078ef827 */
[----:B------:R-:W-:-:S02]  /*1740*/  SHF.R.U32.HI R88, RZ, 0xd, R24 ;  /* 0x0000000dff587819 */ /* 0x000fc40000011618 */
[----:B------:R-:W-:Y:S02]  /*1750*/  SHF.R.U32.HI R86, RZ, 0xd, R25 ;  /* 0x0000000dff567819 */ /* 0x000fe40000011619 */
[----:B------:R-:W-:Y:S02]  /*1760*/  LOP3.LUT R88, R37, 0x40004, R88, 0xf8, !PT ;  /* 0x0004000425587812 */ /* 0x000fe400078ef858 */
[----:B------:R-:W-:Y:S02]  /*1770*/  LOP3.LUT R86, R39, 0x40004, R86, 0xf8, !PT ;  /* 0x0004000427567812 */ /* 0x000fe400078ef856 */
[----:B------:R-:W1:Y:S01]  /*1780*/  LDS.128 R36, [UR4] ;  /* 0x00000004ff247984 */ /* 0x000e620008000c00 */
[----:B------:R-:W-:Y:S02]  /*1790*/  SHF.R.U32.HI R43, RZ, 0xf, R22 ;  /* 0x0000000fff2b7819 */ /* 0x000fe40000011616 */
[----:B------:R-:W-:Y:S02]  /*17a0*/  SHF.R.U32.HI R45, RZ, 0xf, R23 ;  /* 0x0000000fff2d7819 */ /* 0x000fe40000011617 */
[----:B------:R-:W-:-:S02]  /*17b0*/  SHF.R.U32.HI R44, RZ, 0xe, R18 ;  /* 0x0000000eff2c7819 */ /* 0x000fc40000011612 */
[----:B------:R-:W-:Y:S02]  /*17c0*/  LOP3.LUT R43, R43, 0x10001, RZ, 0xc0, !PT ;  /* 0x000100012b2b7812 */ /* 0x000fe400078ec0ff */
[----:B------:R-:W-:Y:S02]  /*17d0*/  SHF.R.U32.HI R46, RZ, 0xe, R19 ;  /* 0x0000000eff2e7819 */ /* 0x000fe40000011613 */
[----:B------:R-:W-:Y:S02]  /*17e0*/  LOP3.LUT R45, R45, 0x10001, RZ, 0xc0, !PT ;  /* 0x000100012d2d7812 */ /* 0x000fe400078ec0ff */
[----:B------:R-:W-:Y:S02]  /*17f0*/  LOP3.LUT R43, R43, 0x20002, R44, 0xf8, !PT ;  /* 0x000200022b2b7812 */ /* 0x000fe400078ef82c */
[----:B------:R-:W-:Y:S02]  /*1800*/  SHF.R.U32.HI R82, RZ, 0xd, R26 ;  /* 0x0000000dff527819 */ /* 0x000fe4000001161a */
[----:B------:R-:W-:-:S02]  /*1810*/  LOP3.LUT R42, R20, 0x3e003e0, RZ, 0xc0, !PT ;  /* 0x03e003e0142a7812 */ /* 0x000fc400078ec0ff */
[----:B------:R-:W-:Y:S02]  /*1820*/  LOP3.LUT R45, R45, 0x20002, R46, 0xf8, !PT ;  /* 0x000200022d2d7812 */ /* 0x000fe400078ef82e */
[----:B------:R-:W-:Y:S02]  /*1830*/  LOP3.LUT R61, R20, 0x1f001f, RZ, 0xc0, !PT ;  /* 0x001f001f143d7812 */ /* 0x000fe400078ec0ff */
[----:B------:R-:W-:Y:S02]  /*1840*/  SHF.R.U32.HI R52, RZ, 0xa, R20 ;  /* 0x0000000aff347819 */ /* 0x000fe40000011614 */
[----:B------:R-:W-:Y:S02]  /*1850*/  LOP3.LUT R46, R29, 0x3e003e0, RZ, 0xc0, !PT ;  /* 0x03e003e01d2e7812 */ /* 0x000fe400078ec0ff */
[C---:B------:R-:W-:Y:S02]  /*1860*/  LOP3.LUT R20, R21.reuse, 0x1f001f, RZ, 0xc0, !PT ;  /* 0x001f001f15147812 */ /* 0x040fe400078ec0ff */
[----:B0-----:R-:W-:-:S02]  /*1870*/  LOP3.LUT R15, R21, 0x3e003e0, RZ, 0xc0, !PT ;  /* 0x03e003e0150f7812 */ /* 0x001fc400078ec0ff */
[----:B------:R-:W-:Y:S02]  /*1880*/  SHF.R.U32.HI R53, RZ, 0xa, R21 ;  /* 0x0000000aff357819 */ /* 0x000fe40000011615 */
[C---:B------:R-:W-:Y:S02]  /*1890*/  LOP3.LUT R21, R22.reuse, 0x1f001f, RZ, 0xc0, !PT ;  /* 0x001f001f16157812 */ /* 0x040fe400078ec0ff */
[----:B------:R-:W-:Y:S02]  /*18a0*/  LOP3.LUT R13, R22, 0x3e003e0, RZ, 0xc0, !PT ;  /* 0x03e003e0160d7812 */ /* 0x000fe400078ec0ff */
[----:B------:R-:W-:Y:S02]  /*18b0*/  SHF.R.U32.HI R54, RZ, 0xa, R22 ;  /* 0x0000000aff367819 */ /* 0x000fe40000011616 */
[----:B------:R-:W-:Y:S02]  /*18c0*/  LOP3.LUT R82, R43, 0x40004, R82, 0xf8, !PT ;  /* 0x000400042b527812 */ /* 0x000fe400078ef852 */
[----:B------:R-:W-:-:S02]  /*18d0*/  LOP3.LUT R22, R23, 0x1f001f, RZ, 0xc0, !PT ;  /* 0x001f001f17167812 */ /* 0x000fc400078ec0ff */
[----:B------:R-:W-:Y:S02]  /*18e0*/  LOP3.LUT R14, R23, 0x3e003e0, RZ, 0xc0, !PT ;  /* 0x03e003e0170e7812 */ /* 0x000fe400078ec0ff */
[----:B------:R-:W-:Y:S02]  /*18f0*/  SHF.R.U32.HI R59, RZ, 0xa, R23 ;  /* 0x0000000aff3b7819 */ /* 0x000fe40000011617 */
[----:B------:R-:W-:Y:S02]  /*1900*/  LOP3.LUT R43, R42, 0x64006400, RZ, 0xfc, !PT ;  /* 0x640064002a2b7812 */ /* 0x000fe400078efcff */
[----:B------:R-:W-:Y:S02]  /*1910*/  LOP3.LUT R23, R16, 0x3e003e0, RZ, 0xc0, !PT ;  /* 0x03e003e010177812 */ /* 0x000fe400078ec0ff */
[----:B------:R-:W-:Y:S01]  /*1920*/  LOP3.LUT R63, R46, 0x64006400, RZ, 0xfc, !PT ;  /* 0x640064002e3f7812 */ /* 0x000fe200078efcff */
[----:B------:R-:W-:Y:S01]  /*1930*/  HFMA2 R74, R43, R40.H0_H0, -48, -48 ;  /* 0xd200d2002b4a7431 */ /* 0x000fe20000040028 */
[----:B------:R-:W-:-:S02]  /*1940*/  LOP3.LUT R66, R16, 0x1f001f, RZ, 0xc0, !PT ;  /* 0x001f001f10427812 */ /* 0x000fc400078ec0ff */
[----:B------:R-:W-:Y:S01]  /*1950*/  SHF.R.U32.HI R58, RZ, 0xa, R16 ;  /* 0x0000000aff3a7819 */ /* 0x000fe20000011610 */
[----:B------:R-:W-:Y:S01]  /*1960*/  HFMA2 R43, R63, R40.H0_H0, -48, -48 ;  /* 0xd200d2003f2b7431 */ /* 0x000fe20000040028 */
[----:B------:R-:W-:Y:S02]  /*1970*/  LOP3.LUT R62, R27, 0x3e003e0, RZ, 0xc0, !PT ;  /* 0x03e003e01b3e7812 */ /* 0x000fe400078ec0ff */
[----:B------:R-:W-:Y:S02]  /*1980*/  LOP3.LUT R57, R13, 0x64006400, RZ, 0xfc, !PT ;  /* 0x640064000d397812 */ /* 0x000fe400078efcff */
[C---:B------:R-:W-:Y:S02]  /*1990*/  LOP3.LUT R67, R17.reuse, 0x1f001f, RZ, 0xc0, !PT ;  /* 0x001f001f11437812 */ /* 0x040fe400078ec0ff */
[----:B------:R-:W-:Y:S02]  /*19a0*/  LOP3.LUT R16, R17, 0x3e003e0, RZ, 0xc0, !PT ;  /* 0x03e003e011107812 */ /* 0x000fe400078ec0ff */
        /* <DEDUP_REMOVED lines=8> */
[----:B------:R-:W-:Y:S02]  /*1a30*/  LOP3.LUT R19, R24, 0x3e003e0, RZ, 0xc0, !PT ;  /* 0x03e003e018137812 */ /* 0x000fe400078ec0ff */
[----:B------:R-:W-:Y:S01]  /*1a40*/  LOP3.LUT R81, R62, 0x64006400, RZ, 0xfc, !PT ;  /* 0x640064003e517812 */ /* 0x000fe200078efcff */
[-C--:B------:R-:W-:Y:S01]  /*1a50*/  HFMA2 R62, R57, R40.reuse.H0_H0, -48, -48 ;  /* 0xd200d200393e7431 */ /* 0x080fe20000040028 */
[----:B------:R-:W-:Y:S01]  /*1a60*/  SHF.R.U32.HI R84, RZ, 0xd, R27 ;  /* 0x0000000dff547819 */ /* 0x000fe2000001161b */
[----:B------:R-:W-:Y:S01]  /*1a70*/  HFMA2 R57, R23, R40.H0_H0, -48, -48 ;  /* 0xd200d20017397431 */ /* 0x000fe20000040028 */
        /* <DEDUP_REMOVED lines=9> */
[----:B------:R-:W-:Y:S01]  /*1b10*/  LOP3.LUT R84, R45, 0x40004, R84, 0xf8, !PT ;  /* 0x000400042d547812 */ /* 0x000fe200078ef854 */
        /* <DEDUP_REMOVED lines=8> */
[----:B------:R-:W-:Y:S01]  /*1ba0*/  HFMA2 R15, R73, R40.H0_H0, -48, -48 ;  /* 0xd200d200490f7431 */ /* 0x000fe20000040028 */
        /* <DEDUP_REMOVED lines=43> */
[----:B------:R-:W-:Y:S01]  /*1e60*/  LOP3.LUT R73, R18, 0x64006400, RZ, 0xfc, !PT ;  /* 0x6400640012497812 */ /* 0x000fe200078efcff */
[----:B------:R-:W0:Y:S01]  /*1e70*/  LDS.128 R20, [UR4+0x10] ;  /* 0x00001004ff147984 */ /* 0x000e220008000c00 */
[-C--:B------:R-:W-:Y:S01]  /*1e80*/  HFMA2 R18, R71, R40.reuse.H0_H0, -48, -48 ;  /* 0xd200d20047127431 */ /* 0x080fe20000040028 */
[-C--:B-1----:R-:W-:Y:S01]  /*1e90*/  HFMA2.MMA R71, R63, R36.reuse, RZ ;  /* 0x000000243f477235 */ /* 0x082fe200000000ff */
[----:B------:R-:W-:Y:S01]  /*1ea0*/  HADD2 R61, R70, -1040, -1040 ;  /* 0xe410e410463d7430 */ /* 0x000fe20000000000 */
[----:B------:R-:W-:Y:S01]  /*1eb0*/  LOP3.LUT R91, R32, 0x1f001f, RZ, 0xc0, !PT ;  /* 0x001f001f205b7812 */ /* 0x000fe200078ec0ff */
[----:B------:R-:W-:Y:S01]  /*1ec0*/  HFMA2 R40, R73, R40.H0_H0, -48, -48 ;  /* 0xd200d20049287431 */ /* 0x000fe20000040028 */
[----:B------:R-:W-:Y:S01]  /*1ed0*/  HFMA2.MMA R73, R87, R36, RZ ;  /* 0x0000002457497235 */ /* 0x000fe200000000ff */
[-C--:B------:R-:W-:Y:S01]  /*1ee0*/  HFMA2 R70, R83, R36.reuse, RZ.H0_H0 ;  /* 0x0000002453467231 */ /* 0x080fe200000400ff */
[----:B------:R-:W-:Y:S01]  /*1ef0*/  LOP3.LUT R91, R91, 0x64006400, RZ, 0xfc, !PT ;  /* 0x640064005b5b7812 */ /* 0x000fe200078efcff */
[----:B------:R-:W-:Y:S01]  /*1f00*/  HFMA2 R75, R61, R36, RZ.H0_H0 ;  /* 0x000000243d4b7231 */ /* 0x000fe200000400ff */
        /* <DEDUP_REMOVED lines=8> */
[----:B------:R-:W-:Y:S01]  /*1f90*/  LOP3.LUT R59, R71, 0x64006400, RZ, 0xfc, !PT ;  /* 0x64006400473b7812 */ /* 0x000fe200078efcff */
[----:B------:R-:W-:Y:S01]  /*1fa0*/  HADD2 R54, R54, -1040, -1040 ;  /* 0xe410e41036367430 */ /* 0x000fe20000000000 */
[----:B------:R-:W-:Y:S01]  /*1fb0*/  LOP3.LUT R68, R75, 0x64006400, RZ, 0xfc, !PT ;  /* 0x640064004b447812 */ /* 0x000fe200078efcff */
[----:B------:R-:W-:-:S02]  /*1fc0*/  HADD2 R71, R53, -1040, -1040 ;  /* 0xe410e41035477430 */ /* 0x000fc40000000000 */
[----:B------:R-:W-:Y:S02]  /*1fd0*/  HADD2 R59, R59, -1040, -1040 ;  /* 0xe410e4103b3b7430 */ /* 0x000fe40000000000 */
[----:B------:R-:W-:Y:S02]  /*1fe0*/  HADD2 R53, R68, -1040, -1040 ;  /* 0xe410e41044357430 */ /* 0x000fe40000000000 */
[----:B------:R-:W-:Y:S02]  /*1ff0*/  HADD2 R75, R52, -1040, -1040 ;  /* 0xe410e410344b7430 */ /* 0x000fe40000000000 */
[-C--:B------:R-:W-:Y:S01]  /*2000*/  HFMA2.MMA R36, R59, R38.reuse, R36 ;  /* 0x000000263b247235 */ /* 0x080fe20000000024 */
[-C--:B------:R-:W-:Y:S02]  /*2010*/  HFMA2 R76, R71, R38.reuse, R70 ;  /* 0x00000026474c7231 */ /* 0x080fe40000000046 */
[----:B------:R-:W-:Y:S01]  /*2020*/  HFMA2 R37, R53, R38, R37 ;  /* 0x0000002635257231 */ /* 0x000fe20000000025 */
[----:B------:R-:W-:Y:S01]  /*2030*/  HFMA2.MMA R73, R75, R38, R73 ;  /* 0x000000264b497235 */ /* 0x000fe20000000049 */
[----:B------:R-:W-:Y:S01]  /*2040*/  HADD2 R68, R67, -1040, -1040 ;  /* 0xe410e41043447430 */ /* 0x000fe20000000000 */
[----:B------:R-:W-:Y:S01]  /*2050*/  HFMA2.MMA R36, R54, R39, R36 ;  /* 0x0000002736247235 */ /* 0x000fe20000000024 */
[----:B------:R-:W-:-:S02]  /*2060*/  HADD2 R52, R69, -1040, -1040 ;  /* 0xe410e41045347430 */ /* 0x000fc40000000000 */
[----:B------:R-:W-:Y:S02]  /*2070*/  HADD2 R70, R66, -1040, -1040 ;  /* 0xe410e41042467430 */ /* 0x000fe40000000000 */
[-C--:B------:R-:W-:Y:S02]  /*2080*/  HFMA2 R76, R68, R39.reuse, R76 ;  /* 0x00000027444c7231 */ /* 0x080fe4000000004c */
[----:B------:R-:W-:Y:S02]  /*2090*/  HFMA2 R37, R52, R39, R37 ;  /* 0x0000002734257231 */ /* 0x000fe40000000025 */
[-C--:B0-----:R-:W-:Y:S01]  /*20a0*/  HFMA2 R77, R55, R20.reuse, R76 ;  /* 0x00000014374d7231 */ /* 0x081fe2000000004c */
[----:B------:R-:W-:Y:S01]  /*20b0*/  HFMA2.MMA R69, R70, R39, R73 ;  /* 0x0000002746457235 */ /* 0x000fe20000000049 */
[----:B------:R-:W-:Y:S01]  /*20c0*/  HFMA2 R67, R14, R20, R37 ;  /* 0x000000140e437231 */ /* 0x000fe20000000025 */
[-C--:B------:R-:W-:Y:S01]  /*20d0*/  HFMA2.MMA R76, R13, R20.reuse, R36 ;  /* 0x000000140d4c7235 */ /* 0x080fe20000000024 */
[----:B------:R-:W-:Y:S01]  /*20e0*/  HADD2 R66, R58, -1040, -1040 ;  /* 0xe410e4103a427430 */ /* 0x000fe20000000000 */
[----:B------:R-:W0:Y:S01]  /*20f0*/  LDS.128 R36, [UR4+0x20] ;  /* 0x00002004ff247984 */ /* 0x000e220008000c00 */
[----:B------:R-:W-:Y:S01]  /*2100*/  HADD2 R58, R65, -1040, -1040 ;  /* 0xe410e410413a7430 */ /* 0x000fe20000000000 */
[----:B------:R-:W-:Y:S01]  /*2110*/  HFMA2.MMA R69, R57, R20, R69 ;  /* 0x0000001439457235 */ /* 0x000fe20000000045 */
[----:B------:R-:W-:Y:S01]  /*2120*/  LOP3.LUT R20, R64, 0x64006400, RZ, 0xfc, !PT ;  /* 0x6400640040147812 */ /* 0x000fe200078efcff */
[----:B------:R-:W-:Y:S01]  /*2130*/  HADD2 R64, R60, -1040, -1040 ;  /* 0xe410e4103c407430 */ /* 0x000fe20000000000 */
[----:B------:R-:W-:-:S02]  /*2140*/  LOP3.LUT R65, R24, 0x1f001f, RZ, 0xc0, !PT ;  /* 0x001f001f18417812 */ /* 0x000fc400078ec0ff */
[----:B------:R-:W-:Y:S01]  /*2150*/  LOP3.LUT R73, R27, 0x1f001f, RZ, 0xc0, !PT ;  /* 0x001f001f1b497812 */ /* 0x000fe200078ec0ff */
[----:B------:R-:W-:Y:S01]  /*2160*/  HADD2 R60, R20, -1040, -1040 ;  /* 0xe410e410143c7430 */ /* 0x000fe20000000000 */
[-C--:B------:R-:W-:Y:S01]  /*2170*/  HFMA2.MMA R20, R66, R21.reuse, R69 ;  /* 0x0000001542147235 */ /* 0x080fe20000000045 */
[-C--:B------:R-:W-:Y:S01]  /*2180*/  HFMA2 R77, R64, R21.reuse, R77 ;  /* 0x00000015404d7231 */ /* 0x080fe2000000004d */
[----:B------:R-:W-:Y:S02]  /*2190*/  LOP3.LUT R65, R65, 0x64006400, RZ, 0xfc, !PT ;  /* 0x6400640041417812 */ /* 0x000fe400078efcff */
[----:B------:R-:W-:Y:S01]  /*21a0*/  SHF.R.U32.HI R24, RZ, 0xa, R24 ;  /* 0x0000000aff187819 */ /* 0x000fe20000011618 */
[----:B------:R-:W-:Y:S01]  /*21b0*/  HFMA2.MMA R76, R60, R21, R76 ;  /* 0x000000153c4c7235 */ /* 0x000fe2000000004c */
[----:B------:R-:W-:Y:S01]  /*21c0*/  HFMA2 R21, R58, R21, R67 ;  /* 0x000000153a157231 */ /* 0x000fe20000000043 */
[----:B------:R-:W-:Y:S02]  /*21d0*/  LOP3.LUT R67, R25, 0x1f001f, RZ, 0xc0, !PT ;  /* 0x001f001f19437812 */ /* 0x000fe400078ec0ff */
[----:B------:R-:W-:Y:S01]  /*21e0*/  LOP3.LUT R79, R73, 0x64006400, RZ, 0xfc, !PT ;  /* 0x64006400494f7812 */ /* 0x000fe200078efcff */
[----:B------:R-:W-:Y:S01]  /*21f0*/  HADD2 R73, R65, -1040, -1040 ;  /* 0xe410e41041497430 */ /* 0x000fe20000000000 */
[----:B------:R-:W-:-:S02]  /*2200*/  LOP3.LUT R69, R26, 0x1f001f, RZ, 0xc0, !PT ;  /* 0x001f001f1a457812 */ /* 0x000fc400078ec0ff */
[----:B------:R-:W-:Y:S01]  /*2210*/  LOP3.LUT R67, R67, 0x64006400, RZ, 0xfc, !PT ;  /* 0x6400640043437812 */ /* 0x000fe200078efcff */
[----:B------:R-:W-:Y:S01]  /*2220*/  HADD2 R65, R79, -1040, -1040 ;  /* 0xe410e4104f417430 */ /* 0x000fe20000000000 */
[----:B------:R-:W-:Y:S01]  /*2230*/  SHF.R.U32.HI R27, RZ, 0xa, R27 ;  /* 0x0000000aff1b7819 */ /* 0x000fe2000001161b */
[----:B------:R-:W-:Y:S01]  /*2240*/  HFMA2.MMA R20, R73, R22, R20 ;  /* 0x0000001649147235 */ /* 0x000fe20000000014 */
[----:B------:R-:W-:Y:S01]  /*2250*/  LOP3.LUT R24, R24, 0x1f001f, RZ, 0xc0, !PT ;  /* 0x001f001f18187812 */ /* 0x000fe200078ec0ff */
[-C--:B------:R-:W-:Y:S01]  /*2260*/  HFMA2 R21, R65, R22.reuse, R21 ;  /* 0x0000001641157231 */ /* 0x080fe20000000015 */
[----:B------:R-:W-:Y:S01]  /*2270*/  LOP3.LUT R78, R69, 0x64006400, RZ, 0xfc, !PT ;  /* 0x64006400454e7812 */ /* 0x000fe200078efcff */
[----:B------:R-:W-:Y:S01]  /*2280*/  HADD2 R69, R67, -1040, -1040 ;  /* 0xe410e41043457430 */ /* 0x000fe20000000000 */
[----:B------:R-:W-:Y:S01]  /*2290*/  LOP3.LUT R27, R27, 0x1f001f, RZ, 0xc0, !PT ;  /* 0x001f001f1b1b7812 */ /* 0x000fe200078ec0ff */
[----:B------:R-:W-:Y:S01]  /*22a0*/  HFMA2.MMA R20, R48, R23, R20 ;  /* 0x0000001730147235 */ /* 0x000fe20000000014 */
[----:B------:R-:W-:Y:S01]  /*22b0*/  LOP3.LUT R24, R24, 0x64006400, RZ, 0xfc, !PT ;  /* 0x6400640018187812 */ /* 0x000fe200078efcff */
[----:B------:R-:W-:Y:S01]  /*22c0*/  HFMA2 R77, R69, R22, R77 ;  /* 0x00000016454d7231 */ /* 0x000fe2000000004d */
[----:B------:R-:W-:Y:S01]  /*22d0*/  LOP3.LUT R27, R27, 0x64006400, RZ, 0xfc, !PT ;  /* 0x640064001b1b7812 */ /* 0x000fe200078efcff */
[----:B------:R-:W-:Y:S01]  /*22e0*/  HADD2 R67, R78, -1040, -1040 ;  /* 0xe410e4104e437430 */ /* 0x000fe20000000000 */
[----:B------:R-:W-:Y:S01]  /*22f0*/  SHF.R.U32.HI R26, RZ, 0xa, R26 ;  /* 0x0000000aff1a7819 */ /* 0x000fe2000001161a */
[----:B------:R-:W-:Y:S01]  /*2300*/  HADD2 R85, R24, -1040, -1040 ;  /* 0xe410e41018557430 */ /* 0x000fe20000000000 */
[----:B------:R-:W-:Y:S01]  /*2310*/  SHF.R.U32.HI R25, RZ, 0xa, R25 ;  /* 0x0000000aff197819 */ /* 0x000fe20000011619 */
[-C--:B------:R-:W-:Y:S01]  /*2320*/  HFMA2 R89, R44, R23.reuse, R77 ;  /* 0x000000172c597231 */ /* 0x080fe2000000004d */
[----:B------:R-:W-:Y:S01]  /*2330*/  LOP3.LUT R26, R26, 0x1f001f, RZ, 0xc0, !PT ;  /* 0x001f001f1a1a7812 */ /* 0x000fe200078ec0ff */
[----:B------:R-:W-:Y:S01]  /*2340*/  HFMA2 R21, R16, R23, R21 ;  /* 0x0000001710157231 */ /* 0x000fe20000000015 */
[----:B------:R-:W-:Y:S01]  /*2350*/  HFMA2.MMA R76, R67, R22, R76 ;  /* 0x00000016434c7235 */ /* 0x000fe2000000004c */
[----:B------:R-:W-:Y:S01]  /*2360*/  HADD2 R77, R27, -1040, -1040 ;  /* 0xe410e4101b4d7430 */ /* 0x000fe20000000000 */
[----:B0-----:R-:W-:Y:S01]  /*2370*/  HFMA2.MMA R90, R85, R36, R20 ;  /* 0x00000024555a7235 */ /* 0x001fe20000000014 */
[----:B------:R-:W-:-:S02]  /*2380*/  LOP3.LUT R26, R26, 0x64006400, RZ, 0xfc, !PT ;  /* 0x640064001a1a7812 */ /* 0x000fc400078efcff */
[----:B------:R-:W-:Y:S01]  /*2390*/  HFMA2 R20, R77, R36, R21 ;  /* 0x000000244d147231 */ /* 0x000fe20000000015 */
[----:B------:R-:W-:Y:S01]  /*23a0*/  LOP3.LUT R21, R28, 0x1f001f, RZ, 0xc0, !PT ;  /* 0x001f001f1c157812 */ /* 0x000fe200078ec0ff */
[----:B------:R-:W-:Y:S01]  /*23b0*/  HFMA2.MMA R76, R15, R23, R76 ;  /* 0x000000170f4c7235 */ /* 0x000fe2000000004c */
[----:B------:R-:W-:Y:S01]  /*23c0*/  LOP3.LUT R25, R25, 0x1f001f, RZ, 0xc0, !PT ;  /* 0x001f001f19197812 */ /* 0x000fe200078ec0ff */
[----:B------:R-:W-:Y:S01]  /*23d0*/  HADD2 R79, R26, -1040, -1040 ;  /* 0xe410e4101a4f7430 */ /* 0x000fe20000000000 */
[----:B------:R-:W-:Y:S02]  /*23e0*/  LOP3.LUT R23, R30, 0x1f001f, RZ, 0xc0, !PT ;  /* 0x001f001f1e177812 */ /* 0x000fe400078ec0ff */
[----:B------:R-:W-:Y:S02]  /*23f0*/  LOP3.LUT R21, R21, 0x64006400, RZ, 0xfc, !PT ;  /* 0x6400640015157812 */ /* 0x000fe400078efcff */
[----:B------:R-:W-:Y:S01]  /*2400*/  LOP3.LUT R25, R25, 0x64006400, RZ, 0xfc, !PT ;  /* 0x6400640019197812 */ /* 0x000fe200078efcff */
[----:B------:R-:W-:Y:S01]  /*2410*/  HFMA2.MMA R27, R79, R36, R76 ;  /* 0x000000244f1b7235 */ /* 0x000fe2000000004c */
[----:B------:R-:W-:Y:S01]  /*2420*/  LOP3.LUT R22, R29, 0x1f001f, RZ, 0xc0, !PT ;  /* 0x001f001f1d167812 */ /* 0x000fe200078ec0ff */
[----:B------:R-:W-:Y:S01]  /*2430*/  HADD2 R80, R21, -1040, -1040 ;  /* 0xe410e41015507430 */ /* 0x000fe20000000000 */
[----:B------:R-:W-:Y:S01]  /*2440*/  LOP3.LUT R24, R31, 0x1f001f, RZ, 0xc0, !PT ;  /* 0x001f001f1f187812 */ /* 0x000fe200078ec0ff */
[----:B------:R-:W-:Y:S01]  /*2450*/  HADD2 R81, R25, -1040, -1040 ;  /* 0xe410e41019517430 */ /* 0x000fe20000000000 */
[----:B------:R-:W-:-:S02]  /*2460*/  LOP3.LUT R23, R23, 0x64006400, RZ, 0xfc, !PT ;  /* 0x6400640017177812 */ /* 0x000fc400078efcff */
[----:B------:R-:W-:Y:S01]  /*2470*/  LOP3.LUT R22, R22, 0x64006400, RZ, 0xfc, !PT ;  /* 0x6400640016167812 */ /* 0x000fe200078efcff */
[----:B------:R-:W-:Y:S01]  /*2480*/  HFMA2 R89, R81, R36, R89 ;  /* 0x0000002451597231 */ /* 0x000fe20000000059 */
[----:B------:R-:W-:Y:S01]  /*2490*/  SHF.R.U32.HI R21, RZ, 0xc, R28 ;  /* 0x0000000cff157819 */ /* 0x000fe2000001161c */
[----:B------:R-:W-:Y:S01]  /*24a0*/  HADD2 R76, R23, -1040, -1040 ;  /* 0xe410e410174c7430 */ /* 0x000fe20000000000 */
[----:B------:R-:W-:Y:S01]  /*24b0*/  LOP3.LUT R24, R24, 0x64006400, RZ, 0xfc, !PT ;  /* 0x6400640018187812 */ /* 0x000fe200078efcff */
[----:B------:R-:W-:Y:S01]  /*24c0*/  HADD2 R78, R22, -1040, -1040 ;  /* 0xe410e410164e7430 */ /* 0x000fe20000000000 */
[----:B------:R-:W-:Y:S01]  /*24d0*/  LOP3.LUT R88, R88, 0x80008, R21, 0xf8, !PT ;  /* 0x0008000858587812 */ /* 0x000fe200078ef815 */
[-C--:B------:R-:W-:Y:S01]  /*24e0*/  HFMA2.MMA R90, R80, R37.reuse, R90 ;  /* 0x00000025505a7235 */ /* 0x080fe2000000005a */
[----:B------:R-:W-:Y:S01]  /*24f0*/  SHF.R.U32.HI R23, RZ, 0xc, R29 ;  /* 0x0000000cff177819 */ /* 0x000fe2000001161d */
[----:B------:R-:W-:Y:S01]  /*2500*/  HADD2 R36, R24, -1040, -1040 ;  /* 0xe410e41018247430 */ /* 0x000fe20000000000 */
[----:B------:R-:W-:Y:S01]  /*2510*/  SHF.R.U32.HI R21, RZ, 0xc, R31 ;  /* 0x0000000cff157819 */ /* 0x000fe2000001161f */
[-C--:B------:R-:W-:Y:S01]  /*2520*/  HFMA2 R89, R78, R37.reuse, R89 ;  /* 0x000000254e597231 */ /* 0x080fe20000000059 */
[----:B------:R-:W-:Y:S01]  /*2530*/  HFMA2.MMA R27, R76, R37, R27 ;  /* 0x000000254c1b7235 */ /* 0x000fe2000000001b */
[----:B------:R-:W-:Y:S01]  /*2540*/  HFMA2 R37, R36, R37, R20 ;  /* 0x0000002524257231 */ /* 0x000fe20000000014 */
[----:B------:R-:W-:Y:S01]  /*2550*/  LOP3.LUT R24, R86, 0x80008, R23, 0xf8, !PT ;  /* 0x0008000856187812 */ /* 0x000fe200078ef817 */
[-C--:B------:R-:W-:Y:S01]  /*2560*/  HFMA2.MMA R90, R45, R38.reuse, R90 ;  /* 0x000000262d5a7235 */ /* 0x080fe2000000005a */
[----:B------:R-:W-:Y:S01]  /*2570*/  LOP3.LUT R26, R84, 0x80008, R21, 0xf8, !PT ;  /* 0x00080008541a7812 */ /* 0x000fe200078ef815 */
[-C--:B------:R-:W-:Y:S01]  /*2580*/  HFMA2 R89, R43, R38.reuse, R89 ;  /* 0x000000262b597231 */ /* 0x080fe20000000059 */
[----:B------:R-:W0:Y:S01]  /*2590*/  LDS.128 R20, [UR4+0x30] ;  /* 0x00003004ff147984 */ /* 0x000e220008000c00 */
[----:B------:R-:W-:Y:S01]  /*25a0*/  SHF.R.U32.HI R25, RZ, 0xc, R30 ;  /* 0x0000000cff197819 */ /* 0x000fe2000001161e */
[----:B------:R-:W-:Y:S01]  /*25b0*/  HFMA2.MMA R27, R17, R38, R27 ;  /* 0x00000026111b7235 */ /* 0x000fe2000000001b */
[----:B------:R-:W-:Y:S01]  /*25c0*/  SHF.R.U32.HI R28, RZ, 0xa, R28 ;  /* 0x0000000aff1c7819 */ /* 0x000fe2000001161c */
[----:B------:R-:W-:Y:S01]  /*25d0*/  HFMA2 R37, R19, R38, R37 ;  /* 0x0000002613257231 */ /* 0x000fe20000000025 */
[----:B------:R-:W-:-:S02]  /*25e0*/  SHF.R.U32.HI R30, RZ, 0xa, R30 ;  /* 0x0000000aff1e7819 */ /* 0x000fc4000001161e */
[----:B------:R-:W-:Y:S02]  /*25f0*/  SHF.R.U32.HI R29, RZ, 0xa, R29 ;  /* 0x0000000aff1d7819 */ /* 0x000fe4000001161d */
[----:B------:R-:W-:Y:S02]  /*2600*/  SHF.R.U32.HI R31, RZ, 0xa, R31 ;  /* 0x0000000aff1f7819 */ /* 0x000fe4000001161f */
        /* <DEDUP_REMOVED lines=8> */
[----:B------:R-:W-:Y:S02]  /*2690*/  LOP3.LUT R31, R31, 0x64006400, RZ, 0xfc, !PT ;  /* 0x640064001f1f7812 */ /* 0x000fe400078efcff */
[----:B------:R-:W-:Y:S01]  /*26a0*/  LOP3.LUT R25, R82, 0x80008, R25, 0xf8, !PT ;  /* 0x0008000852197812 */ /* 0x000fe200078ef819 */
[----:B------:R-:W-:Y:S02]  /*26b0*/  HADD2 R82, R30, -1040, -1040 ;  /* 0xe410e4101e527430 */ /* 0x000fe40000000000 */
[----:B------:R-:W-:Y:S01]  /*26c0*/  HADD2 R84, R29, -1040, -1040 ;  /* 0xe410e4101d547430 */ /* 0x000fe20000000000 */
[-C--:B------:R-:W-:Y:S01]  /*26d0*/  HFMA2.MMA R28, R86, R39.reuse, R90 ;  /* 0x00000027561c7235 */ /* 0x080fe2000000005a */
[----:B------:R-:W-:Y:S01]  /*26e0*/  HADD2 R38, R31, -1040, -1040 ;  /* 0xe410e4101f267430 */ /* 0x000fe20000000000 */
[----:B------:R-:W-:Y:S01]  /*26f0*/  SHF.R.U32.HI R31, RZ, 0xb, R33 ;  /* 0x0000000bff1f7819 */ /* 0x000fe20000011621 */
[-C--:B------:R-:W-:Y:S01]  /*2700*/  HFMA2 R29, R84, R39.reuse, R89 ;  /* 0x00000027541d7231 */ /* 0x080fe20000000059 */
[----:B------:R-:W-:Y:S01]  /*2710*/  HFMA2.MMA R27, R82, R39, R27 ;  /* 0x00000027521b7235 */ /* 0x000fe2000000001b */
[----:B------:R-:W-:Y:S01]  /*2720*/  HFMA2 R30, R38, R39, R37 ;  /* 0x00000027261e7231 */ /* 0x000fe20000000025 */
[----:B------:R-:W-:-:S02]  /*2730*/  LOP3.LUT R39, R34, 0x1f001f, RZ, 0xc0, !PT ;  /* 0x001f001f22277812 */ /* 0x000fc400078ec0ff */
[----:B------:R-:W-:Y:S01]  /*2740*/  LOP3.LUT R89, R33, 0x1f001f, RZ, 0xc0, !PT ;  /* 0x001f001f21597812 */ /* 0x000fe200078ec0ff */
[----:B0-----:R-:W-:Y:S01]  /*2750*/  HFMA2.MMA R28, R91, R20, R28 ;  /* 0x000000145b1c7235 */ /* 0x001fe2000000001c */
[----:B------:R-:W-:Y:S02]  /*2760*/  LOP3.LUT R39, R39, 0x64006400, RZ, 0xfc, !PT ;  /* 0x6400640027277812 */ /* 0x000fe400078efcff */
[----:B------:R-:W-:Y:S02]  /*2770*/  LOP3.LUT R37, R35, 0x1f001f, RZ, 0xc0, !PT ;  /* 0x001f001f23257812 */ /* 0x000fe400078ec0ff */
[----:B------:R-:W-:Y:S01]  /*2780*/  LOP3.LUT R89, R89, 0x64006400, RZ, 0xfc, !PT ;  /* 0x6400640059597812 */ /* 0x000fe200078efcff */
[----:B------:R-:W-:Y:S01]  /*2790*/  HADD2 R39, R39, -1040, -1040 ;  /* 0xe410e41027277430 */ /* 0x000fe20000000000 */
[----:B------:R-:W-:Y:S01]  /*27a0*/  LOP3.LUT R37, R37, 0x64006400, RZ, 0xfc, !PT ;  /* 0x6400640025257812 */ /* 0x000fe200078efcff */
[----:B------:R-:W-:Y:S01]  /*27b0*/  HFMA2.MMA R28, R46, R21, R28 ;  /* 0x000000152e1c7235 */ /* 0x000fe2000000001c */
[----:B------:R-:W-:Y:S01]  /*27c0*/  SHF.R.U32.HI R33, RZ, 0xa, R33 ;  /* 0x0000000aff217819 */ /* 0x000fe20000011621 */
[----:B------:R-:W-:Y:S01]  /*27d0*/  HADD2 R89, R89, -1040, -1040 ;  /* 0xe410e41059597430 */ /* 0x000fe20000000000 */
[----:B------:R-:W-:Y:S01]  /*27e0*/  LOP3.LUT R24, R24, 0x100010, R31, 0xf8, !PT ;  /* 0x0010001018187812 */ /* 0x000fe200078ef81f */
[----:B------:R-:W-:Y:S01]  /*27f0*/  HADD2 R37, R37, -1040, -1040 ;  /* 0xe410e41025257430 */ /* 0x000fe20000000000 */
[----:B------:R-:W-:Y:S01]  /*2800*/  HFMA2.MMA R27, R39, R20, R27 ;  /* 0x00000014271b7235 */ /* 0x000fe2000000001b */
[-C--:B------:R-:W-:Y:S01]  /*2810*/  HFMA2 R29, R89, R20.reuse, R29 ;  /* 0x00000014591d7231 */ /* 0x080fe2000000001d */
[--C-:B------:R-:W-:Y:S01]  /*2820*/  SHF.R.U32.HI R31, RZ, 0xb, R35.reuse ;  /* 0x0000000bff1f7819 */ /* 0x100fe20000011623 */
[----:B------:R-:W-:Y:S01]  /*2830*/  HFMA2 R30, R37, R20, R30 ;  /* 0x00000014251e7231 */ /* 0x000fe2000000001e */
[----:B------:R-:W-:Y:S01]  /*2840*/  SHF.R.U32.HI R35, RZ, 0xa, R35 ;  /* 0x0000000aff237819 */ /* 0x000fe20000011623 */
[-C--:B------:R-:W-:Y:S01]  /*2850*/  HFMA2 R20, R42, R21.reuse, R29 ;  /* 0x000000152a147231 */ /* 0x080fe2000000001d */
[--C-:B------:R-:W-:Y:S01]  /*2860*/  SHF.R.U32.HI R29, RZ, 0xb, R32.reuse ;  /* 0x0000000bff1d7819 */ /* 0x100fe20000011620 */
[----:B------:R-:W-:Y:S01]  /*2870*/  HFMA2.MMA R27, R18, R21, R27 ;  /* 0x00000015121b7235 */ /* 0x000fe2000000001b */
[----:B------:R-:W-:Y:S01]  /*2880*/  SHF.R.U32.HI R32, RZ, 0xa, R32 ;  /* 0x0000000aff207819 */ /* 0x000fe20000011620 */
[----:B------:R-:W-:Y:S01]  /*2890*/  HFMA2 R21, R40, R21, R30 ;  /* 0x0000001528157231 */ /* 0x000fe2000000001e */
[----:B------:R-:W-:-:S02]  /*28a0*/  SHF.R.U32.HI R30, RZ, 0xb, R34 ;  /* 0x0000000bff1e7819 */ /* 0x000fc40000011622 */
[----:B------:R-:W-:Y:S02]  /*28b0*/  SHF.R.U32.HI R34, RZ, 0xa, R34 ;  /* 0x0000000aff227819 */ /* 0x000fe40000011622 */
[----:B------:R-:W-:Y:S02]  /*28c0*/  LOP3.LUT R32, R32, 0x1f001f, RZ, 0xc0, !PT ;  /* 0x001f001f20207812 */ /* 0x000fe400078ec0ff */
[----:B------:R-:W-:Y:S02]  /*28d0*/  LOP3.LUT R34, R34, 0x1f001f, RZ, 0xc0, !PT ;  /* 0x001f001f22227812 */ /* 0x000fe400078ec0ff */
[----:B------:R-:W-:Y:S02]  /*28e0*/  LOP3.LUT R32, R32, 0x64006400, RZ, 0xfc, !PT ;  /* 0x6400640020207812 */ /* 0x000fe400078efcff */
[----:B------:R-:W-:Y:S02]  /*28f0*/  LOP3.LUT R29, R88, 0x100010, R29, 0xf8, !PT ;  /* 0x00100010581d7812 */ /* 0x000fe400078ef81d */
[----:B------:R-:W-:Y:S01]  /*2900*/  LOP3.LUT R34, R34, 0x64006400, RZ, 0xfc, !PT ;  /* 0x6400640022227812 */ /* 0x000fe200078efcff */
[----:B------:R-:W-:Y:S01]  /*2910*/  HADD2 R92, R32, -1040, -1040 ;  /* 0xe410e410205c7430 */ /* 0x000fe20000000000 */
[----:B------:R-:W-:-:S02]  /*2920*/  LOP3.LUT R25, R25, 0x100010, R30, 0xf8, !PT ;  /* 0x0010001019197812 */ /* 0x000fc400078ef81e */
[----:B------:R-:W-:Y:S01]  /*2930*/  LOP3.LUT R33, R33, 0x1f001f, RZ, 0xc0, !PT ;  /* 0x001f001f21217812 */ /* 0x000fe200078ec0ff */
[----:B------:R-:W-:Y:S01]  /*2940*/  HADD2 R88, R34, -1040, -1040 ;  /* 0xe410e41022587430 */ /* 0x000fe20000000000 */
[----:B------:R-:W-:Y:S01]  /*2950*/  LOP3.LUT R29, R29, 0x64006400, RZ, 0xfc, !PT ;  /* 0x640064001d1d7812 */ /* 0x000fe200078efcff */
[-C--:B------:R-:W-:Y:S01]  /*2960*/  HFMA2.MMA R28, R92, R22.reuse, R28 ;  /* 0x000000165c1c7235 */ /* 0x080fe2000000001c */
[----:B------:R-:W-:Y:S02]  /*2970*/  LOP3.LUT R35, R35, 0x1f001f, RZ, 0xc0, !PT ;  /* 0x001f001f23237812 */ /* 0x000fe400078ec0ff */
[----:B------:R-:W-:Y:S01]  /*2980*/  LOP3.LUT R25, R25, 0x64006400, RZ, 0xfc, !PT ;  /* 0x6400640019197812 */ /* 0x000fe200078efcff */
[----:B------:R-:W-:Y:S01]  /*2990*/  HADD2 R100, R29, -1040, -1040 ;  /* 0xe410e4101d647430 */ /* 0x000fe20000000000 */
[----:B------:R-:W-:Y:S01]  /*29a0*/  LOP3.LUT R33, R33, 0x64006400, RZ, 0xfc, !PT ;  /* 0x6400640021217812 */ /* 0x000fe200078efcff */
[----:B------:R-:W-:Y:S01]  /*29b0*/  HFMA2.MMA R27, R88, R22, R27 ;  /* 0x00000016581b7235 */ /* 0x000fe2000000001b */
[----:B------:R-:W-:Y:S01]  /*29c0*/  LOP3.LUT R26, R26, 0x100010, R31, 0xf8, !PT ;  /* 0x001000101a1a7812 */ /* 0x000fe200078ef81f */
[----:B------:R-:W-:Y:S01]  /*29d0*/  HADD2 R96, R25, -1040, -1040 ;  /* 0xe410e41019607430 */ /* 0x000fe20000000000 */
[----:B------:R-:W-:Y:S01]  /*29e0*/  LOP3.LUT R35, R35, 0x64006400, RZ, 0xfc, !PT ;  /* 0x6400640023237812 */ /* 0x000fe200078efcff */
[----:B------:R-:W-:Y:S01]  /*29f0*/  HADD2 R90, R33, -1040, -1040 ;  /* 0xe410e410215a7430 */ /* 0x000fe20000000000 */
[----:B------:R-:W-:Y:S01]  /*2a00*/  LOP3.LUT R24, R24, 0x64006400, RZ, 0xfc, !PT ;  /* 0x6400640018187812 */ /* 0x000fe200078efcff */
[-C--:B------:R-:W-:Y:S01]  /*2a10*/  HFMA2.MMA R28, R100, R23.reuse, R28 ;  /* 0x00000017641c7235 */ /* 0x080fe2000000001c */
[----:B------:R-:W-:Y:S01]  /*2a20*/  LOP3.LUT R26, R26, 0x64006400, RZ, 0xfc, !PT ;  /* 0x640064001a1a7812 */ /* 0x000fe200078efcff */
[----:B------:R-:W-:Y:S01]  /*2a30*/  HADD2 R93, R35, -1040, -1040 ;  /* 0xe410e410235d7430 */ /* 0x000fe20000000000 */
[----:B------:R-:W-:Y:S01]  /*2a40*/  HFMA2.MMA R27, R96, R23, R27 ;  /* 0x00000017601b7235 */ /* 0x000fe2000000001b */
[----:B------:R-:W-:-:S02]  /*2a50*/  HFMA2 R20, R90, R22, R20 ;  /* 0x000000165a147231 */ /* 0x000fc40000000014 */
[----:B------:R-:W-:Y:S02]  /*2a60*/  HADD2 R98, R24, -1040, -1040 ;  /* 0xe410e41018627430 */ /* 0x000fe40000000000 */
        /* <DEDUP_REMOVED lines=66> */
[----:B0-----:R-:W-:-:S06]  /*2e90*/  HFMA2.MMA R26, R91, R20, R26 ;  /* 0x000000145b1a7235 */ /* 0x001fcc000000001a */
        /* <DEDUP_REMOVED lines=115> */
[----:B------:R-:W0:Y:S01]  /*35d0*/  LDS.128 R28, [UR4+0xe0] ;  /* 0x0000e004ff1c7984 */ /* 0x000e220008000c00 */
[----:B------:R-:W-:Y:S01]  /*35e0*/  HFMA2.MMA R62, R59, R22, R62 ;  /* 0x000000163b3e7235 */ /* 0x000fe2000000003e */
[----:B------:R-:W-:Y:S01]  /*35f0*/  HFMA2 R20, R52, R23, R20 ;  /* 0x0000001734147231 */ /* 0x000fe20000000014 */
[----:B------:R-:W-:-:S03]  /*3600*/  HFMA2.MMA R34, R68, R23, R34 ;  /* 0x0000001744227235 */ /* 0x000fc60000000022 */
[-C--:B-1----:R-:W-:Y:S01]  /*3610*/  HFMA2 R20, R14, R24.reuse, R20 ;  /* 0x000000180e147231 */ /* 0x082fe20000000014 */
[----:B------:R-:W-:Y:S02]  /*3620*/  HFMA2.MMA R62, R54, R23, R62 ;  /* 0x00000017363e7235 */ /* 0x000fe4000000003e */
[----:B------:R-:W-:Y:S02]  /*3630*/  HFMA2 R35, R70, R23, R35 ;  /* 0x0000001746237231 */ /* 0x000fe40000000023 */
[----:B------:R-:W-:Y:S02]  /*3640*/  HFMA2 R20, R58, R25, R20 ;  /* 0x000000193a147231 */ /* 0x000fe40000000014 */
[----:B------:R-:W-:Y:S01]  /*3650*/  HFMA2 R32, R55, R24, R34 ;  /* 0x0000001837207231 */ /* 0x000fe20000000022 */
[-C--:B------:R-:W-:Y:S01]  /*3660*/  HFMA2.MMA R62, R13, R24.reuse, R62 ;  /* 0x000000180d3e7235 */ /* 0x080fe2000000003e */
[----:B------:R-:W-:Y:S01]  /*3670*/  HFMA2 R20, R65, R26, R20 ;  /* 0x0000001a41147231 */ /* 0x000fe20000000014 */
[----:B------:R-:W-:-:S03]  /*3680*/  HFMA2.MMA R33, R57, R24, R35 ;  /* 0x0000001839217235 */ /* 0x000fc60000000023 */
[-C--:B------:R-:W-:Y:S01]  /*3690*/  HFMA2.MMA R64, R64, R25.reuse, R32 ;  /* 0x0000001940407235 */ /* 0x080fe20000000020 */
[----:B------:R-:W-:Y:S01]  /*36a0*/  HFMA2 R20, R16, R27, R20 ;  /* 0x0000001b10147231 */ /* 0x000fe20000000014 */
[----:B------:R-:W-:-:S05]  /*36b0*/  HFMA2.MMA R13, R60, R25, R62 ;  /* 0x000000193c0d7235 */ /* 0x000fca000000003e */
[----:B------:R-:W-:Y:S01]  /*36c0*/  HFMA2 R66, R66, R25, R33 ;  /* 0x0000001942427231 */ /* 0x000fe20000000021 */
[----:B------:R-:W-:Y:S01]  /*36d0*/  HFMA2.MMA R13, R67, R26, R13 ;  /* 0x0000001a430d7235 */ /* 0x000fe2000000000d */
[----:B------:R-:W1:Y:S01]  /*36e0*/  LDS.128 R32, [UR4+0xf0] ;  /* 0x0000f004ff207984 */ /* 0x000e620008000c00 */
[----:B------:R-:W-:-:S03]  /*36f0*/  HFMA2 R22, R69, R26, R64 ;  /* 0x0000001a45167231 */ /* 0x000fc60000000040 */
[----:B------:R-:W-:Y:S01]  /*3700*/  HFMA2.MMA R24, R73, R26, R66 ;  /* 0x0000001a49187235 */ /* 0x000fe20000000042 */
[----:B------:R-:W-:Y:S01]  /*3710*/  HFMA2 R22, R44, R27, R22 ;  /* 0x0000001b2c167231 */ /* 0x000fe20000000016 */
[----:B------:R-:W-:-:S04]  /*3720*/  HFMA2.MMA R13, R15, R27, R13 ;  /* 0x0000001b0f0d7235 */ /* 0x000fc8000000000d */
[----:B------:R-:W-:Y:S02]  /*3730*/  HFMA2.MMA R14, R48, R27, R24 ;  /* 0x0000001b300e7235 */ /* 0x000fe40000000018 */
[-C--:B0-----:R-:W-:Y:S01]  /*3740*/  HFMA2.MMA R13, R79, R28.reuse, R13 ;  /* 0x0000001c4f0d7235 */ /* 0x081fe2000000000d */
[-C--:B------:R-:W-:Y:S02]  /*3750*/  HFMA2 R22, R81, R28.reuse, R22 ;  /* 0x0000001c51167231 */ /* 0x080fe40000000016 */
[----:B------:R-:W-:Y:S01]  /*3760*/  HFMA2 R20, R77, R28, R20 ;  /* 0x0000001c4d147231 */ /* 0x000fe20000000014 */
        /* <DEDUP_REMOVED lines=9> */
[----:B------:R-:W-:Y:S01]  /*3800*/  HFMA2 R19, R38, R31, R19 ;  /* 0x0000001f26137231 */ /* 0x000fe20000000013 */
[----:B------:R-:W-:Y:S02]  /*3810*/  HFMA2.MMA R15, R45, R30, R15 ;  /* 0x0000001e2d0f7235 */ /* 0x000fe4000000000f */
[----:B------:R-:W-:-:S04]  /*3820*/  HFMA2.MMA R13, R82, R31, R13 ;  /* 0x0000001f520d7235 */ /* 0x000fc8000000000d */
[----:B------:R-:W-:-:S06]  /*3830*/  HFMA2.MMA R16, R86, R31, R15 ;  /* 0x0000001f56107235 */ /* 0x000fcc000000000f */
        /* <DEDUP_REMOVED lines=24> */
.L_x_654:
[----:B------:R-:W-:Y:S01]  /*39c0*/  LEA R13, R47, 0x20, 0x5 ;  /* 0x000000202f0d7811 */ /* 0x000fe200078e28ff */
[----:B------:R-:W-:Y:S01]  /*39d0*/  UIADD3 UR4, UR4, 0x40, URZ ;  /* 0x0000004004047890 */ /* 0x000fe2000fffe03f */
[----:B------:R-:W-:Y:S01]  /*39e0*/  IADD3 R49, R49, 0x20, RZ ;  /* 0x0000002031317810 */ /* 0x000fe20007ffe0ff */
[----:B-----5:R-:W-:Y:S01]  /*39f0*/  IMAD.WIDE R20, R12, c[0x0][0x18c], R102 ;  /* 0x000063000c147a25 */ /* 0x020fe200078e0266 */
[----:B0-----:R-:W-:Y:S02]  /*3a00*/  IMNMX R14, R13, c[0x0][0x190], PT ;  /* 0x000064000d0e7a17 */ /* 0x001fe40003800200 */
[C---:B------:R-:W-:Y:S02]  /*3a10*/  ISETP.GE.AND P0, PT, R49.reuse, c[0x0][0x1b0], PT ;  /* 0x00006c0031007a0c */ /* 0x040fe40003f06270 */
[----:B------:R-:W-:-:S13]  /*3a20*/  ISETP.LT.AND P2, PT, R49, R14, PT ;  /* 0x0000000e3100720c */ /* 0x000fda0003f41270 */
[----:B------:R-:W-:Y:S05]  /*3a30*/  @!P0 BRA P2, `(.L_x_655) ;  /* 0xffffdbc000008947 */ /* 0x000fea000103ffff */
.L_x_653:
[----:B------:R-:W-:-:S04]  /*3a40*/  ISETP.GE.AND P0, PT, R49, R50, PT ;  /* 0x000000323100720c */ /* 0x000fc80003f06270 */
[----:B------:R-:W-:-:S13]  /*3a50*/  ISETP.GE.OR P0, PT, R49, c[0x0][0x1b4], P0 ;  /* 0x00006d0031007a0c */ /* 0x000fda0000706670 */
[----:B------:R-:W-:Y:S05]  /*3a60*/  @P0 BRA `(.L_x_656) ;  /* 0x00004dc000000947 */ /* 0x000fea0003800000 */
[----:B-----5:R-:W-:Y:S02]  /*3a70*/  HADD2.F32 R12, -RZ, R2.H0_H0 ;  /* 0x20000002ff0c7230 */ /* 0x020fe40000004100 */
[----:B------:R-:W-:Y:S02]  /*3a80*/  HADD2.F32 R3, -RZ, R3.H0_H0 ;  /* 0x20000003ff037230 */ /* 0x000fe40000004100 */
[----:B------:R-:W-:Y:S02]  /*3a90*/  HADD2.F32 R4, -RZ, R4.H0_H0 ;  /* 0x20000004ff047230 */ /* 0x000fe40000004100 */
[----:B------:R-:W-:Y:S02]  /*3aa0*/  HADD2.F32 R5, -RZ, R5.H0_H0 ;  /* 0x20000005ff057230 */ /* 0x000fe40000004100 */
.L_x_661:
[----:B------:R-:W-:Y:S05]  /*3ab0*/  @!P1 BRA `(.L_x_657) ;  /* 0x00004d0000009947 */ /* 0x000fea0003800000 */
[----:B------:R-:W2:Y:S01]  /*3ac0*/  LDG.E.128.CONSTANT R16, [R20.64] ;  /* 0x0000000614107981 */ /* 0x000ea2000c1e9d00 */
[----:B------:R-:W-:Y:S01]  /*3ad0*/  IMAD.MOV.U32 R2, RZ, RZ, 0x2c00 ;  /* 0x00002c00ff027424 */ /* 0x000fe200078e00ff */
[----:B------:R-:W-:Y:S02]  /*3ae0*/  ISETP.GE.AND P0, PT, R51, 0x2, PT ;  /* 0x000000023300780c */ /* 0x000fe40003f06270 */
[----:B------:R-:W0:Y:S02]  /*3af0*/  LDS.64 R28, [UR4] ;  /* 0x00000004ff1c7984 */ /* 0x000e240008000a00 */
        /* <DEDUP_REMOVED lines=8> */
[C---:B------:R-:W-:Y:S02]  /*3b80*/  LOP3.LUT R15, R17.reuse, 0xf000f, RZ, 0xc0, !PT ;  /* 0x000f000f110f7812 */ /* 0x040fe400078ec0ff */
[----:B------:R-:W-:Y:S02]  /*3b90*/  LOP3.LUT R30, R17, 0xf000f0, RZ, 0xc0, !PT ;  /* 0x00f000f0111e7812 */ /* 0x000fe400078ec0ff */
[----:B------:R-:W-:Y:S02]  /*3ba0*/  SHF.R.U32.HI R22, RZ, 0x8, R17 ;  /* 0x00000008ff167819 */ /* 0x000fe40000011611 */
[----:B------:R-:W-:Y:S02]  /*3bb0*/  LOP3.LUT R16, R18, 0xf000f, RZ, 0xc0, !PT ;  /* 0x000f000f12107812 */ /* 0x000fe400078ec0ff */
[C---:B------:R-:W-:Y:S02]  /*3bc0*/  LOP3.LUT R17, R19.reuse, 0xf000f, RZ, 0xc0, !PT ;  /* 0x000f000f13117812 */ /* 0x040fe400078ec0ff */
[----:B------:R-:W-:-:S02]  /*3bd0*/  LOP3.LUT R34, R19, 0xf000f0, RZ, 0xc0, !PT ;  /* 0x00f000f013227812 */ /* 0x000fc400078ec0ff */
[----:B------:R-:W-:Y:S01]  /*3be0*/  SHF.R.U32.HI R13, RZ, 0x8, R19 ;  /* 0x00000008ff0d7819 */ /* 0x000fe20000011613 */
[----:B------:R-:W-:Y:S01]  /*3bf0*/  HADD2 R19, R14, -1032, -1032 ;  /* 0xe408e4080e137430 */ /* 0x000fe20000000000 */
[----:B------:R-:W-:Y:S02]  /*3c00*/  LOP3.LUT R15, R15, 0x64006400, RZ, 0xfc, !PT ;  /* 0x640064000f0f7812 */ /* 0x000fe400078efcff */
[----:B------:R-:W-:Y:S02]  /*3c10*/  LOP3.LUT R32, R18, 0xf000f0, RZ, 0xc0, !PT ;  /* 0x00f000f012207812 */ /* 0x000fe400078ec0ff */
[----:B------:R-:W-:Y:S01]  /*3c20*/  SHF.R.U32.HI R23, RZ, 0x8, R18 ;  /* 0x00000008ff177819 */ /* 0x000fe20000011612 */
[----:B------:R-:W-:Y:S01]  /*3c30*/  HADD2 R25, R15, -1032, -1032 ;  /* 0xe408e4080f197430 */ /* 0x000fe20000000000 */
        /* <DEDUP_REMOVED lines=8> */
[----:B------:R-:W0:Y:S01]  /*3cc0*/  LDS.64 R14, [UR4+0x8] ;  /* 0x00000804ff0e7984 */ /* 0x000e220008000a00 */
[--C-:B------:R-:W-:Y:S01]  /*3cd0*/  HADD2.F32 R18, -RZ, R25.reuse.H0_H0 ;  /* 0x20000019ff127230 */ /* 0x100fe20000004100 */
[----:B------:R-:W-:Y:S01]  /*3ce0*/  LOP3.LUT R31, R30, 0x64006400, RZ, 0xfc, !PT ;  /* 0x640064001e1f7812 */ /* 0x000fe200078efcff */
[----:B------:R-:W-:-:S02]  /*3cf0*/  HADD2.F32 R19, -RZ, R25.H1_H1 ;  /* 0x30000019ff137230 */ /* 0x000fc40000004100 */
[----:B------:R-:W-:Y:S01]  /*3d00*/  HADD2.F32 R25, -RZ, R26.H0_H0 ;  /* 0x2000001aff197230 */ /* 0x000fe20000004100 */
[C---:B------:R-:W-:Y:S01]  /*3d10*/  FFMA.FTZ R30, R35.reuse, R18, RZ ;  /* 0x00000012231e7223 */ /* 0x040fe200000100ff */
[--C-:B------:R-:W-:Y:S02]  /*3d20*/  HADD2.F32 R27, -RZ, R28.reuse.H0_H0 ;  /* 0x2000001cff1b7230 */ /* 0x100fe40000004100 */
[-C--:B------:R-:W-:Y:S01]  /*3d30*/  HFMA2 R32, R29, R2.reuse.H0_H0, -72, -72 ;  /* 0xd480d4801d207431 */ /* 0x080fe20000040002 */
[----:B------:R-:W-:Y:S01]  /*3d40*/  FFMA.FTZ R29, R16, R35, RZ ;  /* 0x00000023101d7223 */ /* 0x000fe200000100ff */
[----:B------:R-:W-:Y:S01]  /*3d50*/  HADD2.F32 R28, -RZ, R28.H1_H1 ;  /* 0x3000001cff1c7230 */ /* 0x000fe20000004100 */
[C---:B------:R-:W-:Y:S01]  /*3d60*/  FFMA.FTZ R43, R35.reuse, R25, RZ ;  /* 0x00000019232b7223 */ /* 0x040fe200000100ff */
[----:B------:R-:W-:Y:S01]  /*3d70*/  HADD2.F32 R26, -RZ, R26.H1_H1 ;  /* 0x3000001aff1a7230 */ /* 0x000fe20000004100 */
[----:B------:R-:W-:Y:S02]  /*3d80*/  FFMA.FTZ R35, R35, R27, RZ ;  /* 0x0000001b23237223 */ /* 0x000fe400000100ff */
[----:B------:R-:W-:Y:S01]  /*3d90*/  FFMA.FTZ R38, R17, R36, R29 ;  /* 0x0000002411267223 */ /* 0x000fe2000001001d */
[----:B------:R-:W-:Y:S01]  /*3da0*/  HADD2.F32 R29, -RZ, R32.H0_H0 ;  /* 0x20000020ff1d7230 */ /* 0x000fe20000004100 */
[----:B------:R-:W-:Y:S01]  /*3db0*/  FFMA.FTZ R42, R36, R28, R35 ;  /* 0x0000001c242a7223 */ /* 0x000fe20000010023 */
[----:B------:R-:W-:Y:S01]  /*3dc0*/  LOP3.LUT R35, R34, 0x64006400, RZ, 0xfc, !PT ;  /* 0x6400640022237812 */ /* 0x000fe200078efcff */
[C---:B------:R-:W-:Y:S01]  /*3dd0*/  FFMA.FTZ R39, R36.reuse, R19, R30 ;  /* 0x0000001324277223 */ /* 0x040fe2000001001e */
[-C--:B------:R-:W-:Y:S01]  /*3de0*/  HFMA2 R34, R31, R2.reuse.H0_H0, -72, -72 ;  /* 0xd480d4801f227431 */ /* 0x080fe20000040002 */
[----:B------:R-:W-:Y:S01]  /*3df0*/  FFMA.FTZ R43, R36, R26, R43 ;  /* 0x0000001a242b7223 */ /* 0x000fe2000001002b */
[-C--:B------:R-:W-:Y:S01]  /*3e00*/  HFMA2 R36, R33, R2.reuse.H0_H0, -72, -72 ;  /* 0xd480d48021247431 */ /* 0x080fe20000040002 */
[----:B------:R-:W-:Y:S01]  /*3e10*/  FFMA.FTZ R38, R29, R40, R38 ;  /* 0x000000281d267223 */ /* 0x000fe20000010026 */
[----:B------:R-:W-:-:S02]  /*3e20*/  HFMA2 R44, R35, R2.H0_H0, -72, -72 ;  /* 0xd480d480232c7431 */ /* 0x000fc40000040002 */
[----:B------:R-:W-:Y:S02]  /*3e30*/  HADD2.F32 R31, -RZ, R34.H0_H0 ;  /* 0x20000022ff1f7230 */ /* 0x000fe40000004100 */
[----:B------:R-:W-:Y:S02]  /*3e40*/  HADD2.F32 R33, -RZ, R36.H0_H0 ;  /* 0x20000024ff217230 */ /* 0x000fe40000004100 */
        /* <DEDUP_REMOVED lines=37> */
[----:B------:R-:W-:Y:S01]  /*40a0*/  FFMA.FTZ R47, R37, R43, R42 ;  /* 0x0000002b252f7223 */ /* 0x000fe2000001002a */
[----:B------:R-:W-:Y:S01]  /*40b0*/  HADD2.F32 R42, -RZ, R52.H1_H1 ;  /* 0x30000034ff2a7230 */ /* 0x000fe20000004100 */
[C---:B------:R-:W-:Y:S01]  /*40c0*/  FFMA.FTZ R53, R43.reuse, R38, R44 ;  /* 0x000000262b357223 */ /* 0x040fe2000001002c */
[-C--:B------:R-:W-:Y:S01]  /*40d0*/  HFMA2 R52, R15, R2.reuse.H0_H0, -72, -72 ;  /* 0xd480d4800f347431 */ /* 0x080fe20000040002 */
        /* <DEDUP_REMOVED lines=38> */
[----:B------:R-:W-:Y:S01]  /*4340*/  F2FP.PACK_AB R22, RZ, R24 ;  /* 0x00000018ff16723e */ /* 0x000fe200000000ff */
[--C-:B------:R-:W-:Y:S02]  /*4350*/  HADD2 R24, R13.H0_H0, R6.reuse.H0_H0 ;  /* 0x200000060d187230 */ /* 0x100fe40000000800 */
[----:B------:R-:W-:Y:S02]  /*4360*/  HADD2 R23, R14.H0_H0, R6.H1_H1 ;  /* 0x300000060e177230 */ /* 0x000fe40000000800 */
        /* <DEDUP_REMOVED lines=169> */
.L_x_658:
        /* <DEDUP_REMOVED lines=10> */
[C---:B------:R-:W-:Y:S02]  /*4ea0*/  LOP3.LUT R26, R18.reuse, 0xf000f, RZ, 0xc0, !PT ;  /* 0x000f000f121a7812 */ /* 0x040fe400078ec0ff */
[----:B------:R-:W-:Y:S02]  /*4eb0*/  LOP3.LUT R34, R18, 0xf000f0, RZ, 0xc0, !PT ;  /* 0x00f000f012227812 */ /* 0x000fe400078ec0ff */
[----:B------:R-:W-:Y:S02]  /*4ec0*/  SHF.R.U32.HI R40, RZ, 0x8, R18 ;  /* 0x00000008ff287819 */ /* 0x000fe40000011612 */
[----:B------:R-:W-:Y:S02]  /*4ed0*/  LOP3.LUT R18, R19, 0xf000f, RZ, 0xc0, !PT ;  /* 0x000f000f13127812 */ /* 0x000fe400078ec0ff */
[----:B------:R-:W-:Y:S02]  /*4ee0*/  LOP3.LUT R15, R15, 0x64006400, RZ, 0xfc, !PT ;  /* 0x640064000f0f7812 */ /* 0x000fe400078efcff */
[----:B------:R-:W-:-:S02]  /*4ef0*/  LOP3.LUT R14, R14, 0x64006400, RZ, 0xfc, !PT ;  /* 0x640064000e0e7812 */ /* 0x000fc400078efcff */
[----:B------:R-:W-:Y:S01]  /*4f00*/  LOP3.LUT R26, R26, 0x64006400, RZ, 0xfc, !PT ;  /* 0x640064001a1a7812 */ /* 0x000fe200078efcff */
[----:B------:R-:W-:Y:S01]  /*4f10*/  HADD2 R28, R15, -1032, -1032 ;  /* 0xe408e4080f1c7430 */ /* 0x000fe20000000000 */
[----:B------:R-:W-:Y:S01]  /*4f20*/  LOP3.LUT R27, R18, 0x64006400, RZ, 0xfc, !PT ;  /* 0x64006400121b7812 */ /* 0x000fe200078efcff */
[----:B------:R-:W-:Y:S01]  /*4f30*/  HADD2 R14, R14, -1032, -1032 ;  /* 0xe408e4080e0e7430 */ /* 0x000fe20000000000 */
[----:B------:R-:W-:Y:S01]  /*4f40*/  LOP3.LUT R30, R16, 0xf000f0, RZ, 0xc0, !PT ;  /* 0x00f000f0101e7812 */ /* 0x000fe200078ec0ff */
[----:B------:R-:W-:Y:S01]  /*4f50*/  HADD2 R29, R26, -1032, -1032 ;  /* 0xe408e4081a1d7430 */ /* 0x000fe20000000000 */
[----:B------:R-:W-:Y:S01]  /*4f60*/  SHF.R.U32.HI R46, RZ, 0x8, R16 ;  /* 0x00000008ff2e7819 */ /* 0x000fe20000011610 */
[----:B------:R-:W-:Y:S01]  /*4f70*/  HADD2 R31, R27, -1032, -1032 ;  /* 0xe408e4081b1f7430 */ /* 0x000fe20000000000 */
[----:B------:R-:W-:Y:S01]  /*4f80*/  LOP3.LUT R36, R19, 0xf000f0, RZ, 0xc0, !PT ;  /* 0x00f000f013247812 */ /* 0x000fe200078ec0ff */
[--C-:B------:R-:W-:Y:S01]  /*4f90*/  HADD2.F32 R26, -RZ, R28.reuse.H0_H0 ;  /* 0x2000001cff1a7230 */ /* 0x100fe20000004100 */
[----:B------:R-:W-:Y:S01]  /*4fa0*/  SHF.R.U32.HI R16, RZ, 0x8, R19 ;  /* 0x00000008ff107819 */ /* 0x000fe20000011613 */
[----:B------:R-:W-:Y:S01]  /*4fb0*/  HADD2.F32 R27, -RZ, R28.H1_H1 ;  /* 0x3000001cff1b7230 */ /* 0x000fe20000004100 */
[----:B------:R-:W-:Y:S01]  /*4fc0*/  LOP3.LUT R33, R30, 0x64006400, RZ, 0xfc, !PT ;  /* 0x640064001e217812 */ /* 0x000fe200078efcff */
[--C-:B------:R-:W-:Y:S01]  /*4fd0*/  HADD2.F32 R18, -RZ, R14.reuse.H0_H0 ;  /* 0x2000000eff127230 */ /* 0x100fe20000004100 */
[----:B------:R-:W-:Y:S01]  /*4fe0*/  LOP3.LUT R32, R17, 0xf000f0, RZ, 0xc0, !PT ;  /* 0x00f000f011207812 */ /* 0x000fe200078ec0ff */
[----:B------:R-:W-:Y:S01]  /*4ff0*/  HADD2.F32 R19, -RZ, R14.H1_H1 ;  /* 0x3000000eff137230 */ /* 0x000fe20000004100 */
[----:B------:R-:W-:Y:S01]  /*5000*/  LOP3.LUT R37, R34, 0x64006400, RZ, 0xfc, !PT ;  /* 0x6400640022257812 */ /* 0x000fe200078efcff */
[----:B------:R-:W-:Y:S01]  /*5010*/  HADD2.F32 R28, -RZ, R29.H0_H0 ;  /* 0x2000001dff1c7230 */ /* 0x000fe20000004100 */
[----:B------:R-:W0:Y:S01]  /*5020*/  LDS.64 R14, [UR4+0x18] ;  /* 0x00001804ff0e7984 */ /* 0x000e220008000a00 */
[--C-:B------:R-:W-:Y:S01]  /*5030*/  HADD2.F32 R30, -RZ, R31.reuse.H0_H0 ;  /* 0x2000001fff1e7230 */ /* 0x100fe20000004100 */
[----:B------:R-:W-:Y:S01]  /*5040*/  LOP3.LUT R35, R32, 0x64006400, RZ, 0xfc, !PT ;  /* 0x6400640020237812 */ /* 0x000fe200078efcff */
[-C--:B------:R-:W-:Y:S01]  /*5050*/  HFMA2 R48, R33, R2.reuse.H0_H0, -72, -72 ;  /* 0xd480d48021307431 */ /* 0x080fe20000040002 */
[----:B------:R-:W-:Y:S01]  /*5060*/  FFMA.FTZ R32, R18, R39, RZ ;  /* 0x0000002712207223 */ /* 0x000fe200000100ff */
[----:B------:R-:W-:Y:S01]  /*5070*/  HADD2.F32 R31, -RZ, R31.H1_H1 ;  /* 0x3000001fff1f7230 */ /* 0x000fe20000004100 */
[C---:B------:R-:W-:Y:S01]  /*5080*/  FFMA.FTZ R33, R39.reuse, R26, RZ ;  /* 0x0000001a27217223 */ /* 0x040fe200000100ff */
[----:B------:R-:W-:Y:S01]  /*5090*/  HADD2.F32 R29, -RZ, R29.H1_H1 ;  /* 0x3000001dff1d7230 */ /* 0x000fe20000004100 */
[C---:B------:R-:W-:Y:S01]  /*50a0*/  FFMA.FTZ R34, R39.reuse, R28, RZ ;  /* 0x0000001c27227223 */ /* 0x040fe200000100ff */
[-C--:B------:R-:W-:Y:S01]  /*50b0*/  HFMA2 R35, R35, R2.reuse.H0_H0, -72, -72 ;  /* 0xd480d48023237431 */ /* 0x080fe20000040002 */
[----:B------:R-:W-:Y:S01]  /*50c0*/  FFMA.FTZ R39, R39, R30, RZ ;  /* 0x0000001e27277223 */ /* 0x000fe200000100ff */
[-C--:B------:R-:W-:Y:S01]  /*50d0*/  HFMA2 R37, R37, R2.reuse.H0_H0, -72, -72 ;  /* 0xd480d48025257431 */ /* 0x080fe20000040002 */
[----:B------:R-:W-:Y:S01]  /*50e0*/  FFMA.FTZ R43, R19, R38, R32 ;  /* 0x00000026132b7223 */ /* 0x000fe20000010020 */
[--C-:B------:R-:W-:Y:S01]  /*50f0*/  HADD2.F32 R32, -RZ, R48.reuse.H0_H0 ;  /* 0x20000030ff207230 */ /* 0x100fe20000004100 */
[----:B------:R-:W-:Y:S01]  /*5100*/  FFMA.FTZ R52, R38, R31, R39 ;  /* 0x0000001f26347223 */ /* 0x000fe20000010027 */
[----:B------:R-:W-:Y:S01]  /*5110*/  LOP3.LUT R39, R36, 0x64006400, RZ, 0xfc, !PT ;  /* 0x6400640024277812 */ /* 0x000fe200078efcff */
[C---:B------:R-:W-:Y:S01]  /*5120*/  FFMA.FTZ R47, R38.reuse, R29, R34 ;  /* 0x0000001d262f7223 */ /* 0x040fe20000010022 */
[----:B------:R-:W-:Y:S01]  /*5130*/  HADD2.F32 R34, -RZ, R35.H0_H0 ;  /* 0x20000023ff227230 */ /* 0x000fe20000004100 */
[----:B------:R-:W-:Y:S01]  /*5140*/  FFMA.FTZ R44, R38, R27, R33 ;  /* 0x0000001b262c7223 */ /* 0x000fe20000010021 */
[----:B------:R-:W-:Y:S01]  /*5150*/  HADD2.F32 R36, -RZ, R37.H0_H0 ;  /* 0x20000025ff247230 */ /* 0x000fe20000004100 */
[----:B------:R-:W-:Y:S01]  /*5160*/  FFMA.FTZ R43, R32, R45, R43 ;  /* 0x0000002d202b7223 */ /* 0x000fe2000001002b */
[----:B------:R-:W-:Y:S01]  /*5170*/  HFMA2 R39, R39, R2.H0_H0, -72, -72 ;  /* 0xd480d48027277431 */ /* 0x000fe20000040002 */
[----:B------:R-:W-:Y:S01]  /*5180*/  SHF.R.U32.HI R17, RZ, 0x8, R17 ;  /* 0x00000008ff117819 */ /* 0x000fe20000011611 */
[----:B------:R-:W-:Y:S01]  /*5190*/  HADD2.F32 R33, -RZ, R48.H1_H1 ;  /* 0x30000030ff217230 */ /* 0x000fe20000004100 */
[C---:B------:R-:W-:Y:S01]  /*51a0*/  FFMA.FTZ R44, R45.reuse, R34, R44 ;  /* 0x000000222d2c7223 */ /* 0x040fe2000001002c */
[----:B------:R-:W-:Y:S01]  /*51b0*/  HADD2.F32 R35, -RZ, R35.H1_H1 ;  /* 0x30000023ff237230 */ /* 0x000fe20000004100 */
[----:B------:R-:W-:Y:S01]  /*51c0*/  FFMA.FTZ R48, R45, R36, R47 ;  /* 0x000000242d307223 */ /* 0x000fe2000001002f */
[----:B------:R-:W-:Y:S01]  /*51d0*/  HADD2.F32 R38, -RZ, R39.H0_H0 ;  /* 0x20000027ff267230 */ /* 0x000fe20000004100 */
[----:B------:R-:W-:Y:S01]  /*51e0*/  FFMA.FTZ R47, R33, R42, R43 ;  /* 0x0000002a212f7223 */ /* 0x000fe2000001002b */
[----:B------:R-:W-:Y:S01]  /*51f0*/  HADD2.F32 R37, -RZ, R37.H1_H1 ;  /* 0x30000025ff257230 */ /* 0x000fe20000004100 */
[----:B------:R-:W-:Y:S01]  /*5200*/  LOP3.LUT R43, R17, 0xf000f, RZ, 0xc0, !PT ;  /* 0x000f000f112b7812 */ /* 0x000fe200078ec0ff */
[----:B------:R-:W-:Y:S01]  /*5210*/  HADD2.F32 R39, -RZ, R39.H1_H1 ;  /* 0x30000027ff277230 */ /* 0x000fe20000004100 */
[----:B------:R-:W-:Y:S01]  /*5220*/  FFMA.FTZ R45, R45, R38, R52 ;  /* 0x000000262d2d7223 */ /* 0x000fe20000010034 */
[----:B------:R-:W-:Y:S01]  /*5230*/  LOP3.LUT R17, R17, 0xf000f0, RZ, 0xc0, !PT ;  /* 0x00f000f011117812 */ /* 0x000fe200078ec0ff */
        /* <DEDUP_REMOVED lines=8> */
[----:B------:R-:W-:Y:S01]  /*52c0*/  HADD2 R60, R43, -1032, -1032 ;  /* 0xe408e4082b3c7430 */ /* 0x000fe20000000000 */
[----:B------:R-:W-:Y:S01]  /*52d0*/  LOP3.LUT R42, R42, 0x64006400, RZ, 0xfc, !PT ;  /* 0x640064002a2a7812 */ /* 0x000fe200078efcff */
[----:B------:R-:W-:Y:S01]  /*52e0*/  HADD2.F32 R55, -RZ, R14.H1_H1 ;  /* 0x3000000eff377230 */ /* 0x000fe20000004100 */
[----:B------:R-:W-:Y:S01]  /*52f0*/  LOP3.LUT R44, R44, 0x64006400, RZ, 0xfc, !PT ;  /* 0x640064002c2c7812 */ /* 0x000fe200078efcff */
[--C-:B------:R-:W-:Y:S01]  /*5300*/  HADD2.F32 R61, -RZ, R15.reuse.H0_H0 ;  /* 0x2000000fff3d7230 */ /* 0x100fe20000004100 */
        /* <DEDUP_REMOVED lines=9> */
[----:B------:R-:W-:Y:S01]  /*53a0*/  LOP3.LUT R15, R15, 0x64006400, RZ, 0xfc, !PT ;  /* 0x640064000f0f7812 */ /* 0x000fe200078efcff */
[----:B------:R-:W-:Y:S01]  /*53b0*/  HADD2 R63, R45, -1032, -1032 ;  /* 0xe408e4082d3f7430 */ /* 0x000fe20000000000 */
[----:B------:R-:W-:Y:S01]  /*53c0*/  FFMA.FTZ R56, R48, R43, R52 ;  /* 0x0000002b30387223 */ /* 0x000fe20000010034 */
[----:B------:R-:W-:Y:S01]  /*53d0*/  HADD2.F32 R44, -RZ, R62.H0_H0 ;  /* 0x2000003eff2c7230 */ /* 0x000fe20000004100 */
[----:B------:R-:W-:Y:S01]  /*53e0*/  LOP3.LUT R52, R40, 0xf000f0, RZ, 0xc0, !PT ;  /* 0x00f000f028347812 */ /* 0x000fe200078ec0ff */
[----:B------:R-:W-:Y:S01]  /*53f0*/  FFMA.FTZ R54, R42, R48, R47 ;  /* 0x000000302a367223 */ /* 0x000fe2000001002f */
[----:B------:R-:W-:Y:S02]  /*5400*/  HADD2.F32 R45, -RZ, R63.H0_H0 ;  /* 0x2000003fff2d7230 */ /* 0x000fe40000004100 */
[----:B------:R-:W-:Y:S01]  /*5410*/  HADD2.F32 R47, -RZ, R59.H1_H1 ;  /* 0x3000003bff2f7230 */ /* 0x000fe20000004100 */
[----:B------:R-:W-:Y:S01]  /*5420*/  FFMA.FTZ R57, R48, R44, R53 ;  /* 0x0000002c30397223 */ /* 0x000fe20000010035 */
[----:B------:R-:W-:Y:S01]  /*5430*/  HFMA2 R59, R15, R2.H0_H0, -72, -72 ;  /* 0xd480d4800f3b7431 */ /* 0x000fe20000040002 */
[----:B------:R-:W-:Y:S01]  /*5440*/  LOP3.LUT R53, R52, 0x64006400, RZ, 0xfc, !PT ;  /* 0x6400640034357812 */ /* 0x000fe200078efcff */
[----:B------:R-:W-:Y:S01]  /*5450*/  FFMA.FTZ R58, R48, R45, R58 ;  /* 0x0000002d303a7223 */ /* 0x000fe2000001003a */
[----:B------:R-:W-:Y:S01]  /*5460*/  LOP3.LUT R15, R16, 0x64006400, RZ, 0xfc, !PT ;  /* 0x64006400100f7812 */ /* 0x000fe200078efcff */
[----:B------:R-:W-:Y:S01]  /*5470*/  HADD2.F32 R48, -RZ, R60.H1_H1 ;  /* 0x3000003cff307230 */ /* 0x000fe20000004100 */
[----:B------:R-:W-:Y:S01]  /*5480*/  FFMA.FTZ R60, R47, R55, R54 ;  /* 0x000000372f3c7223 */ /* 0x000fe20000010036 */
[----:B------:R-:W-:-:S02]  /*5490*/  HADD2.F32 R40, -RZ, R63.H1_H1 ;  /* 0x3000003fff287230 */ /* 0x000fc40000004100 */
[-C--:B------:R-:W-:Y:S02]  /*54a0*/  HFMA2 R17, R17, R2.reuse.H0_H0, -72, -72 ;  /* 0xd480d48011117431 */ /* 0x080fe40000040002 */
[-C--:B------:R-:W-:Y:S01]  /*54b0*/  HFMA2 R16, R53, R2.reuse.H0_H0, -72, -72 ;  /* 0xd480d48035107431 */ /* 0x080fe20000040002 */
[C---:B------:R-:W-:Y:S01]  /*54c0*/  FFMA.FTZ R64, R55.reuse, R40, R58 ;  /* 0x0000002837407223 */ /* 0x040fe2000001003a */
[----:B------:R-:W-:Y:S02]  /*54d0*/  HFMA2 R15, R15, R2.H0_H0, -72, -72 ;  /* 0xd480d4800f0f7431 */ /* 0x000fe40000040002 */
[----:B------:R-:W-:Y:S01]  /*54e0*/  HADD2.F32 R46, -RZ, R62.H1_H1 ;  /* 0x3000003eff2e7230 */ /* 0x000fe20000004100 */
[C---:B------:R-:W-:Y:S01]  /*54f0*/  FFMA.FTZ R62, R55.reuse, R48, R56 ;  /* 0x00000030373e7223 */ /* 0x040fe20000010038 */
[----:B------:R-:W-:Y:S02]  /*5500*/  HADD2.F32 R52, -RZ, R59.H0_H0 ;  /* 0x2000003bff347230 */ /* 0x000fe40000004100 */
        /* <DEDUP_REMOVED lines=10> */
[----:B------:R-:W-:-:S02]  /*55b0*/  HADD2.F32 R57, -RZ, R16.H1_H1 ;  /* 0x30000010ff397230 */ /* 0x000fc40000004100 */
[----:B------:R-:W-:Y:S01]  /*55c0*/  HADD2.F32 R59, -RZ, R15.H1_H1 ;  /* 0x3000000fff3b7230 */ /* 0x000fe20000004100 */
[----:B------:R-:W-:Y:S02]  /*55d0*/  FFMA.FTZ R15, R53, R14, R60 ;  /* 0x0000000e350f7223 */ /* 0x000fe4000001003c */
[C---:B------:R-:W-:Y:S02]  /*55e0*/  FFMA.FTZ R62, R14.reuse, R55, R62 ;  /* 0x000000370e3e7223 */ /* 0x040fe4000001003e */
[C---:B------:R-:W-:Y:S02]  /*55f0*/  FFMA.FTZ R63, R14.reuse, R57, R63 ;  /* 0x000000390e3f7223 */ /* 0x040fe4000001003f */
[----:B------:R-:W-:Y:S02]  /*5600*/  FFMA.FTZ R64, R14, R59, R64 ;  /* 0x0000003b0e407223 */ /* 0x000fe40000010040 */
        /* <DEDUP_REMOVED lines=10> */
[----:B------:R-:W-:-:S02]  /*56b0*/  HADD2 R13, R63.H0_H0, R13.H0_H0 ;  /* 0x2000000d3f0d7230 */ /* 0x000fc40000000800 */
        /* <DEDUP_REMOVED lines=22> */
[----:B------:R-:W-:Y:S01]  /*5820*/  HADD2.F32 R63, -RZ, R17.H0_H0 ;  /* 0x20000011ff3f7230 */ /* 0x000fe20000004100 */
[-C--:B------:R-:W-:Y:S02]  /*5830*/  FFMA.FTZ R15, R33, R60.reuse, R15 ;  /* 0x0000003c210f7223 */ /* 0x080fe4000001000f */
[-C--:B------:R-:W-:Y:S02]  /*5840*/  FFMA.FTZ R62, R35, R60.reuse, R62 ;  /* 0x0000003c233e7223 */ /* 0x080fe4000001003e */
[----:B------:R-:W-:-:S02]  /*5850*/  FFMA.FTZ R65, R37, R60, R64 ;  /* 0x0000003c25417223 */ /* 0x000fc40000010040 */
[----:B------:R-:W-:Y:S01]  /*5860*/  FFMA.FTZ R64, R39, R60, R61 ;  /* 0x0000003c27407223 */ /* 0x000fe2000001003d */
[----:B------:R-:W-:Y:S01]  /*5870*/  HADD2.F32 R61, -RZ, R16.H1_H1 ;  /* 0x30000010ff3d7230 */ /* 0x000fe20000004100 */
        /* <DEDUP_REMOVED lines=93> */
[-C--:B------:R-:W-:Y:S01]  /*5e50*/  FFMA.FTZ R26, R26, R61.reuse, RZ ;  /* 0x0000003d1a1a7223 */ /* 0x080fe200000100ff */
[----:B-1----:R-:W-:Y:S01]  /*5e60*/  HADD2.F32 R15, -RZ, R16.H1_H1 ;  /* 0x30000010ff0f7230 */ /* 0x002fe20000004100 */
[----:B------:R-:W-:-:S02]  /*5e70*/  FFMA.FTZ R28, R28, R61, RZ ;  /* 0x0000003d1c1c7223 */ /* 0x000fc400000100ff */
[----:B------:R-:W-:Y:S02]  /*5e80*/  FFMA.FTZ R30, R30, R61, RZ ;  /* 0x0000003d1e1e7223 */ /* 0x000fe400000100ff */
[-C--:B------:R-:W-:Y:S02]  /*5e90*/  FFMA.FTZ R19, R19, R14.reuse, R18 ;  /* 0x0000000e13137223 */ /* 0x080fe40000010012 */
[-C--:B------:R-:W-:Y:S01]  /*5ea0*/  FFMA.FTZ R26, R27, R14.reuse, R26 ;  /* 0x0000000e1b1a7223 */ /* 0x080fe2000001001a */
[--C-:B------:R-:W-:Y:S01]  /*5eb0*/  HADD2.F32 R27, -RZ, R17.reuse.H0_H0 ;  /* 0x20000011ff1b7230 */ /* 0x100fe20000004100 */
[-C--:B------:R-:W-:Y:S02]  /*5ec0*/  FFMA.FTZ R28, R29, R14.reuse, R28 ;  /* 0x0000000e1d1c7223 */ /* 0x080fe4000001001c */
[----:B------:R-:W-:Y:S01]  /*5ed0*/  FFMA.FTZ R30, R31, R14, R30 ;  /* 0x0000000e1f1e7223 */ /* 0x000fe2000001001e */
[----:B------:R-:W-:Y:S01]  /*5ee0*/  HADD2.F32 R14, -RZ, R16.H0_H0 ;  /* 0x20000010ff0e7230 */ /* 0x000fe20000004100 */
        /* <DEDUP_REMOVED lines=37> */
.L_x_659:
        /* <DEDUP_REMOVED lines=307> */
.L_x_660:
        /* <DEDUP_REMOVED lines=9> */
[----:B--2---:R-:W-:Y:S02]  /*7500*/  LOP3.LUT R6, R16, 0xf000f, RZ, 0xc0, !PT ;  /* 0x000f000f10067812 */ /* 0x004fe400078ec0ff */
[----:B------:R-:W-:Y:S02]  /*7510*/  LOP3.LUT R7, R17, 0xf000f, RZ, 0xc0, !PT ;  /* 0x000f000f11077812 */ /* 0x000fe400078ec0ff */
[C---:B------:R-:W-:Y:S02]  /*7520*/  LOP3.LUT R25, R18.reuse, 0xf000f, RZ, 0xc0, !PT ;  /* 0x000f000f12197812 */ /* 0x040fe400078ec0ff */
[----:B------:R-:W-:-:S02]  /*7530*/  LOP3.LUT R34, R18, 0xf000f0, RZ, 0xc0, !PT ;  /* 0x00f000f012227812 */ /* 0x000fc400078ec0ff */
[----:B------:R-:W-:Y:S02]  /*7540*/  SHF.R.U32.HI R15, RZ, 0x8, R18 ;  /* 0x00000008ff0f7819 */ /* 0x000fe40000011612 */
        /* <DEDUP_REMOVED lines=11> */
[----:B------:R-:W-:Y:S01]  /*7600*/  SHF.R.U32.HI R14, RZ, 0x8, R19 ;  /* 0x00000008ff0e7819 */ /* 0x000fe20000011613 */
[--C-:B------:R-:W-:Y:S01]  /*7610*/  HADD2.F32 R19, -RZ, R6.reuse.H0_H0 ;  /* 0x20000006ff137230 */ /* 0x100fe20000004100 */
[----:B------:R-:W-:Y:S01]  /*7620*/  LOP3.LUT R31, R29, 0x64006400, RZ, 0xfc, !PT ;  /* 0x640064001d1f7812 */ /* 0x000fe200078efcff */
[----:B------:R-:W-:Y:S01]  /*7630*/  HADD2.F32 R18, -RZ, R6.H1_H1 ;  /* 0x30000006ff127230 */ /* 0x000fe20000004100 */
[----:B------:R-:W-:Y:S01]  /*7640*/  LOP3.LUT R32, R17, 0xf000f0, RZ, 0xc0, !PT ;  /* 0x00f000f011207812 */ /* 0x000fe200078ec0ff */
[----:B------:R-:W0:Y:S01]  /*7650*/  LDS.64 R6, [UR4+0x38] ;  /* 0x00003804ff067984 */ /* 0x000e220008000a00 */
[--C-:B------:R-:W-:Y:S01]  /*7660*/  HADD2.F32 R25, -RZ, R27.reuse.H0_H0 ;  /* 0x2000001bff197230 */ /* 0x100fe20000004100 */
[----:B------:R-:W-:Y:S01]  /*7670*/  LOP3.LUT R35, R34, 0x64006400, RZ, 0xfc, !PT ;  /* 0x6400640022237812 */ /* 0x000fe200078efcff */
[----:B------:R-:W-:Y:S01]  /*7680*/  HADD2.F32 R26, -RZ, R27.H1_H1 ;  /* 0x3000001bff1a7230 */ /* 0x000fe20000004100 */
[----:B------:R-:W-:Y:S01]  /*7690*/  LOP3.LUT R33, R32, 0x64006400, RZ, 0xfc, !PT ;  /* 0x6400640020217812 */ /* 0x000fe200078efcff */
[----:B------:R-:W-:Y:S01]  /*76a0*/  HADD2.F32 R27, -RZ, R28.H0_H0 ;  /* 0x2000001cff1b7230 */ /* 0x000fe20000004100 */
[C---:B------:R-:W-:Y:S01]  /*76b0*/  FFMA.FTZ R32, R38.reuse, R25, RZ ;  /* 0x0000001926207223 */ /* 0x040fe200000100ff */
[----:B------:R-:W-:Y:S01]  /*76c0*/  HADD2.F32 R29, -RZ, R30.H0_H0 ;  /* 0x2000001eff1d7230 */ /* 0x000fe20000004100 */
[----:B------:R-:W-:Y:S01]  /*76d0*/  SHF.R.U32.HI R16, RZ, 0x8, R16 ;  /* 0x00000008ff107819 */ /* 0x000fe20000011610 */
[-C--:B------:R-:W-:Y:S01]  /*76e0*/  HFMA2 R45, R31, R2.reuse.H0_H0, -72, -72 ;  /* 0xd480d4801f2d7431 */ /* 0x080fe20000040002 */
[----:B------:R-:W-:Y:S01]  /*76f0*/  FFMA.FTZ R31, R19, R38, RZ ;  /* 0x00000026131f7223 */ /* 0x000fe200000100ff */
[----:B------:R-:W-:Y:S01]  /*7700*/  HADD2.F32 R28, -RZ, R28.H1_H1 ;  /* 0x3000001cff1c7230 */ /* 0x000fe20000004100 */
[C---:B------:R-:W-:Y:S01]  /*7710*/  FFMA.FTZ R34, R38.reuse, R27, RZ ;  /* 0x0000001b26227223 */ /* 0x040fe200000100ff */
[----:B------:R-:W-:Y:S01]  /*7720*/  HADD2.F32 R30, -RZ, R30.H1_H1 ;  /* 0x3000001eff1e7230 */ /* 0x000fe20000004100 */
[----:B------:R-:W-:Y:S01]  /*7730*/  FFMA.FTZ R38, R38, R29, RZ ;  /* 0x0000001d26267223 */ /* 0x000fe200000100ff */
[----:B------:R-:W-:Y:S01]  /*7740*/  SHF.R.U32.HI R17, RZ, 0x8, R17 ;  /* 0x00000008ff117819 */ /* 0x000fe20000011611 */
[----:B------:R-:W-:Y:S01]  /*7750*/  FFMA.FTZ R40, R18, R37, R31 ;  /* 0x0000002512287223 */ /* 0x000fe2000001001f */
[--C-:B------:R-:W-:Y:S01]  /*7760*/  HADD2.F32 R31, -RZ, R45.reuse.H0_H0 ;  /* 0x2000002dff1f7230 */ /* 0x100fe20000004100 */
[C---:B------:R-:W-:Y:S01]  /*7770*/  FFMA.FTZ R43, R37.reuse, R26, R32 ;  /* 0x0000001a252b7223 */ /* 0x040fe20000010020 */
[----:B------:R-:W-:Y:S01]  /*7780*/  HADD2.F32 R32, -RZ, R45.H1_H1 ;  /* 0x3000002dff207230 */ /* 0x000fe20000004100 */
        /* <DEDUP_REMOVED lines=54> */
[----:B------:R-:W-:Y:S01]  /*7af0*/  LOP3.LUT R53, R6, 0x64006400, RZ, 0xfc, !PT ;  /* 0x6400640006357812 */ /* 0x000fe200078efcff */
[----:B------:R-:W-:Y:S01]  /*7b00*/  FFMA.FTZ R59, R45, R48, R52 ;  /* 0x000000302d3b7223 */ /* 0x000fe20000010034 */
[----:B------:R-:W-:Y:S01]  /*7b10*/  HADD2.F32 R7, -RZ, R7.H1_H1 ;  /* 0x30000007ff077230 */ /* 0x000fe20000004100 */
[----:B------:R-:W-:Y:S01]  /*7b20*/  FFMA.FTZ R6, R48, R44, R55 ;  /* 0x0000002c30067223 */ /* 0x000fe20000010037 */
[-C--:B------:R-:W-:Y:S01]  /*7b30*/  HFMA2 R56, R15, R2.reuse.H0_H0, -72, -72 ;  /* 0xd480d4800f387431 */ /* 0x080fe20000040002 */
[----:B------:R-:W-:Y:S01]  /*7b40*/  LOP3.LUT R15, R14, 0x64006400, RZ, 0xfc, !PT ;  /* 0x640064000e0f7812 */ /* 0x000fe200078efcff */
[-C--:B------:R-:W-:Y:S01]  /*7b50*/  HFMA2 R53, R53, R2.reuse.H0_H0, -72, -72 ;  /* 0xd480d48035357431 */ /* 0x080fe20000040002 */
[C---:B------:R-:W-:Y:S01]  /*7b60*/  FFMA.FTZ R16, R48.reuse, R46, R57 ;  /* 0x0000002e30107223 */ /* 0x040fe20000010039 */
[----:B------:R-:W-:Y:S01]  /*7b70*/  HADD2.F32 R55, -RZ, R17.H1_H1 ;  /* 0x30000011ff377230 */ /* 0x000fe20000004100 */
[----:B------:R-:W-:Y:S01]  /*7b80*/  FFMA.FTZ R58, R48, R47, R54 ;  /* 0x0000002f303a7223 */ /* 0x000fe20000010036 */
[----:B------:R-:W-:-:S02]  /*7b90*/  HFMA2 R2, R15, R2.H0_H0, -72, -72 ;  /* 0xd480d4800f027431 */ /* 0x000fc40000040002 */
[--C-:B------:R-:W-:Y:S02]  /*7ba0*/  HADD2.F32 R48, -RZ, R56.reuse.H0_H0 ;  /* 0x20000038ff307230 */ /* 0x100fe40000004100 */
[----:B------:R-:W-:Y:S02]  /*7bb0*/  HADD2.F32 R54, -RZ, R17.H0_H0 ;  /* 0x20000011ff367230 */ /* 0x000fe40000004100 */
[----:B------:R-:W-:Y:S01]  /*7bc0*/  HADD2.F32 R52, -RZ, R56.H1_H1 ;  /* 0x30000038ff347230 */ /* 0x000fe20000004100 */
[----:B------:R-:W-:Y:S01]  /*7bd0*/  FFMA.FTZ R59, R48, R61, R59 ;  /* 0x0000003d303b7223 */ /* 0x000fe2000001003b */
[--C-:B------:R-:W-:Y:S01]  /*7be0*/  HADD2.F32 R56, -RZ, R53.reuse.H0_H0 ;  /* 0x20000035ff387230 */ /* 0x100fe20000004100 */
[C---:B------:R-:W-:Y:S01]  /*7bf0*/  FFMA.FTZ R6, R61.reuse, R54, R6 ;  /* 0x000000363d067223 */ /* 0x040fe20000010006 */
[----:B------:R-:W-:Y:S01]  /*7c00*/  HADD2.F32 R57, -RZ, R53.H1_H1 ;  /* 0x30000035ff397230 */ /* 0x000fe20000004100 */
[----:B------:R-:W-:Y:S01]  /*7c10*/  FFMA.FTZ R59, R52, R7, R59 ;  /* 0x00000007343b7223 */ /* 0x000fe2000001003b */
[--C-:B------:R-:W-:Y:S01]  /*7c20*/  HADD2.F32 R53, -RZ, R2.reuse.H0_H0 ;  /* 0x20000002ff357230 */ /* 0x100fe20000004100 */
[----:B------:R-:W-:Y:S01]  /*7c30*/  FFMA.FTZ R16, R61, R56, R16 ;  /* 0x000000383d107223 */ /* 0x000fe20000010010 */
        /* <DEDUP_REMOVED lines=184> */
.L_x_657:
[----:B------:R-:W-:Y:S01]  /*87c0*/  IADD3 R49, R49, 0x20, RZ ;  /* 0x0000002031317810 */ /* 0x000fe20007ffe0ff */
[----:B------:R-:W-:Y:S01]  /*87d0*/  IMAD.MOV.U32 R13, RZ, RZ, c[0x0][0x18c] ;  /* 0x00006300ff0d7624 */ /* 0x000fe200078e00ff */
[----:B------:R-:W-:Y:S02]  /*87e0*/  UIADD3 UR4, UR4, 0x40, URZ ;  /* 0x0000004004047890 */ /* 0x000fe4000fffe03f */
[----:B------:R-:W-:Y:S01]  /*87f0*/  ISETP.GE.AND P0, PT, R49, c[0x0][0x1b4], PT ;  /* 0x00006d0031007a0c */ /* 0x000fe20003f06270 */
[----:B------:R-:W-:Y:S01]  /*8800*/  IMAD.WIDE R20, R13, 0x10, R20 ;  /* 0x000000100d147825 */ /* 0x000fe200078e0214 */
[----:B------:R-:W-:-:S13]  /*8810*/  ISETP.LT.AND P2, PT, R49, R50, PT ;  /* 0x000000323100720c */ /* 0x000fda0003f41270 */
[----:B------:R-:W-:Y:S05]  /*8820*/  @!P0 BRA P2, `(.L_x_661) ;  /* 0xffffb28000008947 */ /* 0x000fea000103ffff */
.L_x_656:
[----:B------:R-:W-:Y:S05]  /*8830*/  @!P1 EXIT ;  /* 0x000000000000994d */ /* 0x000fea0003800000 */
[----:B------:R-:W0:Y:S01]  /*8840*/  S2R R2, SR_CTAID.X ;  /* 0x0000000000027919 */ /* 0x000e220000002500 */
[----:B------:R-:W-:-:S03]  /*8850*/  IMAD.MOV.U32 R5, RZ, RZ, 0x2 ;  /* 0x00000002ff057424 */ /* 0x000fc600078e00ff */
[----:B------:R-:W0:Y:S04]  /*8860*/  S2R R3, SR_TID.X ;  /* 0x0000000000037919 */ /* 0x000e280000002100 */
[----:B------:R-:W1:Y:S01]  /*8870*/  S2R R4, SR_CTAID.Y ;  /* 0x0000000000047919 */ /* 0x000e620000002600 */
[----:B0-----:R-:W-:Y:S01]  /*8880*/  IMAD R3, R2, 0x20, R3 ;  /* 0x0000002002037824 */ /* 0x001fe200078e0203 */
[----:B-1----:R-:W-:-:S03]  /*8890*/  SHF.L.U32 R2, R4, 0x2, RZ ;  /* 0x0000000204027819 */ /* 0x002fc600000006ff */
        /* <DEDUP_REMOVED lines=9> */
.L_x_665:
[----:B-----5:R-:W0:Y:S02]  /*8930*/  LDS R12, [R4] ;  /* 0x00000000040c7984 */ /* 0x020e240000000800 */
[----:B0-----:R-:W-:-:S10]  /*8940*/  HFMA2.MMA R13, R12, 1, 1, R6 ;  /* 0x3c003c000c0d7835 */ /* 0x001fd40000000006 */
[----:B------:R-:W0:Y:S02]  /*8950*/  ATOMS.CAST.SPIN R13, [R4], R12, R13 ;  /* 0x0000000c040d738d */ /* 0x000e24000180000d */
[----:B0-----:R-:W-:-:S13]  /*8960*/  ISETP.EQ.U32.AND P0, PT, R13, 0x1, PT ;  /* 0x000000010d00780c */ /* 0x001fda0003f02070 */
[----:B------:R-:W-:Y:S05]  /*8970*/  @!P0 BRA `(.L_x_665) ;  /* 0xffffffb000008947 */ /* 0x000fea000383ffff */
[----:B------:R-:W-:Y:S05]  /*8980*/  BRA `(.L_x_663) ;  /* 0x0000003000007947 */ /* 0x000fea0003800000 */
.L_x_664:
[----:B------:R-:W2:Y:S02]  /*8990*/  LD.E R4, [R2.64] ;  /* 0x0000000602047980 */ /* 0x000ea4000c101900 */
[----:B--2---:R-:W-:-:S05]  /*89a0*/  IADD3 R5, R6, R4, RZ ;  /* 0x0000000406057210 */ /* 0x004fca0007ffe0ff */
[----:B------:R0:W-:Y:S02]  /*89b0*/  ST.E [R2.64], R5 ;  /* 0x0000000502007985 */ /* 0x0001e4000c101906 */
.L_x_663:
[----:B------:R-:W-:Y:S05]  /*89c0*/  BSYNC B0 ;  /* 0x0000000000007941 */ /* 0x000fea0003800000 */
.L_x_662:
        /* <DEDUP_REMOVED lines=8> */
.L_x_669:
[----:B------:R-:W0:Y:S02]  /*8a50*/  LDS R6, [R4] ;  /* 0x0000000004067984 */ /* 0x000e240000000800 */
[----:B0-----:R-:W-:-:S06]  /*8a60*/  HADD2 R7, R6, R5 ;  /* 0x0000000506077230 */ /* 0x001fcc0000000000 */
[----:B------:R-:W0:Y:S02]  /*8a70*/  ATOMS.CAST.SPIN R7, [R4], R6, R7 ;  /* 0x000000060407738d */ /* 0x000e240001800007 */
[----:B0-----:R-:W-:-:S13]  /*8a80*/  ISETP.EQ.U32.AND P0, PT, R7, 0x1, PT ;  /* 0x000000010700780c */ /* 0x001fda0003f02070 */
[----:B------:R-:W-:Y:S05]  /*8a90*/  @!P0 BRA `(.L_x_669) ;  /* 0xffffffb000008947 */ /* 0x000fea000383ffff */
[----:B------:R-:W-:Y:S05]  /*8aa0*/  BRA `(.L_x_667) ;  /* 0x0000003000007947 */ /* 0x000fea0003800000 */
.L_x_668:
[----:B------:R-:W2:Y:S02]  /*8ab0*/  LD.E R4, [R2.64+0x4] ;  /* 0x0000040602047980 */ /* 0x000ea4000c101900 */
[----:B0-2---:R-:W-:-:S05]  /*8ac0*/  IMAD.IADD R5, R7, 0x1, R4 ;  /* 0x0000000107057824 */ /* 0x005fca00078e0204 */
[----:B------:R0:W-:Y:S02]  /*8ad0*/  ST.E [R2.64+0x4], R5 ;  /* 0x0000040502007985 */ /* 0x0001e4000c101906 */
.L_x_667:
[----:B------:R-:W-:Y:S05]  /*8ae0*/  BSYNC B0 ;  /* 0x0000000000007941 */ /* 0x000fea0003800000 */
.L_x_666:
        /* <DEDUP_REMOVED lines=10> */
.L_x_673:
[----:B------:R-:W0:Y:S02]  /*8b90*/  LDS R6, [R4] ;  /* 0x0000000004067984 */ /* 0x000e240000000800 */
[----:B0-----:R-:W-:-:S10]  /*8ba0*/  HFMA2.MMA R7, R6, 1, 1, R8 ;  /* 0x3c003c0006077835 */ /* 0x001fd40000000008 */
[----:B------:R-:W0:Y:S02]  /*8bb0*/  ATOMS.CAST.SPIN R7, [R4], R6, R7 ;  /* 0x000000060407738d */ /* 0x000e240001800007 */
[----:B0-----:R-:W-:-:S13]  /*8bc0*/  ISETP.EQ.U32.AND P0, PT, R7, 0x1, PT ;  /* 0x000000010700780c */ /* 0x001fda0003f02070 */
[----:B------:R-:W-:Y:S05]  /*8bd0*/  @!P0 BRA `(.L_x_673) ;  /* 0xffffffb000008947 */ /* 0x000fea000383ffff */
[----:B------:R-:W-:Y:S05]  /*8be0*/  BRA `(.L_x_671) ;  /* 0x0000003000007947 */ /* 0x000fea0003800000 */
.L_x_672:
[----:B------:R-:W2:Y:S02]  /*8bf0*/  LD.E R4, [R2.64] ;  /* 0x0000000602047980 */ /* 0x000ea4000c101900 */
[----:B--2---:R-:W-:-:S05]  /*8c00*/  IMAD.IADD R5, R8, 0x1, R4 ;  /* 0x0000000108057824 */ /* 0x004fca00078e0204 */
[----:B------:R0:W-:Y:S02]  /*8c10*/  ST.E [R2.64], R5 ;  /* 0x0000000502007985 */ /* 0x0001e4000c101906 */
.L_x_671:
[----:B------:R-:W-:Y:S05]  /*8c20*/  BSYNC B0 ;  /* 0x0000000000007941 */ /* 0x000fea0003800000 */
.L_x_670:
[----:B------:R-:W2:Y:S01]  /*8c30*/  ATOM.E.ADD.F16x2.RN.STRONG.GPU P0, RZ, [R2.64+0x4], R9 ;  /* 0x0000040902ff798a */ /* 0x000ea2000810e9c6 */
[----:B------:R-:W-:Y:S01]  /*8c40*/  BSSY B0, `(.L_x_674) ;  /* 0x000000f000007945 */ /* 0x000fe20003800000 */
[----:B--2---:R-:W-:Y:S05]  /*8c50*/  @P0 BRA `(.L_x_675) ;  /* 0x000000d000000947 */ /* 0x004fea0003800000 */
[----:B------:R-:W1:Y:S02]  /*8c60*/  QSPC.E.S P0, RZ, [R2+0x4] ;  /* 0x0000040002ff73aa */ /* 0x000e640000000500 */
[----:B-1----:R-:W-:Y:S05]  /*8c70*/  @!P0 BRA `(.L_x_676) ;  /* 0x0000008000008947 */ /* 0x002fea0003800000 */
[----:B------:R-:W-:-:S04]  /*8c80*/  IADD3 R4, R2, 0x4, RZ ;  /* 0x0000000402047810 */ /* 0x000fc80007ffe0ff */
[----:B------:R-:W-:-:S05]  /*8c90*/  LOP3.LUT R4, R4, 0xffffff, RZ, 0xc0, !PT ;  /* 0x00ffffff04047812 */ /* 0x000fca00078ec0ff */
.L_x_677:
[----:B------:R-:W1:Y:S02]  /*8ca0*/  LDS R6, [R4] ;  /* 0x0000000004067984 */ /* 0x000e640000000800 */
[----:B-1----:R-:W-:-:S06]  /*8cb0*/  HADD2 R7, R6, R9 ;  /* 0x0000000906077230 */ /* 0x002fcc0000000000 */
[----:B------:R-:W1:Y:S02]  /*8cc0*/  ATOMS.CAST.SPIN R7, [R4], R6, R7 ;  /* 0x000000060407738d */ /* 0x000e640001800007 */
[----:B-1----:R-:W-:-:S13]  /*8cd0*/  ISETP.EQ.U32.AND P0, PT, R7, 0x1, PT ;  /* 0x000000010700780c */ /* 0x002fda0003f02070 */
[----:B------:R-:W-:Y:S05]  /*8ce0*/  @!P0 BRA `(.L_x_677) ;  /* 0xffffffb000008947 */ /* 0x000fea000383ffff */
[----:B------:R-:W-:Y:S05]  /*8cf0*/  BRA `(.L_x_675) ;  /* 0x0000003000007947 */ /* 0x000fea0003800000 */
.L_x_676:
[----:B------:R-:W2:Y:S02]  /*8d00*/  LD.E R4, [R2.64+0x4] ;  /* 0x0000040602047980 */ /* 0x000ea4000c101900 */
[----:B0-2---:R-:W-:-:S05]  /*8d10*/  IMAD.IADD R5, R9, 0x1, R4 ;  /* 0x0000000109057824 */ /* 0x005fca00078e0204 */
[----:B------:R0:W-:Y:S02]  /*8d20*/  ST.E [R2.64+0x4], R5 ;  /* 0x0000040502007985 */ /* 0x0001e4000c101906 */
.L_x_675:
[----:B------:R-:W-:Y:S05]  /*8d30*/  BSYNC B0 ;  /* 0x0000000000007941 */ /* 0x000fea0003800000 */
.L_x_674:
[----:B------:R-:W-:-:S13]  /*8d40*/  ISETP.NE.AND P0, PT, R51, 0x2, PT ;  /* 0x000000023300780c */ /* 0x000fda0003f05270 */
[----:B------:R-:W-:Y:S05]  /*8d50*/  @!P0 EXIT ;  /* 0x000000000000894d */ /* 0x000fea0003800000 */
[----:B0-----:R-:W-:Y:S01]  /*8d60*/  IMAD.WIDE R2, R13, 0x2, R2 ;  /* 0x000000020d027825 */ /* 0x001fe200078e0202 */
[----:B------:R-:W-:-:S05]  /*8d70*/  MOV R5, R0 ;  /* 0x0000000000057202 */ /* 0x000fca0000000f00 */
[----:B------:R-:W2:Y:S01]  /*8d80*/  ATOM.E.ADD.F16x2.RN.STRONG.GPU P0, RZ, [R2.64], R5 ;  /* 0x0000000502ff798a */ /* 0x000ea2000810e9c6 */
[----:B------:R-:W-:Y:S01]  /*8d90*/  BSSY B0, `(.L_x_678) ;  /* 0x000000e000007945 */ /* 0x000fe20003800000 */
[----:B--2---:R-:W-:Y:S05]  /*8da0*/  @P0 BRA `(.L_x_679) ;  /* 0x000000c000000947 */ /* 0x004fea0003800000 */
[----:B------:R-:W0:Y:S02]  /*8db0*/  QSPC.E.S P0, RZ, [R2] ;  /* 0x0000000002ff73aa */ /* 0x000e240000000500 */
[----:B0-----:R-:W-:Y:S05]  /*8dc0*/  @!P0 BRA `(.L_x_680) ;  /* 0x0000007000008947 */ /* 0x001fea0003800000 */
[----:B------:R-:W-:-:S05]  /*8dd0*/  LOP3.LUT R4, R2, 0xffffff, RZ, 0xc0, !PT ;  /* 0x00ffffff02047812 */ /* 0x000fca00078ec0ff */
.L_x_681:
[----:B------:R-:W0:Y:S02]  /*8de0*/  LDS R6, [R4] ;  /* 0x0000000004067984 */ /* 0x000e240000000800 */
[----:B0-----:R-:W-:-:S10]  /*8df0*/  HFMA2.MMA R7, R6, 1, 1, R0 ;  /* 0x3c003c0006077835 */ /* 0x001fd40000000000 */
[----:B------:R-:W0:Y:S02]  /*8e00*/  ATOMS.CAST.SPIN R7, [R4], R6, R7 ;  /* 0x000000060407738d */ /* 0x000e240001800007 */
[----:B0-----:R-:W-:-:S13]  /*8e10*/  ISETP.EQ.U32.AND P0, PT, R7, 0x1, PT ;  /* 0x000000010700780c */ /* 0x001fda0003f02070 */
[----:B------:R-:W-:Y:S05]  /*8e20*/  @!P0 BRA `(.L_x_681) ;  /* 0xffffffb000008947 */ /* 0x000fea000383ffff */
[----:B------:R-:W-:Y:S05]  /*8e30*/  BRA `(.L_x_679) ;  /* 0x0000003000007947 */ /* 0x000fea0003800000 */
.L_x_680:
[----:B------:R-:W2:Y:S02]  /*8e40*/  LD.E R0, [R2.64] ;  /* 0x0000000602007980 */ /* 0x000ea4000c101900 */
[----:B--2---:R-:W-:-:S05]  /*8e50*/  IMAD.IADD R5, R5, 0x1, R0 ;  /* 0x0000000105057824 */ /* 0x004fca00078e0200 */
[----:B------:R0:W-:Y:S02]  /*8e60*/  ST.E [R2.64], R5 ;  /* 0x0000000502007985 */ /* 0x0001e4000c101906 */
.L_x_679:
[----:B------:R-:W-:Y:S05]  /*8e70*/  BSYNC B0 ;  /* 0x0000000000007941 */ /* 0x000fea0003800000 */
.L_x_678:
[----:B------:R-:W2:Y:S01]  /*8e80*/  ATOM.E.ADD.F16x2.RN.STRONG.GPU P0, RZ, [R2.64+0x4], R41 ;  /* 0x0000042902ff798a */ /* 0x000ea2000810e9c6 */
[----:B------:R-:W-:Y:S01]  /*8e90*/  BSSY B0, `(.L_x_682) ;  /* 0x000000f000007945 */ /* 0x000fe20003800000 */
[----:B--2---:R-:W-:Y:S05]  /*8ea0*/  @P0 BRA `(.L_x_683) ;  /* 0x000000d000000947 */ /* 0x004fea0003800000 */
[----:B------:R-:W1:Y:S02]  /*8eb0*/  QSPC.E.S P0, RZ, [R2+0x4] ;  /* 0x0000040002ff73aa */ /* 0x000e640000000500 */
[----:B-1----:R-:W-:Y:S05]  /*8ec0*/  @!P0 BRA `(.L_x_684) ;  /* 0x0000008000008947 */ /* 0x002fea0003800000 */
[----:B------:R-:W-:-:S04]  /*8ed0*/  IADD3 R0, R2, 0x4, RZ ;  /* 0x0000000402007810 */ /* 0x000fc80007ffe0ff */
[----:B------:R-:W-:-:S05]  /*8ee0*/  LOP3.LUT R0, R0, 0xffffff, RZ, 0xc0, !PT ;  /* 0x00ffffff00007812 */ /* 0x000fca00078ec0ff */
.L_x_685:
[----:B------:R-:W1:Y:S02]  /*8ef0*/  LDS R4, [R0] ;  /* 0x0000000000047984 */ /* 0x000e640000000800 */
[----:B01----:R-:W-:-:S06]  /*8f00*/  HADD2 R5, R4, R41 ;  /* 0x0000002904057230 */ /* 0x003fcc0000000000 */
[----:B------:R-:W0:Y:S02]  /*8f10*/  ATOMS.CAST.SPIN R5, [R0], R4, R5 ;  /* 0x000000040005738d */ /* 0x000e240001800005 */
[----:B0-----:R-:W-:-:S13]  /*8f20*/  ISETP.EQ.U32.AND P0, PT, R5, 0x1, PT ;  /* 0x000000010500780c */ /* 0x001fda0003f02070 */
[----:B------:R-:W-:Y:S05]  /*8f30*/  @!P0 BRA `(.L_x_685) ;  /* 0xffffffb000008947 */ /* 0x000fea000383ffff */
[----:B------:R-:W-:Y:S05]  /*8f40*/  BRA `(.L_x_683) ;  /* 0x0000003000007947 */ /* 0x000fea0003800000 */
.L_x_684:
[----:B------:R-:W2:Y:S02]  /*8f50*/  LD.E R0, [R2.64+0x4] ;  /* 0x0000040602007980 */ /* 0x000ea4000c101900 */
[----:B0-2---:R-:W-:-:S05]  /*8f60*/  IMAD.IADD R5, R41, 0x1, R0 ;  /* 0x0000000129057824 */ /* 0x005fca00078e0200 */
[----:B------:R0:W-:Y:S02]  /*8f70*/  ST.E [R2.64+0x4], R5 ;  /* 0x0000040502007985 */ /* 0x0001e4000c101906 */
.L_x_683:
[----:B------:R-:W-:Y:S05]  /*8f80*/  BSYNC B0 ;  /* 0x0000000000007941 */ /* 0x000fea0003800000 */
.L_x_682:
        /* <DEDUP_REMOVED lines=9> */
.L_x_689:
[----:B------:R-:W0:Y:S02]  /*9020*/  LDS R4, [R0] ;  /* 0x0000000000047984 */ /* 0x000e240000000800 */
[----:B0-----:R-:W-:-:S10]  /*9030*/  HFMA2.MMA R5, R4, 1, 1, R10 ;  /* 0x3c003c0004057835 */ /* 0x001fd4000000000a */
[----:B------:R-:W0:Y:S02]  /*9040*/  ATOMS.CAST.SPIN R5, [R0], R4, R5 ;  /* 0x000000040005738d */ /* 0x000e240001800005 */
[----:B0-----:R-:W-:-:S13]  /*9050*/  ISETP.EQ.U32.AND P0, PT, R5, 0x1, PT ;  /* 0x000000010500780c */ /* 0x001fda0003f02070 */
[----:B------:R-:W-:Y:S05]  /*9060*/  @!P0 BRA `(.L_x_689) ;  /* 0xffffffb000008947 */ /* 0x000fea000383ffff */
[----:B------:R-:W-:Y:S05]  /*9070*/  BRA `(.L_x_687) ;  /* 0x0000003000007947 */ /* 0x000fea0003800000 */
.L_x_688:
[----:B------:R-:W2:Y:S02]  /*9080*/  LD.E R0, [R2.64] ;  /* 0x0000000602007980 */ /* 0x000ea4000c101900 */
[----:B--2---:R-:W-:-:S05]  /*9090*/  IADD3 R5, R10, R0, RZ ;  /* 0x000000000a057210 */ /* 0x004fca0007ffe0ff */
[----:B------:R0:W-:Y:S02]  /*90a0*/  ST.E [R2.64], R5 ;  /* 0x0000000502007985 */ /* 0x0001e4000c101906 */
.L_x_687:
[----:B------:R-:W-:Y:S05]  /*90b0*/  BSYNC B0 ;  /* 0x0000000000007941 */ /* 0x000fea0003800000 */
.L_x_686:
[----:B------:R-:W2:Y:S02]  /*90c0*/  ATOM.E.ADD.F16x2.RN.STRONG.GPU P0, RZ, [R2.64+0x4], R11 ;  /* 0x0000040b02ff798a */ /* 0x000ea4000810e9c6 */
[----:B--2---:R-:W-:Y:S05]  /*90d0*/  @P0 EXIT ;  /* 0x000000000000094d */ /* 0x004fea0003800000 */
[----:B------:R-:W1:Y:S02]  /*90e0*/  QSPC.E.S P0, RZ, [R2+0x4] ;  /* 0x0000040002ff73aa */ /* 0x000e640000000500 */
[----:B-1----:R-:W-:Y:S05]  /*90f0*/  @!P0 BRA `(.L_x_690) ;  /* 0x0000008000008947 */ /* 0x002fea0003800000 */
[----:B0-----:R-:W-:-:S04]  /*9100*/  IADD3 R2, R2, 0x4, RZ ;  /* 0x0000000402027810 */ /* 0x001fc80007ffe0ff */
[----:B------:R-:W-:-:S05]  /*9110*/  LOP3.LUT R2, R2, 0xffffff, RZ, 0xc0, !PT ;  /* 0x00ffffff02027812 */ /* 0x000fca00078ec0ff */
.L_x_691:
[----:B------:R-:W0:Y:S02]  /*9120*/  LDS R4, [R2] ;  /* 0x0000000002047984 */ /* 0x000e240000000800 */
[----:B0-----:R-:W-:-:S06]  /*9130*/  HADD2 R5, R4, R11 ;  /* 0x0000000b04057230 */ /* 0x001fcc0000000000 */
[----:B------:R-:W0:Y:S02]  /*9140*/  ATOMS.CAST.SPIN R5, [R2], R4, R5 ;  /* 0x000000040205738d */ /* 0x000e240001800005 */
[----:B0-----:R-:W-:-:S13]  /*9150*/  ISETP.EQ.U32.AND P0, PT, R5, 0x1, PT ;  /* 0x000000010500780c */ /* 0x001fda0003f02070 */
[----:B------:R-:W-:Y:S05]  /*9160*/  @!P0 BRA `(.L_x_691) ;  /* 0xffffffb000008947 */ /* 0x000fea000383ffff */
[----:B------:R-:W-:Y:S05]  /*9170*/  EXIT ;  /* 0x000000000000794d */ /* 0x000fea0003800000 */
.L_x_690:
[----:B------:R-:W2:Y:S02]  /*9180*/  LD.E R0, [R2.64+0x4] ;  /* 0x0000040602007980 */ /* 0x000ea4000c101900 */
[----:B0-2---:R-:W-:-:S05]  /*9190*/  IMAD.IADD R5, R11, 0x1, R0 ;  /* 0x000000010b057824 */ /* 0x005fca00078e0200 */
[----:B------:R-:W-:Y:S01]  /*91a0*/  ST.E [R2.64+0x4], R5 ;  /* 0x0000040502007985 */ /* 0x000fe2000c101906 */
[----:B------:R-:W-:Y:S05]  /*91b0*/  EXIT ;  /* 0x000000000000794d */ /* 0x000fea0003800000 */
.L_x_692:
        /* <DEDUP_REMOVED lines=12> */
.L_x_2822:


//--------------------- .text._Z23gemm_half_q_half_kernelILi4ELi8ELb0ELb0ELi32EEvPK6__halfPKjS4_S2_PS0_iiiiPKtS7_iiiiiibS2_i --------------------------
	.section	.text._Z23gemm_half_q_half_kernelILi4ELi8ELb0ELb0ELi32EEvPK6__halfPKjS4_S2_PS0_iiiiPKtS7_iiiiiibS2_i,"ax",@progbits
	.sectioninfo	@"SHI_REGISTERS=68"
	.align	128
        .global         _Z23gemm_half_q_half_kernelILi4ELi8ELb0ELb0ELi32EEvPK6__halfPKjS4_S2_PS0_iiiiPKtS7_iiiiiibS2_i
        .type           _Z23gemm_half_q_half_kernelILi4ELi8ELb0ELb0ELi32EEvPK6__halfPKjS4_S2_PS0_iiiiPKtS7_iiiiiibS2_i,@function
        .size           _Z23gemm_half_q_half_kernelILi4ELi8ELb0ELb0ELi32EEvPK6__halfPKjS4_S2_PS0_iiiiPKtS7_iiiiiibS2_i,(.L_x_2823 - _Z23gemm_half_q_half_kernelILi4ELi8ELb0ELb0ELi32EEvPK6__halfPKjS4_S2_PS0_iiiiPKtS7_iiiiiibS2_i)
        .other          _Z23gemm_half_q_half_kernelILi4ELi8ELb0ELb0ELi32EEvPK6__halfPKjS4_S2_PS0_iiiiPKtS7_iiiiiibS2_i,@"STO_CUDA_ENTRY STV_DEFAULT"
_Z23gemm_half_q_half_kernelILi4ELi8ELb0ELb0ELi32EEvPK6__halfPKjS4_S2_PS0_iiiiPKtS7_iiiiiibS2_i:
.text._Z23gemm_half_q_half_kernelILi4ELi8ELb0ELb0ELi32EEvPK6__halfPKjS4_S2_PS0_iiiiPKtS7_iiiiiibS2_i:
[----:B------:R-:W-:Y:S02]  /*0000*/  MOV R1, c[0x0][0x28] ;  /* 0x00000a0000017a02 */ /* 0x000fe40000000f00 */
[----:B------:R-:W0:Y:S01]  /*0010*/  S2R R4, SR_CTAID.Z ;  /* 0x0000000000047919 */ /* 0x000e220000002700 */
[----:B------:R-:W-:Y:S01]  /*0020*/  MOV R8, 0xfffffffc ;  /* 0xfffffffc00087802 */ /* 0x000fe20000000f00 */
[----:B------:R-:W-:Y:S01]  /*0030*/  ULDC.64 UR6, c[0x0][0x118] ;  /* 0x0000460000067ab9 */ /* 0x000fe20000000a00 */
[----:B------:R-:W-:Y:S01]  /*0040*/  BSSY B0, `(.L_x_693) ;  /* 0x0000072000007945 */ /* 0x000fe20003800000 */
[----:B------:R-:W1:Y:S04]  /*0050*/  S2R R7, SR_CTAID.Y ;  /* 0x0000000000077919 */ /* 0x000e680000002600 */
[----:B------:R-:W2:Y:S04]  /*0060*/  S2R R5, SR_TID.X ;  /* 0x0000000000057919 */ /* 0x000ea80000002100 */
[----:B------:R-:W3:Y:S01]  /*0070*/  S2R R6, SR_CTAID.X ;  /* 0x0000000000067919 */ /* 0x000ee20000002500 */
[----:B0-----:R-:W-:Y:S01]  /*0080*/  SHF.L.U32 R0, R4, 0x5, RZ ;  /* 0x0000000504007819 */ /* 0x001fe200000006ff */
[----:B-1----:R-:W-:-:S03]  /*0090*/  IMAD R8, R7, R8, c[0x0][0x188] ;  /* 0x0000620007087624 */ /* 0x002fc600078e0208 */
[C---:B------:R-:W-:Y:S02]  /*00a0*/  IADD3 R3, R0.reuse, 0x20, RZ ;  /* 0x0000002000037810 */ /* 0x040fe40007ffe0ff */
[-C--:B--2---:R-:W-:Y:S02]  /*00b0*/  IADD3 R12, R0, R5.reuse, RZ ;  /* 0x00000005000c7210 */ /* 0x084fe40007ffe0ff */
[----:B------:R-:W-:Y:S02]  /*00c0*/  ISETP.GE.AND P1, PT, R8, 0x1, PT ;  /* 0x000000010800780c */ /* 0x000fe40003f26270 */
[----:B------:R-:W-:Y:S02]  /*00d0*/  IMNMX R3, R3, c[0x0][0x190], PT ;  /* 0x0000640003037a17 */ /* 0x000fe40003800200 */
[----:B---3--:R-:W-:Y:S02]  /*00e0*/  LEA R10, R6, R5, 0x5 ;  /* 0x00000005060a7211 */ /* 0x008fe400078e28ff */
[----:B------:R-:W-:-:S02]  /*00f0*/  ISETP.GE.OR P0, PT, R12, R3, !P1 ;  /* 0x000000030c00720c */ /* 0x000fc40004f06670 */
[----:B------:R-:W-:Y:S02]  /*0100*/  SHF.L.U32 R10, R10, 0x2, RZ ;  /* 0x000000020a0a7819 */ /* 0x000fe400000006ff */
[----:B------:R-:W-:-:S09]  /*0110*/  IMNMX R2, R8, 0x4, PT ;  /* 0x0000000408027817 */ /* 0x000fd20003800200 */
        /* <DEDUP_REMOVED lines=9> */
[----:B------:R-:W-:-:S04]  /*01b0*/  ISETP.GT.AND P2, PT, R2, 0x3, PT ;  /* 0x000000030200780c */ /* 0x000fc80003f44270 */
[----:B------:R-:W-:-:S04]  /*01c0*/  SHF.L.U32 R9, R9, 0x2, RZ ;  /* 0x0000000209097819 */ /* 0x000fc800000006ff */
[----:B--2---:R-:W-:-:S04]  /*01d0*/  IADD3 R11, P0, R14, R9, RZ ;  /* 0x000000090e0b7210 */ /* 0x004fc80007f1e0ff */
[----:B------:R-:W-:Y:S02]  /*01e0*/  LEA.HI.X.SX32 R16, R9, RZ, 0x1, P0 ;  /* 0x000000ff09107211 */ /* 0x000fe400000f0eff */
[----:B------:R-:W-:Y:S02]  /*01f0*/  LEA R12, P0, R11, c[0x0][0x160], 0x1 ;  /* 0x000058000b0c7a11 */ /* 0x000fe400078008ff */
[----:B------:R-:W-:Y:S02]  /*0200*/  SHF.L.U32 R9, R5, 0x1, RZ ;  /* 0x0000000105097819 */ /* 0x000fe400000006ff */
[----:B------:R-:W-:Y:S01]  /*0210*/  LEA.HI.X R13, R11, c[0x0][0x164], R16, 0x1, P0 ;  /* 0x000059000b0d7a11 */ /* 0x000fe200000f0c10 */
[----:B------:R-:W-:Y:S01]  /*0220*/  HFMA2.MMA R11, -RZ, RZ, 0, 0 ;  /* 0x00000000ff0b7435 */ /* 0x000fe200000001ff */
[----:B------:R-:W-:Y:S01]  /*0230*/  PLOP3.LUT P0, PT, PT, PT, PT, 0x80, 0x0 ;  /* 0x000000000000781c */ /* 0x000fe20003f0f070 */
[----:B------:R-:W-:Y:S08]  /*0240*/  @!P2 BRA `(.L_x_696) ;  /* 0x000001300000a947 */ /* 0x000ff00003800000 */
[----:B------:R-:W-:Y:S02]  /*0250*/  PLOP3.LUT P0, PT, PT, PT, PT, 0x8, 0x0 ;  /* 0x000000000000781c */ /* 0x000fe40003f0e170 */
[----:B------:R-:W-:-:S02]  /*0260*/  IADD3 R24, R2, -0x3, RZ ;  /* 0xfffffffd02187810 */ /* 0x000fc40007ffe0ff */
.L_x_697:
        /* <DEDUP_REMOVED lines=17> */
.L_x_696:
        /* <DEDUP_REMOVED lines=17> */
.L_x_695:
[----:B------:R-:W-:Y:S01]  /*0490*/  IMAD R11, R7, c[0x0][0x190], RZ ;  /* 0x00006400070b7a24 */ /* 0x000fe200078e02ff */
[----:B------:R-:W-:-:S04]  /*04a0*/  ISETP.GT.AND P2, PT, R2, 0x3, PT ;  /* 0x000000030200780c */ /* 0x000fc80003f44270 */
[----:B------:R-:W-:-:S04]  /*04b0*/  SHF.L.U32 R14, R11, 0x2, RZ ;  /* 0x000000020b0e7819 */ /* 0x000fc800000006ff */
[----:B------:R-:W-:-:S04]  /*04c0*/  IADD3 R11, P0, R12, R14, RZ ;  /* 0x0000000e0c0b7210 */ /* 0x000fc80007f1e0ff */
[----:B------:R-:W-:Y:S02]  /*04d0*/  LEA.HI.X.SX32 R14, R14, R9, 0x1, P0 ;  /* 0x000000090e0e7211 */ /* 0x000fe400000f0eff */
        /* <DEDUP_REMOVED lines=8> */
.L_x_699:
        /* <DEDUP_REMOVED lines=17> */
.L_x_698:
        /* <DEDUP_REMOVED lines=15> */
.L_x_694:
[----:B------:R-:W-:Y:S05]  /*0760*/  BSYNC B0 ;  /* 0x0000000000007941 */ /* 0x000fea0003800000 */
.L_x_693:
[----:B------:R-:W-:-:S13]  /*0770*/  ISETP.GE.AND P0, PT, R10, c[0x0][0x18c], PT ;  /* 0x000063000a007a0c */ /* 0x000fda0003f06270 */
[----:B------:R-:W-:Y:S05]  /*0780*/  @P0 EXIT ;  /* 0x000000000000094d */ /* 0x000fea0003800000 */
[----:B0-----:R-:W0:Y:S02]  /*0790*/  LDC.S8 R9, c[0x0][0x1c0] ;  /* 0x00007000ff097b82 */ /* 0x001e240000000200 */
[----:B0-----:R-:W-:-:S04]  /*07a0*/  ISETP.NE.AND P0, PT, R9, RZ, PT ;  /* 0x000000ff0900720c */ /* 0x001fc80003f05270 */
[----:B------:R-:W-:-:S04]  /*07b0*/  ISETP.NE.OR P0, PT, R4, RZ, !P0 ;  /* 0x000000ff0400720c */ /* 0x000fc80004705670 */
[----:B------:R-:W-:-:S13]  /*07c0*/  ISETP.LT.OR P0, PT, R8, 0x1, P0 ;  /* 0x000000010800780c */ /* 0x000fda0000701670 */
[----:B------:R-:W-:Y:S05]  /*07d0*/  @P0 BRA `(.L_x_700) ;  /* 0x0000021000000947 */ /* 0x000fea0003800000 */
[----:B------:R-:W-:Y:S01]  /*07e0*/  IMAD R7, R7, c[0x0][0x18c], RZ ;  /* 0x0000630007077a24 */ /* 0x000fe200078e02ff */
[----:B------:R-:W-:Y:S01]  /*07f0*/  ISETP.GT.AND P2, PT, R2, 0x3, PT ;  /* 0x000000030200780c */ /* 0x000fe20003f44270 */
[----:B------:R-:W-:Y:S01]  /*0800*/  HFMA2.MMA R11, -RZ, RZ, 0, 1.1920928955078125e-07 ;  /* 0x00000002ff0b7435 */ /* 0x000fe200000001ff */
[----:B------:R-:W-:Y:S02]  /*0810*/  PLOP3.LUT P0, PT, PT, PT, PT, 0x80, 0x0 ;  /* 0x000000000000781c */ /* 0x000fe40003f0f070 */
[----:B------:R-:W-:-:S04]  /*0820*/  LEA R6, R6, R7, 0x5 ;  /* 0x0000000706067211 */ /* 0x000fc800078e28ff */
[----:B------:R-:W-:Y:S01]  /*0830*/  IADD3 R6, R5, R6, RZ ;  /* 0x0000000605067210 */ /* 0x000fe20007ffe0ff */
[----:B------:R-:W-:-:S03]  /*0840*/  HFMA2.MMA R5, -RZ, RZ, 0, 0 ;  /* 0x00000000ff057435 */ /* 0x000fc600000001ff */
[----:B------:R-:W-:-:S05]  /*0850*/  SHF.L.U32 R6, R6, 0x2, RZ ;  /* 0x0000000206067819 */ /* 0x000fca00000006ff */
[----:B------:R-:W-:Y:S01]  /*0860*/  IMAD.WIDE R6, R6, R11, c[0x0][0x180] ;  /* 0x0000600006067625 */ /* 0x000fe200078e020b */
[----:B------:R-:W-:Y:S05]  /*0870*/  @!P2 BRA `(.L_x_701) ;  /* 0x000000d00000a947 */ /* 0x000fea0003800000 */
[----:B------:R-:W-:Y:S02]  /*0880*/  PLOP3.LUT P0, PT, PT, PT, PT, 0x8, 0x0 ;  /* 0x000000000000781c */ /* 0x000fe40003f0e170 */
[----:B------:R-:W-:Y:S02]  /*0890*/  IADD3 R16, R2, -0x3, RZ ;  /* 0xfffffffd02107810 */ /* 0x000fe40007ffe0ff */
.L_x_702:
        /* <DEDUP_REMOVED lines=11> */
.L_x_701:
[----:B-1----:R-:W-:-:S04]  /*0950*/  IADD3 R8, R2, -R5, RZ ;  /* 0x8000000502087210 */ /* 0x002fc80007ffe0ff */
        /* <DEDUP_REMOVED lines=9> */
.L_x_700:
        /* <DEDUP_REMOVED lines=10> */
[----:B------:R-:W-:Y:S02]  /*0a90*/  @P0 IADD3 R5, R5, -c[0x0][0x1a8], RZ ;  /* 0x80006a0005050a10 */ /* 0x000fe40007ffe0ff */
[----:B------:R-:W-:Y:S02]  /*0aa0*/  @P4 IMNMX R7, R0, c[0x0][0x1b0], PT ;  /* 0x00006c0000074a17 */ /* 0x000fe40003800200 */
[----:B------:R-:W-:-:S02]  /*0ab0*/  @P0 SHF.R.S32.HI R6, RZ, 0x1f, R5 ;  /* 0x0000001fff060819 */ /* 0x000fc40000011405 */
[----:B------:R-:W-:Y:S02]  /*0ac0*/  @P5 IMNMX R8, R0, c[0x0][0x1b4], PT ;  /* 0x00006d0000085a17 */ /* 0x000fe40003800200 */
[----:B------:R-:W-:Y:S02]  /*0ad0*/  @P4 IADD3 R7, R7, -c[0x0][0x1ac], RZ ;  /* 0x80006b0007074a10 */ /* 0x000fe40007ffe0ff */
[----:B------:R-:W-:Y:S02]  /*0ae0*/  @P0 LEA.HI R6, R6, R5, RZ, 0x5 ;  /* 0x0000000506060211 */ /* 0x000fe400078f28ff */
[----:B------:R-:W-:Y:S02]  /*0af0*/  @P5 IADD3 R9, R8, -c[0x0][0x1b0], RZ ;  /* 0x80006c0008095a10 */ /* 0x000fe40007ffe0ff */
[----:B------:R-:W-:Y:S02]  /*0b00*/  @P4 SHF.R.S32.HI R8, RZ, 0x1f, R7 ;  /* 0x0000001fff084819 */ /* 0x000fe40000011407 */
[----:B------:R-:W-:-:S02]  /*0b10*/  @P0 SHF.R.S32.HI R6, RZ, 0x5, R6 ;  /* 0x00000005ff060819 */ /* 0x000fc40000011406 */
[C---:B------:R-:W-:Y:S02]  /*0b20*/  @P2 IMNMX R11, R0.reuse, c[0x0][0x1b8], PT ;  /* 0x00006e00000b2a17 */ /* 0x040fe40003800200 */
[----:B------:R-:W-:Y:S02]  /*0b30*/  @P3 IMNMX R13, R0, c[0x0][0x1bc], PT ;  /* 0x00006f00000d3a17 */ /* 0x000fe40003800200 */
[----:B------:R-:W-:Y:S01]  /*0b40*/  @P4 LEA.HI R5, R8, R7, RZ, 0x5 ;  /* 0x0000000708054211 */ /* 0x000fe200078f28ff */
[----:B------:R-:W-:Y:S01]  /*0b50*/  HFMA2.MMA R7, -RZ, RZ, 0, 0 ;  /* 0x00000000ff077435 */ /* 0x000fe200000001ff */
[----:B------:R-:W-:Y:S01]  /*0b60*/  MOV R8, RZ ;  /* 0x000000ff00087202 */ /* 0x000fe20000000f00 */
[----:B------:R-:W-:Y:S01]  /*0b70*/  @P0 IMAD R8, R6, 0x6, RZ ;  /* 0x0000000606080824 */ /* 0x000fe200078e02ff */
[----:B------:R-:W-:Y:S02]  /*0b80*/  @P2 IADD3 R11, R11, -c[0x0][0x1b4], RZ ;  /* 0x80006d000b0b2a10 */ /* 0x000fe40007ffe0ff */
[----:B------:R-:W-:-:S02]  /*0b90*/  @P5 SHF.R.S32.HI R12, RZ, 0x1f, R9 ;  /* 0x0000001fff0c5819 */ /* 0x000fc40000011409 */
[----:B------:R-:W-:Y:S02]  /*0ba0*/  @P3 IADD3 R13, R13, -c[0x0][0x1b8], RZ ;  /* 0x80006e000d0d3a10 */ /* 0x000fe40007ffe0ff */
[----:B------:R-:W-:Y:S02]  /*0bb0*/  ISETP.GE.AND P0, PT, R0, R3, PT ;  /* 0x000000030000720c */ /* 0x000fe40003f06270 */
[----:B------:R-:W-:Y:S02]  /*0bc0*/  @P2 SHF.R.S32.HI R14, RZ, 0x1f, R11 ;  /* 0x0000001fff0e2819 */ /* 0x000fe4000001140b */
[----:B------:R-:W-:Y:S02]  /*0bd0*/  @P5 LEA.HI R9, R12, R9, RZ, 0x5 ;  /* 0x000000090c095211 */ /* 0x000fe400078f28ff */
[----:B------:R-:W-:Y:S02]  /*0be0*/  @P3 SHF.R.S32.HI R16, RZ, 0x1f, R13 ;  /* 0x0000001fff103819 */ /* 0x000fe4000001140d */
[----:B------:R-:W-:-:S02]  /*0bf0*/  @P4 SHF.R.S32.HI R5, RZ, 0x5, R5 ;  /* 0x00000005ff054819 */ /* 0x000fc40000011405 */
[----:B------:R-:W-:Y:S02]  /*0c00*/  @P2 LEA.HI R14, R14, R11, RZ, 0x5 ;  /* 0x0000000b0e0e2211 */ /* 0x000fe400078f28ff */
[----:B------:R-:W-:Y:S02]  /*0c10*/  @P5 SHF.R.S32.HI R9, RZ, 0x5, R9 ;  /* 0x00000005ff095819 */ /* 0x000fe40000011409 */
[----:B------:R-:W-:Y:S02]  /*0c20*/  @P3 LEA.HI R16, R16, R13, RZ, 0x5 ;  /* 0x0000000d10103211 */ /* 0x000fe400078f28ff */
[----:B------:R-:W-:Y:S02]  /*0c30*/  SHF.R.S32.HI R15, RZ, 0x5, R15 ;  /* 0x00000005ff0f7819 */ /* 0x000fe4000001140f */
[----:B------:R-:W-:Y:S01]  /*0c40*/  @P4 LEA R7, R5, R5, 0x2 ;  /* 0x0000000505074211 */ /* 0x000fe200078e10ff */
[----:B------:R-:W-:Y:S01]  /*0c50*/  HFMA2.MMA R5, -RZ, RZ, 0, 0 ;  /* 0x00000000ff057435 */ /* 0x000fe200000001ff */
[----:B------:R-:W-:-:S02]  /*0c60*/  MOV R12, RZ ;  /* 0x000000ff000c7202 */ /* 0x000fc40000000f00 */
[----:B------:R-:W-:Y:S02]  /*0c70*/  @P5 SHF.L.U32 R12, R9, 0x2, RZ ;  /* 0x00000002090c5819 */ /* 0x000fe400000006ff */
[----:B------:R-:W-:Y:S02]  /*0c80*/  @P2 SHF.R.S32.HI R14, RZ, 0x5, R14 ;  /* 0x00000005ff0e2819 */ /* 0x000fe4000001140e */
[----:B------:R-:W-:Y:S02]  /*0c90*/  @P3 SHF.R.S32.HI R16, RZ, 0x5, R16 ;  /* 0x00000005ff103819 */ /* 0x000fe40000011410 */
[----:B------:R-:W-:Y:S02]  /*0ca0*/  LEA R8, R15, R8, 0x3 ;  /* 0x000000080f087211 */ /* 0x000fe400078e18ff */
[----:B------:R-:W-:Y:S02]  /*0cb0*/  MOV R6, RZ ;  /* 0x000000ff00067202 */ /* 0x000fe40000000f00 */
[----:B------:R-:W-:-:S02]  /*0cc0*/  @P2 LEA R5, R14, R14, 0x1 ;  /* 0x0000000e0e052211 */ /* 0x000fc400078e08ff */
[----:B------:R-:W-:Y:S02]  /*0cd0*/  @P3 SHF.L.U32 R6, R16, 0x1, RZ ;  /* 0x0000000110063819 */ /* 0x000fe400000006ff */
[----:B------:R-:W-:Y:S01]  /*0ce0*/  IADD3 R22, R12, R8, R7 ;  /* 0x000000080c167210 */ /* 0x000fe20007ffe007 */
[----:B------:R-:W-:Y:S05]  /*0cf0*/  @P0 BRA `(.L_x_703) ;  /* 0x0000034000000947 */ /* 0x000fea0003800000 */
[----:B------:R-:W-:Y:S02]  /*0d00*/  SHF.L.U32 R8, R4, 0x6, RZ ;  /* 0x0000000604087819 */ /* 0x000fe400000006ff */
[----:B------:R-:W-:-:S05]  /*0d10*/  MOV R25, 0x2 ;  /* 0x0000000200197802 */ /* 0x000fca0000000f00 */
[----:B------:R-:W-:-:S05]  /*0d20*/  IMAD.WIDE R8, R8, R25, c[0x0][0x198] ;  /* 0x0000660008087625 */ /* 0x000fca00078e0219 */
[----:B------:R0:W5:Y:S01]  /*0d30*/  LDG.E.U16.CONSTANT R4, [R8.64] ;  /* 0x0000000608047981 */ /* 0x000162000c1e9500 */
[----:B------:R-:W-:Y:S02]  /*0d40*/  SHF.R.S32.HI R11, RZ, 0x1f, R10 ;  /* 0x0000001fff0b7819 */ /* 0x000fe4000001140a */
[----:B------:R-:W-:Y:S02]  /*0d50*/  SHF.L.U32 R7, R10, 0x2, RZ ;  /* 0x000000020a077819 */ /* 0x000fe400000006ff */
[----:B------:R-:W-:Y:S02]  /*0d60*/  LEA.HI R11, R11, R10, RZ, 0x3 ;  /* 0x0000000a0b0b7211 */ /* 0x000fe400078f18ff */
[----:B------:R-:W-:Y:S02]  /*0d70*/  MOV R17, RZ ;  /* 0x000000ff00117202 */ /* 0x000fe40000000f00 */
[----:B------:R-:W-:Y:S02]  /*0d80*/  MOV R16, R0 ;  /* 0x0000000000107202 */ /* 0x000fe40000000f00 */
[----:B------:R-:W-:-:S02]  /*0d90*/  LOP3.LUT R7, R7, 0x10, RZ, 0xc0, !PT ;  /* 0x0000001007077812 */ /* 0x000fc400078ec0ff */
[----:B0-----:R-:W-:Y:S02]  /*0da0*/  SHF.R.S32.HI R11, RZ, 0x3, R11 ;  /* 0x00000003ff0b7819 */ /* 0x001fe4000001140b */
.L_x_704:
[----:B-----5:R-:W-:-:S05]  /*0db0*/  IADD3 R12, R4, R17, RZ ;  /* 0x00000011040c7210 */ /* 0x020fca0007ffe0ff */
[----:B------:R-:W-:-:S05]  /*0dc0*/  IMAD R8, R12, c[0x0][0x18c], RZ ;  /* 0x000063000c087a24 */ /* 0x000fca00078e02ff */
[----:B------:R-:W-:-:S04]  /*0dd0*/  SHF.R.S32.HI R9, RZ, 0x1f, R8 ;  /* 0x0000001fff097819 */ /* 0x000fc80000011408 */
[----:B------:R-:W-:Y:S01]  /*0de0*/  LEA.HI R8, R9, R8, RZ, 0x3 ;  /* 0x0000000809087211 */ /* 0x000fe200078f18ff */
[----:B------:R-:W-:-:S03]  /*0df0*/  HFMA2.MMA R9, -RZ, RZ, 0, 2.384185791015625e-07 ;  /* 0x00000004ff097435 */ /* 0x000fc600000001ff */
[----:B------:R-:W-:-:S07]  /*0e00*/  LEA.HI.SX32 R8, R8, R11, 0x1d ;  /* 0x0000000b08087211 */ /* 0x000fce00078feaff */
        /* <DEDUP_REMOVED lines=22> */
[----:B---3--:R-:W-:Y:S01]  /*0f70*/  IADD3 R16, R21, R16, RZ ;  /* 0x0000001015107210 */ /* 0x008fe20007ffe0ff */
[----:B------:R-:W-:-:S02]  /*0f80*/  IMAD R8, R8, R8, RZ ;  /* 0x0000000808087224 */ /* 0x000fc400078e02ff */
[----:B------:R-:W-:Y:S01]  /*0f90*/  IMAD R18, R18, R18, RZ ;  /* 0x0000001212127224 */ /* 0x000fe200078e02ff */
[----:B------:R-:W4:Y:S01]  /*0fa0*/  I2F.F16 R19, R19 ;  /* 0x0000001300137306 */ /* 0x000f220000200c00 */
[----:B------:R-:W-:-:S07]  /*0fb0*/  ISETP.GE.AND P2, PT, R16, R3, PT ;  /* 0x000000031000720c */ /* 0x000fce0003f46270 */
        /* <DEDUP_REMOVED lines=8> */
.L_x_703:
        /* <DEDUP_REMOVED lines=13> */
[----:B------:R-:W-:-:S03]  /*1110*/  UMOV UR4, URZ ;  /* 0x0000003f00047c82 */ /* 0x000fc60008000000 */
[----:B------:R-:W-:Y:S02]  /*1120*/  SHF.R.S32.HI R13, RZ, 0x1f, R11 ;  /* 0x0000001fff0d7819 */ /* 0x000fe4000001140b */
[----:B------:R-:W-:Y:S01]  /*1130*/  IADD3 R21, P0, R10, R11, RZ ;  /* 0x0000000b0a157210 */ /* 0x000fe20007f1e0ff */
[----:B------:R-:W-:-:S03]  /*1140*/  HADD2.F32 R11, -RZ, R14.H0_H0 ;  /* 0x2000000eff0b7230 */ /* 0x000fc60000004100 */
[----:B------:R-:W-:Y:S01]  /*1150*/  LEA.HI.X.SX32 R12, R10, R13, 0x1, P0 ;  /* 0x0000000d0a0c7211 */ /* 0x000fe200000f0eff */
[----:B------:R-:W-:Y:S01]  /*1160*/  HADD2.F32 R10, -RZ, R19.H0_H0 ;  /* 0x20000013ff0a7230 */ /* 0x000fe20000004100 */
[----:B------:R-:W-:Y:S01]  /*1170*/  LEA R20, P0, R21, c[0x0][0x168], 0x2 ;  /* 0x00005a0015147a11 */ /* 0x000fe200078010ff */
[----:B------:R-:W-:-:S03]  /*1180*/  HADD2.F32 R13, -RZ, R15.H0_H0 ;  /* 0x2000000fff0d7230 */ /* 0x000fc60000004100 */
[----:B------:R-:W-:Y:S01]  /*1190*/  LEA.HI.X R21, R21, c[0x0][0x16c], R12, 0x2, P0 ;  /* 0x00005b0015157a11 */ /* 0x000fe200000f140c */
[----:B------:R-:W-:-:S03]  /*11a0*/  HADD2.F32 R12, -RZ, R23.H0_H0 ;  /* 0x20000017ff0c7230 */ /* 0x000fc60000004100 */
.L_x_710:
[----:B------:R-:W-:Y:S05]  /*11b0*/  @!P1 BRA `(.L_x_706) ;  /* 0x00004d0000009947 */ /* 0x000fea0003800000 */
[----:B------:R-:W2:Y:S01]  /*11c0*/  LDG.E.128.CONSTANT R16, [R20.64] ;  /* 0x0000000614107981 */ /* 0x000ea2000c1e9d00 */
[----:B------:R-:W-:Y:S01]  /*11d0*/  HFMA2.MMA R57, -RZ, RZ, 0, 0.0625 ;  /* 0x00002c00ff397435 */ /* 0x000fe200000001ff */
[----:B------:R-:W-:Y:S02]  /*11e0*/  ISETP.GE.AND P0, PT, R2, 0x2, PT ;  /* 0x000000020200780c */ /* 0x000fe40003f06270 */
[----:B------:R-:W0:Y:S02]  /*11f0*/  LDS.64 R22, [UR4] ;  /* 0x00000004ff167984 */ /* 0x000e240008000a00 */
[----:B0-----:R-:W-:Y:S01]  /*1200*/  HADD2.F32 R51, -RZ, R23.H0_H0 ;  /* 0x20000017ff337230 */ /* 0x001fe20000004100 */
[----:B--2---:R-:W-:Y:S02]  /*1210*/  LOP3.LUT R26, R17, 0xf000f, RZ, 0xc0, !PT ;  /* 0x000f000f111a7812 */ /* 0x004fe400078ec0ff */
[----:B------:R-:W-:-:S02]  /*1220*/  LOP3.LUT R27, R18, 0xf000f, RZ, 0xc0, !PT ;  /* 0x000f000f121b7812 */ /* 0x000fc400078ec0ff */
[----:B------:R-:W-:Y:S02]  /*1230*/  LOP3.LUT R14, R16, 0xf000f, RZ, 0xc0, !PT ;  /* 0x000f000f100e7812 */ /* 0x000fe400078ec0ff */
[----:B------:R-:W-:Y:S02]  /*1240*/  LOP3.LUT R26, R26, 0x64006400, RZ, 0xfc, !PT ;  /* 0x640064001a1a7812 */ /* 0x000fe400078efcff */
[----:B------:R-:W-:Y:S02]  /*1250*/  LOP3.LUT R27, R27, 0x64006400, RZ, 0xfc, !PT ;  /* 0x640064001b1b7812 */ /* 0x000fe400078efcff */
[----:B------:R-:W-:Y:S01]  /*1260*/  LOP3.LUT R14, R14, 0x64006400, RZ, 0xfc, !PT ;  /* 0x640064000e0e7812 */ /* 0x000fe200078efcff */
[----:B------:R-:W-:Y:S01]  /*1270*/  HADD2 R26, R26, -1032, -1032 ;  /* 0xe408e4081a1a7430 */ /* 0x000fe20000000000 */
[----:B------:R-:W-:Y:S01]  /*1280*/  LOP3.LUT R33, R18, 0xf000f0, RZ, 0xc0, !PT ;  /* 0x00f000f012217812 */ /* 0x000fe200078ec0ff */
[----:B------:R-:W-:Y:S01]  /*1290*/  HADD2 R27, R27, -1032, -1032 ;  /* 0xe408e4081b1b7430 */ /* 0x000fe20000000000 */
[----:B------:R-:W-:-:S02]  /*12a0*/  SHF.R.U32.HI R30, RZ, 0x8, R18 ;  /* 0x00000008ff1e7819 */ /* 0x000fc40000011612 */
[C---:B------:R-:W-:Y:S01]  /*12b0*/  LOP3.LUT R18, R19.reuse, 0xf000f, RZ, 0xc0, !PT ;  /* 0x000f000f13127812 */ /* 0x040fe200078ec0ff */
[--C-:B------:R-:W-:Y:S01]  /*12c0*/  HADD2.F32 R45, -RZ, R26.reuse.H0_H0 ;  /* 0x2000001aff2d7230 */ /* 0x100fe20000004100 */
[----:B------:R-:W-:Y:S01]  /*12d0*/  LOP3.LUT R34, R19, 0xf000f0, RZ, 0xc0, !PT ;  /* 0x00f000f013227812 */ /* 0x000fe200078ec0ff */
[----:B------:R-:W-:Y:S01]  /*12e0*/  HADD2.F32 R44, -RZ, R26.H1_H1 ;  /* 0x3000001aff2c7230 */ /* 0x000fe20000004100 */
[----:B------:R-:W-:Y:S01]  /*12f0*/  SHF.R.U32.HI R31, RZ, 0x8, R19 ;  /* 0x00000008ff1f7819 */ /* 0x000fe20000011613 */
[----:B------:R-:W-:Y:S01]  /*1300*/  HADD2 R19, R14, -1032, -1032 ;  /* 0xe408e4080e137430 */ /* 0x000fe20000000000 */
[----:B------:R-:W-:Y:S01]  /*1310*/  LOP3.LUT R25, R16, 0xf000f0, RZ, 0xc0, !PT ;  /* 0x00f000f010197812 */ /* 0x000fe200078ec0ff */
[--C-:B------:R-:W-:Y:S01]  /*1320*/  HADD2.F32 R43, -RZ, R27.reuse.H0_H0 ;  /* 0x2000001bff2b7230 */ /* 0x100fe20000004100 */
[----:B------:R-:W-:Y:S01]  /*1330*/  LOP3.LUT R32, R17, 0xf000f0, RZ, 0xc0, !PT ;  /* 0x00f000f011207812 */ /* 0x000fe200078ec0ff */
[----:B------:R-:W-:Y:S01]  /*1340*/  HADD2.F32 R42, -RZ, R27.H1_H1 ;  /* 0x3000001bff2a7230 */ /* 0x000fe20000004100 */
[----:B------:R-:W-:Y:S01]  /*1350*/  SHF.R.U32.HI R15, RZ, 0x8, R16 ;  /* 0x00000008ff0f7819 */ /* 0x000fe20000011610 */
[----:B------:R-:W0:Y:S01]  /*1360*/  LDS.64 R26, [UR4+0x8] ;  /* 0x00000804ff1a7984 */ /* 0x000e220008000a00 */
        /* <DEDUP_REMOVED lines=10> */
[-C--:B------:R-:W-:Y:S01]  /*1410*/  HFMA2 R33, R18, R57.reuse.H0_H0, -72, -72 ;  /* 0xd480d48012217431 */ /* 0x080fe20000040039 */
[----:B------:R-:W-:Y:S01]  /*1420*/  LOP3.LUT R34, R34, 0x64006400, RZ, 0xfc, !PT ;  /* 0x6400640022227812 */ /* 0x000fe200078efcff */
[----:B------:R-:W-:-:S02]  /*1430*/  HFMA2 R48, R32, R57.H0_H0, -72, -72 ;  /* 0xd480d48020307431 */ /* 0x000fc40000040039 */
[----:B------:R-:W-:Y:S02]  /*1440*/  HADD2.F32 R41, -RZ, R19.H0_H0 ;  /* 0x20000013ff297230 */ /* 0x000fe40000004100 */
[-C--:B------:R-:W-:Y:S01]  /*1450*/  HFMA2 R50, R22, R57.reuse.H0_H0, -72, -72 ;  /* 0xd480d48016327431 */ /* 0x080fe20000040039 */
[C---:B------:R-:W-:Y:S01]  /*1460*/  FFMA.FTZ R22, R16.reuse, R45, RZ ;  /* 0x0000002d10167223 */ /* 0x040fe200000100ff */
[----:B------:R-:W-:Y:S01]  /*1470*/  HADD2.F32 R14, -RZ, R23.H1_H1 ;  /* 0x30000017ff0e7230 */ /* 0x000fe20000004100 */
[C---:B------:R-:W-:Y:S01]  /*1480*/  FFMA.FTZ R23, R16.reuse, R43, RZ ;  /* 0x0000002b10177223 */ /* 0x040fe200000100ff */
[-C--:B------:R-:W-:Y:S01]  /*1490*/  HFMA2 R18, R34, R57.reuse.H0_H0, -72, -72 ;  /* 0xd480d48022127431 */ /* 0x080fe20000040039 */
[----:B------:R-:W-:Y:S01]  /*14a0*/  FFMA.FTZ R25, R16, R41, RZ ;  /* 0x0000002910197223 */ /* 0x000fe200000100ff */
[----:B------:R-:W-:Y:S01]  /*14b0*/  HADD2.F32 R40, -RZ, R19.H1_H1 ;  /* 0x30000013ff287230 */ /* 0x000fe20000004100 */
[----:B------:R-:W-:Y:S01]  /*14c0*/  FFMA.FTZ R19, R47, R16, RZ ;  /* 0x000000102f137223 */ /* 0x000fe200000100ff */
[--C-:B------:R-:W-:Y:S01]  /*14d0*/  HADD2.F32 R39, -RZ, R33.reuse.H0_H0 ;  /* 0x20000021ff277230 */ /* 0x100fe20000004100 */
[C---:B------:R-:W-:Y:S01]  /*14e0*/  FFMA.FTZ R22, R17.reuse, R44, R22 ;  /* 0x0000002c11167223 */ /* 0x040fe20000010016 */
[----:B------:R-:W-:Y:S01]  /*14f0*/  HADD2.F32 R38, -RZ, R48.H0_H0 ;  /* 0x20000030ff267230 */ /* 0x000fe20000004100 */
[----:B------:R-:W-:Y:S01]  /*1500*/  FFMA.FTZ R16, R46, R17, R19 ;  /* 0x000000112e107223 */ /* 0x000fe20000010013 */
[----:B------:R-:W-:Y:S01]  /*1510*/  HADD2.F32 R37, -RZ, R50.H0_H0 ;  /* 0x20000032ff257230 */ /* 0x000fe20000004100 */
[C---:B------:R-:W-:Y:S01]  /*1520*/  FFMA.FTZ R32, R17.reuse, R42, R23 ;  /* 0x0000002a11207223 */ /* 0x040fe20000010017 */
[--C-:B------:R-:W-:Y:S01]  /*1530*/  HADD2.F32 R36, -RZ, R18.reuse.H0_H0 ;  /* 0x20000012ff247230 */ /* 0x100fe20000004100 */
        /* <DEDUP_REMOVED lines=12> */
[----:B------:R-:W-:Y:S01]  /*1600*/  HADD2.F32 R32, -RZ, R18.H1_H1 ;  /* 0x30000012ff207230 */ /* 0x000fe20000004100 */
[----:B------:R-:W-:Y:S01]  /*1610*/  LOP3.LUT R22, R22, 0x64006400, RZ, 0xfc, !PT ;  /* 0x6400640016167812 */ /* 0x000fe200078efcff */
[----:B------:R-:W-:Y:S01]  /*1620*/  HADD2.F32 R33, -RZ, R50.H1_H1 ;  /* 0x30000032ff217230 */ /* 0x000fe20000004100 */
[----:B------:R-:W-:Y:S01]  /*1630*/  LOP3.LUT R25, R25, 0x64006400, RZ, 0xfc, !PT ;  /* 0x6400640019197812 */ /* 0x000fe200078efcff */
[----:B------:R-:W-:Y:S01]  /*1640*/  HADD2 R18, R19, -1032, -1032 ;  /* 0xe408e40813127430 */ /* 0x000fe20000000000 */
[----:B------:R-:W-:Y:S01]  /*1650*/  FFMA.FTZ R16, R35, R14, R16 ;  /* 0x0000000e23107223 */ /* 0x000fe20000010010 */
[----:B------:R-:W-:Y:S01]  /*1660*/  HADD2 R52, R23, -1032, -1032 ;  /* 0xe408e40817347430 */ /* 0x000fe20000000000 */
[C---:B------:R-:W-:Y:S01]  /*1670*/  FFMA.FTZ R17, R14.reuse, R33, R17 ;  /* 0x000000210e117223 */ /* 0x040fe20000010011 */
[----:B------:R-:W-:Y:S01]  /*1680*/  HADD2.F32 R34, -RZ, R48.H1_H1 ;  /* 0x30000030ff227230 */ /* 0x000fe20000004100 */
[----:B------:R-:W-:Y:S01]  /*1690*/  LOP3.LUT R15, R15, 0xf000f0, RZ, 0xc0, !PT ;  /* 0x00f000f00f0f7812 */ /* 0x000fe200078ec0ff */
[----:B------:R-:W-:Y:S01]  /*16a0*/  HADD2 R50, R22, -1032, -1032 ;  /* 0xe408e40816327430 */ /* 0x000fe20000000000 */
[----:B------:R-:W-:Y:S01]  /*16b0*/  LOP3.LUT R29, R29, 0xf000f0, RZ, 0xc0, !PT ;  /* 0x00f000f01d1d7812 */ /* 0x000fe200078ec0ff */
[----:B------:R-:W-:Y:S01]  /*16c0*/  HADD2 R54, R25, -1032, -1032 ;  /* 0xe408e40819367430 */ /* 0x000fe20000000000 */
[C---:B------:R-:W-:Y:S01]  /*16d0*/  FFMA.FTZ R48, R14.reuse, R34, R49 ;  /* 0x000000220e307223 */ /* 0x040fe20000010031 */
[----:B0-----:R-:W-:Y:S01]  /*16e0*/  HADD2.F32 R56, -RZ, R26.H0_H0 ;  /* 0x2000001aff387230 */ /* 0x001fe20000004100 */
[----:B------:R-:W-:Y:S01]  /*16f0*/  FFMA.FTZ R49, R14, R32, R51 ;  /* 0x000000200e317223 */ /* 0x000fe20000010033 */
        /* <DEDUP_REMOVED lines=18> */
[----:B------:R-:W-:Y:S01]  /*1820*/  HADD2.F32 R55, -RZ, R27.H0_H0 ;  /* 0x2000001bff377230 */ /* 0x000fe20000004100 */
[----:B------:R-:W-:Y:S01]  /*1830*/  LOP3.LUT R58, R31, 0x64006400, RZ, 0xfc, !PT ;  /* 0x640064001f3a7812 */ /* 0x000fe200078efcff */
[-C--:B------:R-:W-:Y:S01]  /*1840*/  HFMA2 R54, R54, R57.reuse.H0_H0, -72, -72 ;  /* 0xd480d48036367431 */ /* 0x080fe20000040039 */
[----:B------:R-:W-:Y:S01]  /*1850*/  FFMA.FTZ R30, R18, R26, R53 ;  /* 0x0000001a121e7223 */ /* 0x000fe20000010035 */
[-C--:B------:R-:W-:Y:S01]  /*1860*/  HFMA2 R53, R50, R57.reuse.H0_H0, -72, -72 ;  /* 0xd480d48032357431 */ /* 0x080fe20000040039 */
[C---:B------:R-:W-:Y:S01]  /*1870*/  FFMA.FTZ R29, R26.reuse, R17, R48 ;  /* 0x000000111a1d7223 */ /* 0x040fe20000010030 */
[-C--:B------:R-:W-:Y:S01]  /*1880*/  HFMA2 R15, R58, R57.reuse.H0_H0, -72, -72 ;  /* 0xd480d4803a0f7431 */ /* 0x080fe20000040039 */
[C---:B------:R-:W-:Y:S01]  /*1890*/  FFMA.FTZ R52, R26.reuse, R16, R51 ;  /* 0x000000101a347223 */ /* 0x040fe20000010033 */
[----:B------:R-:W-:Y:S01]  /*18a0*/  HADD2.F32 R50, -RZ, R54.H0_H0 ;  /* 0x20000036ff327230 */ /* 0x000fe20000004100 */
[----:B------:R-:W-:Y:S01]  /*18b0*/  FFMA.FTZ R31, R26, R14, R49 ;  /* 0x0000000e1a1f7223 */ /* 0x000fe20000010031 */
[----:B------:R-:W-:-:S02]  /*18c0*/  HFMA2 R26, R56, R57.H0_H0, -72, -72 ;  /* 0xd480d480381a7431 */ /* 0x000fc40000040039 */
[----:B------:R-:W-:Y:S01]  /*18d0*/  HADD2.F32 R51, -RZ, R53.H0_H0 ;  /* 0x20000035ff337230 */ /* 0x000fe20000004100 */
[----:B------:R-:W-:Y:S01]  /*18e0*/  FFMA.FTZ R29, R55, R50, R29 ;  /* 0x00000032371d7223 */ /* 0x000fe2000001001d */
[----:B------:R-:W-:Y:S02]  /*18f0*/  HADD2.F32 R48, -RZ, R15.H0_H0 ;  /* 0x2000000fff307230 */ /* 0x000fe40000004100 */
[----:B------:R-:W-:Y:S01]  /*1900*/  HADD2.F32 R49, -RZ, R26.H0_H0 ;  /* 0x2000001aff317230 */ /* 0x000fe20000004100 */
[----:B------:R-:W-:Y:S01]  /*1910*/  FFMA.FTZ R30, R51, R55, R30 ;  /* 0x00000037331e7223 */ /* 0x000fe2000001001e */
[----:B------:R-:W-:Y:S01]  /*1920*/  HADD2.F32 R27, -RZ, R27.H1_H1 ;  /* 0x3000001bff1b7230 */ /* 0x000fe20000004100 */
[C---:B------:R-:W-:Y:S01]  /*1930*/  FFMA.FTZ R31, R55.reuse, R48, R31 ;  /* 0x00000030371f7223 */ /* 0x040fe2000001001f */
[----:B------:R-:W-:Y:S01]  /*1940*/  HADD2.F32 R54, -RZ, R54.H1_H1 ;  /* 0x30000036ff367230 */ /* 0x000fe20000004100 */
[----:B------:R-:W-:Y:S01]  /*1950*/  FFMA.FTZ R56, R55, R49, R52 ;  /* 0x0000003137387223 */ /* 0x000fe20000010034 */
[----:B------:R-:W-:-:S02]  /*1960*/  HADD2.F32 R55, -RZ, R53.H1_H1 ;  /* 0x30000035ff377230 */ /* 0x000fc40000004100 */
[----:B------:R-:W-:Y:S01]  /*1970*/  HADD2.F32 R53, -RZ, R26.H1_H1 ;  /* 0x3000001aff357230 */ /* 0x000fe20000004100 */
[----:B------:R-:W-:Y:S01]  /*1980*/  FFMA.FTZ R26, R27, R54, R29 ;  /* 0x000000361b1a7223 */ /* 0x000fe2000001001d */
[----:B------:R-:W-:Y:S01]  /*1990*/  HADD2.F32 R52, -RZ, R15.H1_H1 ;  /* 0x3000000fff347230 */ /* 0x000fe20000004100 */
[----:B------:R-:W-:Y:S02]  /*19a0*/  FFMA.FTZ R15, R55, R27, R30 ;  /* 0x0000001b370f7223 */ /* 0x000fe4000001001e */
        /* <DEDUP_REMOVED lines=9> */
[----:B------:R-:W-:Y:S01]  /*1a40*/  F2FP.PACK_AB R27, RZ, R30 ;  /* 0x0000001eff1b723e */ /* 0x000fe200000000ff */
[----:B------:R-:W-:Y:S02]  /*1a50*/  HADD2 R30, R29.H0_H0, R24.H0_H0 ;  /* 0x200000181d1e7230 */ /* 0x000fe40000000800 */
[----:B------:R-:W-:-:S02]  /*1a60*/  HADD2 R15, R15.H0_H0, R28.H0_H0 ;  /* 0x2000001c0f0f7230 */ /* 0x000fc40000000800 */
[----:B------:R-:W-:Y:S02]  /*1a70*/  HADD2 R31, R26.H0_H0, R28.H1_H1 ;  /* 0x3000001c1a1f7230 */ /* 0x000fe40000000800 */
        /* <DEDUP_REMOVED lines=132> */
[----:B-1----:R-:W-:Y:S01]  /*22c0*/  HADD2.F32 R26, -RZ, R28.H0_H0 ;  /* 0x2000001cff1a7230 */ /* 0x002fe20000004100 */
[-C--:B------:R-:W-:Y:S02]  /*22d0*/  FFMA.FTZ R40, R35, R27.reuse, R40 ;  /* 0x0000001b23287223 */ /* 0x080fe40000010028 */
[----:B------:R-:W-:-:S02]  /*22e0*/  FFMA.FTZ R45, R34, R27, R45 ;  /* 0x0000001b222d7223 */ /* 0x000fc4000001002d */
[-C--:B------:R-:W-:Y:S01]  /*22f0*/  FFMA.FTZ R35, R33, R27.reuse, R38 ;  /* 0x0000001b21237223 */ /* 0x080fe20000010026 */
[--C-:B------:R-:W-:Y:S01]  /*2300*/  HADD2.F32 R33, -RZ, R29.reuse.H0_H0 ;  /* 0x2000001dff217230 */ /* 0x100fe20000004100 */
[----:B------:R-:W-:Y:S01]  /*2310*/  FFMA.FTZ R41, R32, R27, R41 ;  /* 0x0000001b20297223 */ /* 0x000fe20000010029 */
[----:B------:R-:W-:Y:S01]  /*2320*/  HADD2.F32 R27, -RZ, R28.H1_H1 ;  /* 0x3000001cff1b7230 */ /* 0x000fe20000004100 */
        /* <DEDUP_REMOVED lines=29> */
.L_x_707:
[----:B------:R-:W-:Y:S01]  /*2500*/  MOV R14, 0x4 ;  /* 0x00000004000e7802 */ /* 0x000fe20000000f00 */
[----:B------:R-:W0:Y:S04]  /*2510*/  LDS.64 R22, [UR4+0x10] ;  /* 0x00001004ff167984 */ /* 0x000e280008000a00 */
[----:B------:R-:W-:-:S05]  /*2520*/  IMAD.WIDE R58, R14, c[0x0][0x18c], R20 ;  /* 0x000063000e3a7a25 */ /* 0x000fca00078e0214 */
[----:B------:R-:W2:Y:S01]  /*2530*/  LDG.E.128.CONSTANT R16, [R58.64] ;  /* 0x000000063a107981 */ /* 0x000ea2000c1e9d00 */
[--C-:B0-----:R-:W-:Y:S02]  /*2540*/  HADD2.F32 R56, -RZ, R23.reuse.H0_H0 ;  /* 0x20000017ff387230 */ /* 0x101fe40000004100 */
[----:B------:R-:W-:Y:S01]  /*2550*/  HADD2.F32 R28, -RZ, R23.H1_H1 ;  /* 0x30000017ff1c7230 */ /* 0x000fe20000004100 */
[C---:B--2---:R-:W-:Y:S02]  /*2560*/  LOP3.LUT R26, R17.reuse, 0xf000f, RZ, 0xc0, !PT ;  /* 0x000f000f111a7812 */ /* 0x044fe400078ec0ff */
        /* <DEDUP_REMOVED lines=10> */
[----:B------:R-:W-:Y:S01]  /*2610*/  SHF.R.U32.HI R50, RZ, 0x8, R18 ;  /* 0x00000008ff327819 */ /* 0x000fe20000011612 */
[--C-:B------:R-:W-:Y:S01]  /*2620*/  HADD2.F32 R43, -RZ, R26.reuse.H0_H0 ;  /* 0x2000001aff2b7230 */ /* 0x100fe20000004100 */
[C---:B------:R-:W-:Y:S01]  /*2630*/  LOP3.LUT R18, R19.reuse, 0xf000f, RZ, 0xc0, !PT ;  /* 0x000f000f13127812 */ /* 0x040fe200078ec0ff */
[----:B------:R-:W-:Y:S01]  /*2640*/  HADD2.F32 R42, -RZ, R26.H1_H1 ;  /* 0x3000001aff2a7230 */ /* 0x000fe20000004100 */
[----:B------:R-:W-:Y:S01]  /*2650*/  LOP3.LUT R32, R16, 0xf000f0, RZ, 0xc0, !PT ;  /* 0x00f000f010207812 */ /* 0x000fe200078ec0ff */
[----:B------:R-:W0:Y:S01]  /*2660*/  LDS.64 R26, [UR4+0x18] ;  /* 0x00001804ff1a7984 */ /* 0x000e220008000a00 */
[----:B------:R-:W-:Y:S01]  /*2670*/  HADD2 R25, R25, -1032, -1032 ;  /* 0xe408e40819197430 */ /* 0x000fe20000000000 */
[----:B------:R-:W-:Y:S01]  /*2680*/  LOP3.LUT R35, R19, 0xf000f0, RZ, 0xc0, !PT ;  /* 0x00f000f013237812 */ /* 0x000fe200078ec0ff */
[--C-:B------:R-:W-:Y:S01]  /*2690*/  HADD2.F32 R41, -RZ, R17.reuse.H0_H0 ;  /* 0x20000011ff297230 */ /* 0x100fe20000004100 */
[----:B------:R-:W-:Y:S01]  /*26a0*/  SHF.R.U32.HI R29, RZ, 0x8, R16 ;  /* 0x00000008ff1d7819 */ /* 0x000fe20000011610 */
[----:B------:R-:W-:Y:S01]  /*26b0*/  HADD2.F32 R40, -RZ, R17.H1_H1 ;  /* 0x30000011ff287230 */ /* 0x000fe20000004100 */
[----:B------:R-:W-:Y:S01]  /*26c0*/  LOP3.LUT R17, R18, 0x64006400, RZ, 0xfc, !PT ;  /* 0x6400640012117812 */ /* 0x000fe200078efcff */
[--C-:B------:R-:W-:Y:S01]  /*26d0*/  HADD2.F32 R45, -RZ, R25.reuse.H0_H0 ;  /* 0x20000019ff2d7230 */ /* 0x100fe20000004100 */
[----:B------:R-:W-:Y:S01]  /*26e0*/  SHF.R.U32.HI R51, RZ, 0x8, R19 ;  /* 0x00000008ff337819 */ /* 0x000fe20000011613 */
[----:B------:R-:W-:Y:S01]  /*26f0*/  HADD2.F32 R44, -RZ, R25.H1_H1 ;  /* 0x30000019ff2c7230 */ /* 0x000fe20000004100 */
[----:B------:R-:W-:Y:S01]  /*2700*/  LOP3.LUT R32, R32, 0x64006400, RZ, 0xfc, !PT ;  /* 0x6400640020207812 */ /* 0x000fe200078efcff */
[----:B------:R-:W-:Y:S01]  /*2710*/  HADD2 R25, R17, -1032, -1032 ;  /* 0xe408e40811197430 */ /* 0x000fe20000000000 */
[----:B------:R-:W-:Y:S01]  /*2720*/  LOP3.LUT R18, R33, 0x64006400, RZ, 0xfc, !PT ;  /* 0x6400640021127812 */ /* 0x000fe200078efcff */
[----:B------:R-:W-:-:S02]  /*2730*/  HADD2.F32 R16, -RZ, R22.H0_H0 ;  /* 0x20000016ff107230 */ /* 0x000fc40000004100 */
[----:B------:R-:W-:Y:S01]  /*2740*/  HADD2.F32 R19, -RZ, R22.H1_H1 ;  /* 0x30000016ff137230 */ /* 0x000fe20000004100 */
[----:B------:R-:W-:Y:S01]  /*2750*/  LOP3.LUT R22, R34, 0x64006400, RZ, 0xfc, !PT ;  /* 0x6400640022167812 */ /* 0x000fe200078efcff */
[--C-:B------:R-:W-:Y:S01]  /*2760*/  HADD2.F32 R39, -RZ, R25.reuse.H0_H0 ;  /* 0x20000019ff277230 */ /* 0x100fe20000004100 */
[----:B------:R-:W-:Y:S01]  /*2770*/  LOP3.LUT R34, R35, 0x64006400, RZ, 0xfc, !PT ;  /* 0x6400640023227812 */ /* 0x000fe200078efcff */
[-C--:B------:R-:W-:Y:S01]  /*2780*/  HFMA2 R23, R32, R57.reuse.H0_H0, -72, -72 ;  /* 0xd480d48020177431 */ /* 0x080fe20000040039 */
[C---:B------:R-:W-:Y:S01]  /*2790*/  FFMA.FTZ R32, R16.reuse, R43, RZ ;  /* 0x0000002b10207223 */ /* 0x040fe200000100ff */
[-C--:B------:R-:W-:Y:S01]  /*27a0*/  HFMA2 R18, R18, R57.reuse.H0_H0, -72, -72 ;  /* 0xd480d48012127431 */ /* 0x080fe20000040039 */
[C---:B------:R-:W-:Y:S01]  /*27b0*/  FFMA.FTZ R33, R16.reuse, R41, RZ ;  /* 0x0000002910217223 */ /* 0x040fe200000100ff */
[-C--:B------:R-:W-:Y:S01]  /*27c0*/  HFMA2 R22, R22, R57.reuse.H0_H0, -72, -72 ;  /* 0xd480d48016167431 */ /* 0x080fe20000040039 */
[C---:B------:R-:W-:Y:S01]  /*27d0*/  FFMA.FTZ R55, R19.reuse, R42, R32 ;  /* 0x0000002a13377223 */ /* 0x040fe20000010020 */
[-C--:B------:R-:W-:Y:S01]  /*27e0*/  HFMA2 R17, R34, R57.reuse.H0_H0, -72, -72 ;  /* 0xd480d48022117431 */ /* 0x080fe20000040039 */
[----:B------:R-:W-:Y:S01]  /*27f0*/  FFMA.FTZ R33, R19, R40, R33 ;  /* 0x0000002813217223 */ /* 0x000fe20000010021 */
[----:B------:R-:W-:Y:S01]  /*2800*/  HADD2.F32 R38, -RZ, R25.H1_H1 ;  /* 0x30000019ff267230 */ /* 0x000fe20000004100 */
[----:B------:R-:W-:Y:S01]  /*2810*/  FFMA.FTZ R25, R45, R16, RZ ;  /* 0x000000102d197223 */ /* 0x000fe200000100ff */
[----:B------:R-:W-:Y:S01]  /*2820*/  HADD2.F32 R37, -RZ, R23.H0_H0 ;  /* 0x20000017ff257230 */ /* 0x000fe20000004100 */
[----:B------:R-:W-:Y:S01]  /*2830*/  FFMA.FTZ R16, R16, R39, RZ ;  /* 0x0000002710107223 */ /* 0x000fe200000100ff */
[----:B------:R-:W-:Y:S01]  /*2840*/  HADD2.F32 R36, -RZ, R18.H0_H0 ;  /* 0x20000012ff247230 */ /* 0x000fe20000004100 */
[----:B------:R-:W-:Y:S01]  /*2850*/  FFMA.FTZ R25, R44, R19, R25 ;  /* 0x000000132c197223 */ /* 0x000fe20000010019 */
[----:B------:R-:W-:Y:S01]  /*2860*/  HADD2.F32 R35, -RZ, R22.H0_H0 ;  /* 0x20000016ff237230 */ /* 0x000fe20000004100 */
[----:B------:R-:W-:Y:S01]  /*2870*/  FFMA.FTZ R19, R19, R38, R16 ;  /* 0x0000002613137223 */ /* 0x000fe20000010010 */
[----:B------:R-:W-:Y:S01]  /*2880*/  HADD2.F32 R34, -RZ, R17.H0_H0 ;  /* 0x20000011ff227230 */ /* 0x000fe20000004100 */
[----:B------:R-:W-:Y:S01]  /*2890*/  FFMA.FTZ R52, R37, R56, R25 ;  /* 0x0000003825347223 */ /* 0x000fe20000010019 */
[----:B------:R-:W-:Y:S01]  /*28a0*/  HADD2.F32 R32, -RZ, R18.H1_H1 ;  /* 0x30000012ff207230 */ /* 0x000fe20000004100 */
[C---:B------:R-:W-:Y:S01]  /*28b0*/  FFMA.FTZ R55, R56.reuse, R36, R55 ;  /* 0x0000002438377223 */ /* 0x040fe20000010037 */
[----:B------:R-:W-:Y:S01]  /*28c0*/  HADD2.F32 R25, -RZ, R22.H1_H1 ;  /* 0x30000016ff197230 */ /* 0x000fe20000004100 */
[C---:B------:R-:W-:Y:S01]  /*28d0*/  FFMA.FTZ R54, R56.reuse, R35, R33 ;  /* 0x0000002338367223 */ /* 0x040fe20000010021 */
[----:B------:R-:W-:Y:S01]  /*28e0*/  LOP3.LUT R16, R29, 0xf000f, RZ, 0xc0, !PT ;  /* 0x000f000f1d107812 */ /* 0x000fe200078ec0ff */
[----:B------:R-:W-:Y:S01]  /*28f0*/  FFMA.FTZ R56, R56, R34, R19 ;  /* 0x0000002238387223 */ /* 0x000fe20000010013 */
[----:B------:R-:W-:Y:S01]  /*2900*/  LOP3.LUT R18, R49, 0xf000f, RZ, 0xc0, !PT ;  /* 0x000f000f31127812 */ /* 0x000fe200078ec0ff */
[----:B------:R-:W-:Y:S01]  /*2910*/  HADD2.F32 R33, -RZ, R23.H1_H1 ;  /* 0x30000017ff217230 */ /* 0x000fe20000004100 */
[----:B------:R-:W-:Y:S01]  /*2920*/  LOP3.LUT R19, R50, 0xf000f, RZ, 0xc0, !PT ;  /* 0x000f000f32137812 */ /* 0x000fe200078ec0ff */
[----:B------:R-:W-:Y:S01]  /*2930*/  HADD2.F32 R23, -RZ, R17.H1_H1 ;  /* 0x30000011ff177230 */ /* 0x000fe20000004100 */
[----:B------:R-:W-:Y:S01]  /*2940*/  LOP3.LUT R22, R51, 0xf000f, RZ, 0xc0, !PT ;  /* 0x000f000f33167812 */ /* 0x000fe200078ec0ff */
[----:B0-----:R-:W-:Y:S01]  /*2950*/  HADD2.F32 R53, -RZ, R26.H0_H0 ;  /* 0x2000001aff357230 */ /* 0x001fe20000004100 */
[----:B------:R-:W-:Y:S01]  /*2960*/  LOP3.LUT R16, R16, 0x64006400, RZ, 0xfc, !PT ;  /* 0x6400640010107812 */ /* 0x000fe200078efcff */
[----:B------:R-:W-:Y:S01]  /*2970*/  FFMA.FTZ R63, R33, R28, R52 ;  /* 0x0000001c213f7223 */ /* 0x000fe20000010034 */
[----:B------:R-:W-:Y:S01]  /*2980*/  LOP3.LUT R18, R18, 0x64006400, RZ, 0xfc, !PT ;  /* 0x6400640012127812 */ /* 0x000fe200078efcff */
[----:B------:R-:W-:Y:S01]  /*2990*/  FFMA.FTZ R52, R28, R32, R55 ;  /* 0x000000201c347223 */ /* 0x000fe20000010037 */
[----:B------:R-:W-:Y:S01]  /*29a0*/  LOP3.LUT R19, R19, 0x64006400, RZ, 0xfc, !PT ;  /* 0x6400640013137812 */ /* 0x000fe200078efcff */
[----:B------:R-:W-:Y:S01]  /*29b0*/  HADD2 R16, R16, -1032, -1032 ;  /* 0xe408e40810107430 */ /* 0x000fe20000000000 */
[----:B------:R-:W-:Y:S01]  /*29c0*/  LOP3.LUT R22, R22, 0x64006400, RZ, 0xfc, !PT ;  /* 0x6400640016167812 */ /* 0x000fe200078efcff */
[----:B------:R-:W-:Y:S01]  /*29d0*/  HADD2 R48, R18, -1032, -1032 ;  /* 0xe408e40812307430 */ /* 0x000fe20000000000 */
[C---:B------:R-:W-:Y:S01]  /*29e0*/  FFMA.FTZ R54, R28.reuse, R25, R54 ;  /* 0x000000191c367223 */ /* 0x040fe20000010036 */
[----:B------:R-:W-:Y:S01]  /*29f0*/  HADD2 R47, R19, -1032, -1032 ;  /* 0xe408e408132f7430 */ /* 0x000fe20000000000 */
[----:B------:R-:W-:Y:S01]  /*2a00*/  FFMA.FTZ R56, R28, R23, R56 ;  /* 0x000000171c387223 */ /* 0x000fe20000010038 */
[----:B------:R-:W-:Y:S01]  /*2a10*/  HADD2 R46, R22, -1032, -1032 ;  /* 0xe408e408162e7430 */ /* 0x000fe20000000000 */
[----:B------:R-:W-:Y:S01]  /*2a20*/  LOP3.LUT R29, R29, 0xf000f0, RZ, 0xc0, !PT ;  /* 0x00f000f01d1d7812 */ /* 0x000fe200078ec0ff */
[----:B------:R-:W-:Y:S01]  /*2a30*/  HADD2.F32 R22, -RZ, R16.H0_H0 ;  /* 0x20000010ff167230 */ /* 0x000fe20000004100 */
[----:B------:R-:W-:Y:S01]  /*2a40*/  LOP3.LUT R49, R49, 0xf000f0, RZ, 0xc0, !PT ;  /* 0x00f000f031317812 */ /* 0x000fe200078ec0ff */
[----:B------:R-:W-:Y:S01]  /*2a50*/  HADD2.F32 R19, -RZ, R48.H0_H0 ;  /* 0x20000030ff137230 */ /* 0x000fe20000004100 */
[----:B------:R-:W-:Y:S01]  /*2a60*/  LOP3.LUT R51, R51, 0xf000f0, RZ, 0xc0, !PT ;  /* 0x00f000f033337812 */ /* 0x000fe200078ec0ff */
        /* <DEDUP_REMOVED lines=24> */
[----:B------:R-:W-:Y:S02]  /*2bf0*/  HADD2.F32 R61, -RZ, R27.H0_H0 ;  /* 0x2000001bff3d7230 */ /* 0x000fe40000004100 */
[----:B------:R-:W-:Y:S02]  /*2c00*/  HADD2.F32 R56, -RZ, R53.H0_H0 ;  /* 0x20000035ff387230 */ /* 0x000fe40000004100 */
        /* <DEDUP_REMOVED lines=9> */
[----:B------:R-:W-:-:S02]  /*2ca0*/  FFMA.FTZ R27, R61, R49, R62 ;  /* 0x000000313d1b7223 */ /* 0x000fc4000001003e */
[----:B------:R-:W-:Y:S01]  /*2cb0*/  FFMA.FTZ R61, R55, R60, R53 ;  /* 0x0000003c373d7223 */ /* 0x000fe20000010035 */
[----:B------:R-:W-:Y:S02]  /*2cc0*/  HADD2.F32 R53, -RZ, R52.H1_H1 ;  /* 0x30000034ff357230 */ /* 0x000fe40000004100 */
[----:B------:R-:W-:Y:S01]  /*2cd0*/  HADD2.F32 R52, -RZ, R29.H1_H1 ;  /* 0x3000001dff347230 */ /* 0x000fe20000004100 */
[C---:B------:R-:W-:Y:S02]  /*2ce0*/  FFMA.FTZ R29, R60.reuse, R51, R28 ;  /* 0x000000333c1d7223 */ /* 0x040fe4000001001c */
[C---:B------:R-:W-:Y:S02]  /*2cf0*/  FFMA.FTZ R26, R60.reuse, R53, R26 ;  /* 0x000000353c1a7223 */ /* 0x040fe4000001001a */
[----:B------:R-:W-:Y:S02]  /*2d00*/  FFMA.FTZ R60, R60, R52, R27 ;  /* 0x000000343c3c7223 */ /* 0x000fe4000001001b */
[----:B------:R-:W-:-:S02]  /*2d10*/  FMUL.FTZ R27, R11, R26 ;  /* 0x0000001a0b1b7220 */ /* 0x000fc40000410000 */
[----:B------:R-:W-:Y:S02]  /*2d20*/  FMUL.FTZ R61, R10, R61 ;  /* 0x0000003d0a3d7220 */ /* 0x000fe40000410000 */
[----:B------:R-:W-:Y:S01]  /*2d30*/  FMUL.FTZ R28, R12, R29 ;  /* 0x0000001d0c1c7220 */ /* 0x000fe20000410000 */
[----:B------:R-:W-:Y:S01]  /*2d40*/  F2FP.PACK_AB R27, RZ, R27 ;  /* 0x0000001bff1b723e */ /* 0x000fe200000000ff */
[----:B------:R-:W-:Y:S01]  /*2d50*/  FMUL.FTZ R26, R13, R60 ;  /* 0x0000003c0d1a7220 */ /* 0x000fe20000410000 */
[----:B------:R-:W-:Y:S02]  /*2d60*/  F2FP.PACK_AB R61, RZ, R61 ;  /* 0x0000003dff3d723e */ /* 0x000fe400000000ff */
[----:B------:R-:W-:Y:S01]  /*2d70*/  F2FP.PACK_AB R28, RZ, R28 ;  /* 0x0000001cff1c723e */ /* 0x000fe200000000ff */
[----:B------:R-:W-:Y:S01]  /*2d80*/  HADD2 R31, R27.H0_H0, R31.H0_H0 ;  /* 0x2000001f1b1f7230 */ /* 0x000fe20000000800 */
[----:B------:R-:W-:Y:S01]  /*2d90*/  F2FP.PACK_AB R26, RZ, R26 ;  /* 0x0000001aff1a723e */ /* 0x000fe200000000ff */
[----:B------:R-:W-:-:S02]  /*2da0*/  HADD2 R15, R61.H0_H0, R15.H0_H0 ;  /* 0x2000000f3d0f7230 */ /* 0x000fc40000000800 */
[----:B------:R-:W-:Y:S02]  /*2db0*/  HADD2 R30, R28.H0_H0, R30.H0_H0 ;  /* 0x2000001e1c1e7230 */ /* 0x000fe40000000800 */
[----:B------:R-:W-:Y:S01]  /*2dc0*/  HADD2 R24, R26.H0_H0, R24.H0_H0 ;  /* 0x200000181a187230 */ /* 0x000fe20000000800 */
[----:B------:R-:W-:Y:S05]  /*2dd0*/  @!P0 BRA `(.L_x_708) ;  /* 0x00000a6000008947 */ /* 0x000fea0003800000 */
[----:B------:R-:W0:Y:S01]  /*2de0*/  LDS.64 R26, [UR4+0x50] ;  /* 0x00005004ff1a7984 */ /* 0x000e220008000a00 */
[----:B------:R-:W-:Y:S01]  /*2df0*/  ISETP.NE.AND P2, PT, R2, 0x2, PT ;  /* 0x000000020200780c */ /* 0x000fe20003f45270 */
        /* <DEDUP_REMOVED lines=20> */
[----:B------:R-:W0:Y:S02]  /*2f40*/  LDS.64 R26, [UR4+0x58] ;  /* 0x00005804ff1a7984 */ /* 0x000e240008000a00 */
[--C-:B0-----:R-:W-:Y:S02]  /*2f50*/  HADD2.F32 R62, -RZ, R26.reuse.H0_H0 ;  /* 0x2000001aff3e7230 */ /* 0x101fe40000004100 */
[----:B------:R-:W-:-:S03]  /*2f60*/  HADD2.F32 R26, -RZ, R26.H1_H1 ;  /* 0x3000001aff1a7230 */ /* 0x000fc60000004100 */
[-C--:B------:R-:W-:Y:S02]  /*2f70*/  FFMA.FTZ R63, R19, R62.reuse, R28 ;  /* 0x0000003e133f7223 */ /* 0x080fe4000001001c */
[-C--:B------:R-:W-:Y:S02]  /*2f80*/  FFMA.FTZ R28, R18, R62.reuse, R61 ;  /* 0x0000003e121c7223 */ /* 0x080fe4000001003d */
[----:B------:R-:W-:Y:S02]  /*2f90*/  FFMA.FTZ R29, R22, R62, R29 ;  /* 0x0000003e161d7223 */ /* 0x000fe4000001001d */
[-C--:B------:R-:W-:Y:S01]  /*2fa0*/  FFMA.FTZ R65, R47, R26.reuse, R28 ;  /* 0x0000001a2f417223 */ /* 0x080fe2000001001c */
[--C-:B------:R-:W-:Y:S01]  /*2fb0*/  HADD2.F32 R28, -RZ, R27.reuse.H0_H0 ;  /* 0x2000001bff1c7230 */ /* 0x100fe20000004100 */
[----:B------:R-:W-:Y:S01]  /*2fc0*/  FFMA.FTZ R29, R16, R26, R29 ;  /* 0x0000001a101d7223 */ /* 0x000fe2000001001d */
[----:B------:R-:W-:Y:S01]  /*2fd0*/  HADD2.F32 R27, -RZ, R27.H1_H1 ;  /* 0x3000001bff1b7230 */ /* 0x000fe20000004100 */
[----:B------:R-:W-:-:S02]  /*2fe0*/  FFMA.FTZ R61, R17, R62, R60 ;  /* 0x0000003e113d7223 */ /* 0x000fc4000001003c */
[----:B------:R-:W-:Y:S02]  /*2ff0*/  FFMA.FTZ R63, R48, R26, R63 ;  /* 0x0000001a303f7223 */ /* 0x000fe4000001003f */
[----:B------:R-:W-:Y:S02]  /*3000*/  FFMA.FTZ R60, R56, R28, R29 ;  /* 0x0000001c383c7223 */ /* 0x000fe4000001001d */
[----:B------:R-:W-:Y:S02]  /*3010*/  FFMA.FTZ R26, R46, R26, R61 ;  /* 0x0000001a2e1a7223 */ /* 0x000fe4000001003d */
[-C--:B------:R-:W-:Y:S02]  /*3020*/  FFMA.FTZ R62, R54, R28.reuse, R63 ;  /* 0x0000001c363e7223 */ /* 0x080fe4000001003f */
[----:B------:R-:W-:Y:S02]  /*3030*/  FFMA.FTZ R61, R55, R27, R60 ;  /* 0x0000001b373d7223 */ /* 0x000fe4000001003c */
[----:B------:R-:W-:-:S02]  /*3040*/  FFMA.FTZ R64, R50, R28, R65 ;  /* 0x0000001c32407223 */ /* 0x000fc40000010041 */
[----:B------:R-:W-:Y:S02]  /*3050*/  FFMA.FTZ R29, R49, R28, R26 ;  /* 0x0000001c311d7223 */ /* 0x000fe4000001001a */
[----:B------:R-:W-:Y:S02]  /*3060*/  FFMA.FTZ R62, R53, R27, R62 ;  /* 0x0000001b353e7223 */ /* 0x000fe4000001003e */
[----:B------:R-:W-:Y:S02]  /*3070*/  FMUL.FTZ R26, R10, R61 ;  /* 0x0000003d0a1a7220 */ /* 0x000fe40000410000 */
[-C--:B------:R-:W-:Y:S02]  /*3080*/  FFMA.FTZ R61, R51, R27.reuse, R64 ;  /* 0x0000001b333d7223 */ /* 0x080fe40000010040 */
[----:B------:R-:W-:Y:S01]  /*3090*/  FFMA.FTZ R28, R52, R27, R29 ;  /* 0x0000001b341c7223 */ /* 0x000fe2000001001d */
[----:B------:R-:W-:Y:S01]  /*30a0*/  F2FP.PACK_AB R26, RZ, R26 ;  /* 0x0000001aff1a723e */ /* 0x000fe200000000ff */
[----:B------:R-:W-:-:S02]  /*30b0*/  FMUL.FTZ R27, R11, R62 ;  /* 0x0000003e0b1b7220 */ /* 0x000fc40000410000 */
[----:B------:R-:W-:Y:S02]  /*30c0*/  FMUL.FTZ R61, R12, R61 ;  /* 0x0000003d0c3d7220 */ /* 0x000fe40000410000 */
        /* <DEDUP_REMOVED lines=70> */
[-C--:B------:R-:W-:Y:S02]  /*3530*/  FFMA.FTZ R45, R45, R60.reuse, RZ ;  /* 0x0000003c2d2d7223 */ /* 0x080fe400000100ff */
[-C--:B------:R-:W-:Y:S02]  /*3540*/  FFMA.FTZ R41, R41, R60.reuse, RZ ;  /* 0x0000003c29297223 */ /* 0x080fe400000100ff */
[----:B------:R-:W-:Y:S02]  /*3550*/  FFMA.FTZ R39, R39, R60, RZ ;  /* 0x0000003c27277223 */ /* 0x000fe400000100ff */
[-C--:B------:R-:W-:Y:S01]  /*3560*/  FFMA.FTZ R42, R42, R26.reuse, R43 ;  /* 0x0000001a2a2a7223 */ /* 0x080fe2000001002b */
[----:B------:R-:W-:Y:S01]  /*3570*/  HADD2.F32 R43, -RZ, R27.H0_H0 ;  /* 0x2000001bff2b7230 */ /* 0x000fe20000004100 */
        /* <DEDUP_REMOVED lines=44> */
.L_x_708:
[----:B------:R-:W-:Y:S01]  /*3840*/  IMAD.WIDE R58, R14, c[0x0][0x18c], R58 ;  /* 0x000063000e3a7a25 */ /* 0x000fe200078e023a */
[----:B------:R-:W0:Y:S04]  /*3850*/  LDS.64 R22, [UR4+0x20] ;  /* 0x00002004ff167984 */ /* 0x000e280008000a00 */
[----:B------:R-:W2:Y:S01]  /*3860*/  LDG.E.128.CONSTANT R16, [R58.64] ;  /* 0x000000063a107981 */ /* 0x000ea2000c1e9d00 */
[--C-:B0-----:R-:W-:Y:S02]  /*3870*/  HADD2.F32 R55, -RZ, R23.reuse.H0_H0 ;  /* 0x20000017ff377230 */ /* 0x101fe40000004100 */
[----:B------:R-:W-:Y:S01]  /*3880*/  HADD2.F32 R51, -RZ, R23.H1_H1 ;  /* 0x30000017ff337230 */ /* 0x000fe20000004100 */
[----:B--2---:R-:W-:-:S02]  /*3890*/  LOP3.LUT R27, R17, 0xf000f, RZ, 0xc0, !PT ;  /* 0x000f000f111b7812 */ /* 0x004fc400078ec0ff */
[----:B------:R-:W-:Y:S02]  /*38a0*/  LOP3.LUT R28, R17, 0xf000f0, RZ, 0xc0, !PT ;  /* 0x00f000f0111c7812 */ /* 0x000fe400078ec0ff */
[----:B------:R-:W-:Y:S02]  /*38b0*/  SHF.R.U32.HI R33, RZ, 0x8, R17 ;  /* 0x00000008ff217819 */ /* 0x000fe40000011611 */
[C---:B------:R-:W-:Y:S02]  /*38c0*/  LOP3.LUT R17, R18.reuse, 0xf000f, RZ, 0xc0, !PT ;  /* 0x000f000f12117812 */ /* 0x040fe400078ec0ff */
[----:B------:R-:W-:Y:S02]  /*38d0*/  LOP3.LUT R29, R18, 0xf000f0, RZ, 0xc0, !PT ;  /* 0x00f000f0121d7812 */ /* 0x000fe400078ec0ff */
[----:B------:R-:W-:Y:S02]  /*38e0*/  LOP3.LUT R17, R17, 0x64006400, RZ, 0xfc, !PT ;  /* 0x6400640011117812 */ /* 0x000fe400078efcff */
[----:B------:R-:W-:-:S02]  /*38f0*/  SHF.R.U32.HI R49, RZ, 0x8, R18 ;  /* 0x00000008ff317819 */ /* 0x000fc40000011612 */
[----:B------:R-:W-:Y:S01]  /*3900*/  LOP3.LUT R27, R27, 0x64006400, RZ, 0xfc, !PT ;  /* 0x640064001b1b7812 */ /* 0x000fe200078efcff */
[----:B------:R-:W-:Y:S01]  /*3910*/  HADD2 R17, R17, -1032, -1032 ;  /* 0xe408e40811117430 */ /* 0x000fe20000000000 */
[C---:B------:R-:W-:Y:S02]  /*3920*/  LOP3.LUT R25, R16.reuse, 0xf000f, RZ, 0xc0, !PT ;  /* 0x000f000f10197812 */ /* 0x040fe400078ec0ff */
[----:B------:R-:W-:Y:S01]  /*3930*/  LOP3.LUT R26, R16, 0xf000f0, RZ, 0xc0, !PT ;  /* 0x00f000f0101a7812 */ /* 0x000fe200078ec0ff */
[----:B------:R-:W-:Y:S01]  /*3940*/  HADD2 R27, R27, -1032, -1032 ;  /* 0xe408e4081b1b7430 */ /* 0x000fe20000000000 */
[----:B------:R-:W-:Y:S01]  /*3950*/  SHF.R.U32.HI R32, RZ, 0x8, R16 ;  /* 0x00000008ff207819 */ /* 0x000fe20000011610 */
[--C-:B------:R-:W-:Y:S01]  /*3960*/  HADD2.F32 R16, -RZ, R22.reuse.H0_H0 ;  /* 0x20000016ff107230 */ /* 0x100fe20000004100 */
[C---:B------:R-:W-:Y:S01]  /*3970*/  LOP3.LUT R18, R19.reuse, 0xf000f, RZ, 0xc0, !PT ;  /* 0x000f000f13127812 */ /* 0x040fe200078ec0ff */
[--C-:B------:R-:W-:Y:S01]  /*3980*/  HADD2.F32 R41, -RZ, R17.reuse.H0_H0 ;  /* 0x20000011ff297230 */ /* 0x100fe20000004100 */
[----:B------:R-:W-:Y:S01]  /*3990*/  LOP3.LUT R34, R19, 0xf000f0, RZ, 0xc0, !PT ;  /* 0x00f000f013227812 */ /* 0x000fe200078ec0ff */
[----:B------:R-:W-:Y:S01]  /*39a0*/  HADD2.F32 R40, -RZ, R17.H1_H1 ;  /* 0x30000011ff287230 */ /* 0x000fe20000004100 */
        /* <DEDUP_REMOVED lines=10> */
[----:B------:R-:W-:Y:S01]  /*3a50*/  LOP3.LUT R28, R29, 0x64006400, RZ, 0xfc, !PT ;  /* 0x640064001d1c7812 */ /* 0x000fe200078efcff */
[----:B------:R-:W-:Y:S01]  /*3a60*/  HADD2 R27, R17, -1032, -1032 ;  /* 0xe408e408111b7430 */ /* 0x000fe20000000000 */
[----:B------:R-:W-:Y:S01]  /*3a70*/  LOP3.LUT R34, R34, 0x64006400, RZ, 0xfc, !PT ;  /* 0x6400640022227812 */ /* 0x000fe200078efcff */
[--C-:B------:R-:W-:Y:S01]  /*3a80*/  HADD2.F32 R45, -RZ, R25.reuse.H0_H0 ;  /* 0x20000019ff2d7230 */ /* 0x100fe20000004100 */
[----:B------:R-:W-:Y:S01]  /*3a90*/  FFMA.FTZ R29, R16, R41, RZ ;  /* 0x00000029101d7223 */ /* 0x000fe200000100ff */
[----:B------:R-:W-:-:S02]  /*3aa0*/  HADD2.F32 R44, -RZ, R25.H1_H1 ;  /* 0x30000019ff2c7230 */ /* 0x000fc40000004100 */
[--C-:B------:R-:W-:Y:S01]  /*3ab0*/  HADD2.F32 R39, -RZ, R27.reuse.H0_H0 ;  /* 0x2000001bff277230 */ /* 0x100fe20000004100 */
[----:B------:R-:W-:Y:S01]  /*3ac0*/  FFMA.FTZ R56, R19, R40, R29 ;  /* 0x0000002813387223 */ /* 0x000fe2000001001d */
[-C--:B------:R-:W-:Y:S02]  /*3ad0*/  HFMA2 R18, R18, R57.reuse.H0_H0, -72, -72 ;  /* 0xd480d48012127431 */ /* 0x080fe40000040039 */
[-C--:B------:R-:W-:Y:S02]  /*3ae0*/  HFMA2 R26, R26, R57.reuse.H0_H0, -72, -72 ;  /* 0xd480d4801a1a7431 */ /* 0x080fe40000040039 */
[-C--:B------:R-:W-:Y:S01]  /*3af0*/  HFMA2 R25, R28, R57.reuse.H0_H0, -72, -72 ;  /* 0xd480d4801c197431 */ /* 0x080fe20000040039 */
[C---:B------:R-:W-:Y:S01]  /*3b00*/  FFMA.FTZ R28, R16.reuse, R43, RZ ;  /* 0x0000002b101c7223 */ /* 0x040fe200000100ff */
[-C--:B------:R-:W-:Y:S02]  /*3b10*/  HFMA2 R17, R34, R57.reuse.H0_H0, -72, -72 ;  /* 0xd480d48022117431 */ /* 0x080fe40000040039 */
[----:B------:R-:W-:Y:S01]  /*3b20*/  HADD2.F32 R38, -RZ, R27.H1_H1 ;  /* 0x3000001bff267230 */ /* 0x000fe20000004100 */
[----:B------:R-:W-:Y:S01]  /*3b30*/  FFMA.FTZ R27, R45, R16, RZ ;  /* 0x000000102d1b7223 */ /* 0x000fe200000100ff */
[----:B------:R-:W-:Y:S01]  /*3b40*/  HADD2.F32 R36, -RZ, R18.H0_H0 ;  /* 0x20000012ff247230 */ /* 0x000fe20000004100 */
[----:B------:R-:W-:Y:S01]  /*3b50*/  FFMA.FTZ R16, R16, R39, RZ ;  /* 0x0000002710107223 */ /* 0x000fe200000100ff */
[----:B------:R-:W-:Y:S01]  /*3b60*/  HADD2.F32 R37, -RZ, R26.H0_H0 ;  /* 0x2000001aff257230 */ /* 0x000fe20000004100 */
[C---:B------:R-:W-:Y:S01]  /*3b70*/  FFMA.FTZ R28, R19.reuse, R42, R28 ;  /* 0x0000002a131c7223 */ /* 0x040fe2000001001c */
[----:B------:R-:W-:Y:S01]  /*3b80*/  HADD2.F32 R35, -RZ, R25.H0_H0 ;  /* 0x20000019ff237230 */ /* 0x000fe20000004100 */
[----:B------:R-:W-:Y:S01]  /*3b90*/  FFMA.FTZ R54, R44, R19, R27 ;  /* 0x000000132c367223 */ /* 0x000fe2000001001b */
[----:B------:R-:W-:Y:S01]  /*3ba0*/  HADD2.F32 R34, -RZ, R17.H0_H0 ;  /* 0x20000011ff227230 */ /* 0x000fe20000004100 */
[----:B------:R-:W-:Y:S01]  /*3bb0*/  FFMA.FTZ R16, R19, R38, R16 ;  /* 0x0000002613107223 */ /* 0x000fe20000010010 */
        /* <DEDUP_REMOVED lines=20> */
[----:B------:R-:W-:Y:S01]  /*3d00*/  FFMA.FTZ R54, R29, R51, R54 ;  /* 0x000000331d367223 */ /* 0x000fe20000010036 */
[----:B------:R-:W-:Y:S01]  /*3d10*/  HADD2 R47, R19, -1032, -1032 ;  /* 0xe408e408132f7430 */ /* 0x000fe20000000000 */
[C---:B------:R-:W-:Y:S01]  /*3d20*/  FFMA.FTZ R65, R51.reuse, R27, R56 ;  /* 0x0000001b33417223 */ /* 0x040fe20000010038 */
[----:B------:R-:W-:Y:S01]  /*3d30*/  HADD2 R46, R25, -1032, -1032 ;  /* 0xe408e408192e7430 */ /* 0x000fe20000000000 */
[----:B------:R-:W-:Y:S01]  /*3d40*/  FFMA.FTZ R55, R51, R26, R55 ;  /* 0x0000001a33377223 */ /* 0x000fe20000010037 */
[----:B------:R-:W-:Y:S01]  /*3d50*/  HADD2.F32 R19, -RZ, R48.H0_H0 ;  /* 0x20000030ff137230 */ /* 0x000fe20000004100 */
[----:B------:R-:W-:Y:S01]  /*3d60*/  LOP3.LUT R32, R32, 0xf000f0, RZ, 0xc0, !PT ;  /* 0x00f000f020207812 */ /* 0x000fe200078ec0ff */
[----:B------:R-:W-:Y:S01]  /*3d70*/  HADD2.F32 R25, -RZ, R16.H0_H0 ;  /* 0x20000010ff197230 */ /* 0x000fe20000004100 */
[----:B------:R-:W-:Y:S01]  /*3d80*/  LOP3.LUT R33, R33, 0xf000f0, RZ, 0xc0, !PT ;  /* 0x00f000f021217812 */ /* 0x000fe200078ec0ff */
[--C-:B------:R-:W-:Y:S01]  /*3d90*/  HADD2.F32 R18, -RZ, R47.reuse.H0_H0 ;  /* 0x2000002fff127230 */ /* 0x100fe20000004100 */
[C---:B------:R-:W-:Y:S01]  /*3da0*/  FFMA.FTZ R63, R52.reuse, R19, R53 ;  /* 0x00000013343f7223 */ /* 0x040fe20000010035 */
[----:B------:R-:W-:Y:S01]  /*3db0*/  HADD2.F32 R17, -RZ, R46.H0_H0 ;  /* 0x2000002eff117230 */ /* 0x000fe20000004100 */
[----:B------:R-:W-:Y:S01]  /*3dc0*/  FFMA.FTZ R61, R25, R52, R54 ;  /* 0x00000034193d7223 */ /* 0x000fe20000010036 */
[----:B------:R-:W-:Y:S01]  /*3dd0*/  HADD2.F32 R16, -RZ, R16.H1_H1 ;  /* 0x30000010ff107230 */ /* 0x000fe20000004100 */
[C---:B------:R-:W-:Y:S01]  /*3de0*/  FFMA.FTZ R62, R52.reuse, R18, R65 ;  /* 0x00000012343e7223 */ /* 0x040fe20000010041 */
[----:B------:R-:W-:Y:S01]  /*3df0*/  HADD2.F32 R51, -RZ, R22.H1_H1 ;  /* 0x30000016ff337230 */ /* 0x000fe20000004100 */
[----:B------:R-:W-:Y:S01]  /*3e00*/  FFMA.FTZ R53, R52, R17, R55 ;  /* 0x0000001134357223 */ /* 0x000fe20000010037 */
[----:B------:R-:W-:Y:S01]  /*3e10*/  HADD2.F32 R48, -RZ, R48.H1_H1 ;  /* 0x30000030ff307230 */ /* 0x000fe20000004100 */
[----:B------:R-:W-:Y:S01]  /*3e20*/  LOP3.LUT R49, R49, 0xf000f0, RZ, 0xc0, !PT ;  /* 0x00f000f031317812 */ /* 0x000fe200078ec0ff */
        /* <DEDUP_REMOVED lines=9> */
[-C--:B------:R-:W-:Y:S01]  /*3ec0*/  HFMA2 R22, R22, R57.reuse.H0_H0, -72, -72 ;  /* 0xd480d48016167431 */ /* 0x080fe20000040039 */
[----:B------:R-:W-:Y:S01]  /*3ed0*/  LOP3.LUT R50, R33, 0x64006400, RZ, 0xfc, !PT ;  /* 0x6400640021327812 */ /* 0x000fe200078efcff */
[----:B------:R-:W-:Y:S01]  /*3ee0*/  HFMA2 R52, R52, R57.H0_H0, -72, -72 ;  /* 0xd480d48034347431 */ /* 0x000fe20000040039 */
[----:B------:R-:W-:Y:S01]  /*3ef0*/  LOP3.LUT R54, R51, 0x64006400, RZ, 0xfc, !PT ;  /* 0x6400640033367812 */ /* 0x000fe200078efcff */
[----:B------:R-:W-:-:S02]  /*3f00*/  HADD2.F32 R32, -RZ, R23.H0_H0 ;  /* 0x20000017ff207230 */ /* 0x000fc40000004100 */
[-C--:B------:R-:W-:Y:S02]  /*3f10*/  HFMA2 R51, R50, R57.reuse.H0_H0, -72, -72 ;  /* 0xd480d48032337431 */ /* 0x080fe40000040039 */
[----:B------:R-:W-:Y:S02]  /*3f20*/  HFMA2 R33, R54, R57.H0_H0, -72, -72 ;  /* 0xd480d48036217431 */ /* 0x000fe40000040039 */
        /* <DEDUP_REMOVED lines=14> */
[C---:B------:R-:W-:Y:S02]  /*4010*/  FFMA.FTZ R22, R60.reuse, R51, R22 ;  /* 0x000000333c167223 */ /* 0x040fe40000010016 */
[----:B------:R-:W-:-:S02]  /*4020*/  FFMA.FTZ R23, R60, R52, R23 ;  /* 0x000000343c177223 */ /* 0x000fc40000010017 */
[----:B------:R-:W-:Y:S02]  /*4030*/  FFMA.FTZ R32, R60, R53, R32 ;  /* 0x000000353c207223 */ /* 0x000fe40000010020 */
[----:B------:R-:W-:Y:S02]  /*4040*/  FMUL.FTZ R61, R10, R61 ;  /* 0x0000003d0a3d7220 */ /* 0x000fe40000410000 */
        /* <DEDUP_REMOVED lines=137> */
[-C--:B------:R-:W-:Y:S02]  /*48e0*/  FFMA.FTZ R42, R36, R43.reuse, R42 ;  /* 0x0000002b242a7223 */ /* 0x080fe4000001002a */
[----:B------:R-:W-:Y:S02]  /*48f0*/  FFMA.FTZ R39, R38, R30, R39 ;  /* 0x0000001e26277223 */ /* 0x000fe40000010027 */
[-C--:B------:R-:W-:Y:S02]  /*4900*/  FFMA.FTZ R44, R37, R43.reuse, R44 ;  /* 0x0000002b252c7223 */ /* 0x080fe4000001002c */
[----:B------:R-:W-:Y:S02]  /*4910*/  FFMA.FTZ R40, R35, R43, R40 ;  /* 0x0000002b23287223 */ /* 0x000fe40000010028 */
[----:B------:R-:W-:Y:S01]  /*4920*/  FFMA.FTZ R42, R28, R31, R42 ;  /* 0x0000001f1c2a7223 */ /* 0x000fe2000001002a */
[----:B-1----:R-:W-:Y:S01]  /*4930*/  HADD2.F32 R28, -RZ, R32.H0_H0 ;  /* 0x20000020ff1c7230 */ /* 0x002fe20000004100 */
[----:B------:R-:W-:-:S02]  /*4940*/  FFMA.FTZ R39, R34, R43, R39 ;  /* 0x0000002b22277223 */ /* 0x000fc40000010027 */
[-C--:B------:R-:W-:Y:S01]  /*4950*/  FFMA.FTZ R44, R29, R31.reuse, R44 ;  /* 0x0000001f1d2c7223 */ /* 0x080fe2000001002c */
[--C-:B------:R-:W-:Y:S01]  /*4960*/  HADD2.F32 R29, -RZ, R33.reuse.H0_H0 ;  /* 0x20000021ff1d7230 */ /* 0x100fe20000004100 */
[-C--:B------:R-:W-:Y:S01]  /*4970*/  FFMA.FTZ R35, R27, R31.reuse, R40 ;  /* 0x0000001f1b237223 */ /* 0x080fe20000010028 */
[----:B------:R-:W-:Y:S01]  /*4980*/  HADD2.F32 R27, -RZ, R32.H1_H1 ;  /* 0x30000020ff1b7230 */ /* 0x000fe20000004100 */
[----:B------:R-:W-:Y:S01]  /*4990*/  FFMA.FTZ R39, R26, R31, R39 ;  /* 0x0000001f1a277223 */ /* 0x000fe20000010027 */
[----:B------:R-:W-:Y:S01]  /*49a0*/  HADD2.F32 R26, -RZ, R33.H1_H1 ;  /* 0x30000021ff1a7230 */ /* 0x000fe20000004100 */
        /* <DEDUP_REMOVED lines=22> */
[----:B------:R-:W-:-:S02]  /*4b10*/  F2FP.PACK_AB R49, RZ, R49 ;  /* 0x00000031ff31723e */ /* 0x000fc400000000ff */
[----:B------:R-:W-:Y:S02]  /*4b20*/  F2FP.PACK_AB R26, RZ, R26 ;  /* 0x0000001aff1a723e */ /* 0x000fe400000000ff */
[----:B------:R-:W-:Y:S02]  /*4b30*/  PRMT R17, R17, 0x5410, R42 ;  /* 0x0000541011117816 */ /* 0x000fe4000000002a */
[----:B------:R-:W-:-:S04]  /*4b40*/  PRMT R49, R49, 0x5410, R26 ;  /* 0x0000541031317816 */ /* 0x000fc8000000001a */
[----:B------:R-:W-:Y:S01]  /*4b50*/  HFMA2.MMA R5, R17, 1, 1, R5 ;  /* 0x3c003c0011057835 */ /* 0x000fe20000000005 */
[----:B------:R-:W-:Y:S02]  /*4b60*/  HADD2 R4, R49, R4 ;  /* 0x0000000431047230 */ /* 0x000fe40000000000 */
.L_x_709:
[----:B------:R-:W-:Y:S01]  /*4b70*/  IMAD.WIDE R16, R14, c[0x0][0x18c], R58 ;  /* 0x000063000e107a25 */ /* 0x000fe200078e023a */
[----:B------:R-:W0:Y:S05]  /*4b80*/  LDS.64 R26, [UR4+0x30] ;  /* 0x00003004ff1a7984 */ /* 0x000e2a0008000a00 */
[----:B------:R-:W2:Y:S01]  /*4b90*/  LDG.E.128.CONSTANT R16, [R16.64] ;  /* 0x0000000610107981 */ /* 0x000ea2000c1e9d00 */
[----:B------:R-:W-:Y:S02]  /*4ba0*/  PRMT R15, R15, 0x5410, R22 ;  /* 0x000054100f0f7816 */ /* 0x000fe40000000016 */
[----:B------:R-:W-:Y:S01]  /*4bb0*/  PRMT R23, R23, 0x5410, R24 ;  /* 0x0000541017177816 */ /* 0x000fe20000000018 */
[----:B0-----:R-:W-:-:S02]  /*4bc0*/  HADD2.F32 R28, -RZ, R27.H0_H0 ;  /* 0x2000001bff1c7230 */ /* 0x001fc40000004100 */
[----:B------:R-:W-:Y:S01]  /*4bd0*/  HADD2.F32 R56, -RZ, R27.H1_H1 ;  /* 0x3000001bff387230 */ /* 0x000fe20000004100 */
[----:B--2---:R-:W-:Y:S02]  /*4be0*/  LOP3.LUT R30, R17, 0xf000f, RZ, 0xc0, !PT ;  /* 0x000f000f111e7812 */ /* 0x004fe400078ec0ff */
[----:B------:R-:W-:Y:S02]  /*4bf0*/  LOP3.LUT R31, R18, 0xf000f, RZ, 0xc0, !PT ;  /* 0x000f000f121f7812 */ /* 0x000fe400078ec0ff */
[----:B------:R-:W-:Y:S02]  /*4c00*/  LOP3.LUT R25, R16, 0xf000f, RZ, 0xc0, !PT ;  /* 0x000f000f10197812 */ /* 0x000fe400078ec0ff */
[----:B------:R-:W-:Y:S02]  /*4c10*/  LOP3.LUT R30, R30, 0x64006400, RZ, 0xfc, !PT ;  /* 0x640064001e1e7812 */ /* 0x000fe400078efcff */
[----:B------:R-:W-:Y:S02]  /*4c20*/  LOP3.LUT R31, R31, 0x64006400, RZ, 0xfc, !PT ;  /* 0x640064001f1f7812 */ /* 0x000fe400078efcff */
[----:B------:R-:W-:-:S02]  /*4c30*/  LOP3.LUT R25, R25, 0x64006400, RZ, 0xfc, !PT ;  /* 0x6400640019197812 */ /* 0x000fc400078efcff */
[----:B------:R-:W-:Y:S02]  /*4c40*/  LOP3.LUT R29, R16, 0xf000f0, RZ, 0xc0, !PT ;  /* 0x00f000f0101d7812 */ /* 0x000fe400078ec0ff */
[----:B------:R-:W-:Y:S01]  /*4c50*/  SHF.R.U32.HI R43, RZ, 0x8, R16 ;  /* 0x00000008ff2b7819 */ /* 0x000fe20000011610 */
[----:B------:R-:W-:Y:S01]  /*4c60*/  HADD2 R25, R25, -1032, -1032 ;  /* 0xe408e40819197430 */ /* 0x000fe20000000000 */
[C---:B------:R-:W-:Y:S02]  /*4c70*/  LOP3.LUT R16, R19.reuse, 0xf000f, RZ, 0xc0, !PT ;  /* 0x000f000f13107812 */ /* 0x040fe400078ec0ff */
[----:B------:R-:W-:Y:S02]  /*4c80*/  LOP3.LUT R40, R18, 0xf000f0, RZ, 0xc0, !PT ;  /* 0x00f000f012287812 */ /* 0x000fe400078ec0ff */
[----:B------:R-:W-:Y:S01]  /*4c90*/  SHF.R.U32.HI R48, RZ, 0x8, R18 ;  /* 0x00000008ff307819 */ /* 0x000fe20000011612 */
[----:B------:R-:W-:Y:S01]  /*4ca0*/  HADD2 R18, R30, -1032, -1032 ;  /* 0xe408e4081e127430 */ /* 0x000fe20000000000 */
[----:B------:R-:W-:Y:S01]  /*4cb0*/  LOP3.LUT R14, R19, 0xf000f0, RZ, 0xc0, !PT ;  /* 0x00f000f0130e7812 */ /* 0x000fe200078ec0ff */
[--C-:B------:R-:W-:Y:S01]  /*4cc0*/  HADD2.F32 R38, -RZ, R25.reuse.H0_H0 ;  /* 0x20000019ff267230 */ /* 0x100fe20000004100 */
[----:B------:R-:W-:Y:S01]  /*4cd0*/  SHF.R.U32.HI R52, RZ, 0x8, R19 ;  /* 0x00000008ff347819 */ /* 0x000fe20000011613 */
[----:B------:R-:W-:Y:S01]  /*4ce0*/  HADD2 R19, R31, -1032, -1032 ;  /* 0xe408e4081f137430 */ /* 0x000fe20000000000 */
[----:B------:R-:W-:Y:S01]  /*4cf0*/  LOP3.LUT R16, R16, 0x64006400, RZ, 0xfc, !PT ;  /* 0x6400640010107812 */ /* 0x000fe200078efcff */
[----:B------:R-:W0:Y:S01]  /*4d00*/  LDS.64 R30, [UR4+0x38] ;  /* 0x00003804ff1e7984 */ /* 0x000e220008000a00 */
        /* <DEDUP_REMOVED lines=8> */
[----:B------:R-:W-:Y:S01]  /*4d90*/  LOP3.LUT R18, R39, 0x64006400, RZ, 0xfc, !PT ;  /* 0x6400640027127812 */ /* 0x000fe200078efcff */
[----:B------:R-:W-:Y:S01]  /*4da0*/  HADD2.F32 R17, -RZ, R26.H0_H0 ;  /* 0x2000001aff117230 */ /* 0x000fe20000004100 */
[----:B------:R-:W-:Y:S01]  /*4db0*/  LOP3.LUT R14, R14, 0x64006400, RZ, 0xfc, !PT ;  /* 0x640064000e0e7812 */ /* 0x000fe200078efcff */
[----:B------:R-:W-:-:S02]  /*4dc0*/  HADD2.F32 R34, -RZ, R19.H0_H0 ;  /* 0x20000013ff227230 */ /* 0x000fc40000004100 */
[----:B------:R-:W-:Y:S02]  /*4dd0*/  HADD2.F32 R32, -RZ, R25.H0_H0 ;  /* 0x20000019ff207230 */ /* 0x000fe40000004100 */
[-C--:B------:R-:W-:Y:S01]  /*4de0*/  HFMA2 R42, R16, R57.reuse.H0_H0, -72, -72 ;  /* 0xd480d480102a7431 */ /* 0x080fe20000040039 */
[----:B------:R-:W-:Y:S01]  /*4df0*/  FFMA.FTZ R16, R38, R17, RZ ;  /* 0x0000001126107223 */ /* 0x000fe200000100ff */
[----:B------:R-:W-:Y:S02]  /*4e00*/  HADD2.F32 R26, -RZ, R26.H1_H1 ;  /* 0x3000001aff1a7230 */ /* 0x000fe40000004100 */
        /* <DEDUP_REMOVED lines=8> */
[----:B------:R-:W-:Y:S01]  /*4e90*/  HFMA2 R14, R14, R57.H0_H0, -72, -72 ;  /* 0xd480d4800e0e7431 */ /* 0x000fe20000040039 */
[C---:B------:R-:W-:Y:S01]  /*4ea0*/  FFMA.FTZ R41, R26.reuse, R35, R19 ;  /* 0x000000231a297223 */ /* 0x040fe20000010013 */
[----:B------:R-:W-:Y:S01]  /*4eb0*/  HADD2.F32 R27, -RZ, R42.H0_H0 ;  /* 0x2000002aff1b7230 */ /* 0x000fe20000004100 */
[C---:B------:R-:W-:Y:S01]  /*4ec0*/  FFMA.FTZ R45, R26.reuse, R33, R25 ;  /* 0x000000211a2d7223 */ /* 0x040fe20000010019 */
[--C-:B------:R-:W-:Y:S01]  /*4ed0*/  HADD2.F32 R25, -RZ, R18.reuse.H0_H0 ;  /* 0x20000012ff197230 */ /* 0x100fe20000004100 */
[----:B------:R-:W-:Y:S01]  /*4ee0*/  FFMA.FTZ R49, R26, R29, R17 ;  /* 0x0000001d1a317223 */ /* 0x000fe20000010011 */
[----:B------:R-:W-:Y:S01]  /*4ef0*/  HADD2.F32 R19, -RZ, R18.H1_H1 ;  /* 0x30000012ff137230 */ /* 0x000fe20000004100 */
[----:B------:R-:W-:Y:S01]  /*4f00*/  FFMA.FTZ R39, R27, R28, R39 ;  /* 0x0000001c1b277223 */ /* 0x000fe20000010027 */
[----:B------:R-:W-:Y:S01]  /*4f10*/  HADD2.F32 R18, -RZ, R40.H0_H0 ;  /* 0x20000028ff127230 */ /* 0x000fe20000004100 */
[----:B------:R-:W-:Y:S01]  /*4f20*/  FFMA.FTZ R41, R28, R25, R41 ;  /* 0x000000191c297223 */ /* 0x000fe20000010029 */
[----:B------:R-:W-:-:S02]  /*4f30*/  HADD2.F32 R16, -RZ, R14.H0_H0 ;  /* 0x2000000eff107230 */ /* 0x000fc40000004100 */
        /* <DEDUP_REMOVED lines=11> */
[----:B0-----:R-:W-:Y:S01]  /*4ff0*/  HADD2.F32 R53, -RZ, R30.H0_H0 ;  /* 0x2000001eff357230 */ /* 0x001fe20000004100 */
[----:B------:R-:W-:Y:S01]  /*5000*/  LOP3.LUT R28, R28, 0x64006400, RZ, 0xfc, !PT ;  /* 0x640064001c1c7812 */ /* 0x000fe200078efcff */
[C---:B------:R-:W-:Y:S01]  /*5010*/  FFMA.FTZ R45, R56.reuse, R17, R45 ;  /* 0x00000011382d7223 */ /* 0x040fe2000001002d */
        /* <DEDUP_REMOVED lines=16> */
[----:B------:R-:W-:Y:S01]  /*5120*/  LOP3.LUT R48, R48, 0x64006400, RZ, 0xfc, !PT ;  /* 0x6400640030307812 */ /* 0x000fe200078efcff */
[----:B------:R-:W-:Y:S01]  /*5130*/  HADD2.F32 R39, -RZ, R46.H0_H0 ;  /* 0x2000002eff277230 */ /* 0x000fe20000004100 */
[----:B------:R-:W-:Y:S01]  /*5140*/  LOP3.LUT R52, R52, 0x64006400, RZ, 0xfc, !PT ;  /* 0x6400640034347812 */ /* 0x000fe200078efcff */
[----:B------:R-:W-:-:S02]  /*5150*/  HADD2.F32 R49, -RZ, R31.H0_H0 ;  /* 0x2000001fff317230 */ /* 0x000fc40000004100 */
[----:B------:R-:W-:Y:S01]  /*5160*/  HADD2.F32 R28, -RZ, R31.H1_H1 ;  /* 0x3000001fff1c7230 */ /* 0x000fe20000004100 */
[----:B------:R-:W-:Y:S01]  /*5170*/  FFMA.FTZ R31, R42, R53, R51 ;  /* 0x000000352a1f7223 */ /* 0x000fe20000010033 */
[-C--:B------:R-:W-:Y:S01]  /*5180*/  HFMA2 R58, R58, R57.reuse.H0_H0, -72, -72 ;  /* 0xd480d4803a3a7431 */ /* 0x080fe20000040039 */
[C---:B------:R-:W-:Y:S01]  /*5190*/  FFMA.FTZ R51, R53.reuse, R41, R50 ;  /* 0x0000002935337223 */ /* 0x040fe20000010032 */
[----:B------:R-:W-:Y:S01]  /*51a0*/  HADD2.F32 R30, -RZ, R30.H1_H1 ;  /* 0x3000001eff1e7230 */ /* 0x000fe20000004100 */
[C---:B------:R-:W-:Y:S01]  /*51b0*/  FFMA.FTZ R50, R53.reuse, R40, R45 ;  /* 0x0000002835327223 */ /* 0x040fe2000001002d */
[----:B------:R-:W-:Y:S01]  /*51c0*/  HADD2.F32 R45, -RZ, R55.H1_H1 ;  /* 0x30000037ff2d7230 */ /* 0x000fe20000004100 */
[----:B------:R-:W-:Y:S01]  /*51d0*/  FFMA.FTZ R53, R53, R39, R56 ;  /* 0x0000002735357223 */ /* 0x000fe20000010038 */
[----:B------:R-:W-:Y:S01]  /*51e0*/  LOP3.LUT R56, R47, 0x64006400, RZ, 0xfc, !PT ;  /* 0x640064002f387812 */ /* 0x000fe200078efcff */
[-C--:B------:R-:W-:Y:S02]  /*51f0*/  HFMA2 R55, R48, R57.reuse.H0_H0, -72, -72 ;  /* 0xd480d48030377431 */ /* 0x080fe40000040039 */
[----:B------:R-:W-:Y:S01]  /*5200*/  HADD2.F32 R44, -RZ, R44.H1_H1 ;  /* 0x3000002cff2c7230 */ /* 0x000fe20000004100 */
[----:B------:R-:W-:Y:S01]  /*5210*/  FFMA.FTZ R31, R45, R30, R31 ;  /* 0x0000001e2d1f7223 */ /* 0x000fe2000001001f */
[----:B------:R-:W-:-:S02]  /*5220*/  HFMA2 R56, R56, R57.H0_H0, -72, -72 ;  /* 0xd480d48038387431 */ /* 0x000fc40000040039 */
[----:B------:R-:W-:Y:S01]  /*5230*/  HFMA2 R57, R52, R57.H0_H0, -72, -72 ;  /* 0xd480d48034397431 */ /* 0x000fe20000040039 */
[C---:B------:R-:W-:Y:S01]  /*5240*/  FFMA.FTZ R51, R30.reuse, R44, R51 ;  /* 0x0000002c1e337223 */ /* 0x040fe20000010033 */
[----:B------:R-:W-:Y:S02]  /*5250*/  HADD2.F32 R48, -RZ, R46.H1_H1 ;  /* 0x3000002eff307230 */ /* 0x000fe40000004100 */
[----:B------:R-:W-:Y:S02]  /*5260*/  HADD2.F32 R43, -RZ, R54.H1_H1 ;  /* 0x30000036ff2b7230 */ /* 0x000fe40000004100 */
[----:B------:R-:W-:Y:S01]  /*5270*/  HADD2.F32 R54, -RZ, R58.H0_H0 ;  /* 0x2000003aff367230 */ /* 0x000fe20000004100 */
[C---:B------:R-:W-:Y:S01]  /*5280*/  FFMA.FTZ R53, R30.reuse, R48, R53 ;  /* 0x000000301e357223 */ /* 0x040fe20000010035 */
[--C-:B------:R-:W-:Y:S01]  /*5290*/  HADD2.F32 R52, -RZ, R56.reuse.H0_H0 ;  /* 0x20000038ff347230 */ /* 0x100fe20000004100 */
[----:B------:R-:W-:Y:S01]  /*52a0*/  FFMA.FTZ R50, R30, R43, R50 ;  /* 0x0000002b1e327223 */ /* 0x000fe20000010032 */
[----:B------:R-:W-:Y:S01]  /*52b0*/  HADD2.F32 R46, -RZ, R57.H0_H0 ;  /* 0x20000039ff2e7230 */ /* 0x000fe20000004100 */
[----:B------:R-:W-:Y:S01]  /*52c0*/  FFMA.FTZ R59, R54, R49, R31 ;  /* 0x00000031363b7223 */ /* 0x000fe2000001001f */
[--C-:B------:R-:W-:Y:S01]  /*52d0*/  HADD2.F32 R47, -RZ, R55.reuse.H0_H0 ;  /* 0x20000037ff2f7230 */ /* 0x100fe20000004100 */
        /* <DEDUP_REMOVED lines=34> */
[--C-:B------:R-:W-:Y:S01]  /*5500*/  HADD2.F32 R55, -RZ, R23.reuse.H0_H0 ;  /* 0x20000017ff377230 */ /* 0x100fe20000004100 */
[-C--:B------:R-:W-:Y:S01]  /*5510*/  FFMA.FTZ R22, R35, R58.reuse, R22 ;  /* 0x0000003a23167223 */ /* 0x080fe20000010016 */
[----:B------:R-:W-:Y:S01]  /*5520*/  HADD2.F32 R23, -RZ, R23.H1_H1 ;  /* 0x30000017ff177230 */ /* 0x000fe20000004100 */
[----:B------:R-:W-:-:S02]  /*5530*/  FFMA.FTZ R56, R37, R58, R56 ;  /* 0x0000003a25387223 */ /* 0x000fc40000010038 */
[----:B------:R-:W-:Y:S02]  /*5540*/  FFMA.FTZ R57, R29, R58, R57 ;  /* 0x0000003a1d397223 */ /* 0x000fe40000010039 */
        /* <DEDUP_REMOVED lines=9> */
[----:B------:R-:W-:Y:S01]  /*55e0*/  FFMA.FTZ R59, R14, R23, R59 ;  /* 0x000000170e3b7223 */ /* 0x000fe2000001003b */
[--C-:B------:R-:W-:Y:S01]  /*55f0*/  HADD2.F32 R23, -RZ, R31.reuse.H0_H0 ;  /* 0x2000001fff177230 */ /* 0x100fe20000004100 */
[-C--:B------:R-:W-:Y:S02]  /*5600*/  FFMA.FTZ R15, R42, R22.reuse, R15 ;  /* 0x000000162a0f7223 */ /* 0x080fe4000001000f */
[-C--:B------:R-:W-:Y:S02]  /*5610*/  FFMA.FTZ R55, R41, R22.reuse, R55 ;  /* 0x0000001629377223 */ /* 0x080fe40000010037 */
[-C--:B------:R-:W-:Y:S02]  /*5620*/  FFMA.FTZ R57, R40, R22.reuse, R57 ;  /* 0x0000001628397223 */ /* 0x080fe40000010039 */
        /* <DEDUP_REMOVED lines=90> */
[----:B------:R-:W-:Y:S01]  /*5bd0*/  FFMA.FTZ R32, R32, R15, RZ ;  /* 0x0000000f20207223 */ /* 0x000fe200000100ff */
        /* <DEDUP_REMOVED lines=14> */
[-C--:B------:R-:W-:Y:S01]  /*5cc0*/  FFMA.FTZ R19, R17, R23.reuse, R34 ;  /* 0x0000001711137223 */ /* 0x080fe20000010022 */
[--C-:B------:R-:W-:Y:S01]  /*5cd0*/  HADD2.F32 R17, -RZ, R31.reuse.H0_H0 ;  /* 0x2000001fff117230 */ /* 0x100fe20000004100 */
        /* <DEDUP_REMOVED lines=30> */
.L_x_706:
[----:B------:R-:W-:Y:S01]  /*5ec0*/  IADD3 R0, R0, 0x20, RZ ;  /* 0x0000002000007810 */ /* 0x000fe20007ffe0ff */
[----:B------:R-:W-:Y:S01]  /*5ed0*/  UIADD3 UR4, UR4, 0x40, URZ ;  /* 0x0000004004047890 */ /* 0x000fe2000fffe03f */
[----:B------:R-:W-:Y:S02]  /*5ee0*/  MOV R15, c[0x0][0x18c] ;  /* 0x00006300000f7a02 */ /* 0x000fe40000000f00 */
[C---:B------:R-:W-:Y:S02]  /*5ef0*/  ISETP.GE.AND P0, PT, R0.reuse, c[0x0][0x1b4], PT ;  /* 0x00006d0000007a0c */ /* 0x040fe40003f06270 */
[----:B------:R-:W-:Y:S01]  /*5f00*/  ISETP.LT.AND P2, PT, R0, R3, PT ;  /* 0x000000030000720c */ /* 0x000fe20003f41270 */
[----:B------:R-:W-:-:S12]  /*5f10*/  IMAD.WIDE R20, R15, 0x10, R20 ;  /* 0x000000100f147825 */ /* 0x000fd800078e0214 */
[----:B------:R-:W-:Y:S05]  /*5f20*/  @!P0 BRA P2, `(.L_x_710) ;  /* 0xffffb28000008947 */ /* 0x000fea000103ffff */
.L_x_705:
[----:B------:R-:W-:Y:S05]  /*5f30*/  @!P1 EXIT ;  /* 0x000000000000994d */ /* 0x000fea0003800000 */
[----:B------:R-:W0:Y:S01]  /*5f40*/  S2R R3, SR_CTAID.X ;  /* 0x0000000000037919 */ /* 0x000e220000002500 */
[----:B------:R-:W-:-:S03]  /*5f50*/  MOV R11, 0x2 ;  /* 0x00000002000b7802 */ /* 0x000fc60000000f00 */
[----:B------:R-:W0:Y:S04]  /*5f60*/  S2R R10, SR_TID.X ;  /* 0x00000000000a7919 */ /* 0x000e280000002100 */
[----:B------:R-:W1:Y:S01]  /*5f70*/  S2R R0, SR_CTAID.Y ;  /* 0x0000000000007919 */ /* 0x000e620000002600 */
[----:B0-----:R-:W-:Y:S02]  /*5f80*/  LEA R3, R3, R10, 0x5 ;  /* 0x0000000a03037211 */ /* 0x001fe400078e28ff */
[----:B-1----:R-:W-:Y:S02]  /*5f90*/  SHF.L.U32 R0, R0, 0x2, RZ ;  /* 0x0000000200007819 */ /* 0x002fe400000006ff */
[----:B------:R-:W-:-:S05]  /*5fa0*/  SHF.L.U32 R3, R3, 0x2, RZ ;  /* 0x0000000203037819 */ /* 0x000fca00000006ff */
        /* <DEDUP_REMOVED lines=8> */
.L_x_714:
[----:B------:R-:W0:Y:S02]  /*6030*/  LDS R12, [R0] ;  /* 0x00000000000c7984 */ /* 0x000e240000000800 */
[----:B0-----:R-:W-:-:S10]  /*6040*/  HFMA2.MMA R13, R12, 1, 1, R28 ;  /* 0x3c003c000c0d7835 */ /* 0x001fd4000000001c */
[----:B------:R-:W0:Y:S02]  /*6050*/  ATOMS.CAST.SPIN R13, [R0], R12, R13 ;  /* 0x0000000c000d738d */ /* 0x000e24000180000d */
[----:B0-----:R-:W-:-:S13]  /*6060*/  ISETP.EQ.U32.AND P0, PT, R13, 0x1, PT ;  /* 0x000000010d00780c */ /* 0x001fda0003f02070 */
[----:B------:R-:W-:Y:S05]  /*6070*/  @!P0 BRA `(.L_x_714) ;  /* 0xffffffb000008947 */ /* 0x000fea000383ffff */
[----:B------:R-:W-:Y:S05]  /*6080*/  BRA `(.L_x_712) ;  /* 0x0000003000007947 */ /* 0x000fea0003800000 */
.L_x_713:
[----:B------:R-:W2:Y:S02]  /*6090*/  LD.E R0, [R10.64] ;  /* 0x000000060a007980 */ /* 0x000ea4000c101900 */
[----:B--2---:R-:W-:-:S05]  /*60a0*/  IADD3 R3, R28, R0, RZ ;  /* 0x000000001c037210 */ /* 0x004fca0007ffe0ff */
[----:B------:R0:W-:Y:S02]  /*60b0*/  ST.E [R10.64], R3 ;  /* 0x000000030a007985 */ /* 0x0001e4000c101906 */
.L_x_712:
[----:B------:R-:W-:Y:S05]  /*60c0*/  BSYNC B0 ;  /* 0x0000000000007941 */ /* 0x000fea0003800000 */
.L_x_711:
[----:B------:R-:W2:Y:S01]  /*60d0*/  ATOM.E.ADD.F16x2.RN.STRONG.GPU P0, RZ, [R10.64+0x4], R24 ;  /* 0x000004180aff798a */ /* 0x000ea2000810e9c6 */
[----:B------:R-:W-:Y:S01]  /*60e0*/  BSSY B0, `(.L_x_715) ;  /* 0x000000f000007945 */ /* 0x000fe20003800000 */
[----:B--2---:R-:W-:Y:S05]  /*60f0*/  @P0 BRA `(.L_x_716) ;  /* 0x000000d000000947 */ /* 0x004fea0003800000 */
[----:B------:R-:W1:Y:S02]  /*6100*/  QSPC.E.S P0, RZ, [R10+0x4] ;  /* 0x000004000aff73aa */ /* 0x000e640000000500 */
[----:B-1----:R-:W-:Y:S05]  /*6110*/  @!P0 BRA `(.L_x_717) ;  /* 0x0000008000008947 */ /* 0x002fea0003800000 */
[----:B------:R-:W-:-:S04]  /*6120*/  IADD3 R0, R10, 0x4, RZ ;  /* 0x000000040a007810 */ /* 0x000fc80007ffe0ff */
[----:B------:R-:W-:-:S05]  /*6130*/  LOP3.LUT R0, R0, 0xffffff, RZ, 0xc0, !PT ;  /* 0x00ffffff00007812 */ /* 0x000fca00078ec0ff */
.L_x_718:
[----:B------:R-:W1:Y:S02]  /*6140*/  LDS R12, [R0] ;  /* 0x00000000000c7984 */ /* 0x000e640000000800 */
[----:B-1----:R-:W-:-:S06]  /*6150*/  HADD2 R13, R12, R24 ;  /* 0x000000180c0d7230 */ /* 0x002fcc0000000000 */
[----:B------:R-:W1:Y:S02]  /*6160*/  ATOMS.CAST.SPIN R13, [R0], R12, R13 ;  /* 0x0000000c000d738d */ /* 0x000e64000180000d */
[----:B-1----:R-:W-:-:S13]  /*6170*/  ISETP.EQ.U32.AND P0, PT, R13, 0x1, PT ;  /* 0x000000010d00780c */ /* 0x002fda0003f02070 */
[----:B------:R-:W-:Y:S05]  /*6180*/  @!P0 BRA `(.L_x_718) ;  /* 0xffffffb000008947 */ /* 0x000fea000383ffff */
[----:B------:R-:W-:Y:S05]  /*6190*/  BRA `(.L_x_716) ;  /* 0x0000003000007947 */ /* 0x000fea0003800000 */
.L_x_717:
[----:B------:R-:W2:Y:S02]  /*61a0*/  LD.E R0, [R10.64+0x4] ;  /* 0x000004060a007980 */ /* 0x000ea4000c101900 */
[----:B0-2---:R-:W-:-:S05]  /*61b0*/  IADD3 R3, R24, R0, RZ ;  /* 0x0000000018037210 */ /* 0x005fca0007ffe0ff */
[----:B------:R0:W-:Y:S02]  /*61c0*/  ST.E [R10.64+0x4], R3 ;  /* 0x000004030a007985 */ /* 0x0001e4000c101906 */
.L_x_716:
[----:B------:R-:W-:Y:S05]  /*61d0*/  BSYNC B0 ;  /* 0x0000000000007941 */ /* 0x000fea0003800000 */
.L_x_715:
        /* <DEDUP_REMOVED lines=10> */
.L_x_722:
[----:B------:R-:W0:Y:S02]  /*6280*/  LDS R12, [R0] ;  /* 0x00000000000c7984 */ /* 0x000e240000000800 */
[----:B0-----:R-:W-:-:S10]  /*6290*/  HFMA2.MMA R13, R12, 1, 1, R9 ;  /* 0x3c003c000c0d7835 */ /* 0x001fd40000000009 */
[----:B------:R-:W0:Y:S02]  /*62a0*/  ATOMS.CAST.SPIN R13, [R0], R12, R13 ;  /* 0x0000000c000d738d */ /* 0x000e24000180000d */
[----:B0-----:R-:W-:-:S13]  /*62b0*/  ISETP.EQ.U32.AND P0, PT, R13, 0x1, PT ;  /* 0x000000010d00780c */ /* 0x001fda0003f02070 */
[----:B------:R-:W-:Y:S05]  /*62c0*/  @!P0 BRA `(.L_x_722) ;  /* 0xffffffb000008947 */ /* 0x000fea000383ffff */
[----:B------:R-:W-:Y:S05]  /*62d0*/  BRA `(.L_x_720) ;  /* 0x0000003000007947 */ /* 0x000fea0003800000 */
.L_x_721:
[----:B------:R-:W2:Y:S02]  /*62e0*/  LD.E R0, [R10.64] ;  /* 0x000000060a007980 */ /* 0x000ea4000c101900 */
[----:B--2---:R-:W-:-:S05]  /*62f0*/  IADD3 R3, R9, R0, RZ ;  /* 0x0000000009037210 */ /* 0x004fca0007ffe0ff */
[----:B------:R0:W-:Y:S02]  /*6300*/  ST.E [R10.64], R3 ;  /* 0x000000030a007985 */ /* 0x0001e4000c101906 */
.L_x_720:
[----:B------:R-:W-:Y:S05]  /*6310*/  BSYNC B0 ;  /* 0x0000000000007941 */ /* 0x000fea0003800000 */
.L_x_719:
[----:B------:R-:W2:Y:S01]  /*6320*/  ATOM.E.ADD.F16x2.RN.STRONG.GPU P0, RZ, [R10.64+0x4], R8 ;  /* 0x000004080aff798a */ /* 0x000ea2000810e9c6 */
[----:B------:R-:W-:Y:S01]  /*6330*/  BSSY B0, `(.L_x_723) ;  /* 0x0000010000007945 */ /* 0x000fe20003800000 */
[----:B--2---:R-:W-:Y:S05]  /*6340*/  @P0 BRA `(.L_x_724) ;  /* 0x000000e000000947 */ /* 0x004fea0003800000 */
[----:B------:R-:W1:Y:S02]  /*6350*/  QSPC.E.S P0, RZ, [R10+0x4] ;  /* 0x000004000aff73aa */ /* 0x000e640000000500 */
[----:B-1----:R-:W-:Y:S05]  /*6360*/  @!P0 BRA `(.L_x_725) ;  /* 0x0000009000008947 */ /* 0x002fea0003800000 */
[----:B------:R-:W-:Y:S02]  /*6370*/  IADD3 R0, R10, 0x4, RZ ;  /* 0x000000040a007810 */ /* 0x000fe40007ffe0ff */
[----:B0-----:R-:W-:Y:S02]  /*6380*/  MOV R3, R8 ;  /* 0x0000000800037202 */ /* 0x001fe40000000f00 */
[----:B------:R-:W-:-:S05]  /*6390*/  LOP3.LUT R0, R0, 0xffffff, RZ, 0xc0, !PT ;  /* 0x00ffffff00007812 */ /* 0x000fca00078ec0ff */
.L_x_726:
[----:B------:R-:W0:Y:S02]  /*63a0*/  LDS R8, [R0] ;  /* 0x0000000000087984 */ /* 0x000e240000000800 */
[----:B0-----:R-:W-:-:S06]  /*63b0*/  HADD2 R9, R8, R3 ;  /* 0x0000000308097230 */ /* 0x001fcc0000000000 */
[----:B------:R-:W0:Y:S02]  /*63c0*/  ATOMS.CAST.SPIN R9, [R0], R8, R9 ;  /* 0x000000080009738d */ /* 0x000e240001800009 */
[----:B0-----:R-:W-:-:S13]  /*63d0*/  ISETP.EQ.U32.AND P0, PT, R9, 0x1, PT ;  /* 0x000000010900780c */ /* 0x001fda0003f02070 */
[----:B------:R-:W-:Y:S05]  /*63e0*/  @!P0 BRA `(.L_x_726) ;  /* 0xffffffb000008947 */ /* 0x000fea000383ffff */
[----:B------:R-:W-:Y:S05]  /*63f0*/  BRA `(.L_x_724) ;  /* 0x0000003000007947 */ /* 0x000fea0003800000 */
.L_x_725:
[----:B------:R-:W2:Y:S02]  /*6400*/  LD.E R0, [R10.64+0x4] ;  /* 0x000004060a007980 */ /* 0x000ea4000c101900 */
[----:B0-2---:R-:W-:-:S05]  /*6410*/  IADD3 R3, R8, R0, RZ ;  /* 0x0000000008037210 */ /* 0x005fca0007ffe0ff */
[----:B------:R0:W-:Y:S02]  /*6420*/  ST.E [R10.64+0x4], R3 ;  /* 0x000004030a007985 */ /* 0x0001e4000c101906 */
.L_x_724:
[----:B------:R-:W-:Y:S05]  /*6430*/  BSYNC B0 ;  /* 0x0000000000007941 */ /* 0x000fea0003800000 */
.L_x_723:
        /* <DEDUP_REMOVED lines=9> */
.L_x_730:
[----:B------:R-:W0:Y:S02]  /*64d0*/  LDS R8, [R0] ;  /* 0x0000000000087984 */ /* 0x000e240000000800 */
[----:B0-----:R-:W-:-:S10]  /*64e0*/  HFMA2.MMA R9, R8, 1, 1, R7 ;  /* 0x3c003c0008097835 */ /* 0x001fd40000000007 */
[----:B------:R-:W0:Y:S02]  /*64f0*/  ATOMS.CAST.SPIN R9, [R0], R8, R9 ;  /* 0x000000080009738d */ /* 0x000e240001800009 */
[----:B0-----:R-:W-:-:S13]  /*6500*/  ISETP.EQ.U32.AND P0, PT, R9, 0x1, PT ;  /* 0x000000010900780c */ /* 0x001fda0003f02070 */
[----:B------:R-:W-:Y:S05]  /*6510*/  @!P0 BRA `(.L_x_730) ;  /* 0xffffffb000008947 */ /* 0x000fea000383ffff */
[----:B------:R-:W-:Y:S05]  /*6520*/  BRA `(.L_x_728) ;  /* 0x0000003000007947 */ /* 0x000fea0003800000 */
.L_x_729:
[----:B------:R-:W2:Y:S02]  /*6530*/  LD.E R0, [R10.64] ;  /* 0x000000060a007980 */ /* 0x000ea4000c101900 */
[----:B--2---:R-:W-:-:S05]  /*6540*/  IADD3 R3, R7, R0, RZ ;  /* 0x0000000007037210 */ /* 0x004fca0007ffe0ff */
[----:B------:R0:W-:Y:S02]  /*6550*/  ST.E [R10.64], R3 ;  /* 0x000000030a007985 */ /* 0x0001e4000c101906 */
.L_x_728:
[----:B------:R-:W-:Y:S05]  /*6560*/  BSYNC B0 ;  /* 0x0000000000007941 */ /* 0x000fea0003800000 */
.L_x_727:
        /* <DEDUP_REMOVED lines=8> */
.L_x_734:
[----:B------:R-:W0:Y:S02]  /*65f0*/  LDS R6, [R0] ;  /* 0x0000000000067984 */ /* 0x000e240000000800 */
[----:B0-----:R-:W-:-:S06]  /*6600*/  HADD2 R7, R6, R3 ;  /* 0x0000000306077230 */ /* 0x001fcc0000000000 */
[----:B------:R-:W0:Y:S02]  /*6610*/  ATOMS.CAST.SPIN R7, [R0], R6, R7 ;  /* 0x000000060007738d */ /* 0x000e240001800007 */
[----:B0-----:R-:W-:-:S13]  /*6620*/  ISETP.EQ.U32.AND P0, PT, R7, 0x1, PT ;  /* 0x000000010700780c */ /* 0x001fda0003f02070 */
[----:B------:R-:W-:Y:S05]  /*6630*/  @!P0 BRA `(.L_x_734) ;  /* 0xffffffb000008947 */ /* 0x000fea000383ffff */
[----:B------:R-:W-:Y:S05]  /*6640*/  BRA `(.L_x_732) ;  /* 0x0000003000007947 */ /* 0x000fea0003800000 */
.L_x_733:
[----:B------:R-:W2:Y:S02]  /*6650*/  LD.E R0, [R10.64+0x4] ;  /* 0x000004060a007980 */ /* 0x000ea4000c101900 */
[----:B0-2---:R-:W-:-:S05]  /*6660*/  IADD3 R3, R6, R0, RZ ;  /* 0x0000000006037210 */ /* 0x005fca0007ffe0ff */
[----:B------:R0:W-:Y:S02]  /*6670*/  ST.E [R10.64+0x4], R3 ;  /* 0x000004030a007985 */ /* 0x0001e4000c101906 */
.L_x_732:
[----:B------:R-:W-:Y:S05]  /*6680*/  BSYNC B0 ;  /* 0x0000000000007941 */ /* 0x000fea0003800000 */
.L_x_731:
        /* <DEDUP_REMOVED lines=9> */
.L_x_738:
[----:B------:R-:W0:Y:S02]  /*6720*/  LDS R2, [R0] ;  /* 0x0000000000027984 */ /* 0x000e240000000800 */
[----:B0-----:R-:W-:-:S10]  /*6730*/  HFMA2.MMA R3, R2, 1, 1, R5 ;  /* 0x3c003c0002037835 */ /* 0x001fd40000000005 */
[----:B------:R-:W0:Y:S02]  /*6740*/  ATOMS.CAST.SPIN R3, [R0], R2, R3 ;  /* 0x000000020003738d */ /* 0x000e240001800003 */
[----:B0-----:R-:W-:-:S13]  /*6750*/  ISETP.EQ.U32.AND P0, PT, R3, 0x1, PT ;  /* 0x000000010300780c */ /* 0x001fda0003f02070 */
[----:B------:R-:W-:Y:S05]  /*6760*/  @!P0 BRA `(.L_x_738) ;  /* 0xffffffb000008947 */ /* 0x000fea000383ffff */
[----:B------:R-:W-:Y:S05]  /*6770*/  BRA `(.L_x_736) ;  /* 0x0000003000007947 */ /* 0x000fea0003800000 */
.L_x_737:
[----:B------:R-:W2:Y:S02]  /*6780*/  LD.E R0, [R10.64] ;  /* 0x000000060a007980 */ /* 0x000ea4000c101900 */
[----:B--2---:R-:W-:-:S05]  /*6790*/  IADD3 R3, R5, R0, RZ ;  /* 0x0000000005037210 */ /* 0x004fca0007ffe0ff */
[----:B------:R0:W-:Y:S02]  /*67a0*/  ST.E [R10.64], R3 ;  /* 0x000000030a007985 */ /* 0x0001e4000c101906 */
.L_x_736:
[----:B------:R-:W-:Y:S05]  /*67b0*/  BSYNC B0 ;  /* 0x0000000000007941 */ /* 0x000fea0003800000 */
.L_x_735:
[----:B------:R-:W2:Y:S02]  /*67c0*/  ATOM.E.ADD.F16x2.RN.STRONG.GPU P0, RZ, [R10.64+0x4], R4 ;  /* 0x000004040aff798a */ /* 0x000ea4000810e9c6 */
[----:B--2---:R-:W-:Y:S05]  /*67d0*/  @P0 EXIT ;  /* 0x000000000000094d */ /* 0x004fea0003800000 */
[----:B------:R-:W1:Y:S02]  /*67e0*/  QSPC.E.S P0, RZ, [R10+0x4] ;  /* 0x000004000aff73aa */ /* 0x000e640000000500 */
[----:B-1----:R-:W-:Y:S05]  /*67f0*/  @!P0 BRA `(.L_x_739) ;  /* 0x0000008000008947 */ /* 0x002fea0003800000 */
[----:B0-----:R-:W-:-:S04]  /*6800*/  IADD3 R10, R10, 0x4, RZ ;  /* 0x000000040a0a7810 */ /* 0x001fc80007ffe0ff */
[----:B------:R-:W-:-:S05]  /*6810*/  LOP3.LUT R10, R10, 0xffffff, RZ, 0xc0, !PT ;  /* 0x00ffffff0a0a7812 */ /* 0x000fca00078ec0ff */
.L_x_740:
[----:B------:R-:W0:Y:S02]  /*6820*/  LDS R2, [R10] ;  /* 0x000000000a027984 */ /* 0x000e240000000800 */
[----:B0-----:R-:W-:-:S06]  /*6830*/  HADD2 R3, R2, R4 ;  /* 0x0000000402037230 */ /* 0x001fcc0000000000 */
[----:B------:R-:W0:Y:S02]  /*6840*/  ATOMS.CAST.SPIN R3, [R10], R2, R3 ;  /* 0x000000020a03738d */ /* 0x000e240001800003 */
[----:B0-----:R-:W-:-:S13]  /*6850*/  ISETP.EQ.U32.AND P0, PT, R3, 0x1, PT ;  /* 0x000000010300780c */ /* 0x001fda0003f02070 */
[----:B------:R-:W-:Y:S05]  /*6860*/  @!P0 BRA `(.L_x_740) ;  /* 0xffffffb000008947 */ /* 0x000fea000383ffff */
[----:B------:R-:W-:Y:S05]  /*6870*/  EXIT ;  /* 0x000000000000794d */ /* 0x000fea0003800000 */
.L_x_739:
[----:B------:R-:W2:Y:S02]  /*6880*/  LD.E R0, [R10.64+0x4] ;  /* 0x000004060a007980 */ /* 0x000ea4000c101900 */
[----:B0-2---:R-:W-:-:S05]  /*6890*/  IADD3 R3, R4, R0, RZ ;  /* 0x0000000004037210 */ /* 0x005fca0007ffe0ff */
[----:B------:R-:W-:Y:S01]  /*68a0*/  ST.E [R10.64+0x4], R3 ;  /* 0x000004030a007985 */ /* 0x000fe2000c101906 */
[----:B------:R-:W-:Y:S05]  /*68b0*/  EXIT ;  /* 0x000000000000794d */ /* 0x000fea0003800000 */
.L_x_741:
        /* <DEDUP_REMOVED lines=12> */
.L_x_2823:


//--------------------- .text._Z23gemm_half_q_half_kernelILi4ELi12ELb0ELb0ELi32EEvPK6__halfPKjS4_S2_PS0_iiiiPKtS7_iiiiiibS2_i --------------------------
	.section	.text._Z23gemm_half_q_half_kernelILi4ELi12ELb0ELb0ELi32EEvPK6__halfPKjS4_S2_PS0_iiiiPKtS7_iiiiiibS2_i,"ax",@progbits
	.sectioninfo	@"SHI_REGISTERS=103"
	.align	128
        .global         _Z23gemm_half_q_half_kernelILi4ELi12ELb0ELb0ELi32EEvPK6__halfPKjS4_S2_PS0_iiiiPKtS7_iiiiiibS2_i
        .type           _Z23gemm_half_q_half_kernelILi4ELi12ELb0ELb0ELi32EEvPK6__halfPKjS4_S2_PS0_iiiiPKtS7_iiiiiibS2_i,@function
        .size           _Z23gemm_half_q_half_kernelILi4ELi12ELb0ELb0ELi32EEvPK6__halfPKjS4_S2_PS0_iiiiPKtS7_iiiiiibS2_i,(.L_x_2824 - _Z23gemm_half_q_half_kernelILi4ELi12ELb0ELb0ELi32EEvPK6__halfPKjS4_S2_PS0_iiiiPKtS7_iiiiiibS2_i)
        .other          _Z23gemm_half_q_half_kernelILi4ELi12ELb0ELb0ELi32EEvPK6__halfPKjS4_S2_PS0_iiiiPKtS7_iiiiiibS2_i,@"STO_CUDA_ENTRY STV_DEFAULT"
_Z23gemm_half_q_half_kernelILi4ELi12ELb0ELb0ELi32EEvPK6__halfPKjS4_S2_PS0_iiiiPKtS7_iiiiiibS2_i:
.text._Z23gemm_half_q_half_kernelILi4ELi12ELb0ELb0ELi32EEvPK6__halfPKjS4_S2_PS0_iiiiPKtS7_iiiiiibS2_i:
        /* <DEDUP_REMOVED lines=8> */
[----:B0-----:R-:W-:Y:S01]  /*0080*/  SHF.L.U32 R64, R2, 0x5, RZ ;  /* 0x0000000502407819 */ /* 0x001fe200000006ff */
[----:B-1----:R-:W-:-:S03]  /*0090*/  IMAD R4, R3, R4, c[0x0][0x188] ;  /* 0x0000620003047624 */ /* 0x002fc600078e0204 */
[C---:B------:R-:W-:Y:S01]  /*00a0*/  IADD3 R63, R64.reuse, 0x20, RZ ;  /* 0x00000020403f7810 */ /* 0x040fe20007ffe0ff */
[--C-:B--2---:R-:W-:Y:S01]  /*00b0*/  IMAD.IADD R14, R64, 0x1, R9.reuse ;  /* 0x00000001400e7824 */ /* 0x104fe200078e0209 */
[----:B------:R-:W-:Y:S02]  /*00c0*/  ISETP.GE.AND P1, PT, R4, 0x1, PT ;  /* 0x000000010400780c */ /* 0x000fe40003f26270 */
[----:B------:R-:W-:Y:S01]  /*00d0*/  IMNMX R63, R63, c[0x0][0x190], PT ;  /* 0x000064003f3f7a17 */ /* 0x000fe20003800200 */
[----:B---3--:R-:W-:Y:S01]  /*00e0*/  IMAD R0, R0, 0x20, R9 ;  /* 0x0000002000007824 */ /* 0x008fe200078e0209 */
[----:B------:R-:W-:Y:S02]  /*00f0*/  IMNMX R62, R4, 0x4, PT ;  /* 0x00000004043e7817 */ /* 0x000fe40003800200 */
[----:B------:R-:W-:Y:S02]  /*0100*/  ISETP.GE.OR P0, PT, R14, R63, !P1 ;  /* 0x0000003f0e00720c */ /* 0x000fe40004f06670 */
[----:B------:R-:W-:-:S11]  /*0110*/  SHF.L.U32 R0, R0, 0x2, RZ ;  /* 0x0000000200007819 */ /* 0x000fd600000006ff */
        /* <DEDUP_REMOVED lines=15> */
.L_x_746:
        /* <DEDUP_REMOVED lines=28> */
[----:B------:R-:W-:-:S02]  /*03d0*/  LEA R17, R15, R14, 0x6 ;  /* 0x0000000e0f117211 */ /* 0x000fc400078e30ff */
[----:B------:R-:W-:-:S04]  /*03e0*/  IADD3 R15, R15, 0x4, RZ ;  /* 0x000000040f0f7810 */ /* 0x000fc80007ffe0ff */
[----:B------:R-:W-:Y:S01]  /*03f0*/  ISETP.GE.AND P2, PT, R15, R18, PT ;  /* 0x000000120f00720c */ /* 0x000fe20003f46270 */
[----:B--2---:R0:W-:Y:S04]  /*0400*/  STS.U16 [R17], R6 ;  /* 0x0000000611007388 */ /* 0x0041e80000000400 */
[----:B---3--:R0:W-:Y:S04]  /*0410*/  STS.U16 [R17+0x40], R8 ;  /* 0x0000400811007388 */ /* 0x0081e80000000400 */
[----:B----4-:R0:W-:Y:S04]  /*0420*/  STS.U16 [R17+0x80], R10 ;  /* 0x0000800a11007388 */ /* 0x0101e80000000400 */
[----:B------:R0:W-:Y:S01]  /*0430*/  STS.U16 [R17+0xc0], R12 ;  /* 0x0000c00c11007388 */ /* 0x0001e20000000400 */
[----:B------:R-:W-:Y:S05]  /*0440*/  @!P2 BRA `(.L_x_746) ;  /* 0xfffffdc00000a947 */ /* 0x000fea000383ffff */
.L_x_745:
        /* <DEDUP_REMOVED lines=22> */
.L_x_747:
[----:B------:R-:W-:-:S13]  /*05b0*/  ISETP.LT.OR P0, PT, R15, R62, P0 ;  /* 0x0000003e0f00720c */ /* 0x000fda0000701670 */
[----:B------:R-:W-:Y:S05]  /*05c0*/  @!P0 BRA `(.L_x_743) ;  /* 0x0000056000008947 */ /* 0x000fea0003800000 */
[----:B0-----:R-:W-:-:S05]  /*05d0*/  LEA R6, R3, R15, 0x2 ;  /* 0x0000000f03067211 */ /* 0x001fca00078e10ff */
        /* <DEDUP_REMOVED lines=9> */
.L_x_744:
[----:B------:R-:W-:Y:S01]  /*0670*/  ISETP.GT.AND P2, PT, R62, 0x3, PT ;  /* 0x000000033e00780c */ /* 0x000fe20003f44270 */
[----:B------:R-:W-:Y:S01]  /*0680*/  IMAD.MOV.U32 R16, RZ, RZ, RZ ;  /* 0x000000ffff107224 */ /* 0x000fe200078e00ff */
[----:B------:R-:W-:Y:S02]  /*0690*/  SHF.L.U32 R19, R9, 0x1, RZ ;  /* 0x0000000109137819 */ /* 0x000fe400000006ff */
[----:B------:R-:W-:-:S09]  /*06a0*/  PLOP3.LUT P0, PT, PT, PT, PT, 0x80, 0x0 ;  /* 0x000000000000781c */ /* 0x000fd20003f0f070 */
[----:B------:R-:W-:Y:S05]  /*06b0*/  @!P2 BRA `(.L_x_748) ;  /* 0x000002600000a947 */ /* 0x000fea0003800000 */
[----:B------:R-:W-:Y:S02]  /*06c0*/  PLOP3.LUT P0, PT, PT, PT, PT, 0x8, 0x0 ;  /* 0x000000000000781c */ /* 0x000fe40003f0e170 */
[----:B------:R-:W-:Y:S02]  /*06d0*/  IADD3 R21, R62, -0x3, RZ ;  /* 0xfffffffd3e157810 */ /* 0x000fe40007ffe0ff */
.L_x_749:
[----:B0-----:R-:W-:-:S04]  /*06e0*/  LEA R5, R3, R16, 0x2 ;  /* 0x0000001003057211 */ /* 0x001fc800078e10ff */
[C---:B------:R-:W-:Y:S01]  /*06f0*/  IADD3 R6, R5.reuse, 0x1, RZ ;  /* 0x0000000105067810 */ /* 0x040fe20007ffe0ff */
[C---:B------:R-:W-:Y:S01]  /*0700*/  IMAD R7, R5.reuse, c[0x0][0x190], RZ ;  /* 0x0000640005077a24 */ /* 0x040fe200078e02ff */
        /* <DEDUP_REMOVED lines=33> */
.L_x_748:
        /* <DEDUP_REMOVED lines=17> */
[C---:B------:R-:W-:Y:S02]  /*0a30*/  LEA R5, R16.reuse, R19, 0x6 ;  /* 0x0000001310057211 */ /* 0x040fe400078e30ff */
[----:B------:R-:W-:Y:S02]  /*0a40*/  PLOP3.LUT P0, PT, PT, PT, PT, 0x8, 0x0 ;  /* 0x000000000000781c */ /* 0x000fe40003f0e170 */
[----:B------:R-:W-:Y:S01]  /*0a50*/  IADD3 R16, R16, 0x2, RZ ;  /* 0x0000000210107810 */ /* 0x000fe20007ffe0ff */
[----:B--2---:R0:W-:Y:S04]  /*0a60*/  STS.U16 [R5], R6 ;  /* 0x0000000605007388 */ /* 0x0041e80000000400 */
[----:B---3--:R0:W-:Y:S04]  /*0a70*/  STS.U16 [R5+0x40], R8 ;  /* 0x0000400805007388 */ /* 0x0081e80000000400 */
.L_x_750:
        /* <DEDUP_REMOVED lines=11> */
.L_x_743:
[----:B------:R-:W-:Y:S05]  /*0b30*/  BSYNC B0 ;  /* 0x0000000000007941 */ /* 0x000fea0003800000 */
.L_x_742:
        /* <DEDUP_REMOVED lines=11> */
[----:B------:R-:W-:Y:S01]  /*0bf0*/  HFMA2.MMA R14, -RZ, RZ, 0, 1.1920928955078125e-07 ;  /* 0x00000002ff0e7435 */ /* 0x000fe200000001ff */
[----:B------:R-:W-:Y:S02]  /*0c00*/  PLOP3.LUT P0, PT, PT, PT, PT, 0x8, 0x0 ;  /* 0x000000000000781c */ /* 0x000fe40003f0e170 */
[----:B------:R-:W-:Y:S02]  /*0c10*/  IADD3 R13, R62, -0x3, RZ ;  /* 0xfffffffd3e0d7810 */ /* 0x000fe40007ffe0ff */
.L_x_753:
[----:B0-----:R-:W-:Y:S01]  /*0c20*/  IMAD R5, R3, 0x4, R12 ;  /* 0x0000000403057824 */ /* 0x001fe200078e020c */
[----:B------:R-:W-:-:S04]  /*0c30*/  IADD3 R12, R12, 0x4, RZ ;  /* 0x000000040c0c7810 */ /* 0x000fc80007ffe0ff */
[C---:B------:R-:W-:Y:S02]  /*0c40*/  IADD3 R7, R5.reuse, 0x1, RZ ;  /* 0x0000000105077810 */ /* 0x040fe40007ffe0ff */
[C---:B------:R-:W-:Y:S02]  /*0c50*/  IADD3 R9, R5.reuse, 0x2, RZ ;  /* 0x0000000205097810 */ /* 0x040fe40007ffe0ff */
[C---:B------:R-:W-:Y:S01]  /*0c60*/  IADD3 R11, R5.reuse, 0x3, RZ ;  /* 0x00000003050b7810 */ /* 0x040fe20007ffe0ff */
[--C-:B------:R-:W-:Y:S01]  /*0c70*/  IMAD R5, R5, c[0x0][0x18c], R0.reuse ;  /* 0x0000630005057a24 */ /* 0x100fe200078e0200 */
[----:B------:R-:W-:Y:S01]  /*0c80*/  ISETP.GE.AND P2, PT, R12, R13, PT ;  /* 0x0000000d0c00720c */ /* 0x000fe20003f46270 */
[--C-:B------:R-:W-:Y:S02]  /*0c90*/  IMAD R7, R7, c[0x0][0x18c], R0.reuse ;  /* 0x0000630007077a24 */ /* 0x100fe400078e0200 */
        /* <DEDUP_REMOVED lines=11> */
.L_x_752:
[----:B0-----:R-:W-:-:S04]  /*0d50*/  IADD3 R4, R62, -R12, RZ ;  /* 0x8000000c3e047210 */ /* 0x001fc80007ffe0ff */
[----:B------:R-:W-:-:S13]  /*0d60*/  ISETP.GT.AND P2, PT, R4, 0x1, PT ;  /* 0x000000010400780c */ /* 0x000fda0003f44270 */
[----:B------:R-:W-:Y:S05]  /*0d70*/  @!P2 BRA `(.L_x_754) ;  /* 0x000000b00000a947 */ /* 0x000fea0003800000 */
[----:B------:R-:W-:Y:S01]  /*0d80*/  IMAD R5, R3, 0x4, R12 ;  /* 0x0000000403057824 */ /* 0x000fe200078e020c */
[----:B------:R-:W-:Y:S02]  /*0d90*/  MOV R6, 0x2 ;  /* 0x0000000200067802 */ /* 0x000fe40000000f00 */
[----:B------:R-:W-:Y:S02]  /*0da0*/  PLOP3.LUT P0, PT, PT, PT, PT, 0x8, 0x0 ;  /* 0x000000000000781c */ /* 0x000fe40003f0e170 */
[C---:B------:R-:W-:Y:S01]  /*0db0*/  IADD3 R7, R5.reuse, 0x1, RZ ;  /* 0x0000000105077810 */ /* 0x040fe20007ffe0ff */
[----:B------:R-:W-:Y:S01]  /*0dc0*/  IMAD R5, R5, c[0x0][0x18c], R0 ;  /* 0x0000630005057a24 */ /* 0x000fe200078e0200 */
[----:B------:R-:W-:-:S03]  /*0dd0*/  IADD3 R12, R12, 0x2, RZ ;  /* 0x000000020c0c7810 */ /* 0x000fc60007ffe0ff */
[----:B------:R-:W-:Y:S02]  /*0de0*/  IMAD R7, R7, c[0x0][0x18c], R0 ;  /* 0x0000630007077a24 */ /* 0x000fe400078e0200 */
[----:B------:R-:W-:-:S04]  /*0df0*/  IMAD.WIDE R4, R5, R6, c[0x0][0x180] ;  /* 0x0000600005047625 */ /* 0x000fc800078e0206 */
[----:B------:R-:W-:Y:S01]  /*0e00*/  IMAD.WIDE R6, R7, R6, c[0x0][0x180] ;  /* 0x0000600007067625 */ /* 0x000fe200078e0206 */
[----:B------:R0:W-:Y:S04]  /*0e10*/  STG.E.64 [R4.64], RZ ;  /* 0x000000ff04007986 */ /* 0x0001e8000c101b06 */
[----:B------:R0:W-:Y:S02]  /*0e20*/  STG.E.64 [R6.64], RZ ;  /* 0x000000ff06007986 */ /* 0x0001e4000c101b06 */
.L_x_754:
[----:B------:R-:W-:-:S13]  /*0e30*/  ISETP.LT.OR P0, PT, R12, R62, P0 ;  /* 0x0000003e0c00720c */ /* 0x000fda0000701670 */
[----:B------:R-:W-:Y:S01]  /*0e40*/  @P0 IMAD R3, R3, 0x4, R12 ;  /* 0x0000000403030824 */ /* 0x000fe200078e020c */
[----:B0-----:R-:W-:-:S03]  /*0e50*/  @P0 MOV R4, 0x2 ;  /* 0x0000000200040802 */ /* 0x001fc60000000f00 */
[----:B------:R-:W-:-:S04]  /*0e60*/  @P0 IMAD R3, R3, c[0x0][0x18c], R0 ;  /* 0x0000630003030a24 */ /* 0x000fc800078e0200 */
[----:B------:R-:W-:-:S05]  /*0e70*/  @P0 IMAD.WIDE R4, R3, R4, c[0x0][0x180] ;  /* 0x0000600003040625 */ /* 0x000fca00078e0204 */
[----:B------:R0:W-:Y:S02]  /*0e80*/  @P0 STG.E.64 [R4.64], RZ ;  /* 0x000000ff04000986 */ /* 0x0001e4000c101b06 */
.L_x_751:
[----:B------:R-:W-:Y:S01]  /*0e90*/  BAR.SYNC.DEFER_BLOCKING 0x0 ;  /* 0x0000000000007b1d */ /* 0x000fe20000010000 */
[C---:B------:R-:W-:Y:S02]  /*0ea0*/  ISETP.GT.AND P0, PT, R64.reuse, c[0x0][0x1a8], PT ;  /* 0x00006a0040007a0c */ /* 0x040fe40003f04270 */
[C---:B------:R-:W-:Y:S02]  /*0eb0*/  ISETP.GT.AND P3, PT, R64.reuse, c[0x0][0x1b0], PT ;  /* 0x00006c0040007a0c */ /* 0x040fe40003f64270 */
[C---:B------:R-:W-:Y:S02]  /*0ec0*/  ISETP.GT.AND P2, PT, R64.reuse, c[0x0][0x1ac], PT ;  /* 0x00006b0040007a0c */ /* 0x040fe40003f44270 */
[C---:B------:R-:W-:Y:S02]  /*0ed0*/  ISETP.GT.AND P4, PT, R64.reuse, c[0x0][0x1b4], PT ;  /* 0x00006d0040007a0c */ /* 0x040fe40003f84270 */
[C---:B0-----:R-:W-:Y:S02]  /*0ee0*/  IMNMX R4, R64.reuse, c[0x0][0x1a8], PT ;  /* 0x00006a0040047a17 */ /* 0x041fe40003800200 */
[----:B------:R-:W-:-:S02]  /*0ef0*/  ISETP.GT.AND P5, PT, R64, c[0x0][0x1b8], PT ;  /* 0x00006e0040007a0c */ /* 0x000fc40003fa4270 */
[----:B------:R-:W-:Y:S02]  /*0f00*/  SHF.R.S32.HI R5, RZ, 0x1f, R4 ;  /* 0x0000001fff057819 */ /* 0x000fe40000011404 */
[C---:B------:R-:W-:Y:S02]  /*0f10*/  @P0 IMNMX R3, R64.reuse, c[0x0][0x1ac], PT ;  /* 0x00006b0040030a17 */ /* 0x040fe40003800200 */
[C---:B------:R-:W-:Y:S02]  /*0f20*/  @P3 IMNMX R7, R64.reuse, c[0x0][0x1b4], PT ;  /* 0x00006d0040073a17 */ /* 0x040fe40003800200 */
[----:B------:R-:W-:Y:S02]  /*0f30*/  @P0 IADD3 R3, R3, -c[0x0][0x1a8], RZ ;  /* 0x80006a0003030a10 */ /* 0x000fe40007ffe0ff */
[----:B------:R-:W-:Y:S02]  /*0f40*/  LEA.HI R12, R5, R4, RZ, 0x5 ;  /* 0x00000004050c7211 */ /* 0x000fe400078f28ff */
[----:B------:R-:W-:-:S02]  /*0f50*/  @P2 IMNMX R5, R64, c[0x0][0x1b0], PT ;  /* 0x00006c0040052a17 */ /* 0x000fc40003800200 */
[----:B------:R-:W-:Y:S02]  /*0f60*/  @P0 SHF.R.S32.HI R4, RZ, 0x1f, R3 ;  /* 0x0000001fff040819 */ /* 0x000fe40000011403 */
[----:B------:R-:W-:Y:S02]  /*0f70*/  @P3 IADD3 R7, R7, -c[0x0][0x1b0], RZ ;  /* 0x80006c0007073a10 */ /* 0x000fe40007ffe0ff */
[----:B------:R-:W-:Y:S02]  /*0f80*/  @P4 IMNMX R8, R64, c[0x0][0x1b8], PT ;  /* 0x00006e0040084a17 */ /* 0x000fe40003800200 */
[----:B------:R-:W-:Y:S02]  /*0f90*/  @P2 IADD3 R6, R5, -c[0x0][0x1ac], RZ ;  /* 0x80006b0005062a10 */ /* 0x000fe40007ffe0ff */
[----:B------:R-:W-:Y:S02]  /*0fa0*/  @P0 LEA.HI R5, R4, R3, RZ, 0x5 ;  /* 0x0000000304050211 */ /* 0x000fe400078f28ff */
[----:B------:R-:W-:-:S02]  /*0fb0*/  @P3 SHF.R.S32.HI R4, RZ, 0x1f, R7 ;  /* 0x0000001fff043819 */ /* 0x000fc40000011407 */
[----:B------:R-:W-:Y:S02]  /*0fc0*/  @P4 IADD3 R8, R8, -c[0x0][0x1b4], RZ ;  /* 0x80006d0008084a10 */ /* 0x000fe40007ffe0ff */
[----:B------:R-:W-:Y:S02]  /*0fd0*/  @P5 IMNMX R10, R64, c[0x0][0x1bc], PT ;  /* 0x00006f00400a5a17 */ /* 0x000fe40003800200 */
[----:B------:R-:W-:Y:S01]  /*0fe0*/  @P3 LEA.HI R7, R4, R7, RZ, 0x5 ;  /* 0x0000000704073211 */ /* 0x000fe200078f28ff */
[----:B------:R-:W-:Y:S01]  /*0ff0*/  IMAD.MOV.U32 R4, RZ, RZ, RZ ;  /* 0x000000ffff047224 */ /* 0x000fe200078e00ff */
[----:B------:R-:W-:Y:S02]  /*1000*/  @P2 SHF.R.S32.HI R3, RZ, 0x1f, R6 ;  /* 0x0000001fff032819 */ /* 0x000fe40000011406 */
[----:B------:R-:W-:Y:S02]  /*1010*/  @P4 SHF.R.S32.HI R9, RZ, 0x1f, R8 ;  /* 0x0000001fff094819 */ /* 0x000fe40000011408 */
[----:B------:R-:W-:-:S02]  /*1020*/  @P5 IADD3 R10, R10, -c[0x0][0x1b8], RZ ;  /* 0x80006e000a0a5a10 */ /* 0x000fc40007ffe0ff */
[----:B------:R-:W-:Y:S02]  /*1030*/  @P3 SHF.R.S32.HI R7, RZ, 0x5, R7 ;  /* 0x00000005ff073819 */ /* 0x000fe40000011407 */
[----:B------:R-:W-:Y:S01]  /*1040*/  @P2 LEA.HI R6, R3, R6, RZ, 0x5 ;  /* 0x0000000603062211 */ /* 0x000fe200078f28ff */
[----:B------:R-:W-:Y:S01]  /*1050*/  HFMA2.MMA R3, -RZ, RZ, 0, 0 ;  /* 0x00000000ff037435 */ /* 0x000fe200000001ff */
[----:B------:R-:W-:Y:S02]  /*1060*/  @P0 SHF.R.S32.HI R5, RZ, 0x5, R5 ;  /* 0x00000005ff050819 */ /* 0x000fe40000011405 */
[----:B------:R-:W-:Y:S01]  /*1070*/  @P4 LEA.HI R9, R9, R8, RZ, 0x5 ;  /* 0x0000000809094211 */ /* 0x000fe200078f28ff */
[----:B------:R-:W-:Y:S01]  /*1080*/  IMAD.MOV.U32 R8, RZ, RZ, RZ ;  /* 0x000000ffff087224 */ /* 0x000fe200078e00ff */
[----:B------:R-:W-:Y:S01]  /*1090*/  @P5 SHF.R.S32.HI R11, RZ, 0x1f, R10 ;  /* 0x0000001fff0b5819 */ /* 0x000fe2000001140a */
[----:B------:R-:W-:Y:S01]  /*10a0*/  @P0 IMAD R4, R5, 0x6, RZ ;  /* 0x0000000605040824 */ /* 0x000fe200078e02ff */
[----:B------:R-:W-:Y:S01]  /*10b0*/  @P3 SHF.L.U32 R8, R7, 0x2, RZ ;  /* 0x0000000207083819 */ /* 0x000fe200000006ff */
[----:B------:R-:W-:Y:S01]  /*10c0*/  IMAD.MOV.U32 R5, RZ, RZ, RZ ;  /* 0x000000ffff057224 */ /* 0x000fe200078e00ff */
[----:B------:R-:W-:-:S02]  /*10d0*/  @P2 SHF.R.S32.HI R6, RZ, 0x5, R6 ;  /* 0x00000005ff062819 */ /* 0x000fc40000011406 */
[----:B------:R-:W-:Y:S02]  /*10e0*/  SHF.R.S32.HI R7, RZ, 0x5, R12 ;  /* 0x00000005ff077819 */ /* 0x000fe4000001140c */
[----:B------:R-:W-:Y:S01]  /*10f0*/  @P5 LEA.HI R11, R11, R10, RZ, 0x5 ;  /* 0x0000000a0b0b5211 */ /* 0x000fe200078f28ff */
[----:B------:R-:W-:Y:S01]  /*1100*/  @P2 IMAD R3, R6, 0x5, RZ ;  /* 0x0000000506032824 */ /* 0x000fe200078e02ff */
[----:B------:R-:W-:Y:S01]  /*1110*/  @P4 SHF.R.S32.HI R9, RZ, 0x5, R9 ;  /* 0x00000005ff094819 */ /* 0x000fe20000011409 */
[----:B------:R-:W-:Y:S01]  /*1120*/  IMAD R4, R7, 0x8, R4 ;  /* 0x0000000807047824 */ /* 0x000fe200078e0204 */
[----:B------:R-:W-:Y:S02]  /*1130*/  @P5 SHF.R.S32.HI R11, RZ, 0x5, R11 ;  /* 0x00000005ff0b5819 */ /* 0x000fe4000001140b */
[----:B------:R-:W-:Y:S01]  /*1140*/  MOV R6, RZ ;  /* 0x000000ff00067202 */ /* 0x000fe20000000f00 */
[----:B------:R-:W-:Y:S01]  /*1150*/  @P4 IMAD R5, R9, 0x3, RZ ;  /* 0x0000000309054824 */ /* 0x000fe200078e02ff */
[----:B------:R-:W-:-:S02]  /*1160*/  @P5 SHF.L.U32 R6, R11, 0x1, RZ ;  /* 0x000000010b065819 */ /* 0x000fc400000006ff */
[----:B------:R-:W-:Y:S02]  /*1170*/  IADD3 R3, R8, R4, R3 ;  /* 0x0000000408037210 */ /* 0x000fe40007ffe003 */
[----:B------:R-:W-:Y:S02]  /*1180*/  ISETP.GE.AND P0, PT, R64, R63, PT ;  /* 0x0000003f4000720c */ /* 0x000fe40003f06270 */
[----:B------:R-:W-:Y:S02]  /*1190*/  IADD3 R3, R6, R3, R5 ;  /* 0x0000000306037210 */ /* 0x000fe40007ffe005 */
[----:B------:R-:W-:-:S03]  /*11a0*/  SHF.R.S32.HI R4, RZ, 0x1f, R0 ;  /* 0x0000001fff047819 */ /* 0x000fc60000011400 */
[----:B------:R-:W-:-:S05]  /*11b0*/  IMAD R3, R3, c[0x0][0x18c], RZ ;  /* 0x0000630003037a24 */ /* 0x000fca00078e02ff */
[----:B------:R-:W-:-:S04]  /*11c0*/  IADD3 R16, P2, R0, R3, RZ ;  /* 0x0000000300107210 */ /* 0x000fc80007f5e0ff */
[----:B------:R-:W-:Y:S02]  /*11d0*/  LEA R15, P3, R16, c[0x0][0x168], 0x2 ;  /* 0x00005a00100f7a11 */ /* 0x000fe400078610ff */
[----:B------:R-:W-:Y:S01]  /*11e0*/  LEA.HI.X.SX32 R17, R3, R4, 0x1, P2 ;  /* 0x0000000403117211 */ /* 0x000fe200010f0eff */
[----:B------:R-:W-:Y:S05]  /*11f0*/  @P0 BRA `(.L_x_755) ;  /* 0x0000034000000947 */ /* 0x000fea0003800000 */
[----:B------:R-:W-:Y:S01]  /*1200*/  MOV R19, 0x2 ;  /* 0x0000000200137802 */ /* 0x000fe20000000f00 */
[----:B------:R-:W-:-:S04]  /*1210*/  IMAD.SHL.U32 R2, R2, 0x40, RZ ;  /* 0x0000004002027824 */ /* 0x000fc800078e00ff */
[----:B------:R-:W-:-:S05]  /*1220*/  IMAD.WIDE R2, R2, R19, c[0x0][0x198] ;  /* 0x0000660002027625 */ /* 0x000fca00078e0213 */
[----:B------:R0:W5:Y:S01]  /*1230*/  LDG.E.U16.CONSTANT R8, [R2.64] ;  /* 0x0000000602087981 */ /* 0x000162000c1e9500 */
[----:B------:R-:W-:Y:S01]  /*1240*/  SHF.R.S32.HI R5, RZ, 0x1f, R0 ;  /* 0x0000001fff057819 */ /* 0x000fe20000011400 */
[----:B------:R-:W-:Y:S01]  /*1250*/  IMAD.SHL.U32 R4, R0, 0x4, RZ ;  /* 0x0000000400047824 */ /* 0x000fe200078e00ff */
[----:B------:R-:W-:Y:S01]  /*1260*/  MOV R11, RZ ;  /* 0x000000ff000b7202 */ /* 0x000fe20000000f00 */
[----:B------:R-:W-:Y:S01]  /*1270*/  IMAD.MOV.U32 R10, RZ, RZ, R64 ;  /* 0x000000ffff0a7224 */ /* 0x000fe200078e0040 */
[----:B------:R-:W-:Y:S02]  /*1280*/  LEA.HI R5, R5, R0, RZ, 0x3 ;  /* 0x0000000005057211 */ /* 0x000fe400078f18ff */
[----:B------:R-:W-:Y:S02]  /*1290*/  LOP3.LUT R0, R4, 0x10, RZ, 0xc0, !PT ;  /* 0x0000001004007812 */ /* 0x000fe400078ec0ff */
[----:B------:R-:W-:Y:S02]  /*12a0*/  SHF.R.S32.HI R9, RZ, 0x3, R5 ;  /* 0x00000003ff097819 */ /* 0x000fe40000011405 */
.L_x_756:
        /* <DEDUP_REMOVED lines=29> */
[----:B------:R-:W-:Y:S01]  /*1480*/  IMAD R2, R2, R2, RZ ;  /* 0x0000000202027224 */ /* 0x000fe200078e02ff */
[----:B------:R-:W4:Y:S01]  /*1490*/  I2F.F16 R61, R13 ;  /* 0x0000000d003d7306 */ /* 0x000f220000200c00 */
[----:B------:R-:W-:Y:S01]  /*14a0*/  IMAD R12, R12, R12, RZ ;  /* 0x0000000c0c0c7224 */ /* 0x000fe200078e02ff */
[----:B------:R-:W-:-:S06]  /*14b0*/  ISETP.GE.AND P2, PT, R10, R63, PT ;  /* 0x0000003f0a00720c */ /* 0x000fcc0003f46270 */
        /* <DEDUP_REMOVED lines=8> */
.L_x_755:
[----:B------:R-:W-:Y:S01]  /*1540*/  ISETP.GE.OR P0, PT, R64, c[0x0][0x1b4], P0 ;  /* 0x00006d0040007a0c */ /* 0x000fe20000706670 */
[----:B------:R-:W-:Y:S01]  /*1550*/  UMOV UR4, URZ ;  /* 0x0000003f00047c82 */ /* 0x000fe20008000000 */
[----:B------:R-:W-:Y:S01]  /*1560*/  PRMT R57, RZ, 0x5410, RZ ;  /* 0x00005410ff397816 */ /* 0x000fe200000000ff */
[----:B------:R-:W-:Y:S01]  /*1570*/  IMAD.MOV.U32 R2, RZ, RZ, R15 ;  /* 0x000000ffff027224 */ /* 0x000fe200078e000f */
        /* <DEDUP_REMOVED lines=9> */
[----:B------:R-:W-:Y:S01]  /*1610*/  HADD2.F32 R6, -RZ, R61.H0_H0 ;  /* 0x2000003dff067230 */ /* 0x000fe20000004100 */
[----:B------:R-:W-:Y:S01]  /*1620*/  PRMT R57, RZ, 0x7610, R57 ;  /* 0x00007610ff397816 */ /* 0x000fe20000000039 */
[----:B------:R-:W-:Y:S01]  /*1630*/  HADD2.F32 R7, -RZ, R60.H0_H0 ;  /* 0x2000003cff077230 */ /* 0x000fe20000004100 */
[----:B------:R-:W-:Y:S01]  /*1640*/  UMOV UR4, URZ ;  /* 0x0000003f00047c82 */ /* 0x000fe20008000000 */
[----:B------:R-:W-:Y:S02]  /*1650*/  HADD2.F32 R8, -RZ, R59.H0_H0 ;  /* 0x2000003bff087230 */ /* 0x000fe40000004100 */
[----:B------:R-:W-:Y:S02]  /*1660*/  HADD2.F32 R9, -RZ, R58.H0_H0 ;  /* 0x2000003aff097230 */ /* 0x000fe40000004100 */
.L_x_762:
[----:B------:R-:W-:Y:S05]  /*1670*/  @!P1 BRA `(.L_x_758) ;  /* 0x00004d0000009947 */ /* 0x000fea0003800000 */
[----:B------:R-:W2:Y:S01]  /*1680*/  LDG.E.128.CONSTANT R12, [R2.64] ;  /* 0x00000006020c7981 */ /* 0x000ea2000c1e9d00 */
[----:B------:R-:W-:Y:S01]  /*1690*/  HFMA2.MMA R0, -RZ, RZ, 0, 0.0625 ;  /* 0x00002c00ff007435 */ /* 0x000fe200000001ff */
[----:B------:R-:W-:Y:S02]  /*16a0*/  ISETP.GE.AND P0, PT, R62, 0x2, PT ;  /* 0x000000023e00780c */ /* 0x000fe40003f06270 */
[----:B------:R-:W0:Y:S02]  /*16b0*/  LDS.64 R24, [UR4] ;  /* 0x00000004ff187984 */ /* 0x000e240008000a00 */
[----:B0-----:R-:W-:-:S02]  /*16c0*/  HADD2.F32 R27, -RZ, R24.H0_H0 ;  /* 0x20000018ff1b7230 */ /* 0x001fc40000004100 */
[----:B------:R-:W-:Y:S02]  /*16d0*/  HADD2.F32 R24, -RZ, R24.H1_H1 ;  /* 0x30000018ff187230 */ /* 0x000fe40000004100 */
[--C-:B------:R-:W-:Y:S02]  /*16e0*/  HADD2.F32 R29, -RZ, R25.reuse.H0_H0 ;  /* 0x20000019ff1d7230 */ /* 0x100fe40000004100 */
[----:B------:R-:W-:Y:S01]  /*16f0*/  HADD2.F32 R26, -RZ, R25.H1_H1 ;  /* 0x30000019ff1a7230 */ /* 0x000fe20000004100 */
[----:B--2---:R-:W-:Y:S02]  /*1700*/  LOP3.LUT R4, R12, 0xf000f, RZ, 0xc0, !PT ;  /* 0x000f000f0c047812 */ /* 0x004fe400078ec0ff */
[----:B------:R-:W-:Y:S02]  /*1710*/  LOP3.LUT R11, R15, 0xf000f, RZ, 0xc0, !PT ;  /* 0x000f000f0f0b7812 */ /* 0x000fe400078ec0ff */
[----:B------:R-:W-:Y:S02]  /*1720*/  LOP3.LUT R4, R4, 0x64006400, RZ, 0xfc, !PT ;  /* 0x6400640004047812 */ /* 0x000fe400078efcff */
[----:B------:R-:W-:-:S02]  /*1730*/  LOP3.LUT R5, R13, 0xf000f, RZ, 0xc0, !PT ;  /* 0x000f000f0d057812 */ /* 0x000fc400078ec0ff */
[----:B------:R-:W-:Y:S02]  /*1740*/  LOP3.LUT R10, R14, 0xf000f, RZ, 0xc0, !PT ;  /* 0x000f000f0e0a7812 */ /* 0x000fe400078ec0ff */
[----:B------:R-:W-:Y:S02]  /*1750*/  LOP3.LUT R16, R12, 0xf000f0, RZ, 0xc0, !PT ;  /* 0x00f000f00c107812 */ /* 0x000fe400078ec0ff */
[----:B------:R-:W-:Y:S02]  /*1760*/  SHF.R.U32.HI R30, RZ, 0x8, R12 ;  /* 0x00000008ff1e7819 */ /* 0x000fe4000001160c */
[----:B------:R-:W-:Y:S02]  /*1770*/  LOP3.LUT R18, R13, 0xf000f0, RZ, 0xc0, !PT ;  /* 0x00f000f00d127812 */ /* 0x000fe400078ec0ff */
[----:B------:R-:W-:Y:S01]  /*1780*/  SHF.R.U32.HI R31, RZ, 0x8, R13 ;  /* 0x00000008ff1f7819 */ /* 0x000fe2000001160d */
[----:B------:R-:W-:Y:S01]  /*1790*/  HADD2 R13, R4, -1032, -1032 ;  /* 0xe408e408040d7430 */ /* 0x000fe20000000000 */
[----:B------:R-:W-:-:S02]  /*17a0*/  LOP3.LUT R12, R11, 0x64006400, RZ, 0xfc, !PT ;  /* 0x640064000b0c7812 */ /* 0x000fc400078efcff */
[----:B------:R-:W-:Y:S02]  /*17b0*/  LOP3.LUT R5, R5, 0x64006400, RZ, 0xfc, !PT ;  /* 0x6400640005057812 */ /* 0x000fe400078efcff */
[----:B------:R-:W-:Y:S01]  /*17c0*/  LOP3.LUT R4, R10, 0x64006400, RZ, 0xfc, !PT ;  /* 0x640064000a047812 */ /* 0x000fe200078efcff */
[----:B------:R-:W-:Y:S01]  /*17d0*/  HADD2 R17, R12, -1032, -1032 ;  /* 0xe408e4080c117430 */ /* 0x000fe20000000000 */
[----:B------:R-:W-:Y:S01]  /*17e0*/  LOP3.LUT R20, R14, 0xf000f0, RZ, 0xc0, !PT ;  /* 0x00f000f00e147812 */ /* 0x000fe200078ec0ff */
[--C-:B------:R-:W-:Y:S01]  /*17f0*/  HADD2.F32 R10, -RZ, R13.reuse.H0_H0 ;  /* 0x2000000dff0a7230 */ /* 0x100fe20000004100 */
[----:B------:R-:W-:Y:S01]  /*1800*/  SHF.R.U32.HI R32, RZ, 0x8, R14 ;  /* 0x00000008ff207819 */ /* 0x000fe2000001160e */
[----:B------:R-:W-:Y:S01]  /*1810*/  HADD2 R14, R5, -1032, -1032 ;  /* 0xe408e408050e7430 */ /* 0x000fe20000000000 */
[----:B------:R-:W-:Y:S01]  /*1820*/  LOP3.LUT R22, R15, 0xf000f0, RZ, 0xc0, !PT ;  /* 0x00f000f00f167812 */ /* 0x000fe200078ec0ff */
[----:B------:R-:W-:Y:S01]  /*1830*/  HADD2.F32 R11, -RZ, R13.H1_H1 ;  /* 0x3000000dff0b7230 */ /* 0x000fe20000004100 */
[----:B------:R-:W-:Y:S01]  /*1840*/  SHF.R.U32.HI R33, RZ, 0x8, R15 ;  /* 0x00000008ff217819 */ /* 0x000fe2000001160f */
[----:B------:R-:W-:Y:S01]  /*1850*/  HADD2 R15, R4, -1032, -1032 ;  /* 0xe408e408040f7430 */ /* 0x000fe20000000000 */
[----:B------:R-:W-:Y:S01]  /*1860*/  LOP3.LUT R19, R16, 0x64006400, RZ, 0xfc, !PT ;  /* 0x6400640010137812 */ /* 0x000fe200078efcff */
[----:B------:R-:W0:Y:S01]  /*1870*/  LDS.64 R4, [UR4+0x8] ;  /* 0x00000804ff047984 */ /* 0x000e220008000a00 */
[--C-:B------:R-:W-:Y:S01]  /*1880*/  HADD2.F32 R16, -RZ, R17.reuse.H0_H0 ;  /* 0x20000011ff107230 */ /* 0x100fe20000004100 */
[----:B------:R-:W-:Y:S01]  /*1890*/  LOP3.LUT R21, R18, 0x64006400, RZ, 0xfc, !PT ;  /* 0x6400640012157812 */ /* 0x000fe200078efcff */
[----:B------:R-:W-:Y:S01]  /*18a0*/  HADD2.F32 R17, -RZ, R17.H1_H1 ;  /* 0x30000011ff117230 */ /* 0x000fe20000004100 */
[----:B------:R-:W-:Y:S01]  /*18b0*/  LOP3.LUT R23, R20, 0x64006400, RZ, 0xfc, !PT ;  /* 0x6400640014177812 */ /* 0x000fe200078efcff */
[--C-:B------:R-:W-:Y:S01]  /*18c0*/  HADD2.F32 R12, -RZ, R14.reuse.H0_H0 ;  /* 0x2000000eff0c7230 */ /* 0x100fe20000004100 */
[----:B------:R-:W-:Y:S01]  /*18d0*/  FFMA.FTZ R25, R27, R16, RZ ;  /* 0x000000101b197223 */ /* 0x000fe200000100ff */
[----:B------:R-:W-:Y:S01]  /*18e0*/  HADD2.F32 R13, -RZ, R14.H1_H1 ;  /* 0x3000000eff0d7230 */ /* 0x000fe20000004100 */
[----:B------:R-:W-:Y:S01]  /*18f0*/  FFMA.FTZ R18, R10, R27, RZ ;  /* 0x0000001b0a127223 */ /* 0x000fe200000100ff */
[--C-:B------:R-:W-:Y:S01]  /*1900*/  HADD2.F32 R14, -RZ, R15.reuse.H0_H0 ;  /* 0x2000000fff0e7230 */ /* 0x100fe20000004100 */
[----:B------:R-:W-:Y:S01]  /*1910*/  FFMA.FTZ R35, R24, R17, R25 ;  /* 0x0000001118237223 */ /* 0x000fe20000010019 */
[----:B------:R-:W-:Y:S01]  /*1920*/  LOP3.LUT R25, R22, 0x64006400, RZ, 0xfc, !PT ;  /* 0x6400640016197812 */ /* 0x000fe200078efcff */
[----:B------:R-:W-:-:S02]  /*1930*/  HADD2.F32 R15, -RZ, R15.H1_H1 ;  /* 0x3000000fff0f7230 */ /* 0x000fc40000004100 */
[-C--:B------:R-:W-:Y:S01]  /*1940*/  HFMA2 R36, R19, R0.reuse.H0_H0, -72, -72 ;  /* 0xd480d48013247431 */ /* 0x080fe20000040000 */
        /* <DEDUP_REMOVED lines=8> */
[----:B------:R-:W-:Y:S01]  /*19d0*/  FFMA.FTZ R28, R24, R13, R19 ;  /* 0x0000000d181c7223 */ /* 0x000fe20000010013 */
        /* <DEDUP_REMOVED lines=61> */
[----:B------:R-:W-:Y:S01]  /*1db0*/  HADD2.F32 R42, -RZ, R33.H0_H0 ;  /* 0x20000021ff2a7230 */ /* 0x000fe20000004100 */
        /* <DEDUP_REMOVED lines=20> */
[--C-:B------:R-:W-:Y:S01]  /*1f00*/  HADD2 R30, R30.H0_H0, R57.reuse.H0_H0 ;  /* 0x200000391e1e7230 */ /* 0x100fe20000000800 */
[----:B------:R-:W-:Y:S01]  /*1f10*/  F2FP.PACK_AB R33, RZ, R46 ;  /* 0x0000002eff21723e */ /* 0x000fe200000000ff */
        /* <DEDUP_REMOVED lines=131> */
[----:B------:R-:W-:Y:S01]  /*2750*/  HADD2.F32 R13, -RZ, R5.H0_H0 ;  /* 0x20000005ff0d7230 */ /* 0x000fe20000004100 */
[----:B------:R-:W-:-:S02]  /*2760*/  FFMA.FTZ R16, R17, R46, R16 ;  /* 0x0000002e11107223 */ /* 0x000fc40000010010 */
[-C--:B------:R-:W-:Y:S02]  /*2770*/  FFMA.FTZ R11, R18, R51.reuse, R11 ;  /* 0x00000033120b7223 */ /* 0x080fe4000001000b */
[-C--:B------:R-:W-:Y:S02]  /*2780*/  FFMA.FTZ R12, R20, R51.reuse, R12 ;  /* 0x00000033140c7223 */ /* 0x080fe4000001000c */
[-C--:B------:R-:W-:Y:S02]  /*2790*/  FFMA.FTZ R14, R22, R51.reuse, R14 ;  /* 0x00000033160e7223 */ /* 0x080fe4000001000e */
[----:B------:R-:W-:Y:S02]  /*27a0*/  FFMA.FTZ R16, R24, R51, R16 ;  /* 0x0000003318107223 */ /* 0x000fe40000010010 */
[-C--:B------:R-:W-:Y:S02]  /*27b0*/  FFMA.FTZ R11, R19, R56.reuse, R11 ;  /* 0x00000038130b7223 */ /* 0x080fe4000001000b */
        /* <DEDUP_REMOVED lines=32> */
.L_x_759:
        /* <DEDUP_REMOVED lines=19> */
[----:B------:R-:W-:Y:S02]  /*2af0*/  LOP3.LUT R12, R12, 0x64006400, RZ, 0xfc, !PT ;  /* 0x640064000c0c7812 */ /* 0x000fe400078efcff */
[----:B------:R-:W-:Y:S01]  /*2b00*/  LOP3.LUT R26, R15, 0xf000f0, RZ, 0xc0, !PT ;  /* 0x00f000f00f1a7812 */ /* 0x000fe200078ec0ff */
[----:B------:R-:W-:Y:S01]  /*2b10*/  HADD2 R16, R10, -1032, -1032 ;  /* 0xe408e4080a107430 */ /* 0x000fe20000000000 */
[----:B------:R-:W-:Y:S01]  /*2b20*/  SHF.R.U32.HI R37, RZ, 0x8, R15 ;  /* 0x00000008ff257819 */ /* 0x000fe2000001160f */
[----:B------:R-:W-:Y:S01]  /*2b30*/  HADD2 R17, R12, -1032, -1032 ;  /* 0xe408e4080c117430 */ /* 0x000fe20000000000 */
[----:B------:R-:W-:-:S02]  /*2b40*/  LOP3.LUT R13, R13, 0x64006400, RZ, 0xfc, !PT ;  /* 0x640064000d0d7812 */ /* 0x000fc400078efcff */
[----:B------:R-:W-:Y:S01]  /*2b50*/  LOP3.LUT R15, R14, 0x64006400, RZ, 0xfc, !PT ;  /* 0x640064000e0f7812 */ /* 0x000fe200078efcff */
[--C-:B------:R-:W-:Y:S01]  /*2b60*/  HADD2.F32 R10, -RZ, R16.reuse.H0_H0 ;  /* 0x20000010ff0a7230 */ /* 0x100fe20000004100 */
[----:B------:R-:W-:Y:S01]  /*2b70*/  LOP3.LUT R21, R19, 0x64006400, RZ, 0xfc, !PT ;  /* 0x6400640013157812 */ /* 0x000fe200078efcff */
[----:B------:R-:W-:Y:S01]  /*2b80*/  HADD2 R18, R13, -1032, -1032 ;  /* 0xe408e4080d127430 */ /* 0x000fe20000000000 */
[----:B------:R-:W-:Y:S01]  /*2b90*/  LOP3.LUT R23, R22, 0x64006400, RZ, 0xfc, !PT ;  /* 0x6400640016177812 */ /* 0x000fe200078efcff */
[----:B------:R-:W-:Y:S01]  /*2ba0*/  HADD2 R20, R15, -1032, -1032 ;  /* 0xe408e4080f147430 */ /* 0x000fe20000000000 */
[----:B------:R-:W0:Y:S01]  /*2bb0*/  LDS.64 R12, [UR4+0x18] ;  /* 0x00001804ff0c7984 */ /* 0x000e220008000a00 */
[----:B------:R-:W-:Y:S01]  /*2bc0*/  HADD2.F32 R14, -RZ, R16.H1_H1 ;  /* 0x30000010ff0e7230 */ /* 0x000fe20000004100 */
[----:B------:R-:W-:Y:S01]  /*2bd0*/  LOP3.LUT R25, R24, 0x64006400, RZ, 0xfc, !PT ;  /* 0x6400640018197812 */ /* 0x000fe200078efcff */
[--C-:B------:R-:W-:Y:S02]  /*2be0*/  HADD2.F32 R15, -RZ, R17.reuse.H0_H0 ;  /* 0x20000011ff0f7230 */ /* 0x100fe40000004100 */
        /* <DEDUP_REMOVED lines=50> */
[----:B------:R-:W-:-:S02]  /*2f10*/  HADD2 R65, R36, -1032, -1032 ;  /* 0xe408e40824417430 */ /* 0x000fc40000000000 */
[----:B------:R-:W-:Y:S01]  /*2f20*/  HADD2.F32 R29, -RZ, R12.H0_H0 ;  /* 0x2000000cff1d7230 */ /* 0x000fe20000004100 */
[----:B------:R-:W-:Y:S01]  /*2f30*/  LOP3.LUT R43, R43, 0x64006400, RZ, 0xfc, !PT ;  /* 0x640064002b2b7812 */ /* 0x000fe200078efcff */
[----:B------:R-:W-:Y:S02]  /*2f40*/  HADD2.F32 R34, -RZ, R51.H0_H0 ;  /* 0x20000033ff227230 */ /* 0x000fe40000004100 */
[----:B------:R-:W-:Y:S01]  /*2f50*/  HADD2.F32 R35, -RZ, R56.H0_H0 ;  /* 0x20000038ff237230 */ /* 0x000fe20000004100 */
[----:B------:R-:W-:Y:S01]  /*2f60*/  FFMA.FTZ R45, R29, R39, R40 ;  /* 0x000000271d2d7223 */ /* 0x000fe20000010028 */
[----:B------:R-:W-:Y:S01]  /*2f70*/  HADD2.F32 R36, -RZ, R65.H0_H0 ;  /* 0x20000041ff247230 */ /* 0x000fe20000004100 */
[C---:B------:R-:W-:Y:S01]  /*2f80*/  FFMA.FTZ R47, R39.reuse, R34, R41 ;  /* 0x00000022272f7223 */ /* 0x040fe20000010029 */
[----:B------:R-:W-:Y:S01]  /*2f90*/  HADD2.F32 R57, -RZ, R13.H1_H1 ;  /* 0x3000000dff397230 */ /* 0x000fe20000004100 */
[C---:B------:R-:W-:Y:S01]  /*2fa0*/  FFMA.FTZ R46, R39.reuse, R35, R46 ;  /* 0x00000023272e7223 */ /* 0x040fe2000001002e */
[----:B------:R-:W-:Y:S01]  /*2fb0*/  LOP3.LUT R13, R38, 0x64006400, RZ, 0xfc, !PT ;  /* 0x64006400260d7812 */ /* 0x000fe200078efcff */
[----:B------:R-:W-:Y:S01]  /*2fc0*/  FFMA.FTZ R49, R39, R36, R49 ;  /* 0x0000002427317223 */ /* 0x000fe20000010031 */
[----:B------:R-:W-:Y:S01]  /*2fd0*/  HADD2.F32 R39, -RZ, R12.H1_H1 ;  /* 0x3000000cff277230 */ /* 0x000fe20000004100 */
        /* <DEDUP_REMOVED lines=16> */
[----:B------:R-:W-:Y:S02]  /*30e0*/  HADD2.F32 R44, -RZ, R51.H1_H1 ;  /* 0x30000033ff2c7230 */ /* 0x000fe40000004100 */
[----:B------:R-:W-:Y:S01]  /*30f0*/  HADD2.F32 R45, -RZ, R37.H0_H0 ;  /* 0x20000025ff2d7230 */ /* 0x000fe20000004100 */
[----:B------:R-:W-:Y:S01]  /*3100*/  FFMA.FTZ R12, R43, R66, R12 ;  /* 0x000000422b0c7223 */ /* 0x000fe2000001000c */
[--C-:B------:R-:W-:Y:S02]  /*3110*/  HADD2.F32 R47, -RZ, R38.reuse.H0_H0 ;  /* 0x20000026ff2f7230 */ /* 0x100fe40000004100 */
[----:B------:R-:W-:Y:S01]  /*3120*/  HADD2.F32 R51, -RZ, R13.H0_H0 ;  /* 0x2000000dff337230 */ /* 0x000fe20000004100 */
[C---:B------:R-:W-:Y:S01]  /*3130*/  FFMA.FTZ R65, R66.reuse, R45, R65 ;  /* 0x0000002d42417223 */ /* 0x040fe20000010041 */
[----:B------:R-:W-:Y:S02]  /*3140*/  HADD2.F32 R46, -RZ, R37.H1_H1 ;  /* 0x30000025ff2e7230 */ /* 0x000fe40000004100 */
[----:B------:R-:W-:Y:S01]  /*3150*/  HADD2.F32 R49, -RZ, R38.H1_H1 ;  /* 0x30000026ff317230 */ /* 0x000fe20000004100 */
[C---:B------:R-:W-:Y:S01]  /*3160*/  FFMA.FTZ R38, R66.reuse, R47, R67 ;  /* 0x0000002f42267223 */ /* 0x040fe20000010043 */
[----:B------:R-:W-:Y:S01]  /*3170*/  HADD2.F32 R56, -RZ, R13.H1_H1 ;  /* 0x3000000dff387230 */ /* 0x000fe20000004100 */
[----:B------:R-:W-:-:S02]  /*3180*/  FFMA.FTZ R68, R66, R51, R68 ;  /* 0x0000003342447223 */ /* 0x000fc40000010044 */
        /* <DEDUP_REMOVED lines=137> */
[-C--:B------:R-:W-:Y:S02]  /*3a20*/  FFMA.FTZ R15, R16, R57.reuse, R15 ;  /* 0x00000039100f7223 */ /* 0x080fe4000001000f */
[-C--:B------:R-:W-:Y:S02]  /*3a30*/  FFMA.FTZ R17, R17, R66.reuse, RZ ;  /* 0x0000004211117223 */ /* 0x080fe400000100ff */
[----:B------:R-:W-:Y:S02]  /*3a40*/  FFMA.FTZ R19, R19, R66, RZ ;  /* 0x0000004213137223 */ /* 0x000fe400000100ff */
[-C--:B------:R-:W-:Y:S01]  /*3a50*/  FFMA.FTZ R10, R14, R57.reuse, R10 ;  /* 0x000000390e0a7223 */ /* 0x080fe2000001000a */
[--C-:B-1----:R-:W-:Y:S01]  /*3a60*/  HADD2.F32 R14, -RZ, R13.reuse.H0_H0 ;  /* 0x2000000dff0e7230 */ /* 0x102fe20000004100 */
[----:B------:R-:W-:Y:S01]  /*3a70*/  FFMA.FTZ R15, R23, R30, R15 ;  /* 0x0000001e170f7223 */ /* 0x000fe2000001000f */
[----:B------:R-:W-:Y:S01]  /*3a80*/  HADD2.F32 R13, -RZ, R13.H1_H1 ;  /* 0x3000000dff0d7230 */ /* 0x000fe20000004100 */
[----:B------:R-:W-:-:S02]  /*3a90*/  FFMA.FTZ R17, R18, R57, R17 ;  /* 0x0000003912117223 */ /* 0x000fc40000010011 */
[----:B------:R-:W-:Y:S02]  /*3aa0*/  FFMA.FTZ R19, R20, R57, R19 ;  /* 0x0000003914137223 */ /* 0x000fe40000010013 */
[-C--:B------:R-:W-:Y:S02]  /*3ab0*/  FFMA.FTZ R10, R21, R30.reuse, R10 ;  /* 0x0000001e150a7223 */ /* 0x080fe4000001000a */
[-C--:B------:R-:W-:Y:S01]  /*3ac0*/  FFMA.FTZ R24, R24, R31.reuse, R15 ;  /* 0x0000001f18187223 */ /* 0x080fe2000001000f */
[--C-:B------:R-:W-:Y:S01]  /*3ad0*/  HADD2.F32 R15, -RZ, R12.reuse.H0_H0 ;  /* 0x2000000cff0f7230 */ /* 0x100fe20000004100 */
[-C--:B------:R-:W-:Y:S01]  /*3ae0*/  FFMA.FTZ R17, R25, R30.reuse, R17 ;  /* 0x0000001e19117223 */ /* 0x080fe20000010011 */
[----:B------:R-:W-:Y:S01]  /*3af0*/  HADD2.F32 R12, -RZ, R12.H1_H1 ;  /* 0x3000000cff0c7230 */ /* 0x000fe20000004100 */
[----:B------:R-:W-:Y:S02]  /*3b00*/  FFMA.FTZ R19, R27, R30, R19 ;  /* 0x0000001e1b137223 */ /* 0x000fe40000010013 */
        /* <DEDUP_REMOVED lines=31> */
.L_x_760:
        /* <DEDUP_REMOVED lines=33> */
[----:B------:R-:W-:-:S02]  /*3f10*/  HADD2.F32 R15, -RZ, R17.H0_H0 ;  /* 0x20000011ff0f7230 */ /* 0x000fc40000004100 */
[----:B------:R-:W-:Y:S02]  /*3f20*/  HADD2.F32 R16, -RZ, R17.H1_H1 ;  /* 0x30000011ff107230 */ /* 0x000fe40000004100 */
[----:B------:R-:W-:Y:S01]  /*3f30*/  HADD2.F32 R17, -RZ, R18.H0_H0 ;  /* 0x20000012ff117230 */ /* 0x000fe20000004100 */
[----:B------:R-:W-:Y:S01]  /*3f40*/  FFMA.FTZ R22, R28, R15, RZ ;  /* 0x0000000f1c167223 */ /* 0x000fe200000100ff */
[----:B------:R-:W-:Y:S02]  /*3f50*/  HADD2.F32 R19, -RZ, R20.H0_H0 ;  /* 0x20000014ff137230 */ /* 0x000fe40000004100 */
[----:B------:R-:W-:Y:S01]  /*3f60*/  HFMA2 R41, R21, R0.H0_H0, -72, -72 ;  /* 0xd480d48015297431 */ /* 0x000fe20000040000 */
[----:B------:R-:W-:Y:S01]  /*3f70*/  FFMA.FTZ R21, R10, R28, RZ ;  /* 0x0000001c0a157223 */ /* 0x000fe200000100ff */
[----:B------:R-:W-:Y:S01]  /*3f80*/  HADD2.F32 R18, -RZ, R18.H1_H1 ;  /* 0x30000012ff127230 */ /* 0x000fe20000004100 */
[C---:B------:R-:W-:Y:S01]  /*3f90*/  FFMA.FTZ R24, R28.reuse, R17, RZ ;  /* 0x000000111c187223 */ /* 0x040fe200000100ff */
[----:B------:R-:W-:Y:S01]  /*3fa0*/  HADD2.F32 R20, -RZ, R20.H1_H1 ;  /* 0x30000014ff147230 */ /* 0x000fe20000004100 */
[----:B------:R-:W-:-:S02]  /*3fb0*/  FFMA.FTZ R28, R28, R19, RZ ;  /* 0x000000131c1c7223 */ /* 0x000fc400000100ff */
        /* <DEDUP_REMOVED lines=11> */
[-C--:B------:R-:W-:Y:S02]  /*4070*/  HFMA2 R28, R27, R0.reuse.H0_H0, -72, -72 ;  /* 0xd480d4801b1c7431 */ /* 0x080fe40000040000 */
        /* <DEDUP_REMOVED lines=251> */
.L_x_761:
        /* <DEDUP_REMOVED lines=83> */
[----:B------:R-:W-:-:S02]  /*5560*/  HADD2 R49, R27, -1032, -1032 ;  /* 0xe408e4081b317430 */ /* 0x000fc40000000000 */
[----:B------:R-:W-:Y:S02]  /*5570*/  HADD2 R57, R28, -1032, -1032 ;  /* 0xe408e4081c397430 */ /* 0x000fe40000000000 */
[----:B------:R-:W-:Y:S02]  /*5580*/  HADD2 R65, R29, -1032, -1032 ;  /* 0xe408e4081d417430 */ /* 0x000fe40000000000 */
[--C-:B------:R-:W-:Y:S02]  /*5590*/  HADD2.F32 R26, -RZ, R4.reuse.H0_H0 ;  /* 0x20000004ff1a7230 */ /* 0x100fe40000004100 */
        /* <DEDUP_REMOVED lines=23> */
[-C--:B------:R-:W-:Y:S01]  /*5710*/  HFMA2 R4, R39, R0.reuse.H0_H0, -72, -72 ;  /* 0xd480d48027047431 */ /* 0x080fe20000040000 */
[----:B------:R-:W-:Y:S01]  /*5720*/  FFMA.FTZ R57, R42, R35, R56 ;  /* 0x000000232a397223 */ /* 0x000fe20000010038 */
[----:B------:R-:W-:-:S02]  /*5730*/  HFMA2 R44, R41, R0.H0_H0, -72, -72 ;  /* 0xd480d480292c7431 */ /* 0x000fc40000040000 */
[----:B------:R-:W-:Y:S02]  /*5740*/  HFMA2 R0, R5, R0.H0_H0, -72, -72 ;  /* 0xd480d48005007431 */ /* 0x000fe40000040000 */
[----:B------:R-:W-:Y:S02]  /*5750*/  HADD2.F32 R36, -RZ, R40.H0_H0 ;  /* 0x20000028ff247230 */ /* 0x000fe40000004100 */
[----:B------:R-:W-:Y:S02]  /*5760*/  HADD2.F32 R41, -RZ, R4.H0_H0 ;  /* 0x20000004ff297230 */ /* 0x000fe40000004100 */
[----:B------:R-:W-:Y:S02]  /*5770*/  HADD2.F32 R39, -RZ, R40.H1_H1 ;  /* 0x30000028ff277230 */ /* 0x000fe40000004100 */
[----:B------:R-:W-:Y:S01]  /*5780*/  HADD2.F32 R42, -RZ, R4.H1_H1 ;  /* 0x30000004ff2a7230 */ /* 0x000fe20000004100 */
[----:B------:R-:W-:Y:S01]  /*5790*/  FFMA.FTZ R4, R36, R46, R45 ;  /* 0x0000002e24047223 */ /* 0x000fe2000001002d */
[----:B------:R-:W-:Y:S01]  /*57a0*/  HADD2.F32 R43, -RZ, R44.H0_H0 ;  /* 0x2000002cff2b7230 */ /* 0x000fe20000004100 */
[C---:B------:R-:W-:Y:S01]  /*57b0*/  FFMA.FTZ R49, R46.reuse, R41, R49 ;  /* 0x000000292e317223 */ /* 0x040fe20000010031 */
[----:B------:R-:W-:Y:S01]  /*57c0*/  HADD2.F32 R40, -RZ, R0.H0_H0 ;  /* 0x20000000ff287230 */ /* 0x000fe20000004100 */
        /* <DEDUP_REMOVED lines=187> */
.L_x_758:
[----:B------:R-:W-:Y:S01]  /*6380*/  IADD3 R64, R64, 0x20, RZ ;  /* 0x0000002040407810 */ /* 0x000fe20007ffe0ff */
[----:B------:R-:W-:Y:S01]  /*6390*/  UIADD3 UR4, UR4, 0x40, URZ ;  /* 0x0000004004047890 */ /* 0x000fe2000fffe03f */
[----:B------:R-:W-:Y:S02]  /*63a0*/  MOV R5, c[0x0][0x18c] ;  /* 0x0000630000057a02 */ /* 0x000fe40000000f00 */
[C---:B------:R-:W-:Y:S02]  /*63b0*/  ISETP.GE.AND P0, PT, R64.reuse, c[0x0][0x1b4], PT ;  /* 0x00006d0040007a0c */ /* 0x040fe40003f06270 */
[----:B------:R-:W-:Y:S01]  /*63c0*/  ISETP.LT.AND P2, PT, R64, R63, PT ;  /* 0x0000003f4000720c */ /* 0x000fe20003f41270 */
[----:B------:R-:W-:-:S12]  /*63d0*/  IMAD.WIDE R2, R5, 0x10, R2 ;  /* 0x0000001005027825 */ /* 0x000fd800078e0202 */
[----:B------:R-:W-:Y:S05]  /*63e0*/  @!P0 BRA P2, `(.L_x_762) ;  /* 0xffffb28000008947 */ /* 0x000fea000103ffff */
.L_x_757:
[----:B------:R-:W-:-:S04]  /*63f0*/  ISETP.GE.AND P0, PT, R64, R63, PT ;  /* 0x0000003f4000720c */ /* 0x000fc80003f06270 */
[----:B------:R-:W-:-:S13]  /*6400*/  ISETP.GE.OR P0, PT, R64, c[0x0][0x1b8], P0 ;  /* 0x00006e0040007a0c */ /* 0x000fda0000706670 */
[----:B------:R-:W-:Y:S05]  /*6410*/  @P0 BRA `(.L_x_763) ;  /* 0x0000227000000947 */ /* 0x000fea0003800000 */
.L_x_765:
[----:B------:R-:W-:Y:S01]  /*6420*/  IMAD.MOV.U32 R46, RZ, RZ, c[0x0][0x18c] ;  /* 0x00006300ff2e7624 */ /* 0x000fe200078e00ff */
[----:B-----5:R0:W5:Y:S03]  /*6430*/  LDG.E.128.CONSTANT R12, [R2.64] ;  /* 0x00000006020c7981 */ /* 0x020166000c1e9d00 */
[----:B------:R-:W-:-:S05]  /*6440*/  IMAD.WIDE R4, R46, 0x4, R2 ;  /* 0x000000042e047825 */ /* 0x000fca00078e0202 */
[----:B------:R0:W5:Y:S01]  /*6450*/  LDG.E.128.CONSTANT R8, [R4.64] ;  /* 0x0000000604087981 */ /* 0x000162000c1e9d00 */
[----:B------:R-:W-:Y:S01]  /*6460*/  IMAD.WIDE R98, R46, 0x4, R4 ;  /* 0x000000042e627825 */ /* 0x000fe200078e0204 */
[----:B------:R-:W-:Y:S05]  /*6470*/  @!P1 BRA `(.L_x_764) ;  /* 0x000021b000009947 */ /* 0x000fea0003800000 */
[----:B0-----:R-:W2:Y:S01]  /*6480*/  LDG.E.128.CONSTANT R4, [R98.64] ;  /* 0x0000000662047981 */ /* 0x001ea2000c1e9d00 */
[----:B-----5:R-:W-:Y:S01]  /*6490*/  SHF.R.U32.HI R3, RZ, 0xf, R12 ;  /* 0x0000000fff037819 */ /* 0x020fe2000001160c */
[----:B------:R-:W-:Y:S01]  /*64a0*/  IMAD.MOV.U32 R0, RZ, RZ, 0x2400 ;  /* 0x00002400ff007424 */ /* 0x000fe200078e00ff */
        /* <DEDUP_REMOVED lines=12> */
[----:B------:R-:W-:Y:S02]  /*6570*/  SHF.R.U32.HI R24, RZ, 0xe, R11 ;  /* 0x0000000eff187819 */ /* 0x000fe4000001160b */
[----:B------:R-:W-:Y:S02]  /*6580*/  LOP3.LUT R23, R23, 0x10001, RZ, 0xc0, !PT ;  /* 0x0001000117177812 */ /* 0x000fe400078ec0ff */
[C---:B------:R-:W-:Y:S02]  /*6590*/  LOP3.LUT R12, R8.reuse, 0x380038, RZ, 0xc0, !PT ;  /* 0x00380038080c7812 */ /* 0x040fe400078ec0ff */
[----:B------:R-:W-:Y:S02]  /*65a0*/  SHF.R.U32.HI R82, RZ, 0x6, R8 ;  /* 0x00000006ff527819 */ /* 0x000fe40000011608 */
[----:B------:R-:W-:-:S02]  /*65b0*/  LOP3.LUT R74, R8, 0x70007, RZ, 0xc0, !PT ;  /* 0x00070007084a7812 */ /* 0x000fc400078ec0ff */
[----:B------:R-:W-:Y:S02]  /*65c0*/  SHF.R.U32.HI R8, RZ, 0xe, R9 ;  /* 0x0000000eff087819 */ /* 0x000fe40000011609 */
[----:B------:R-:W-:Y:S02]  /*65d0*/  SHF.R.U32.HI R22, RZ, 0xe, R10 ;  /* 0x0000000eff167819 */ /* 0x000fe4000001160a */
[----:B------:R-:W-:Y:S02]  /*65e0*/  LOP3.LUT R17, R17, 0x10001, RZ, 0xc0, !PT ;  /* 0x0001000111117812 */ /* 0x000fe400078ec0ff */
[----:B------:R-:W-:Y:S02]  /*65f0*/  LOP3.LUT R19, R19, 0x10001, RZ, 0xc0, !PT ;  /* 0x0001000113137812 */ /* 0x000fe400078ec0ff */
[----:B------:R-:W-:Y:S02]  /*6600*/  LOP3.LUT R14, R3, 0x20002, R14, 0xf8, !PT ;  /* 0x00020002030e7812 */ /* 0x000fe400078ef80e */
[----:B------:R-:W-:-:S02]  /*6610*/  LOP3.LUT R21, R15, 0x380038, RZ, 0xc0, !PT ;  /* 0x003800380f157812 */ /* 0x000fc400078ec0ff */
[----:B------:R-:W-:Y:S02]  /*6620*/  SHF.R.U32.HI R35, RZ, 0x6, R15 ;  /* 0x00000006ff237819 */ /* 0x000fe4000001160f */
[----:B------:R-:W-:Y:S02]  /*6630*/  LOP3.LUT R71, R15, 0x70007, RZ, 0xc0, !PT ;  /* 0x000700070f477812 */ /* 0x000fe400078ec0ff */
[----:B------:R-:W-:Y:S02]  /*6640*/  LOP3.LUT R3, R23, 0x20002, R24, 0xf8, !PT ;  /* 0x0002000217037812 */ /* 0x000fe400078ef818 */
[C---:B------:R-:W-:Y:S02]  /*6650*/  LOP3.LUT R16, R13.reuse, 0x380038, RZ, 0xc0, !PT ;  /* 0x003800380d107812 */ /* 0x040fe400078ec0ff */
[----:B------:R-:W-:Y:S02]  /*6660*/  SHF.R.U32.HI R33, RZ, 0x6, R13 ;  /* 0x00000006ff217819 */ /* 0x000fe4000001160d */
[----:B------:R-:W-:-:S02]  /*6670*/  LOP3.LUT R65, R13, 0x70007, RZ, 0xc0, !PT ;  /* 0x000700070d417812 */ /* 0x000fc400078ec0ff */
[----:B------:R-:W-:Y:S02]  /*6680*/  LOP3.LUT R15, R9, 0x380038, RZ, 0xc0, !PT ;  /* 0x00380038090f7812 */ /* 0x000fe400078ec0ff */
[C---:B------:R-:W-:Y:S02]  /*6690*/  LOP3.LUT R20, R10.reuse, 0x380038, RZ, 0xc0, !PT ;  /* 0x003800380a147812 */ /* 0x040fe400078ec0ff */
[----:B------:R-:W-:Y:S02]  /*66a0*/  SHF.R.U32.HI R86, RZ, 0x6, R10 ;  /* 0x00000006ff567819 */ /* 0x000fe4000001160a */
[----:B------:R-:W-:Y:S02]  /*66b0*/  LOP3.LUT R78, R10, 0x70007, RZ, 0xc0, !PT ;  /* 0x000700070a4e7812 */ /* 0x000fe400078ec0ff */
[----:B------:R-:W-:Y:S02]  /*66c0*/  MOV R13, 0x3000 ;  /* 0x00003000000d7802 */ /* 0x000fe40000000f00 */
[----:B------:R-:W-:-:S02]  /*66d0*/  LOP3.LUT R17, R17, 0x20002, R8, 0xf8, !PT ;  /* 0x0002000211117812 */ /* 0x000fc400078ef808 */
[----:B------:R-:W-:Y:S02]  /*66e0*/  LOP3.LUT R22, R19, 0x20002, R22, 0xf8, !PT ;  /* 0x0002000213167812 */ /* 0x000fe400078ef816 */
[----:B------:R-:W-:Y:S02]  /*66f0*/  LOP3.LUT R2, R2, 0x64006400, RZ, 0xfc, !PT ;  /* 0x6400640002027812 */ /* 0x000fe400078efcff */
[----:B------:R-:W-:Y:S02]  /*6700*/  SHF.R.U32.HI R84, RZ, 0x6, R9 ;  /* 0x00000006ff547819 */ /* 0x000fe40000011609 */
[----:B------:R-:W-:Y:S01]  /*6710*/  LOP3.LUT R10, R11, 0x380038, RZ, 0xc0, !PT ;  /* 0x003800380b0a7812 */ /* 0x000fe200078ec0ff */
[----:B------:R-:W-:Y:S01]  /*6720*/  HFMA2 R72, R2, R13.H0_H0, -132, -132 ;  /* 0xd820d82002487431 */ /* 0x000fe2000004000d */
[----:B------:R-:W-:Y:S02]  /*6730*/  SHF.R.U32.HI R88, RZ, 0x6, R11 ;  /* 0x00000006ff587819 */ /* 0x000fe4000001160b */
[----:B------:R-:W-:-:S02]  /*6740*/  LOP3.LUT R76, R9, 0x70007, RZ, 0xc0, !PT ;  /* 0x00070007094c7812 */ /* 0x000fc400078ec0ff */
        /* <DEDUP_REMOVED lines=21> */
[----:B------:R-:W-:Y:S02]  /*68a0*/  ISETP.GE.AND P0, PT, R62, 0x2, PT ;  /* 0x000000023e00780c */ /* 0x000fe40003f06270 */
[----:B------:R-:W-:Y:S01]  /*68b0*/  PRMT R61, R61, 0x5410, R60 ;  /* 0x000054103d3d7816 */ /* 0x000fe2000000003c */
[----:B0-----:R-:W-:Y:S01]  /*68c0*/  HFMA2 R79, R71, R36, RZ.H0_H0 ;  /* 0x00000024474f7231 */ /* 0x001fe200000400ff */
[----:B------:R-:W-:Y:S02]  /*68d0*/  PRMT R59, R59, 0x5410, R58 ;  /* 0x000054103b3b7816 */ /* 0x000fe4000000003a */
[----:B--2---:R-:W-:-:S02]  /*68e0*/  SHF.R.U32.HI R90, RZ, 0xd, R7 ;  /* 0x0000000dff5a7819 */ /* 0x004fc40000011607 */
[----:B------:R-:W-:Y:S02]  /*68f0*/  SHF.R.U32.HI R41, RZ, 0xd, R4 ;  /* 0x0000000dff297819 */ /* 0x000fe40000011604 */
[----:B------:R-:W-:Y:S02]  /*6900*/  SHF.R.U32.HI R43, RZ, 0xd, R6 ;  /* 0x0000000dff2b7819 */ /* 0x000fe40000011606 */
[C---:B------:R-:W-:Y:S02]  /*6910*/  LOP3.LUT R8, R4.reuse, 0x380038, RZ, 0xc0, !PT ;  /* 0x0038003804087812 */ /* 0x040fe400078ec0ff */
[----:B------:R-:W-:Y:S02]  /*6920*/  SHF.R.U32.HI R40, RZ, 0x6, R4 ;  /* 0x00000006ff287819 */ /* 0x000fe40000011604 */
[----:B------:R-:W-:Y:S02]  /*6930*/  LOP3.LUT R81, R4, 0x70007, RZ, 0xc0, !PT ;  /* 0x0007000704517812 */ /* 0x000fe400078ec0ff */
[----:B------:R-:W-:-:S02]  /*6940*/  LOP3.LUT R19, R6, 0x380038, RZ, 0xc0, !PT ;  /* 0x0038003806137812 */ /* 0x000fc400078ec0ff */
[----:B------:R-:W-:Y:S02]  /*6950*/  SHF.R.U32.HI R91, RZ, 0x6, R6 ;  /* 0x00000006ff5b7819 */ /* 0x000fe40000011606 */
[----:B------:R-:W-:Y:S02]  /*6960*/  LOP3.LUT R85, R6, 0x70007, RZ, 0xc0, !PT ;  /* 0x0007000706557812 */ /* 0x000fe400078ec0ff */
[----:B------:R-:W-:Y:S02]  /*6970*/  LOP3.LUT R90, R3, 0x40004, R90, 0xf8, !PT ;  /* 0x00040004035a7812 */ /* 0x000fe400078ef85a */
[----:B------:R-:W-:Y:S02]  /*6980*/  LOP3.LUT R4, R82, 0x380038, RZ, 0xc0, !PT ;  /* 0x0038003852047812 */ /* 0x000fe400078ec0ff */
[----:B------:R-:W-:Y:S02]  /*6990*/  LOP3.LUT R41, R14, 0x40004, R41, 0xf8, !PT ;  /* 0x000400040e297812 */ /* 0x000fe400078ef829 */
[----:B------:R-:W-:-:S02]  /*69a0*/  LOP3.LUT R6, R15, 0x64006400, RZ, 0xfc, !PT ;  /* 0x640064000f067812 */ /* 0x000fc400078efcff */
[----:B------:R-:W-:Y:S02]  /*69b0*/  LOP3.LUT R3, R32, 0x380038, RZ, 0xc0, !PT ;  /* 0x0038003820037812 */ /* 0x000fe400078ec0ff */
[--C-:B------:R-:W-:Y:S01]  /*69c0*/  SHF.R.U32.HI R42, RZ, 0xd, R5.reuse ;  /* 0x0000000dff2a7819 */ /* 0x100fe20000011605 */
[----:B------:R-:W-:Y:S01]  /*69d0*/  HFMA2 R49, R6, R13.H0_H0, -132, -132 ;  /* 0xd820d82006317431 */ /* 0x000fe2000004000d */
        /* <DEDUP_REMOVED lines=8> */
[----:B------:R-:W-:Y:S02]  /*6a60*/  LOP3.LUT R22, R10, 0x64006400, RZ, 0xfc, !PT ;  /* 0x640064000a167812 */ /* 0x000fe400078efcff */
[----:B------:R-:W-:-:S02]  /*6a70*/  LOP3.LUT R5, R33, 0x380038, RZ, 0xc0, !PT ;  /* 0x0038003821057812 */ /* 0x000fc400078ec0ff */
[----:B------:R-:W-:Y:S01]  /*6a80*/  LOP3.LUT R7, R84, 0x380038, RZ, 0xc0, !PT ;  /* 0x0038003854077812 */ /* 0x000fe200078ec0ff */
[-C--:B------:R-:W-:Y:S01]  /*6a90*/  HFMA2 R45, R22, R13.reuse.H0_H0, -132, -132 ;  /* 0xd820d820162d7431 */ /* 0x080fe2000004000d */
[----:B------:R-:W-:Y:S02]  /*6aa0*/  LOP3.LUT R15, R88, 0x380038, RZ, 0xc0, !PT ;  /* 0x00380038580f7812 */ /* 0x000fe400078ec0ff */
        /* <DEDUP_REMOVED lines=110> */
[----:B------:R-:W-:Y:S01]  /*7190*/  HADD2 R80, R74, -1028, -1028 ;  /* 0xe404e4044a507430 */ /* 0x000fe20000000000 */
[-C--:B0-----:R-:W-:Y:S01]  /*71a0*/  HFMA2.MMA R38, R12, R28.reuse, R38 ;  /* 0x0000001c0c267235 */ /* 0x081fe20000000026 */
[----:B------:R-:W-:Y:S01]  /*71b0*/  HADD2 R78, R76, -1028, -1028 ;  /* 0xe404e4044c4e7430 */ /* 0x000fe20000000000 */
[----:B------:R-:W-:Y:S01]  /*71c0*/  HFMA2.MMA R94, R8, R28, R94 ;  /* 0x0000001c085e7235 */ /* 0x000fe2000000005e */
[----:B------:R-:W-:Y:S01]  /*71d0*/  HADD2 R76, R36, -1028, -1028 ;  /* 0xe404e404244c7430 */ /* 0x000fe20000000000 */
[----:B------:R-:W-:Y:S01]  /*71e0*/  LOP3.LUT R82, R82, 0x64006400, RZ, 0xfc, !PT ;  /* 0x6400640052527812 */ /* 0x000fe200078efcff */
[----:B------:R-:W-:Y:S01]  /*71f0*/  HFMA2 R93, R26, R39, R93 ;  /* 0x000000271a5d7231 */ /* 0x000fe2000000005d */
[-C--:B------:R-:W-:Y:S01]  /*7200*/  HFMA2.MMA R38, R80, R29.reuse, R38 ;  /* 0x0000001d50267235 */ /* 0x080fe20000000026 */
[-C--:B------:R-:W-:Y:S01]  /*7210*/  HFMA2 R95, R6, R28.reuse, R95 ;  /* 0x0000001c065f7231 */ /* 0x080fe2000000005f */
[----:B------:R-:W-:Y:S01]  /*7220*/  LOP3.LUT R81, R81, 0x64006400, RZ, 0xfc, !PT ;  /* 0x6400640051517812 */ /* 0x000fe200078efcff */
[----:B------:R-:W-:Y:S01]  /*7230*/  HFMA2 R39, R10, R28, R93 ;  /* 0x0000001c0a277231 */ /* 0x000fe2000000005d */
[----:B------:R-:W-:Y:S01]  /*7240*/  HFMA2.MMA R28, R76, R29, R94 ;  /* 0x0000001d4c1c7235 */ /* 0x000fe2000000005e */
[----:B------:R-:W-:Y:S01]  /*7250*/  HADD2 R74, R37, -1028, -1028 ;  /* 0xe404e404254a7430 */ /* 0x000fe20000000000 */
[-C--:B------:R-:W-:Y:S01]  /*7260*/  HFMA2.MMA R93, R51, R30.reuse, R38 ;  /* 0x0000001e335d7235 */ /* 0x080fe20000000026 */
[-C--:B------:R-:W-:Y:S01]  /*7270*/  HFMA2 R39, R78, R29.reuse, R39 ;  /* 0x0000001d4e277231 */ /* 0x080fe20000000027 */
[----:B------:R-:W-:Y:S01]  /*7280*/  LOP3.LUT R83, R83, 0x64006400, RZ, 0xfc, !PT ;  /* 0x6400640053537812 */ /* 0x000fe200078efcff */
        /* <DEDUP_REMOVED lines=41> */
[----:B------:R-:W-:Y:S01]  /*7520*/  HADD2 R95, R40, -1028, -1028 ;  /* 0xe404e404285f7430 */ /* 0x000fe20000000000 */
[----:B------:R-:W-:Y:S01]  /*7530*/  HFMA2.MMA R28, R20, R35, R93 ;  /* 0x00000023141c7235 */ /* 0x000fe2000000005d */
[----:B------:R-:W-:Y:S01]  /*7540*/  LOP3.LUT R92, R92, 0x64006400, RZ, 0xfc, !PT ;  /* 0x640064005c5c7812 */ /* 0x000fe200078efcff */
[----:B------:R-:W-:Y:S01]  /*7550*/  HFMA2 R30, R85, R34, R30 ;  /* 0x00000022551e7231 */ /* 0x000fe2000000001e */
[----:B------:R-:W-:Y:S01]  /*7560*/  LOP3.LUT R41, R41, 0x64006400, RZ, 0xfc, !PT ;  /* 0x6400640029297812 */ /* 0x000fe200078efcff */
[-C--:B------:R-:W-:Y:S01]  /*7570*/  HFMA2 R94, R19, R35.reuse, R94 ;  /* 0x00000023135e7231 */ /* 0x080fe2000000005e */
[-C--:B0-----:R-:W-:Y:S01]  /*7580*/  HFMA2.MMA R29, R91, R36.reuse, R29 ;  /* 0x000000245b1d7235 */ /* 0x081fe2000000001d */
[----:B------:R-:W-:Y:S01]  /*7590*/  HADD2 R93, R89, -1028, -1028 ;  /* 0xe404e404595d7430 */ /* 0x000fe20000000000 */
[----:B------:R-:W-:Y:S01]  /*75a0*/  HFMA2.MMA R28, R95, R36, R28 ;  /* 0x000000245f1c7235 */ /* 0x000fe2000000001c */
[----:B------:R-:W-:Y:S01]  /*75b0*/  HFMA2 R30, R17, R35, R30 ;  /* 0x00000023111e7231 */ /* 0x000fe2000000001e */
[----:B------:R-:W-:Y:S01]  /*75c0*/  LOP3.LUT R43, R43, 0x64006400, RZ, 0xfc, !PT ;  /* 0x640064002b2b7812 */ /* 0x000fe200078efcff */
        /* <DEDUP_REMOVED lines=12> */
[----:B------:R-:W-:-:S02]  /*7690*/  HFMA2 R36, R13, R37, R36 ;  /* 0x000000250d247231 */ /* 0x000fc40000000024 */
[-C--:B------:R-:W-:Y:S01]  /*76a0*/  HFMA2 R29, R3, R38.reuse, R94 ;  /* 0x00000026031d7231 */ /* 0x080fe2000000005e */
[-C--:B------:R-:W-:Y:S01]  /*76b0*/  HFMA2.MMA R28, R96, R39.reuse, R28 ;  /* 0x00000027601c7235 */ /* 0x080fe2000000001c */
[----:B------:R-:W-:Y:S01]  /*76c0*/  HADD2 R94, R42, -1028, -1028 ;  /* 0xe404e4042a5e7430 */ /* 0x000fe20000000000 */
[----:B------:R-:W-:Y:S01]  /*76d0*/  HFMA2.MMA R30, R92, R39, R30 ;  /* 0x000000275c1e7235 */ /* 0x000fe2000000001e */
        /* <DEDUP_REMOVED lines=245> */
.L_x_764:
[----:B------:R-:W-:Y:S01]  /*8630*/  IADD3 R64, R64, 0x20, RZ ;  /* 0x0000002040407810 */ /* 0x000fe20007ffe0ff */
[----:B------:R-:W-:Y:S01]  /*8640*/  UIADD3 UR4, UR4, 0x40, URZ ;  /* 0x0000004004047890 */ /* 0x000fe2000fffe03f */
[----:B0-----:R-:W-:Y:S02]  /*8650*/  IMAD.WIDE R2, R46, 0x4, R98 ;  /* 0x000000042e027825 */ /* 0x001fe400078e0262 */
[C---:B------:R-:W-:Y:S02]  /*8660*/  ISETP.GE.AND P0, PT, R64.reuse, c[0x0][0x1b8], PT ;  /* 0x00006e0040007a0c */ /* 0x040fe40003f06270 */
[----:B------:R-:W-:-:S13]  /*8670*/  ISETP.LT.AND P2, PT, R64, R63, PT ;  /* 0x0000003f4000720c */ /* 0x000fda0003f41270 */
[----:B------:R-:W-:Y:S05]  /*8680*/  @!P0 BRA P2, `(.L_x_765) ;  /* 0xffffdd9000008947 */ /* 0x000fea000103ffff */
.L_x_763:
[----:B------:R-:W-:Y:S05]  /*8690*/  @!P1 EXIT ;  /* 0x000000000000994d */ /* 0x000fea0003800000 */
[----:B------:R-:W0:Y:S01]  /*86a0*/  S2R R0, SR_CTAID.X ;  /* 0x0000000000007919 */ /* 0x000e220000002500 */
[----:B------:R-:W-:-:S03]  /*86b0*/  IMAD.MOV.U32 R5, RZ, RZ, 0x2 ;  /* 0x00000002ff057424 */ /* 0x000fc600078e00ff */
[----:B------:R-:W0:Y:S04]  /*86c0*/  S2R R3, SR_TID.X ;  /* 0x0000000000037919 */ /* 0x000e280000002100 */
[----:B------:R-:W1:Y:S01]  /*86d0*/  S2R R2, SR_CTAID.Y ;  /* 0x0000000000027919 */ /* 0x000e620000002600 */
[----:B0-----:R-:W-:-:S04]  /*86e0*/  LEA R3, R0, R3, 0x5 ;  /* 0x0000000300037211 */ /* 0x001fc800078e28ff */
        /* <DEDUP_REMOVED lines=10> */
.L_x_769:
[----:B------:R-:W0:Y:S02]  /*8790*/  LDS R4, [R0] ;  /* 0x0000000000047984 */ /* 0x000e240000000800 */
[----:B0-----:R-:W-:-:S06]  /*87a0*/  HADD2 R5, R4, R57 ;  /* 0x0000003904057230 */ /* 0x001fcc0000000000 */
[----:B------:R-:W0:Y:S02]  /*87b0*/  ATOMS.CAST.SPIN R5, [R0], R4, R5 ;  /* 0x000000040005738d */ /* 0x000e240001800005 */
[----:B0-----:R-:W-:-:S13]  /*87c0*/  ISETP.EQ.U32.AND P0, PT, R5, 0x1, PT ;  /* 0x000000010500780c */ /* 0x001fda0003f02070 */
[----:B------:R-:W-:Y:S05]  /*87d0*/  @!P0 BRA `(.L_x_769) ;  /* 0xffffffb000008947 */ /* 0x000fea000383ffff */
[----:B------:R-:W-:Y:S05]  /*87e0*/  BRA `(.L_x_767) ;  /* 0x0000003000007947 */ /* 0x000fea0003800000 */
.L_x_768:
[----:B------:R-:W2:Y:S02]  /*87f0*/  LD.E R0, [R2.64] ;  /* 0x0000000602007980 */ /* 0x000ea4000c101900 */
[----:B--2---:R-:W-:-:S05]  /*8800*/  IADD3 R5, R57, R0, RZ ;  /* 0x0000000039057210 */ /* 0x004fca0007ffe0ff */
[----:B------:R0:W-:Y:S02]  /*8810*/  ST.E [R2.64], R5 ;  /* 0x0000000502007985 */ /* 0x0001e4000c101906 */
.L_x_767:
[----:B------:R-:W-:Y:S05]  /*8820*/  BSYNC B0 ;  /* 0x0000000000007941 */ /* 0x000fea0003800000 */
.L_x_766:
[----:B------:R-:W2:Y:S01]  /*8830*/  ATOM.E.ADD.F16x2.RN.STRONG.GPU P0, RZ, [R2.64+0x4], R56 ;  /* 0x0000043802ff798a */ /* 0x000ea2000810e9c6 */
[----:B------:R-:W-:Y:S01]  /*8840*/  BSSY B0, `(.L_x_770) ;  /* 0x000000f000007945 */ /* 0x000fe20003800000 */
[----:B--2---:R-:W-:Y:S05]  /*8850*/  @P0 BRA `(.L_x_771) ;  /* 0x000000d000000947 */ /* 0x004fea0003800000 */
[----:B------:R-:W1:Y:S02]  /*8860*/  QSPC.E.S P0, RZ, [R2+0x4] ;  /* 0x0000040002ff73aa */ /* 0x000e640000000500 */
[----:B-1----:R-:W-:Y:S05]  /*8870*/  @!P0 BRA `(.L_x_772) ;  /* 0x0000008000008947 */ /* 0x002fea0003800000 */
[----:B------:R-:W-:-:S04]  /*8880*/  IADD3 R0, R2, 0x4, RZ ;  /* 0x0000000402007810 */ /* 0x000fc80007ffe0ff */
[----:B------:R-:W-:-:S05]  /*8890*/  LOP3.LUT R0, R0, 0xffffff, RZ, 0xc0, !PT ;  /* 0x00ffffff00007812 */ /* 0x000fca00078ec0ff */
.L_x_773:
[----:B------:R-:W1:Y:S02]  /*88a0*/  LDS R4, [R0] ;  /* 0x0000000000047984 */ /* 0x000e640000000800 */
[----:B01----:R-:W-:-:S10]  /*88b0*/  HFMA2.MMA R5, R4, 1, 1, R56 ;  /* 0x3c003c0004057835 */ /* 0x003fd40000000038 */
[----:B------:R-:W0:Y:S02]  /*88c0*/  ATOMS.CAST.SPIN R5, [R0], R4, R5 ;  /* 0x000000040005738d */ /* 0x000e240001800005 */
[----:B0-----:R-:W-:-:S13]  /*88d0*/  ISETP.EQ.U32.AND P0, PT, R5, 0x1, PT ;  /* 0x000000010500780c */ /* 0x001fda0003f02070 */
[----:B------:R-:W-:Y:S05]  /*88e0*/  @!P0 BRA `(.L_x_773) ;  /* 0xffffffb000008947 */ /* 0x000fea000383ffff */
[----:B------:R-:W-:Y:S05]  /*88f0*/  BRA `(.L_x_771) ;  /* 0x0000003000007947 */ /* 0x000fea0003800000 */
.L_x_772:
[----:B------:R-:W2:Y:S02]  /*8900*/  LD.E R0, [R2.64+0x4] ;  /* 0x0000040602007980 */ /* 0x000ea4000c101900 */
[----:B0-2---:R-:W-:-:S05]  /*8910*/  IMAD.IADD R5, R56, 0x1, R0 ;  /* 0x0000000138057824 */ /* 0x005fca00078e0200 */
[----:B------:R0:W-:Y:S02]  /*8920*/  ST.E [R2.64+0x4], R5 ;  /* 0x0000040502007985 */ /* 0x0001e4000c101906 */
.L_x_771:
[----:B------:R-:W-:Y:S05]  /*8930*/  BSYNC B0 ;  /* 0x0000000000007941 */ /* 0x000fea0003800000 */
.L_x_770:
        /* <DEDUP_REMOVED lines=10> */
.L_x_777:
[----:B------:R-:W0:Y:S02]  /*89e0*/  LDS R4, [R0] ;  /* 0x0000000000047984 */ /* 0x000e240000000800 */
[----:B0-----:R-:W-:-:S06]  /*89f0*/  HADD2 R5, R4, R55 ;  /* 0x0000003704057230 */ /* 0x001fcc0000000000 */
[----:B------:R-:W0:Y:S02]  /*8a00*/  ATOMS.CAST.SPIN R5, [R0], R4, R5 ;  /* 0x000000040005738d */ /* 0x000e240001800005 */
[----:B0-----:R-:W-:-:S13]  /*8a10*/  ISETP.EQ.U32.AND P0, PT, R5, 0x1, PT ;  /* 0x000000010500780c */ /* 0x001fda0003f02070 */
[----:B------:R-:W-:Y:S05]  /*8a20*/  @!P0 BRA `(.L_x_777) ;  /* 0xffffffb000008947 */ /* 0x000fea000383ffff */
[----:B------:R-:W-:Y:S05]  /*8a30*/  BRA `(.L_x_775) ;  /* 0x0000003000007947 */ /* 0x000fea0003800000 */
.L_x_776:
[----:B------:R-:W2:Y:S02]  /*8a40*/  LD.E R0, [R2.64] ;  /* 0x0000000602007980 */ /* 0x000ea4000c101900 */
[----:B--2---:R-:W-:-:S05]  /*8a50*/  IMAD.IADD R5, R55, 0x1, R0 ;  /* 0x0000000137057824 */ /* 0x004fca00078e0200 */
[----:B------:R0:W-:Y:S02]  /*8a60*/  ST.E [R2.64], R5 ;  /* 0x0000000502007985 */ /* 0x0001e4000c101906 */
.L_x_775:
[----:B------:R-:W-:Y:S05]  /*8a70*/  BSYNC B0 ;  /* 0x0000000000007941 */ /* 0x000fea0003800000 */
.L_x_774:
[----:B------:R-:W2:Y:S01]  /*8a80*/  ATOM.E.ADD.F16x2.RN.STRONG.GPU P0, RZ, [R2.64+0x4], R54 ;  /* 0x0000043602ff798a */ /* 0x000ea2000810e9c6 */
[----:B------:R-:W-:Y:S01]  /*8a90*/  BSSY B0, `(.L_x_778) ;  /* 0x000000f000007945 */ /* 0x000fe20003800000 */
[----:B--2---:R-:W-:Y:S05]  /*8aa0*/  @P0 BRA `(.L_x_779) ;  /* 0x000000d000000947 */ /* 0x004fea0003800000 */
[----:B------:R-:W1:Y:S02]  /*8ab0*/  QSPC.E.S P0, RZ, [R2+0x4] ;  /* 0x0000040002ff73aa */ /* 0x000e640000000500 */
[----:B-1----:R-:W-:Y:S05]  /*8ac0*/  @!P0 BRA `(.L_x_780) ;  /* 0x0000008000008947 */ /* 0x002fea0003800000 */
[----:B------:R-:W-:-:S04]  /*8ad0*/  IADD3 R0, R2, 0x4, RZ ;  /* 0x0000000402007810 */ /* 0x000fc80007ffe0ff */
[----:B------:R-:W-:-:S05]  /*8ae0*/  LOP3.LUT R0, R0, 0xffffff, RZ, 0xc0, !PT ;  /* 0x00ffffff00007812 */ /* 0x000fca00078ec0ff */
.L_x_781:
[----:B------:R-:W1:Y:S02]  /*8af0*/  LDS R4, [R0] ;  /* 0x0000000000047984 */ /* 0x000e640000000800 */
[----:B01----:R-:W-:-:S10]  /*8b00*/  HFMA2.MMA R5, R4, 1, 1, R54 ;  /* 0x3c003c0004057835 */ /* 0x003fd40000000036 */
[----:B------:R-:W0:Y:S02]  /*8b10*/  ATOMS.CAST.SPIN R5, [R0], R4, R5 ;  /* 0x000000040005738d */ /* 0x000e240001800005 */
[----:B0-----:R-:W-:-:S13]  /*8b20*/  ISETP.EQ.U32.AND P0, PT, R5, 0x1, PT ;  /* 0x000000010500780c */ /* 0x001fda0003f02070 */
[----:B------:R-:W-:Y:S05]  /*8b30*/  @!P0 BRA `(.L_x_781) ;  /* 0xffffffb000008947 */ /* 0x000fea000383ffff */
[----:B------:R-:W-:Y:S05]  /*8b40*/  BRA `(.L_x_779) ;  /* 0x0000003000007947 */ /* 0x000fea0003800000 */
.L_x_780:
[----:B------:R-:W2:Y:S02]  /*8b50*/  LD.E R0, [R2.64+0x4] ;  /* 0x0000040602007980 */ /* 0x000ea4000c101900 */
[----:B0-2---:R-:W-:-:S05]  /*8b60*/  IADD3 R5, R54, R0, RZ ;  /* 0x0000000036057210 */ /* 0x005fca0007ffe0ff */
[----:B------:R0:W-:Y:S02]  /*8b70*/  ST.E [R2.64+0x4], R5 ;  /* 0x0000040502007985 */ /* 0x0001e4000c101906 */
.L_x_779:
[----:B------:R-:W-:Y:S05]  /*8b80*/  BSYNC B0 ;  /* 0x0000000000007941 */ /* 0x000fea0003800000 */
.L_x_778:
        /* <DEDUP_REMOVED lines=9> */
.L_x_785:
[----:B------:R-:W0:Y:S02]  /*8c20*/  LDS R4, [R0] ;  /* 0x0000000000047984 */ /* 0x000e240000000800 */
[----:B0-----:R-:W-:-:S06]  /*8c30*/  HADD2 R5, R4, R53 ;  /* 0x0000003504057230 */ /* 0x001fcc0000000000 */
[----:B------:R-:W0:Y:S02]  /*8c40*/  ATOMS.CAST.SPIN R5, [R0], R4, R5 ;  /* 0x000000040005738d */ /* 0x000e240001800005 */
[----:B0-----:R-:W-:-:S13]  /*8c50*/  ISETP.EQ.U32.AND P0, PT, R5, 0x1, PT ;  /* 0x000000010500780c */ /* 0x001fda0003f02070 */
[----:B------:R-:W-:Y:S05]  /*8c60*/  @!P0 BRA `(.L_x_785) ;  /* 0xffffffb000008947 */ /* 0x000fea000383ffff */
[----:B------:R-:W-:Y:S05]  /*8c70*/  BRA `(.L_x_783) ;  /* 0x0000003000007947 */ /* 0x000fea0003800000 */
.L_x_784:
[----:B------:R-:W2:Y:S02]  /*8c80*/  LD.E R0, [R2.64] ;  /* 0x0000000602007980 */ /* 0x000ea4000c101900 */
[----:B--2---:R-:W-:-:S05]  /*8c90*/  IMAD.IADD R5, R53, 0x1, R0 ;  /* 0x0000000135057824 */ /* 0x004fca00078e0200 */
[----:B------:R0:W-:Y:S02]  /*8ca0*/  ST.E [R2.64], R5 ;  /* 0x0000000502007985 */ /* 0x0001e4000c101906 */
.L_x_783:
[----:B------:R-:W-:Y:S05]  /*8cb0*/  BSYNC B0 ;  /* 0x0000000000007941 */ /* 0x000fea0003800000 */
.L_x_782:
[----:B------:R-:W2:Y:S01]  /*8cc0*/  ATOM.E.ADD.F16x2.RN.STRONG.GPU P0, RZ, [R2.64+0x4], R52 ;  /* 0x0000043402ff798a */ /* 0x000ea2000810e9c6 */
[----:B------:R-:W-:Y:S01]  /*8cd0*/  BSSY B0, `(.L_x_786) ;  /* 0x000000f000007945 */ /* 0x000fe20003800000 */
[----:B--2---:R-:W-:Y:S05]  /*8ce0*/  @P0 BRA `(.L_x_787) ;  /* 0x000000d000000947 */ /* 0x004fea0003800000 */
[----:B------:R-:W1:Y:S02]  /*8cf0*/  QSPC.E.S P0, RZ, [R2+0x4] ;  /* 0x0000040002ff73aa */ /* 0x000e640000000500 */
[----:B-1----:R-:W-:Y:S05]  /*8d00*/  @!P0 BRA `(.L_x_788) ;  /* 0x0000008000008947 */ /* 0x002fea0003800000 */
[----:B------:R-:W-:-:S04]  /*8d10*/  IADD3 R0, R2, 0x4, RZ ;  /* 0x0000000402007810 */ /* 0x000fc80007ffe0ff */
[----:B------:R-:W-:-:S05]  /*8d20*/  LOP3.LUT R0, R0, 0xffffff, RZ, 0xc0, !PT ;  /* 0x00ffffff00007812 */ /* 0x000fca00078ec0ff */
.L_x_789:
[----:B------:R-:W1:Y:S02]  /*8d30*/  LDS R4, [R0] ;  /* 0x0000000000047984 */ /* 0x000e640000000800 */
[----:B01----:R-:W-:-:S10]  /*8d40*/  HFMA2.MMA R5, R4, 1, 1, R52 ;  /* 0x3c003c0004057835 */ /* 0x003fd40000000034 */
[----:B------:R-:W0:Y:S02]  /*8d50*/  ATOMS.CAST.SPIN R5, [R0], R4, R5 ;  /* 0x000000040005738d */ /* 0x000e240001800005 */
[----:B0-----:R-:W-:-:S13]  /*8d60*/  ISETP.EQ.U32.AND P0, PT, R5, 0x1, PT ;  /* 0x000000010500780c */ /* 0x001fda0003f02070 */
[----:B------:R-:W-:Y:S05]  /*8d70*/  @!P0 BRA `(.L_x_789) ;  /* 0xffffffb000008947 */ /* 0x000fea000383ffff */
[----:B------:R-:W-:Y:S05]  /*8d80*/  BRA `(.L_x_787) ;  /* 0x0000003000007947 */ /* 0x000fea0003800000 */
.L_x_788:
[----:B------:R-:W2:Y:S02]  /*8d90*/  LD.E R0, [R2.64+0x4] ;  /* 0x0000040602007980 */ /* 0x000ea4000c101900 */
[----:B0-2---:R-:W-:-:S05]  /*8da0*/  IADD3 R5, R52, R0, RZ ;  /* 0x0000000034057210 */ /* 0x005fca0007ffe0ff */
[----:B------:R0:W-:Y:S02]  /*8db0*/  ST.E [R2.64+0x4], R5 ;  /* 0x0000040502007985 */ /* 0x0001e4000c101906 */
.L_x_787:
[----:B------:R-:W-:Y:S05]  /*8dc0*/  BSYNC B0 ;  /* 0x0000000000007941 */ /* 0x000fea0003800000 */
.L_x_786:
        /* <DEDUP_REMOVED lines=9> */
.L_x_793:
[----:B------:R-:W0:Y:S02]  /*8e60*/  LDS R4, [R0] ;  /* 0x0000000000047984 */ /* 0x000e240000000800 */
[----:B0-----:R-:W-:-:S06]  /*8e70*/  HADD2 R5, R4, R50 ;  /* 0x0000003204057230 */ /* 0x001fcc0000000000 */
[----:B------:R-:W0:Y:S02]  /*8e80*/  ATOMS.CAST.SPIN R5, [R0], R4, R5 ;  /* 0x000000040005738d */ /* 0x000e240001800005 */
[----:B0-----:R-:W-:-:S13]  /*8e90*/  ISETP.EQ.U32.AND P0, PT, R5, 0x1, PT ;  /* 0x000000010500780c */ /* 0x001fda0003f02070 */
[----:B------:R-:W-:Y:S05]  /*8ea0*/  @!P0 BRA `(.L_x_793) ;  /* 0xffffffb000008947 */ /* 0x000fea000383ffff */
[----:B------:R-:W-:Y:S05]  /*8eb0*/  BRA `(.L_x_791) ;  /* 0x0000003000007947 */ /* 0x000fea0003800000 */
.L_x_792:
[----:B------:R-:W2:Y:S02]  /*8ec0*/  LD.E R0, [R2.64] ;  /* 0x0000000602007980 */ /* 0x000ea4000c101900 */
[----:B--2---:R-:W-:-:S05]  /*8ed0*/  IMAD.IADD R5, R50, 0x1, R0 ;  /* 0x0000000132057824 */ /* 0x004fca00078e0200 */
[----:B------:R0:W-:Y:S02]  /*8ee0*/  ST.E [R2.64], R5 ;  /* 0x0000000502007985 */ /* 0x0001e4000c101906 */
.L_x_791:
[----:B------:R-:W-:Y:S05]  /*8ef0*/  BSYNC B0 ;  /* 0x0000000000007941 */ /* 0x000fea0003800000 */
.L_x_790:
[----:B------:R-:W2:Y:S02]  /*8f00*/  ATOM.E.ADD.F16x2.RN.STRONG.GPU P0, RZ, [R2.64+0x4], R48 ;  /* 0x0000043002ff798a */ /* 0x000ea4000810e9c6 */
[----:B--2---:R-:W-:Y:S05]  /*8f10*/  @P0 EXIT ;  /* 0x000000000000094d */ /* 0x004fea0003800000 */
[----:B------:R-:W1:Y:S02]  /*8f20*/  QSPC.E.S P0, RZ, [R2+0x4] ;  /* 0x0000040002ff73aa */ /* 0x000e640000000500 */
[----:B-1----:R-:W-:Y:S05]  /*8f30*/  @!P0 BRA `(.L_x_794) ;  /* 0x0000008000008947 */ /* 0x002fea0003800000 */
[----:B0-----:R-:W-:-:S04]  /*8f40*/  IADD3 R2, R2, 0x4, RZ ;  /* 0x0000000402027810 */ /* 0x001fc80007ffe0ff */
[----:B------:R-:W-:-:S05]  /*8f50*/  LOP3.LUT R2, R2, 0xffffff, RZ, 0xc0, !PT ;  /* 0x00ffffff02027812 */ /* 0x000fca00078ec0ff */
.L_x_795:
[----:B------:R-:W0:Y:S02]  /*8f60*/  LDS R4, [R2] ;  /* 0x0000000002047984 */ /* 0x000e240000000800 */
[----:B0-----:R-:W-:-:S10]  /*8f70*/  HFMA2.MMA R5, R4, 1, 1, R48 ;  /* 0x3c003c0004057835 */ /* 0x001fd40000000030 */
[----:B------:R-:W0:Y:S02]  /*8f80*/  ATOMS.CAST.SPIN R5, [R2], R4, R5 ;  /* 0x000000040205738d */ /* 0x000e240001800005 */
[----:B0-----:R-:W-:-:S13]  /*8f90*/  ISETP.EQ.U32.AND P0, PT, R5, 0x1, PT ;  /* 0x000000010500780c */ /* 0x001fda0003f02070 */
[----:B------:R-:W-:Y:S05]  /*8fa0*/  @!P0 BRA `(.L_x_795) ;  /* 0xffffffb000008947 */ /* 0x000fea000383ffff */
[----:B------:R-:W-:Y:S05]  /*8fb0*/  EXIT ;  /* 0x000000000000794d */ /* 0x000fea0003800000 */
.L_x_794:
[----:B------:R-:W2:Y:S02]  /*8fc0*/  LD.E R0, [R2.64+0x4] ;  /* 0x0000040602007980 */ /* 0x000ea4000c101900 */
[----:B0-2---:R-:W-:-:S05]  /*8fd0*/  IADD3 R5, R48, R0, RZ ;  /* 0x0000000030057210 */ /* 0x005fca0007ffe0ff */
[----:B------:R-:W-:Y:S01]  /*8fe0*/  ST.E [R2.64+0x4], R5 ;  /* 0x0000040502007985 */ /* 0x000fe2000c101906 */
[----:B------:R-:W-:Y:S05]  /*8ff0*/  EXIT ;  /* 0x000000000000794d */ /* 0x000fea0003800000 */
.L_x_796:
        /* <DEDUP_REMOVED lines=16> */
.L_x_2824:


//--------------------- .text._Z23gemm_half_q_half_kernelILi4ELi14ELb0ELb0ELi32EEvPK6__halfPKjS4_S2_PS0_iiiiPKtS7_iiiiiibS2_i --------------------------
	.section	.text._Z23gemm_half_q_half_kernelILi4ELi14ELb0ELb0ELi32EEvPK6__halfPKjS4_S2_PS0_iiiiPKtS7_iiiiiibS2_i,"ax",@progbits
	.sectioninfo	@"SHI_REGISTERS=104"
	.align	128
        .global         _Z23gemm_half_q_half_kernelILi4ELi14ELb0ELb0ELi32EEvPK6__halfPKjS4_S2_PS0_iiiiPKtS7_iiiiiibS2_i
        .type           _Z23gemm_half_q_half_kernelILi4ELi14ELb0ELb0ELi32EEvPK6__halfPKjS4_S2_PS0_iiiiPKtS7_iiiiiibS2_i,@function
        .size           _Z23gemm_half_q_half_kernelILi4ELi14ELb0ELb0ELi32EEvPK6__halfPKjS4_S2_PS0_iiiiPKtS7_iiiiiibS2_i,(.L_x_2825 - _Z23gemm_half_q_half_kernelILi4ELi14ELb0ELb0ELi32EEvPK6__halfPKjS4_S2_PS0_iiiiPKtS7_iiiiiibS2_i)
        .other          _Z23gemm_half_q_half_kernelILi4ELi14ELb0ELb0ELi32EEvPK6__halfPKjS4_S2_PS0_iiiiPKtS7_iiiiiibS2_i,@"STO_CUDA_ENTRY STV_DEFAULT"
_Z23gemm_half_q_half_kernelILi4ELi14ELb0ELb0ELi32EEvPK6__halfPKjS4_S2_PS0_iiiiPKtS7_iiiiiibS2_i:
.text._Z23gemm_half_q_half_kernelILi4ELi14ELb0ELb0ELi32EEvPK6__halfPKjS4_S2_PS0_iiiiPKtS7_iiiiiibS2_i:
        /* <DEDUP_REMOVED lines=33> */
.L_x_801:
        /* <DEDUP_REMOVED lines=36> */
.L_x_800:
[----:B0-----:R-:W-:-:S05]  /*0450*/  IMAD.IADD R4, R62, 0x1, -R15 ;  /* 0x000000013e047824 */ /* 0x001fca00078e0a0f */
[----:B------:R-:W-:-:S13]  /*0460*/  ISETP.GT.AND P2, PT, R4, 0x1, PT ;  /* 0x000000010400780c */ /* 0x000fda0003f44270 */
[----:B------:R-:W-:Y:S05]  /*0470*/  @!P2 BRA `(.L_x_802) ;  /* 0x000001300000a947 */ /* 0x000fea0003800000 */
[----:B------:R-:W-:-:S04]  /*0480*/  IMAD R4, R2, 0x4, R15 ;  /* 0x0000000402047824 */ /* 0x000fc800078e020f */
[C---:B------:R-:W-:Y:S01]  /*0490*/  IMAD R5, R4.reuse, c[0x0][0x190], RZ ;  /* 0x0000640004057a24 */ /* 0x040fe200078e02ff */
[----:B------:R-:W-:-:S04]  /*04a0*/  IADD3 R6, R4, 0x1, RZ ;  /* 0x0000000104067810 */ /* 0x000fc80007ffe0ff */
[----:B-----5:R-:W-:Y:S01]  /*04b0*/  IADD3 R9, P0, R12, R5, RZ ;  /* 0x000000050c097210 */ /* 0x020fe20007f1e0ff */
[----:B------:R-:W-:-:S03]  /*04c0*/  IMAD R7, R6, c[0x0][0x190], RZ ;  /* 0x0000640006077a24 */ /* 0x000fc600078e02ff */
[----:B------:R-:W-:Y:S02]  /*04d0*/  LEA.HI.X.SX32 R10, R5, RZ, 0x1, P0 ;  /* 0x000000ff050a7211 */ /* 0x000fe400000f0eff */
[----:B------:R-:W-:Y:S02]  /*04e0*/  IADD3 R8, P2, R12, R7, RZ ;  /* 0x000000070c087210 */ /* 0x000fe40007f5e0ff */
[----:B------:R-:W-:Y:S02]  /*04f0*/  LEA R4, P0, R9, c[0x0][0x160], 0x1 ;  /* 0x0000580009047a11 */ /* 0x000fe400078008ff */
[----:B------:R-:W-:Y:S02]  /*0500*/  LEA.HI.X.SX32 R7, R7, RZ, 0x1, P2 ;  /* 0x000000ff07077211 */ /* 0x000fe400010f0eff */
        /* <DEDUP_REMOVED lines=10> */
.L_x_802:
        /* <DEDUP_REMOVED lines=12> */
.L_x_799:
[----:B------:R-:W-:Y:S01]  /*0670*/  ISETP.GT.AND P2, PT, R62, 0x3, PT ;  /* 0x000000033e00780c */ /* 0x000fe20003f44270 */
[----:B------:R-:W-:Y:S01]  /*0680*/  IMAD.SHL.U32 R22, R13, 0x2, RZ ;  /* 0x000000020d167824 */ /* 0x000fe200078e00ff */
[----:B------:R-:W-:Y:S01]  /*0690*/  PLOP3.LUT P0, PT, PT, PT, PT, 0x80, 0x0 ;  /* 0x000000000000781c */ /* 0x000fe20003f0f070 */
[----:B------:R-:W-:-:S10]  /*06a0*/  IMAD.MOV.U32 R13, RZ, RZ, RZ ;  /* 0x000000ffff0d7224 */ /* 0x000fd400078e00ff */
[----:B------:R-:W-:Y:S05]  /*06b0*/  @!P2 BRA `(.L_x_803) ;  /* 0x000002600000a947 */ /* 0x000fea0003800000 */
[----:B------:R-:W-:Y:S02]  /*06c0*/  PLOP3.LUT P0, PT, PT, PT, PT, 0x8, 0x0 ;  /* 0x000000000000781c */ /* 0x000fe40003f0e170 */
[----:B------:R-:W-:Y:S02]  /*06d0*/  IADD3 R24, R62, -0x3, RZ ;  /* 0xfffffffd3e187810 */ /* 0x000fe40007ffe0ff */
.L_x_804:
        /* <DEDUP_REMOVED lines=36> */
.L_x_803:
        /* <DEDUP_REMOVED lines=22> */
.L_x_805:
        /* <DEDUP_REMOVED lines=11> */
.L_x_798:
[----:B------:R-:W-:Y:S05]  /*0b30*/  BSYNC B0 ;  /* 0x0000000000007941 */ /* 0x000fea0003800000 */
.L_x_797:
        /* <DEDUP_REMOVED lines=14> */
.L_x_808:
        /* <DEDUP_REMOVED lines=19> */
.L_x_807:
[----:B0-----:R-:W-:-:S05]  /*0d50*/  IMAD.IADD R4, R62, 0x1, -R3 ;  /* 0x000000013e047824 */ /* 0x001fca00078e0a03 */
[----:B------:R-:W-:-:S13]  /*0d60*/  ISETP.GT.AND P2, PT, R4, 0x1, PT ;  /* 0x000000010400780c */ /* 0x000fda0003f44270 */
[----:B------:R-:W-:Y:S05]  /*0d70*/  @!P2 BRA `(.L_x_809) ;  /* 0x000000b00000a947 */ /* 0x000fea0003800000 */
[----:B------:R-:W-:Y:S01]  /*0d80*/  IMAD R5, R2, 0x4, R3 ;  /* 0x0000000402057824 */ /* 0x000fe200078e0203 */
[----:B------:R-:W-:Y:S01]  /*0d90*/  PLOP3.LUT P0, PT, PT, PT, PT, 0x8, 0x0 ;  /* 0x000000000000781c */ /* 0x000fe20003f0e170 */
[----:B------:R-:W-:Y:S01]  /*0da0*/  IMAD.MOV.U32 R6, RZ, RZ, 0x2 ;  /* 0x00000002ff067424 */ /* 0x000fe200078e00ff */
        /* <DEDUP_REMOVED lines=8> */
.L_x_809:
[----:B------:R-:W-:-:S13]  /*0e30*/  ISETP.LT.OR P0, PT, R3, R62, P0 ;  /* 0x0000003e0300720c */ /* 0x000fda0000701670 */
[----:B------:R-:W-:Y:S02]  /*0e40*/  @P0 IMAD R3, R2, 0x4, R3 ;  /* 0x0000000402030824 */ /* 0x000fe400078e0203 */
[----:B------:R-:W-:Y:S02]  /*0e50*/  @P0 IMAD.MOV.U32 R2, RZ, RZ, 0x2 ;  /* 0x00000002ff020424 */ /* 0x000fe400078e00ff */
[----:B------:R-:W-:-:S04]  /*0e60*/  @P0 IMAD R3, R3, c[0x0][0x18c], R0 ;  /* 0x0000630003030a24 */ /* 0x000fc800078e0200 */
[----:B------:R-:W-:-:S05]  /*0e70*/  @P0 IMAD.WIDE R2, R3, R2, c[0x0][0x180] ;  /* 0x0000600003020625 */ /* 0x000fca00078e0202 */
[----:B------:R1:W-:Y:S02]  /*0e80*/  @P0 STG.E.64 [R2.64], RZ ;  /* 0x000000ff02000986 */ /* 0x0003e4000c101b06 */
.L_x_806:
[----:B------:R-:W-:Y:S01]  /*0e90*/  BAR.SYNC.DEFER_BLOCKING 0x0 ;  /* 0x0000000000007b1d */ /* 0x000fe20000010000 */
[C---:B------:R-:W-:Y:S02]  /*0ea0*/  ISETP.GT.AND P0, PT, R64.reuse, c[0x0][0x1a8], PT ;  /* 0x00006a0040007a0c */ /* 0x040fe40003f04270 */
[C---:B------:R-:W-:Y:S02]  /*0eb0*/  ISETP.GT.AND P3, PT, R64.reuse, c[0x0][0x1b0], PT ;  /* 0x00006c0040007a0c */ /* 0x040fe40003f64270 */
[C---:B------:R-:W-:Y:S02]  /*0ec0*/  ISETP.GT.AND P2, PT, R64.reuse, c[0x0][0x1ac], PT ;  /* 0x00006b0040007a0c */ /* 0x040fe40003f44270 */
[C---:B-1----:R-:W-:Y:S02]  /*0ed0*/  IMNMX R3, R64.reuse, c[0x0][0x1a8], PT ;  /* 0x00006a0040037a17 */ /* 0x042fe40003800200 */
[----:B------:R-:W-:Y:S02]  /*0ee0*/  ISETP.GT.AND P4, PT, R64, c[0x0][0x1b4], PT ;  /* 0x00006d0040007a0c */ /* 0x000fe40003f84270 */
[----:B0-----:R-:W-:-:S02]  /*0ef0*/  SHF.R.S32.HI R4, RZ, 0x1f, R3 ;  /* 0x0000001fff047819 */ /* 0x001fc40000011403 */
        /* <DEDUP_REMOVED lines=14> */
[----:B------:R-:W-:Y:S02]  /*0fe0*/  @P3 LEA.HI R6, R3, R6, RZ, 0x5 ;  /* 0x0000000603063211 */ /* 0x000fe400078f28ff */
[----:B------:R-:W-:Y:S02]  /*0ff0*/  @P2 SHF.R.S32.HI R2, RZ, 0x1f, R5 ;  /* 0x0000001fff022819 */ /* 0x000fe40000011405 */
[----:B------:R-:W-:Y:S02]  /*1000*/  @P5 IADD3 R9, R9, -c[0x0][0x1b8], RZ ;  /* 0x80006e0009095a10 */ /* 0x000fe40007ffe0ff */
[----:B------:R-:W-:-:S02]  /*1010*/  @P4 SHF.R.S32.HI R8, RZ, 0x1f, R7 ;  /* 0x0000001fff084819 */ /* 0x000fc40000011407 */
[----:B------:R-:W-:Y:S02]  /*1020*/  @P3 SHF.R.S32.HI R6, RZ, 0x5, R6 ;  /* 0x00000005ff063819 */ /* 0x000fe40000011406 */
[----:B------:R-:W-:Y:S02]  /*1030*/  @P2 LEA.HI R5, R2, R5, RZ, 0x5 ;  /* 0x0000000502052211 */ /* 0x000fe400078f28ff */
[----:B------:R-:W-:Y:S01]  /*1040*/  @P5 SHF.R.S32.HI R10, RZ, 0x1f, R9 ;  /* 0x0000001fff0a5819 */ /* 0x000fe20000011409 */
[----:B------:R-:W-:Y:S01]  /*1050*/  CS2R R2, SRZ ;  /* 0x0000000000027805 */ /* 0x000fe2000001ff00 */
        /* <DEDUP_REMOVED lines=10> */
[----:B------:R-:W-:Y:S01]  /*1100*/  CS2R R4, SRZ ;  /* 0x0000000000047805 */ /* 0x000fe2000001ff00 */
[----:B------:R-:W-:Y:S01]  /*1110*/  @P5 SHF.R.S32.HI R10, RZ, 0x5, R10 ;  /* 0x00000005ff0a5819 */ /* 0x000fe2000001140a */
[----:B------:R-:W-:Y:S01]  /*1120*/  IMAD R3, R6, 0x8, R3 ;  /* 0x0000000806037824 */ /* 0x000fe200078e0203 */
[----:B------:R-:W-:Y:S01]  /*1130*/  ISETP.GE.AND P0, PT, R64, R63, PT ;  /* 0x0000003f4000720c */ /* 0x000fe20003f06270 */
[----:B------:R-:W-:-:S02]  /*1140*/  @P4 IMAD R4, R8, 0x3, RZ ;  /* 0x0000000308044824 */ /* 0x000fc400078e02ff */
[----:B------:R-:W-:Y:S01]  /*1150*/  @P5 IMAD.SHL.U32 R5, R10, 0x2, RZ ;  /* 0x000000020a055824 */ /* 0x000fe200078e00ff */
[----:B------:R-:W-:-:S04]  /*1160*/  IADD3 R2, R7, R3, R2 ;  /* 0x0000000307027210 */ /* 0x000fc80007ffe002 */
[----:B------:R-:W-:Y:S02]  /*1170*/  IADD3 R2, R5, R2, R4 ;  /* 0x0000000205027210 */ /* 0x000fe40007ffe004 */
[----:B------:R-:W-:-:S03]  /*1180*/  SHF.R.S32.HI R4, RZ, 0x1f, R0 ;  /* 0x0000001fff047819 */ /* 0x000fc60000011400 */
        /* <DEDUP_REMOVED lines=11> */
[----:B-----5:R-:W-:Y:S01]  /*1240*/  IMAD.MOV.U32 R12, RZ, RZ, RZ ;  /* 0x000000ffff0c7224 */ /* 0x020fe200078e00ff */
[----:B------:R-:W-:Y:S01]  /*1250*/  LEA.HI R7, R7, R0, RZ, 0x3 ;  /* 0x0000000007077211 */ /* 0x000fe200078f18ff */
[----:B------:R-:W-:Y:S01]  /*1260*/  IMAD.MOV.U32 R14, RZ, RZ, R64 ;  /* 0x000000ffff0e7224 */ /* 0x000fe200078e0040 */
[----:B------:R-:W-:Y:S02]  /*1270*/  LOP3.LUT R0, R6, 0x10, RZ, 0xc0, !PT ;  /* 0x0000001006007812 */ /* 0x000fe400078ec0ff */
[----:B------:R-:W-:Y:S02]  /*1280*/  SHF.R.S32.HI R10, RZ, 0x3, R7 ;  /* 0x00000003ff0a7819 */ /* 0x000fe40000011407 */
.L_x_811:
[----:B------:R-:W-:-:S04]  /*1290*/  IMAD.IADD R6, R3, 0x1, R12 ;  /* 0x0000000103067824 */ /* 0x000fc800078e020c */
        /* <DEDUP_REMOVED lines=40> */
.L_x_810:
        /* <DEDUP_REMOVED lines=18> */
.L_x_817:
[----:B------:R-:W-:Y:S05]  /*1640*/  @!P1 BRA `(.L_x_813) ;  /* 0x00004d0000009947 */ /* 0x000fea0003800000 */
[----:B-----5:R-:W2:Y:S01]  /*1650*/  LDG.E.128.CONSTANT R12, [R2.64] ;  /* 0x00000006020c7981 */ /* 0x020ea2000c1e9d00 */
[----:B------:R-:W-:Y:S01]  /*1660*/  IMAD.MOV.U32 R0, RZ, RZ, 0x2c00 ;  /* 0x00002c00ff007424 */ /* 0x000fe200078e00ff */
        /* <DEDUP_REMOVED lines=85> */
[----:B------:R-:W-:Y:S02]  /*1bc0*/  HADD2.F32 R49, -RZ, R5.H0_H0 ;  /* 0x20000005ff317230 */ /* 0x000fe40000004100 */
[----:B------:R-:W-:Y:S01]  /*1bd0*/  HADD2.F32 R30, -RZ, R27.H0_H0 ;  /* 0x2000001bff1e7230 */ /* 0x000fe20000004100 */
[----:B------:R-:W-:Y:S01]  /*1be0*/  FFMA.FTZ R42, R34, R31, R36 ;  /* 0x0000001f222a7223 */ /* 0x000fe20000010024 */
[--C-:B------:R-:W-:Y:S02]  /*1bf0*/  HADD2.F32 R32, -RZ, R4.reuse.H0_H0 ;  /* 0x20000004ff207230 */ /* 0x100fe40000004100 */
[----:B------:R-:W-:Y:S01]  /*1c00*/  HADD2.F32 R33, -RZ, R45.H0_H0 ;  /* 0x2000002dff217230 */ /* 0x000fe20000004100 */
[----:B------:R-:W-:Y:S01]  /*1c10*/  FFMA.FTZ R40, R30, R34, R35 ;  /* 0x000000221e287223 */ /* 0x000fe20000010023 */
[----:B------:R-:W-:Y:S01]  /*1c20*/  HADD2.F32 R46, -RZ, R5.H1_H1 ;  /* 0x30000005ff2e7230 */ /* 0x000fe20000004100 */
[----:B------:R-:W-:Y:S01]  /*1c30*/  LOP3.LUT R5, R26, 0x64006400, RZ, 0xfc, !PT ;  /* 0x640064001a057812 */ /* 0x000fe200078efcff */
[----:B------:R-:W-:Y:S01]  /*1c40*/  HADD2.F32 R36, -RZ, R4.H1_H1 ;  /* 0x30000004ff247230 */ /* 0x000fe20000004100 */
[----:B------:R-:W-:Y:S01]  /*1c50*/  LOP3.LUT R4, R37, 0xf000f0, RZ, 0xc0, !PT ;  /* 0x00f000f025047812 */ /* 0x000fe200078ec0ff */
        /* <DEDUP_REMOVED lines=211> */
.L_x_814:
        /* <DEDUP_REMOVED lines=83> */
[----:B------:R-:W-:-:S02]  /*2ec0*/  HADD2 R51, R34, -1032, -1032 ;  /* 0xe408e40822337430 */ /* 0x000fc40000000000 */
[----:B------:R-:W-:Y:S02]  /*2ed0*/  HADD2 R67, R36, -1032, -1032 ;  /* 0xe408e40824437430 */ /* 0x000fe40000000000 */
[----:B------:R-:W-:Y:S02]  /*2ee0*/  HADD2.F32 R33, -RZ, R12.H0_H0 ;  /* 0x2000000cff217230 */ /* 0x000fe40000004100 */
        /* <DEDUP_REMOVED lines=20> */
[----:B------:R-:W-:Y:S01]  /*3030*/  LOP3.LUT R13, R12, 0x64006400, RZ, 0xfc, !PT ;  /* 0x640064000c0d7812 */ /* 0x000fe200078efcff */
[-C--:B------:R-:W-:Y:S01]  /*3040*/  HFMA2 R12, R43, R0.reuse.H0_H0, -72, -72 ;  /* 0xd480d4802b0c7431 */ /* 0x080fe20000040000 */
[----:B------:R-:W-:Y:S01]  /*3050*/  FFMA.FTZ R38, R39, R44, R45 ;  /* 0x0000002c27267223 */ /* 0x000fe2000001002d */
        /* <DEDUP_REMOVED lines=199> */
.L_x_815:
        /* <DEDUP_REMOVED lines=67> */
[--C-:B0-----:R-:W-:Y:S01]  /*4100*/  HADD2.F32 R45, -RZ, R12.reuse.H1_H1 ;  /* 0x3000000cff2d7230 */ /* 0x101fe20000004100 */
[C---:B------:R-:W-:Y:S01]  /*4110*/  FFMA.FTZ R56, R31.reuse, R26, R39 ;  /* 0x0000001a1f387223 */ /* 0x040fe20000010027 */
[----:B------:R-:W-:Y:S01]  /*4120*/  LOP3.LUT R32, R32, 0x64006400, RZ, 0xfc, !PT ;  /* 0x6400640020207812 */ /* 0x000fe200078efcff */
[----:B------:R-:W-:Y:S01]  /*4130*/  FFMA.FTZ R47, R31, R30, R34 ;  /* 0x0000001e1f2f7223 */ /* 0x000fe20000010022 */
[----:B------:R-:W-:Y:S01]  /*4140*/  LOP3.LUT R31, R40, 0xf000f, RZ, 0xc0, !PT ;  /* 0x000f000f281f7812 */ /* 0x000fe200078ec0ff */
[----:B------:R-:W-:Y:S01]  /*4150*/  HADD2.F32 R39, -RZ, R12.H0_H0 ;  /* 0x2000000cff277230 */ /* 0x000fe20000004100 */
[----:B------:R-:W-:Y:S01]  /*4160*/  LOP3.LUT R33, R42, 0xf000f, RZ, 0xc0, !PT ;  /* 0x000f000f2a217812 */ /* 0x000fe200078ec0ff */
        /* <DEDUP_REMOVED lines=12> */
[--C-:B------:R-:W-:Y:S01]  /*4230*/  HADD2.F32 R31, -RZ, R12.reuse.H0_H0 ;  /* 0x2000000cff1f7230 */ /* 0x100fe20000004100 */
[----:B------:R-:W-:Y:S01]  /*4240*/  FFMA.FTZ R46, R39, R32, R43 ;  /* 0x00000020272e7223 */ /* 0x000fe2000001002b */
[----:B------:R-:W-:Y:S01]  /*4250*/  HADD2 R67, R34, -1032, -1032 ;  /* 0xe408e40822437430 */ /* 0x000fe20000000000 */
[----:B------:R-:W-:Y:S01]  /*4260*/  LOP3.LUT R43, R42, 0xf000f0, RZ, 0xc0, !PT ;  /* 0x00f000f02a2b7812 */ /* 0x000fe200078ec0ff */
[----:B------:R-:W-:Y:S01]  /*4270*/  HADD2.F32 R33, -RZ, R51.H0_H0 ;  /* 0x20000033ff217230 */ /* 0x000fe20000004100 */
[----:B------:R-:W-:Y:S01]  /*4280*/  FFMA.FTZ R44, R31, R39, R36 ;  /* 0x000000271f2c7223 */ /* 0x000fe20000010024 */
[----:B------:R-:W-:Y:S01]  /*4290*/  HADD2.F32 R36, -RZ, R12.H1_H1 ;  /* 0x3000000cff247230 */ /* 0x000fe20000004100 */
[----:B------:R-:W-:Y:S01]  /*42a0*/  LOP3.LUT R12, R40, 0xf000f0, RZ, 0xc0, !PT ;  /* 0x00f000f0280c7812 */ /* 0x000fe200078ec0ff */
[----:B------:R-:W-:Y:S01]  /*42b0*/  HADD2.F32 R34, -RZ, R67.H0_H0 ;  /* 0x20000043ff227230 */ /* 0x000fe20000004100 */
[----:B------:R-:W-:Y:S01]  /*42c0*/  LOP3.LUT R41, R41, 0x64006400, RZ, 0xfc, !PT ;  /* 0x6400640029297812 */ /* 0x000fe200078efcff */
[----:B------:R-:W-:Y:S01]  /*42d0*/  FFMA.FTZ R56, R39, R33, R56 ;  /* 0x0000002127387223 */ /* 0x000fe20000010038 */
[----:B------:R-:W-:Y:S01]  /*42e0*/  LOP3.LUT R13, R12, 0x64006400, RZ, 0xfc, !PT ;  /* 0x640064000c0d7812 */ /* 0x000fe200078efcff */
[----:B------:R-:W-:Y:S01]  /*42f0*/  HADD2.F32 R40, -RZ, R51.H1_H1 ;  /* 0x30000033ff287230 */ /* 0x000fe20000004100 */
[----:B------:R-:W-:Y:S01]  /*4300*/  LOP3.LUT R43, R43, 0x64006400, RZ, 0xfc, !PT ;  /* 0x640064002b2b7812 */ /* 0x000fe200078efcff */
[----:B------:R-:W-:Y:S01]  /*4310*/  FFMA.FTZ R47, R39, R34, R47 ;  /* 0x00000022272f7223 */ /* 0x000fe2000001002f */
[----:B------:R-:W-:Y:S01]  /*4320*/  LOP3.LUT R35, R35, 0x64006400, RZ, 0xfc, !PT ;  /* 0x6400640023237812 */ /* 0x000fe200078efcff */
        /* <DEDUP_REMOVED lines=10> */
[--C-:B------:R-:W-:Y:S02]  /*43d0*/  HADD2.F32 R43, -RZ, R49.reuse.H0_H0 ;  /* 0x20000031ff2b7230 */ /* 0x100fe40000004100 */
[----:B------:R-:W-:Y:S02]  /*43e0*/  HADD2.F32 R44, -RZ, R49.H1_H1 ;  /* 0x30000031ff2c7230 */ /* 0x000fe40000004100 */
[----:B------:R-:W-:Y:S01]  /*43f0*/  HADD2.F32 R45, -RZ, R41.H0_H0 ;  /* 0x20000029ff2d7230 */ /* 0x000fe20000004100 */
[----:B------:R-:W-:Y:S01]  /*4400*/  FFMA.FTZ R12, R43, R66, R12 ;  /* 0x000000422b0c7223 */ /* 0x000fe2000001000c */
[--C-:B------:R-:W-:Y:S02]  /*4410*/  HADD2.F32 R47, -RZ, R51.reuse.H0_H0 ;  /* 0x20000033ff2f7230 */ /* 0x100fe40000004100 */
[----:B------:R-:W-:-:S02]  /*4420*/  HADD2.F32 R49, -RZ, R51.H1_H1 ;  /* 0x30000033ff317230 */ /* 0x000fc40000004100 */
[----:B------:R-:W-:Y:S01]  /*4430*/  HADD2.F32 R51, -RZ, R35.H0_H0 ;  /* 0x20000023ff337230 */ /* 0x000fe20000004100 */
[C---:B------:R-:W-:Y:S01]  /*4440*/  FFMA.FTZ R68, R66.reuse, R47, R67 ;  /* 0x0000002f42447223 */ /* 0x040fe20000010043 */
[----:B------:R-:W-:Y:S02]  /*4450*/  HADD2.F32 R46, -RZ, R41.H1_H1 ;  /* 0x30000029ff2e7230 */ /* 0x000fe40000004100 */
[----:B------:R-:W-:Y:S01]  /*4460*/  HADD2.F32 R56, -RZ, R35.H1_H1 ;  /* 0x30000023ff387230 */ /* 0x000fe20000004100 */
[C---:B------:R-:W-:Y:S02]  /*4470*/  FFMA.FTZ R35, R66.reuse, R45, R13 ;  /* 0x0000002d42237223 */ /* 0x040fe4000001000d */
[----:B------:R-:W-:Y:S02]  /*4480*/  FFMA.FTZ R69, R66, R51, R69 ;  /* 0x0000003342457223 */ /* 0x000fe40000010045 */
[----:B------:R-:W-:Y:S02]  /*4490*/  FFMA.FTZ R13, R44, R57, R12 ;  /* 0x000000392c0d7223 */ /* 0x000fe4000001000c */
        /* <DEDUP_REMOVED lines=35> */
[----:B------:R-:W-:Y:S02]  /*46d0*/  FFMA.FTZ R66, R27, R68, R66 ;  /* 0x000000441b427223 */ /* 0x000fe40000010042 */
[-C--:B------:R-:W-:Y:S02]  /*46e0*/  FFMA.FTZ R28, R22, R29.reuse, R28 ;  /* 0x0000001d161c7223 */ /* 0x080fe4000001001c */
[-C--:B------:R-:W-:Y:S02]  /*46f0*/  FFMA.FTZ R67, R24, R29.reuse, R67 ;  /* 0x0000001d18437223 */ /* 0x080fe40000010043 */
[----:B------:R-:W-:-:S02]  /*4700*/  FFMA.FTZ R68, R26, R29, R69 ;  /* 0x0000001d1a447223 */ /* 0x000fc40000010045 */
[----:B------:R-:W-:Y:S01]  /*4710*/  FFMA.FTZ R69, R30, R29, R66 ;  /* 0x0000001d1e457223 */ /* 0x000fe20000010042 */
[----:B------:R-:W-:Y:S01]  /*4720*/  HADD2.F32 R29, -RZ, R12.H1_H1 ;  /* 0x3000000cff1d7230 */ /* 0x000fe20000004100 */
[-C--:B------:R-:W-:Y:S01]  /*4730*/  FFMA.FTZ R28, R31, R57.reuse, R28 ;  /* 0x000000391f1c7223 */ /* 0x080fe2000001001c */
[--C-:B------:R-:W-:Y:S01]  /*4740*/  HADD2.F32 R12, -RZ, R13.reuse.H0_H0 ;  /* 0x2000000dff0c7230 */ /* 0x100fe20000004100 */
[-C--:B------:R-:W-:Y:S01]  /*4750*/  FFMA.FTZ R66, R32, R57.reuse, R67 ;  /* 0x0000003920427223 */ /* 0x080fe20000010043 */
[----:B------:R-:W-:Y:S01]  /*4760*/  HADD2.F32 R13, -RZ, R13.H1_H1 ;  /* 0x3000000dff0d7230 */ /* 0x000fe20000004100 */
        /* <DEDUP_REMOVED lines=92> */
[-C--:B------:R-:W-:Y:S02]  /*4d30*/  FFMA.FTZ R15, R16, R57.reuse, R15 ;  /* 0x00000039100f7223 */ /* 0x080fe4000001000f */
[----:B------:R-:W-:Y:S02]  /*4d40*/  FFMA.FTZ R19, R19, R66, RZ ;  /* 0x0000004213137223 */ /* 0x000fe400000100ff */
[-C--:B------:R-:W-:Y:S02]  /*4d50*/  FFMA.FTZ R10, R14, R57.reuse, R10 ;  /* 0x000000390e0a7223 */ /* 0x080fe4000001000a */
[----:B------:R-:W-:Y:S02]  /*4d60*/  FFMA.FTZ R17, R18, R57, R17 ;  /* 0x0000003912117223 */ /* 0x000fe40000010011 */
[----:B------:R-:W-:-:S02]  /*4d70*/  FFMA.FTZ R15, R23, R28, R15 ;  /* 0x0000001c170f7223 */ /* 0x000fc4000001000f */
[----:B------:R-:W-:Y:S02]  /*4d80*/  FFMA.FTZ R19, R20, R57, R19 ;  /* 0x0000003914137223 */ /* 0x000fe40000010013 */
[-C--:B------:R-:W-:Y:S02]  /*4d90*/  FFMA.FTZ R10, R21, R28.reuse, R10 ;  /* 0x0000001c150a7223 */ /* 0x080fe4000001000a */
[-C--:B------:R-:W-:Y:S02]  /*4da0*/  FFMA.FTZ R17, R25, R28.reuse, R17 ;  /* 0x0000001c19117223 */ /* 0x080fe40000010011 */
[-C--:B------:R-:W-:Y:S01]  /*4db0*/  FFMA.FTZ R24, R24, R29.reuse, R15 ;  /* 0x0000001d18187223 */ /* 0x080fe2000001000f */
[----:B-1----:R-:W-:Y:S01]  /*4dc0*/  HADD2.F32 R15, -RZ, R12.H0_H0 ;  /* 0x2000000cff0f7230 */ /* 0x002fe20000004100 */
[----:B------:R-:W-:Y:S02]  /*4dd0*/  FFMA.FTZ R19, R27, R28, R19 ;  /* 0x0000001c1b137223 */ /* 0x000fe40000010013 */
[----:B------:R-:W-:-:S02]  /*4de0*/  FFMA.FTZ R10, R22, R29, R10 ;  /* 0x0000001d160a7223 */ /* 0x000fc4000001000a */
[-C--:B------:R-:W-:Y:S01]  /*4df0*/  FFMA.FTZ R26, R26, R29.reuse, R17 ;  /* 0x0000001d1a1a7223 */ /* 0x080fe20000010011 */
[----:B------:R-:W-:Y:S01]  /*4e00*/  HADD2.F32 R17, -RZ, R12.H1_H1 ;  /* 0x3000000cff117230 */ /* 0x000fe20000004100 */
        /* <DEDUP_REMOVED lines=31> */
.L_x_816:
        /* <DEDUP_REMOVED lines=93> */
[----:B------:R-:W-:Y:S01]  /*55d0*/  LOP3.LUT R34, R33, 0xf000f0, RZ, 0xc0, !PT ;  /* 0x00f000f021227812 */ /* 0x000fe200078ec0ff */
[----:B------:R-:W-:Y:S01]  /*55e0*/  FFMA.FTZ R51, R30, R28, R43 ;  /* 0x0000001c1e337223 */ /* 0x000fe2000001002b */
[----:B------:R-:W-:Y:S01]  /*55f0*/  LOP3.LUT R43, R36, 0x64006400, RZ, 0xfc, !PT ;  /* 0x64006400242b7812 */ /* 0x000fe200078efcff */
[----:B------:R-:W-:Y:S01]  /*5600*/  FFMA.FTZ R44, R30, R29, R44 ;  /* 0x0000001d1e2c7223 */ /* 0x000fe2000001002c */
[----:B------:R-:W-:Y:S01]  /*5610*/  HADD2.F32 R30, -RZ, R4.H1_H1 ;  /* 0x30000004ff1e7230 */ /* 0x000fe20000004100 */
[----:B------:R-:W-:Y:S01]  /*5620*/  LOP3.LUT R4, R32, 0xf000f0, RZ, 0xc0, !PT ;  /* 0x00f000f020047812 */ /* 0x000fe200078ec0ff */
[----:B------:R-:W-:-:S02]  /*5630*/  HADD2.F32 R31, -RZ, R49.H1_H1 ;  /* 0x30000031ff1f7230 */ /* 0x000fc40000004100 */
        /* <DEDUP_REMOVED lines=15> */
[--C-:B------:R-:W-:Y:S02]  /*5730*/  HADD2.F32 R40, -RZ, R39.reuse.H0_H0 ;  /* 0x20000027ff287230 */ /* 0x100fe40000004100 */
[----:B------:R-:W-:Y:S01]  /*5740*/  HADD2.F32 R42, -RZ, R39.H1_H1 ;  /* 0x30000027ff2a7230 */ /* 0x000fe20000004100 */
[----:B------:R-:W-:Y:S01]  /*5750*/  FFMA.FTZ R45, R34, R46, R45 ;  /* 0x0000002e222d7223 */ /* 0x000fe2000001002d */
[----:B------:R-:W-:Y:S01]  /*5760*/  HADD2.F32 R43, -RZ, R4.H0_H0 ;  /* 0x20000004ff2b7230 */ /* 0x000fe20000004100 */
[C---:B------:R-:W-:Y:S01]  /*5770*/  FFMA.FTZ R49, R46.reuse, R40, R49 ;  /* 0x000000282e317223 */ /* 0x040fe20000010031 */
[----:B------:R-:W-:Y:S02]  /*5780*/  HADD2.F32 R39, -RZ, R0.H0_H0 ;  /* 0x20000000ff277230 */ /* 0x000fe40000004100 */
        /* <DEDUP_REMOVED lines=188> */
.L_x_813:
[----:B------:R-:W-:Y:S01]  /*6350*/  LEA R0, R65, 0x20, 0x5 ;  /* 0x0000002041007811 */ /* 0x000fe200078e28ff */
[----:B------:R-:W-:Y:S01]  /*6360*/  IMAD.MOV.U32 R11, RZ, RZ, c[0x0][0x18c] ;  /* 0x00006300ff0b7624 */ /* 0x000fe200078e00ff */
[----:B------:R-:W-:Y:S01]  /*6370*/  IADD3 R64, R64, 0x20, RZ ;  /* 0x0000002040407810 */ /* 0x000fe20007ffe0ff */
[----:B------:R-:W-:Y:S01]  /*6380*/  UIADD3 UR4, UR4, 0x40, URZ ;  /* 0x0000004004047890 */ /* 0x000fe2000fffe03f */
[----:B------:R-:W-:Y:S01]  /*6390*/  IMNMX R5, R0, c[0x0][0x190], PT ;  /* 0x0000640000057a17 */ /* 0x000fe20003800200 */
[----:B------:R-:W-:Y:S01]  /*63a0*/  IMAD.WIDE R2, R11, 0x10, R2 ;  /* 0x000000100b027825 */ /* 0x000fe200078e0202 */
[C---:B------:R-:W-:Y:S02]  /*63b0*/  ISETP.GE.AND P0, PT, R64.reuse, c[0x0][0x1b4], PT ;  /* 0x00006d0040007a0c */ /* 0x040fe40003f06270 */
[----:B------:R-:W-:-:S13]  /*63c0*/  ISETP.LT.AND P2, PT, R64, R5, PT ;  /* 0x000000054000720c */ /* 0x000fda0003f41270 */
[----:B------:R-:W-:Y:S05]  /*63d0*/  @!P0 BRA P2, `(.L_x_817) ;  /* 0xffffb26000008947 */ /* 0x000fea000103ffff */
.L_x_812:
[----:B------:R-:W-:-:S04]  /*63e0*/  ISETP.GE.AND P0, PT, R64, R63, PT ;  /* 0x0000003f4000720c */ /* 0x000fc80003f06270 */
[----:B------:R-:W-:-:S13]  /*63f0*/  ISETP.GE.OR P0, PT, R64, c[0x0][0x1b8], P0 ;  /* 0x00006e0040007a0c */ /* 0x000fda0000706670 */
[----:B------:R-:W-:Y:S05]  /*6400*/  @P0 BRA `(.L_x_818) ;  /* 0x0000229000000947 */ /* 0x000fea0003800000 */
.L_x_820:
[----:B------:R-:W-:Y:S02]  /*6410*/  IMAD.MOV.U32 R46, RZ, RZ, c[0x0][0x18c] ;  /* 0x00006300ff2e7624 */ /* 0x000fe400078e00ff */
[----:B-----5:R-:W-:Y:S02]  /*6420*/  IMAD.MOV.U32 R12, RZ, RZ, R2 ;  /* 0x000000ffff0c7224 */ /* 0x020fe400078e0002 */
[----:B------:R-:W-:-:S04]  /*6430*/  IMAD.MOV.U32 R13, RZ, RZ, R3 ;  /* 0x000000ffff0d7224 */ /* 0x000fc800078e0003 */
[C---:B------:R-:W-:Y:S02]  /*6440*/  IMAD.WIDE R2, R46.reuse, 0x4, R12 ;  /* 0x000000042e027825 */ /* 0x040fe400078e020c */
[----:B------:R-:W5:Y:S04]  /*6450*/  LDG.E.128.CONSTANT R12, [R12.64] ;  /* 0x000000060c0c7981 */ /* 0x000f68000c1e9d00 */
[----:B------:R0:W5:Y:S01]  /*6460*/  LDG.E.128.CONSTANT R8, [R2.64] ;  /* 0x0000000602087981 */ /* 0x000162000c1e9d00 */
[----:B------:R-:W-:Y:S01]  /*6470*/  IMAD.WIDE R98, R46, 0x4, R2 ;  /* 0x000000042e627825 */ /* 0x000fe200078e0202 */
[----:B------:R-:W-:Y:S05]  /*6480*/  @!P1 BRA `(.L_x_819) ;  /* 0x000021b000009947 */ /* 0x000fea0003800000 */
[----:B------:R-:W2:Y:S01]  /*6490*/  LDG.E.128.CONSTANT R4, [R98.64] ;  /* 0x0000000662047981 */ /* 0x000ea2000c1e9d00 */
[----:B0----5:R-:W-:Y:S01]  /*64a0*/  SHF.R.U32.HI R3, RZ, 0xf, R12 ;  /* 0x0000000fff037819 */ /* 0x021fe2000001160c */
[----:B------:R-:W-:Y:S01]  /*64b0*/  IMAD.MOV.U32 R0, RZ, RZ, 0x2400 ;  /* 0x00002400ff007424 */ /* 0x000fe200078e00ff */
[----:B------:R-:W-:Y:S01]  /*64c0*/  SHF.R.U32.HI R17, RZ, 0xf, R13 ;  /* 0x0000000fff117819 */ /* 0x000fe2000001160d */
[----:B------:R-:W0:Y:S01]  /*64d0*/  LDS.128 R36, [UR4] ;  /* 0x00000004ff247984 */ /* 0x000e220008000c00 */
[----:B------:R-:W-:-:S02]  /*64e0*/  SHF.R.U32.HI R19, RZ, 0xf, R14 ;  /* 0x0000000fff137819 */ /* 0x000fc4000001160e */
[C---:B------:R-:W-:Y:S02]  /*64f0*/  LOP3.LUT R18, R14.reuse, 0x380038, RZ, 0xc0, !PT ;  /* 0x003800380e127812 */ /* 0x040fe400078ec0ff */
[----:B------:R-:W-:Y:S02]  /*6500*/  SHF.R.U32.HI R34, RZ, 0x6, R14 ;  /* 0x00000006ff227819 */ /* 0x000fe4000001160e */
[----:B------:R-:W-:Y:S02]  /*6510*/  LOP3.LUT R71, R14, 0x70007, RZ, 0xc0, !PT ;  /* 0x000700070e477812 */ /* 0x000fe400078ec0ff */
[C---:B------:R-:W-:Y:S02]  /*6520*/  LOP3.LUT R2, R12.reuse, 0x380038, RZ, 0xc0, !PT ;  /* 0x003800380c027812 */ /* 0x040fe400078ec0ff */
[----:B------:R-:W-:Y:S02]  /*6530*/  SHF.R.U32.HI R32, RZ, 0x6, R12 ;  /* 0x00000006ff207819 */ /* 0x000fe4000001160c */
[----:B------:R-:W-:-:S02]  /*6540*/  LOP3.LUT R69, R12, 0x70007, RZ, 0xc0, !PT ;  /* 0x000700070c457812 */ /* 0x000fc400078ec0ff */
[--C-:B------:R-:W-:Y:S02]  /*6550*/  SHF.R.U32.HI R14, RZ, 0xe, R8.reuse ;  /* 0x0000000eff0e7819 */ /* 0x100fe40000011608 */
[----:B------:R-:W-:Y:S02]  /*6560*/  LOP3.LUT R3, R3, 0x10001, RZ, 0xc0, !PT ;  /* 0x0001000103037812 */ /* 0x000fe400078ec0ff */
[C---:B------:R-:W-:Y:S02]  /*6570*/  LOP3.LUT R12, R8.reuse, 0x380038, RZ, 0xc0, !PT ;  /* 0x00380038080c7812 */ /* 0x040fe400078ec0ff */
[----:B------:R-:W-:Y:S02]  /*6580*/  SHF.R.U32.HI R82, RZ, 0x6, R8 ;  /* 0x00000006ff527819 */ /* 0x000fe40000011608 */
[----:B------:R-:W-:Y:S02]  /*6590*/  LOP3.LUT R74, R8, 0x70007, RZ, 0xc0, !PT ;  /* 0x00070007084a7812 */ /* 0x000fe400078ec0ff */
[----:B------:R-:W-:-:S02]  /*65a0*/  SHF.R.U32.HI R8, RZ, 0xe, R9 ;  /* 0x0000000eff087819 */ /* 0x000fc40000011609 */
[----:B------:R-:W-:Y:S02]  /*65b0*/  LOP3.LUT R17, R17, 0x10001, RZ, 0xc0, !PT ;  /* 0x0001000111117812 */ /* 0x000fe400078ec0ff */
[--C-:B------:R-:W-:Y:S02]  /*65c0*/  SHF.R.U32.HI R23, RZ, 0xf, R15.reuse ;  /* 0x0000000fff177819 */ /* 0x100fe4000001160f */
[C---:B------:R-:W-:Y:S02]  /*65d0*/  LOP3.LUT R21, R15.reuse, 0x380038, RZ, 0xc0, !PT ;  /* 0x003800380f157812 */ /* 0x040fe400078ec0ff */
[----:B------:R-:W-:Y:S02]  /*65e0*/  SHF.R.U32.HI R35, RZ, 0x6, R15 ;  /* 0x00000006ff237819 */ /* 0x000fe4000001160f */
[----:B------:R-:W-:Y:S02]  /*65f0*/  LOP3.LUT R73, R15, 0x70007, RZ, 0xc0, !PT ;  /* 0x000700070f497812 */ /* 0x000fe400078ec0ff */
[----:B------:R-:W-:-:S02]  /*6600*/  LOP3.LUT R3, R3, 0x20002, R14, 0xf8, !PT ;  /* 0x0002000203037812 */ /* 0x000fc400078ef80e */
[C---:B------:R-:W-:Y:S02]  /*6610*/  LOP3.LUT R16, R13.reuse, 0x380038, RZ, 0xc0, !PT ;  /* 0x003800380d107812 */ /* 0x040fe400078ec0ff */
[----:B------:R-:W-:Y:S02]  /*6620*/  SHF.R.U32.HI R33, RZ, 0x6, R13 ;  /* 0x00000006ff217819 */ /* 0x000fe4000001160d */
[----:B------:R-:W-:Y:S01]  /*6630*/  LOP3.LUT R67, R13, 0x70007, RZ, 0xc0, !PT ;  /* 0x000700070d437812 */ /* 0x000fe200078ec0ff */
[----:B------:R-:W-:Y:S01]  /*6640*/  IMAD.MOV.U32 R13, RZ, RZ, 0x3000 ;  /* 0x00003000ff0d7424 */ /* 0x000fe200078e00ff */
[----:B------:R-:W-:Y:S02]  /*6650*/  LOP3.LUT R15, R9, 0x380038, RZ, 0xc0, !PT ;  /* 0x00380038090f7812 */ /* 0x000fe400078ec0ff */
[----:B------:R-:W-:Y:S02]  /*6660*/  SHF.R.U32.HI R22, RZ, 0xe, R10 ;  /* 0x0000000eff167819 */ /* 0x000fe4000001160a */
[----:B------:R-:W-:-:S02]  /*6670*/  LOP3.LUT R19, R19, 0x10001, RZ, 0xc0, !PT ;  /* 0x0001000113137812 */ /* 0x000fc400078ec0ff */
[C---:B------:R-:W-:Y:S02]  /*6680*/  LOP3.LUT R20, R10.reuse, 0x380038, RZ, 0xc0, !PT ;  /* 0x003800380a147812 */ /* 0x040fe400078ec0ff */
[----:B------:R-:W-:Y:S02]  /*6690*/  SHF.R.U32.HI R86, RZ, 0x6, R10 ;  /* 0x00000006ff567819 */ /* 0x000fe4000001160a */
[----:B------:R-:W-:Y:S02]  /*66a0*/  LOP3.LUT R78, R10, 0x70007, RZ, 0xc0, !PT ;  /* 0x000700070a4e7812 */ /* 0x000fe400078ec0ff */
[----:B------:R-:W-:Y:S02]  /*66b0*/  LOP3.LUT R17, R17, 0x20002, R8, 0xf8, !PT ;  /* 0x0002000211117812 */ /* 0x000fe400078ef808 */
[----:B------:R-:W-:Y:S02]  /*66c0*/  LOP3.LUT R2, R2, 0x64006400, RZ, 0xfc, !PT ;  /* 0x6400640002027812 */ /* 0x000fe400078efcff */
[----:B------:R-:W-:-:S02]  /*66d0*/  SHF.R.U32.HI R84, RZ, 0x6, R9 ;  /* 0x00000006ff547819 */ /* 0x000fc40000011609 */
[----:B------:R-:W-:Y:S01]  /*66e0*/  LOP3.LUT R10, R11, 0x380038, RZ, 0xc0, !PT ;  /* 0x003800380b0a7812 */ /* 0x000fe200078ec0ff */
[----:B------:R-:W-:Y:S01]  /*66f0*/  HFMA2 R72, R2, R13.H0_H0, -132, -132 ;  /* 0xd820d82002487431 */ /* 0x000fe2000004000d */
[--C-:B------:R-:W-:Y:S02]  /*6700*/  SHF.R.U32.HI R88, RZ, 0x6, R11.reuse ;  /* 0x00000006ff587819 */ /* 0x100fe4000001160b */
[----:B------:R-:W-:Y:S02]  /*6710*/  LOP3.LUT R76, R9, 0x70007, RZ, 0xc0, !PT ;  /* 0x00070007094c7812 */ /* 0x000fe400078ec0ff */
[----:B------:R-:W-:Y:S02]  /*6720*/  LOP3.LUT R22, R19, 0x20002, R22, 0xf8, !PT ;  /* 0x0002000213167812 */ /* 0x000fe400078ef816 */
[----:B------:R-:W-:Y:S02]  /*6730*/  LOP3.LUT R16, R16, 0x64006400, RZ, 0xfc, !PT ;  /* 0x6400640010107812 */ /* 0x000fe400078efcff */
[----:B------:R-:W-:-:S02]  /*6740*/  SHF.R.U32.HI R24, RZ, 0xe, R11 ;  /* 0x0000000eff187819 */ /* 0x000fc4000001160b */
[----:B------:R-:W-:Y:S01]  /*6750*/  LOP3.LUT R23, R23, 0x10001, RZ, 0xc0, !PT ;  /* 0x0001000117177812 */ /* 0x000fe200078ec0ff */
[-C--:B------:R-:W-:Y:S01]  /*6760*/  HFMA2 R70, R16, R13.reuse.H0_H0, -132, -132 ;  /* 0xd820d82010467431 */ /* 0x080fe2000004000d */
[----:B------:R-:W-:Y:S02]  /*6770*/  LOP3.LUT R28, R10, 0x64006400, RZ, 0xfc, !PT ;  /* 0x640064000a1c7812 */ /* 0x000fe400078efcff */
[----:B------:R-:W-:Y:S02]  /*6780*/  LOP3.LUT R10, R34, 0x380038, RZ, 0xc0, !PT ;  /* 0x00380038220a7812 */ /* 0x000fe400078ec0ff */
[----:B------:R-:W-:Y:S01]  /*6790*/  LOP3.LUT R18, R18, 0x64006400, RZ, 0xfc, !PT ;  /* 0x6400640012127812 */ /* 0x000fe200078efcff */
[-C--:B------:R-:W-:Y:S01]  /*67a0*/  HFMA2 R45, R28, R13.reuse.H0_H0, -132, -132 ;  /* 0xd820d8201c2d7431 */ /* 0x080fe2000004000d */
[----:B------:R-:W-:Y:S02]  /*67b0*/  LOP3.LUT R12, R12, 0x64006400, RZ, 0xfc, !PT ;  /* 0x640064000c0c7812 */ /* 0x000fe400078efcff */
        /* <DEDUP_REMOVED lines=18> */
[----:B------:R-:W-:Y:S01]  /*68e0*/  LOP3.LUT R76, R76, 0x64006400, RZ, 0xfc, !PT ;  /* 0x640064004c4c7812 */ /* 0x000fe200078efcff */
[----:B------:R-:W-:Y:S01]  /*68f0*/  HADD2 R73, R73, -1028, -1028 ;  /* 0xe404e40449497430 */ /* 0x000fe20000000000 */
[----:B------:R-:W-:Y:S02]  /*6900*/  ISETP.GE.AND P0, PT, R62, 0x2, PT ;  /* 0x000000023e00780c */ /* 0x000fe40003f06270 */
[----:B------:R-:W-:Y:S01]  /*6910*/  PRMT R61, R61, 0x5410, R60 ;  /* 0x000054103d3d7816 */ /* 0x000fe2000000003c */
[----:B0-----:R-:W-:Y:S01]  /*6920*/  HFMA2 R81, R73, R36, RZ.H0_H0 ;  /* 0x0000002449517231 */ /* 0x001fe200000400ff */
[----:B------:R-:W-:-:S02]  /*6930*/  PRMT R59, R59, 0x5410, R58 ;  /* 0x000054103b3b7816 */ /* 0x000fc4000000003a */
[--C-:B--2---:R-:W-:Y:S02]  /*6940*/  SHF.R.U32.HI R90, RZ, 0xd, R4.reuse ;  /* 0x0000000dff5a7819 */ /* 0x104fe40000011604 */
[----:B------:R-:W-:Y:S02]  /*6950*/  SHF.R.U32.HI R40, RZ, 0xd, R5 ;  /* 0x0000000dff287819 */ /* 0x000fe40000011605 */
[C---:B------:R-:W-:Y:S02]  /*6960*/  LOP3.LUT R8, R4.reuse, 0x380038, RZ, 0xc0, !PT ;  /* 0x0038003804087812 */ /* 0x040fe400078ec0ff */
[----:B------:R-:W-:Y:S02]  /*6970*/  SHF.R.U32.HI R43, RZ, 0x6, R4 ;  /* 0x00000006ff2b7819 */ /* 0x000fe40000011604 */
[----:B------:R-:W-:Y:S02]  /*6980*/  LOP3.LUT R83, R4, 0x70007, RZ, 0xc0, !PT ;  /* 0x0007000704537812 */ /* 0x000fe400078ec0ff */
[----:B------:R-:W-:-:S02]  /*6990*/  SHF.R.U32.HI R41, RZ, 0xd, R6 ;  /* 0x0000000dff297819 */ /* 0x000fc40000011606 */
[C---:B------:R-:W-:Y:S02]  /*69a0*/  LOP3.LUT R14, R6.reuse, 0x380038, RZ, 0xc0, !PT ;  /* 0x00380038060e7812 */ /* 0x040fe400078ec0ff */
[----:B------:R-:W-:Y:S02]  /*69b0*/  SHF.R.U32.HI R92, RZ, 0x6, R6 ;  /* 0x00000006ff5c7819 */ /* 0x000fe40000011606 */
[----:B------:R-:W-:Y:S02]  /*69c0*/  LOP3.LUT R87, R6, 0x70007, RZ, 0xc0, !PT ;  /* 0x0007000706577812 */ /* 0x000fe400078ec0ff */
[----:B------:R-:W-:Y:S02]  /*69d0*/  LOP3.LUT R90, R3, 0x40004, R90, 0xf8, !PT ;  /* 0x00040004035a7812 */ /* 0x000fe400078ef85a */
[----:B------:R-:W-:Y:S02]  /*69e0*/  LOP3.LUT R4, R82, 0x380038, RZ, 0xc0, !PT ;  /* 0x0038003852047812 */ /* 0x000fe400078ec0ff */
[----:B------:R-:W-:-:S02]  /*69f0*/  LOP3.LUT R6, R15, 0x64006400, RZ, 0xfc, !PT ;  /* 0x640064000f067812 */ /* 0x000fc400078efcff */
[----:B------:R-:W-:Y:S02]  /*6a00*/  LOP3.LUT R3, R32, 0x380038, RZ, 0xc0, !PT ;  /* 0x0038003820037812 */ /* 0x000fe400078ec0ff */
[C---:B------:R-:W-:Y:S01]  /*6a10*/  LOP3.LUT R9, R5.reuse, 0x380038, RZ, 0xc0, !PT ;  /* 0x0038003805097812 */ /* 0x040fe200078ec0ff */
[----:B------:R-:W-:Y:S01]  /*6a20*/  HFMA2 R49, R6, R13.H0_H0, -132, -132 ;  /* 0xd820d82006317431 */ /* 0x000fe2000004000d */
[----:B------:R-:W-:Y:S02]  /*6a30*/  SHF.R.U32.HI R91, RZ, 0x6, R5 ;  /* 0x00000006ff5b7819 */ /* 0x000fe40000011605 */
[----:B------:R-:W-:Y:S02]  /*6a40*/  LOP3.LUT R85, R5, 0x70007, RZ, 0xc0, !PT ;  /* 0x0007000705557812 */ /* 0x000fe400078ec0ff */
[----:B------:R-:W-:Y:S02]  /*6a50*/  SHF.R.U32.HI R42, RZ, 0xd, R7 ;  /* 0x0000000dff2a7819 */ /* 0x000fe40000011607 */
[----:B------:R-:W-:-:S02]  /*6a60*/  LOP3.LUT R19, R7, 0x380038, RZ, 0xc0, !PT ;  /* 0x0038003807137812 */ /* 0x000fc400078ec0ff */
[----:B------:R-:W-:Y:S02]  /*6a70*/  SHF.R.U32.HI R93, RZ, 0x6, R7 ;  /* 0x00000006ff5d7819 */ /* 0x000fe40000011607 */
[----:B------:R-:W-:Y:S02]  /*6a80*/  LOP3.LUT R89, R7, 0x70007, RZ, 0xc0, !PT ;  /* 0x0007000707597812 */ /* 0x000fe400078ec0ff */
[----:B------:R-:W-:Y:S02]  /*6a90*/  LOP3.LUT R40, R17, 0x40004, R40, 0xf8, !PT ;  /* 0x0004000411287812 */ /* 0x000fe400078ef828 */
[----:B------:R-:W-:Y:S02]  /*6aa0*/  LOP3.LUT R5, R33, 0x380038, RZ, 0xc0, !PT ;  /* 0x0038003821057812 */ /* 0x000fe400078ec0ff */
        /* <DEDUP_REMOVED lines=18> */
[----:B------:R-:W-:Y:S02]  /*6bd0*/  LOP3.LUT R2, R2, 0x64006400, RZ, 0xfc, !PT ;  /* 0x6400640002027812 */ /* 0x000fe400078efcff */
[----:B------:R-:W-:Y:S02]  /*6be0*/  LOP3.LUT R8, R8, 0x64006400, RZ, 0xfc, !PT ;  /* 0x6400640008087812 */ /* 0x000fe400078efcff */
[----:B------:R-:W-:Y:S01]  /*6bf0*/  LOP3.LUT R10, R9, 0x64006400, RZ, 0xfc, !PT ;  /* 0x64006400090a7812 */ /* 0x000fe200078efcff */
[-C--:B------:R-:W-:Y:S01]  /*6c00*/  HFMA2 R16, R2, R13.reuse.H0_H0, -132, -132 ;  /* 0xd820d82002107431 */ /* 0x080fe2000004000d */
[----:B------:R-:W-:Y:S01]  /*6c10*/  LOP3.LUT R7, R93, 0x380038, RZ, 0xc0, !PT ;  /* 0x003800385d077812 */ /* 0x000fe200078ec0ff */
[----:B------:R-:W-:Y:S01]  /*6c20*/  HFMA2 R20, R8, R13.H0_H0, -132, -132 ;  /* 0xd820d82008147431 */ /* 0x000fe2000004000d */
[----:B------:R-:W-:-:S02]  /*6c30*/  LOP3.LUT R4, R3, 0x64006400, RZ, 0xfc, !PT ;  /* 0x6400640003047812 */ /* 0x000fc400078efcff */
[----:B------:R-:W-:Y:S02]  /*6c40*/  LOP3.LUT R41, R22, 0x40004, R41, 0xf8, !PT ;  /* 0x0004000416297812 */ /* 0x000fe400078ef829 */
        /* <DEDUP_REMOVED lines=86> */
[-C--:B0-----:R-:W-:Y:S01]  /*71b0*/  HFMA2.MMA R38, R12, R28.reuse, R38 ;  /* 0x0000001c0c267235 */ /* 0x081fe20000000026 */
[----:B------:R-:W-:Y:S01]  /*71c0*/  LOP3.LUT R36, R78, 0x64006400, RZ, 0xfc, !PT ;  /* 0x640064004e247812 */ /* 0x000fe200078efcff */
[-C--:B------:R-:W-:Y:S01]  /*71d0*/  HFMA2 R39, R10, R28.reuse, R94 ;  /* 0x0000001c0a277231 */ /* 0x080fe2000000005e */
[----:B------:R-:W-:Y:S01]  /*71e0*/  HFMA2.MMA R95, R8, R28, R95 ;  /* 0x0000001c085f7235 */ /* 0x000fe2000000005f */
[----:B------:R-:W-:Y:S01]  /*71f0*/  HADD2 R78, R76, -1028, -1028 ;  /* 0xe404e4044c4e7430 */ /* 0x000fe20000000000 */
[----:B------:R-:W-:Y:S01]  /*7200*/  LOP3.LUT R84, R84, 0x64006400, RZ, 0xfc, !PT ;  /* 0x6400640054547812 */ /* 0x000fe200078efcff */
[-C--:B------:R-:W-:Y:S01]  /*7210*/  HFMA2.MMA R38, R80, R29.reuse, R38 ;  /* 0x0000001d50267235 */ /* 0x080fe20000000026 */
[----:B------:R-:W-:Y:S01]  /*7220*/  HADD2 R76, R36, -1028, -1028 ;  /* 0xe404e404244c7430 */ /* 0x000fe20000000000 */
[----:B------:R-:W-:Y:S01]  /*7230*/  LOP3.LUT R86, R86, 0x64006400, RZ, 0xfc, !PT ;  /* 0x6400640056567812 */ /* 0x000fe200078efcff */
[----:B------:R-:W-:Y:S01]  /*7240*/  HFMA2 R96, R6, R28, R96 ;  /* 0x0000001c06607231 */ /* 0x000fe20000000060 */
[----:B------:R-:W-:Y:S01]  /*7250*/  LOP3.LUT R28, R88, 0x64006400, RZ, 0xfc, !PT ;  /* 0x64006400581c7812 */ /* 0x000fe200078efcff */
[----:B------:R-:W-:Y:S01]  /*7260*/  HADD2 R74, R37, -1028, -1028 ;  /* 0xe404e404254a7430 */ /* 0x000fe20000000000 */
[----:B------:R-:W-:Y:S01]  /*7270*/  LOP3.LUT R83, R83, 0x64006400, RZ, 0xfc, !PT ;  /* 0x6400640053537812 */ /* 0x000fe200078efcff */
[-C--:B------:R-:W-:Y:S01]  /*7280*/  HFMA2 R39, R78, R29.reuse, R39 ;  /* 0x0000001d4e277231 */ /* 0x080fe20000000027 */
[----:B------:R-:W-:Y:S01]  /*7290*/  HFMA2.MMA R95, R76, R29, R95 ;  /* 0x0000001d4c5f7235 */ /* 0x000fe2000000005f */
[----:B------:R-:W-:Y:S01]  /*72a0*/  HFMA2 R96, R74, R29, R96 ;  /* 0x0000001d4a607231 */ /* 0x000fe20000000060 */
[-C--:B------:R-:W-:Y:S01]  /*72b0*/  HFMA2.MMA R29, R51, R30.reuse, R38 ;  /* 0x0000001e331d7235 */ /* 0x080fe20000000026 */
[-C--:B------:R-:W-:Y:S01]  /*72c0*/  HFMA2 R94, R49, R30.reuse, R39 ;  /* 0x0000001e315e7231 */ /* 0x080fe20000000027 */
[----:B------:R-:W-:Y:S01]  /*72d0*/  LOP3.LUT R43, R43, 0x70007, RZ, 0xc0, !PT ;  /* 0x000700072b2b7812 */ /* 0x000fe200078ec0ff */
[----:B------:R-:W0:Y:S01]  /*72e0*/  LDS.128 R36, [UR4+0x30] ;  /* 0x00003004ff247984 */ /* 0x000e220008000c00 */
[----:B------:R-:W-:Y:S01]  /*72f0*/  HADD2 R88, R82, -1028, -1028 ;  /* 0xe404e40452587430 */ /* 0x000fe20000000000 */
[----:B------:R-:W-:Y:S01]  /*7300*/  HFMA2.MMA R95, R47, R30, R95 ;  /* 0x0000001e2f5f7235 */ /* 0x000fe2000000005f */
[----:B------:R-:W-:Y:S01]  /*7310*/  HADD2 R82, R84, -1028, -1028 ;  /* 0xe404e40454527430 */ /* 0x000fe20000000000 */
[----:B------:R-:W-:Y:S01]  /*7320*/  LOP3.LUT R92, R92, 0x70007, RZ, 0xc0, !PT ;  /* 0x000700075c5c7812 */ /* 0x000fe200078ec0ff */
[----:B------:R-:W-:Y:S01]  /*7330*/  HADD2 R84, R86, -1028, -1028 ;  /* 0xe404e40456547430 */ /* 0x000fe20000000000 */
[----:B------:R-:W-:Y:S01]  /*7340*/  LOP3.LUT R85, R85, 0x64006400, RZ, 0xfc, !PT ;  /* 0x6400640055557812 */ /* 0x000fe200078efcff */
[-C--:B------:R-:W-:Y:S01]  /*7350*/  HFMA2.MMA R29, R88, R31.reuse, R29 ;  /* 0x0000001f581d7235 */ /* 0x080fe2000000001d */
[----:B------:R-:W-:Y:S01]  /*7360*/  HFMA2 R96, R45, R30, R96 ;  /* 0x0000001e2d607231 */ /* 0x000fe20000000060 */
[----:B------:R-:W-:Y:S01]  /*7370*/  LOP3.LUT R93, R93, 0x70007, RZ, 0xc0, !PT ;  /* 0x000700075d5d7812 */ /* 0x000fe200078ec0ff */
[----:B------:R-:W-:Y:S01]  /*7380*/  HADD2 R86, R28, -1028, -1028 ;  /* 0xe404e4041c567430 */ /* 0x000fe20000000000 */
[----:B------:R-:W-:Y:S01]  /*7390*/  HFMA2.MMA R95, R84, R31, R95 ;  /* 0x0000001f545f7235 */ /* 0x000fe2000000005f */
[----:B------:R-:W-:Y:S01]  /*73a0*/  LOP3.LUT R28, R87, 0x64006400, RZ, 0xfc, !PT ;  /* 0x64006400571c7812 */ /* 0x000fe200078efcff */
[-C--:B-1----:R-:W-:Y:S01]  /*73b0*/  HFMA2.MMA R30, R27, R32.reuse, R29 ;  /* 0x000000201b1e7235 */ /* 0x082fe2000000001d */
[----:B------:R-:W-:Y:S01]  /*73c0*/  LOP3.LUT R29, R89, 0x64006400, RZ, 0xfc, !PT ;  /* 0x64006400591d7812 */ /* 0x000fe200078efcff */
[----:B------:R-:W-:Y:S01]  /*73d0*/  HADD2 R89, R83, -1028, -1028 ;  /* 0xe404e40453597430 */ /* 0x000fe20000000000 */
[----:B------:R-:W-:Y:S01]  /*73e0*/  LOP3.LUT R43, R43, 0x64006400, RZ, 0xfc, !PT ;  /* 0x640064002b2b7812 */ /* 0x000fe200078efcff */
        /* <DEDUP_REMOVED lines=8> */
[-C--:B------:R-:W-:Y:S01]  /*7470*/  HFMA2.MMA R30, R89, R34.reuse, R30 ;  /* 0x00000022591e7235 */ /* 0x080fe2000000001e */
[----:B------:R-:W-:Y:S01]  /*7480*/  HFMA2 R96, R21, R32, R96 ;  /* 0x0000002015607231 */ /* 0x000fe20000000060 */
[----:B------:R-:W-:Y:S01]  /*7490*/  LOP3.LUT R91, R91, 0x70007, RZ, 0xc0, !PT ;  /* 0x000700075b5b7812 */ /* 0x000fe200078ec0ff */
        /* <DEDUP_REMOVED lines=30> */
[----:B------:R-:W-:-:S02]  /*7680*/  HFMA2 R96, R13, R37, R96 ;  /* 0x000000250d607231 */ /* 0x000fc40000000060 */
        /* <DEDUP_REMOVED lines=251> */
.L_x_819:
[----:B------:R-:W-:Y:S01]  /*8640*/  IADD3 R64, R64, 0x20, RZ ;  /* 0x0000002040407810 */ /* 0x000fe20007ffe0ff */
[----:B------:R-:W-:Y:S01]  /*8650*/  UIADD3 UR4, UR4, 0x40, URZ ;  /* 0x0000004004047890 */ /* 0x000fe2000fffe03f */
[----:B0-----:R-:W-:Y:S02]  /*8660*/  IMAD.WIDE R2, R46, 0x4, R98 ;  /* 0x000000042e027825 */ /* 0x001fe400078e0262 */
[C---:B------:R-:W-:Y:S02]  /*8670*/  ISETP.GE.AND P0, PT, R64.reuse, c[0x0][0x1b8], PT ;  /* 0x00006e0040007a0c */ /* 0x040fe40003f06270 */
[----:B------:R-:W-:-:S13]  /*8680*/  ISETP.LT.AND P2, PT, R64, R63, PT ;  /* 0x0000003f4000720c */ /* 0x000fda0003f41270 */
[----:B------:R-:W-:Y:S05]  /*8690*/  @!P0 BRA P2, `(.L_x_820) ;  /* 0xffffdd7000008947 */ /* 0x000fea000103ffff */
.L_x_818:
[----:B------:R-:W-:-:S04]  /*86a0*/  LEA R65, R65, 0x20, 0x5 ;  /* 0x0000002041417811 */ /* 0x000fc800078e28ff */
[----:B------:R-:W-:-:S04]  /*86b0*/  IMNMX R65, R65, c[0x0][0x190], PT ;  /* 0x0000640041417a17 */ /* 0x000fc80003800200 */
[----:B------:R-:W-:-:S04]  /*86c0*/  ISETP.GE.AND P0, PT, R64, R65, PT ;  /* 0x000000414000720c */ /* 0x000fc80003f06270 */
[----:B------:R-:W-:-:S13]  /*86d0*/  ISETP.GE.OR P0, PT, R64, c[0x0][0x1bc], P0 ;  /* 0x00006f0040007a0c */ /* 0x000fda0000706670 */
[----:B------:R-:W-:Y:S05]  /*86e0*/  @P0 BRA `(.L_x_821) ;  /* 0x0000125000000947 */ /* 0x000fea0003800000 */
[----:B-----5:R-:W-:-:S05]  /*86f0*/  IMAD.MOV.U32 R13, RZ, RZ, c[0x0][0x18c] ;  /* 0x00006300ff0d7624 */ /* 0x020fca00078e00ff */
[----:B------:R-:W-:-:S04]  /*8700*/  SHF.R.S32.HI R0, RZ, 0x1f, R13 ;  /* 0x0000001fff007819 */ /* 0x000fc8000001140d */
[----:B------:R-:W-:Y:S02]  /*8710*/  SHF.L.U64.HI R0, R13, 0x2, R0 ;  /* 0x000000020d007819 */ /* 0x000fe40000010200 */
.L_x_823:
[----:B------:R-:W-:Y:S05]  /*8720*/  @!P1 BRA `(.L_x_822) ;  /* 0x000011a000009947 */ /* 0x000fea0003800000 */
[----:B------:R-:W2:Y:S01]  /*8730*/  LDG.E.128.CONSTANT R4, [R2.64] ;  /* 0x0000000602047981 */ /* 0x000ea2000c1e9d00 */
[----:B------:R-:W-:Y:S01]  /*8740*/  IMAD.MOV.U32 R24, RZ, RZ, 0x3400 ;  /* 0x00003400ff187424 */ /* 0x000fe200078e00ff */
[----:B------:R-:W-:Y:S01]  /*8750*/  ISETP.GE.AND P0, PT, R62, 0x2, PT ;  /* 0x000000023e00780c */ /* 0x000fe20003f06270 */
[----:B------:R-:W-:Y:S01]  /*8760*/  IMAD.MOV.U32 R37, RZ, RZ, 0x2c00 ;  /* 0x00002c00ff257424 */ /* 0x000fe200078e00ff */
[----:B------:R-:W-:Y:S01]  /*8770*/  PRMT R61, R61, 0x5410, R60 ;  /* 0x000054103d3d7816 */ /* 0x000fe2000000003c */
[----:B------:R-:W-:Y:S01]  /*8780*/  IMAD.MOV.U32 R47, RZ, RZ, 0x2400 ;  /* 0x00002400ff2f7424 */ /* 0x000fe200078e00ff */
[----:B------:R-:W-:Y:S02]  /*8790*/  PRMT R24, R24, 0x5410, R24 ;  /* 0x0000541018187816 */ /* 0x000fe40000000018 */
[----:B------:R-:W-:Y:S02]  /*87a0*/  PRMT R59, R59, 0x5410, R58 ;  /* 0x000054103b3b7816 */ /* 0x000fe4000000003a */
[----:B------:R-:W-:-:S02]  /*87b0*/  PRMT R47, R47, 0x5410, R47 ;  /* 0x000054102f2f7816 */ /* 0x000fc4000000002f */
[C---:B--2---:R-:W-:Y:S02]  /*87c0*/  LOP3.LUT R8, R4.reuse, 0xc000c, RZ, 0xc0, !PT ;  /* 0x000c000c04087812 */ /* 0x044fe400078ec0ff */
        /* <DEDUP_REMOVED lines=11> */
[C---:B------:R-:W-:Y:S02]  /*8880*/  LOP3.LUT R11, R6.reuse, 0x300030, RZ, 0xc0, !PT ;  /* 0x00300030060b7812 */ /* 0x040fe400078ec0ff */
[C---:B------:R-:W-:Y:S02]  /*8890*/  LOP3.LUT R40, R6.reuse, 0xc000c0, RZ, 0xc0, !PT ;  /* 0x00c000c006287812 */ /* 0x040fe400078ec0ff */
[----:B------:R-:W-:Y:S02]  /*88a0*/  LOP3.LUT R38, R6, 0x30003, RZ, 0xc0, !PT ;  /* 0x0003000306267812 */ /* 0x000fe400078ec0ff */
[----:B------:R-:W-:Y:S02]  /*88b0*/  LOP3.LUT R6, R7, 0xc000c, RZ, 0xc0, !PT ;  /* 0x000c000c07067812 */ /* 0x000fe400078ec0ff */
[----:B------:R-:W-:Y:S02]  /*88c0*/  SHF.R.U32.HI R33, RZ, 0x8, R7 ;  /* 0x00000008ff217819 */ /* 0x000fe40000011607 */
[----:B------:R-:W-:-:S02]  /*88d0*/  LOP3.LUT R14, R4, 0x64006400, RZ, 0xfc, !PT ;  /* 0x64006400040e7812 */ /* 0x000fc400078efcff */
[----:B------:R-:W-:Y:S02]  /*88e0*/  LOP3.LUT R16, R5, 0x64006400, RZ, 0xfc, !PT ;  /* 0x6400640005107812 */ /* 0x000fe400078efcff */
[----:B------:R-:W-:Y:S01]  /*88f0*/  LOP3.LUT R18, R6, 0x64006400, RZ, 0xfc, !PT ;  /* 0x6400640006127812 */ /* 0x000fe200078efcff */
[-C--:B------:R-:W-:Y:S01]  /*8900*/  HFMA2 R14, R14, R24.reuse.H1_H1, -258, -258 ;  /* 0xdc08dc080e0e7431 */ /* 0x080fe20000060018 */
[C---:B------:R-:W-:Y:S01]  /*8910*/  LOP3.LUT R15, R7.reuse, 0x300030, RZ, 0xc0, !PT ;  /* 0x00300030070f7812 */ /* 0x040fe200078ec0ff */
[-C--:B------:R-:W-:Y:S01]  /*8920*/  HFMA2 R16, R16, R24.reuse.H1_H1, -258, -258 ;  /* 0xdc08dc0810107431 */ /* 0x080fe20000060018 */
[C---:B------:R-:W-:Y:S01]  /*8930*/  LOP3.LUT R44, R7.reuse, 0xc000c0, RZ, 0xc0, !PT ;  /* 0x00c000c0072c7812 */ /* 0x040fe200078ec0ff */
[----:B------:R-:W-:Y:S01]  /*8940*/  HFMA2 R18, R18, R24.H1_H1, -258, -258 ;  /* 0xdc08dc0812127431 */ /* 0x000fe20000060018 */
[----:B------:R-:W-:Y:S02]  /*8950*/  LOP3.LUT R43, R7, 0x30003, RZ, 0xc0, !PT ;  /* 0x00030003072b7812 */ /* 0x000fe400078ec0ff */
[----:B------:R-:W-:-:S02]  /*8960*/  LOP3.LUT R4, R35, 0xc000c, RZ, 0xc0, !PT ;  /* 0x000c000c23047812 */ /* 0x000fc400078ec0ff */
[----:B------:R-:W-:Y:S02]  /*8970*/  LOP3.LUT R5, R34, 0xc000c, RZ, 0xc0, !PT ;  /* 0x000c000c22057812 */ /* 0x000fe400078ec0ff */
[----:B------:R-:W-:Y:S02]  /*8980*/  LOP3.LUT R6, R31, 0xc000c, RZ, 0xc0, !PT ;  /* 0x000c000c1f067812 */ /* 0x000fe400078ec0ff */
[----:B------:R-:W-:Y:S02]  /*8990*/  LOP3.LUT R7, R33, 0xc000c, RZ, 0xc0, !PT ;  /* 0x000c000c21077812 */ /* 0x000fe400078ec0ff */
        /* <DEDUP_REMOVED lines=31> */
[----:B------:R-:W1:Y:S01]  /*8b90*/  LDS.128 R8, [UR4+0x10] ;  /* 0x00001004ff087984 */ /* 0x000e620008000c00 */
[-C--:B------:R-:W-:Y:S01]  /*8ba0*/  HFMA2 R27, R27, R37.reuse.H0_H0, -66, -66 ;  /* 0xd420d4201b1b7431 */ /* 0x080fe20000040025 */
[----:B------:R-:W-:Y:S01]  /*8bb0*/  LOP3.LUT R32, R35, 0xc000c0, RZ, 0xc0, !PT ;  /* 0x00c000c023207812 */ /* 0x000fe200078ec0ff */
[----:B------:R-:W-:Y:S01]  /*8bc0*/  HFMA2 R29, R29, R37.H0_H0, -66, -66 ;  /* 0xd420d4201d1d7431 */ /* 0x000fe20000040025 */
[----:B------:R-:W-:Y:S01]  /*8bd0*/  LOP3.LUT R37, R28, 0x64006400, RZ, 0xfc, !PT ;  /* 0x640064001c257812 */ /* 0x000fe200078efcff */
[----:B------:R-:W-:Y:S01]  /*8be0*/  HADD2 R39, R39, -1026, -1026 ;  /* 0xe402e40227277430 */ /* 0x000fe20000000000 */
[----:B------:R-:W-:-:S02]  /*8bf0*/  LOP3.LUT R41, R38, 0x64006400, RZ, 0xfc, !PT ;  /* 0x6400640026297812 */ /* 0x000fc400078efcff */
[----:B------:R-:W-:Y:S01]  /*8c00*/  LOP3.LUT R45, R43, 0x64006400, RZ, 0xfc, !PT ;  /* 0x640064002b2d7812 */ /* 0x000fe200078efcff */
[----:B------:R-:W-:Y:S01]  /*8c10*/  HADD2 R37, R37, -1026, -1026 ;  /* 0xe402e40225257430 */ /* 0x000fe20000000000 */
[----:B------:R-:W-:Y:S01]  /*8c20*/  LOP3.LUT R40, R34, 0xc000c0, RZ, 0xc0, !PT ;  /* 0x00c000c022287812 */ /* 0x000fe200078ec0ff */
[----:B------:R-:W-:Y:S01]  /*8c30*/  HADD2 R41, R41, -1026, -1026 ;  /* 0xe402e40229297430 */ /* 0x000fe20000000000 */
        /* <DEDUP_REMOVED lines=11> */
[----:B------:R-:W-:Y:S01]  /*8cf0*/  HADD2 R43, R45, -1026, -1026 ;  /* 0xe402e4022d2b7430 */ /* 0x000fe20000000000 */
[----:B------:R-:W-:Y:S01]  /*8d00*/  LOP3.LUT R46, R46, 0x64006400, RZ, 0xfc, !PT ;  /* 0x640064002e2e7812 */ /* 0x000fe200078efcff */
[-C--:B------:R-:W-:Y:S01]  /*8d10*/  HFMA2 R36, R44, R47.reuse.H1_H1, -18, -18 ;  /* 0xcc80cc802c247431 */ /* 0x080fe2000006002f */
[----:B0-----:R-:W-:Y:S01]  /*8d20*/  HFMA2.MMA R45, R37, R4, RZ ;  /* 0x00000004252d7235 */ /* 0x001fe200000000ff */
[-C--:B------:R-:W-:Y:S01]  /*8d30*/  HFMA2 R38, R38, R47.reuse.H1_H1, -18, -18 ;  /* 0xcc80cc8026267431 */ /* 0x080fe2000006002f */
[----:B------:R-:W-:Y:S01]  /*8d40*/  LOP3.LUT R35, R35, 0x30003, RZ, 0xc0, !PT ;  /* 0x0003000323237812 */ /* 0x000fe200078ec0ff */
[-C--:B------:R-:W-:Y:S01]  /*8d50*/  HFMA2 R40, R40, R47.reuse.H1_H1, -18, -18 ;  /* 0xcc80cc8028287431 */ /* 0x080fe2000006002f */
[----:B------:R-:W-:Y:S01]  /*8d60*/  LOP3.LUT R34, R34, 0x30003, RZ, 0xc0, !PT ;  /* 0x0003000322227812 */ /* 0x000fe200078ec0ff */
[-C--:B------:R-:W-:Y:S01]  /*8d70*/  HFMA2 R42, R42, R47.reuse.H1_H1, -18, -18 ;  /* 0xcc80cc802a2a7431 */ /* 0x080fe2000006002f */
[----:B------:R-:W-:Y:S01]  /*8d80*/  HFMA2.MMA R45, R12, R5, R45 ;  /* 0x000000050c2d7235 */ /* 0x000fe2000000002d */
[----:B------:R-:W-:Y:S01]  /*8d90*/  HFMA2 R44, R46, R47.H1_H1, -18, -18 ;  /* 0xcc80cc802e2c7431 */ /* 0x000fe2000006002f */
[----:B------:R-:W-:Y:S01]  /*8da0*/  HFMA2.MMA R47, R41, R4, RZ ;  /* 0x00000004292f7235 */ /* 0x000fe200000000ff */
[----:B------:R-:W-:-:S02]  /*8db0*/  HFMA2 R46, R39, R4, RZ.H0_H0 ;  /* 0x00000004272e7231 */ /* 0x000fc400000400ff */
[----:B------:R-:W-:Y:S01]  /*8dc0*/  HFMA2 R4, R43, R4, RZ.H0_H0 ;  /* 0x000000042b047231 */ /* 0x000fe200000400ff */
[----:B------:R-:W-:Y:S01]  /*8dd0*/  HFMA2.MMA R45, R15, R6, R45 ;  /* 0x000000060f2d7235 */ /* 0x000fe2000000002d */
[-C--:B------:R-:W-:Y:S01]  /*8de0*/  HFMA2 R46, R14, R5.reuse, R46 ;  /* 0x000000050e2e7231 */ /* 0x080fe2000000002e */
[----:B------:R-:W-:Y:S01]  /*8df0*/  HFMA2.MMA R47, R16, R5, R47 ;  /* 0x00000005102f7235 */ /* 0x000fe2000000002f */
[----:B------:R-:W-:Y:S01]  /*8e00*/  HFMA2 R4, R18, R5, R4 ;  /* 0x0000000512047231 */ /* 0x000fe20000000004 */
[----:B------:R-:W-:Y:S01]  /*8e10*/  LOP3.LUT R5, R33, 0x30003, RZ, 0xc0, !PT ;  /* 0x0003000321057812 */ /* 0x000fe200078ec0ff */
[-C--:B------:R-:W-:Y:S01]  /*8e20*/  HFMA2 R46, R17, R6.reuse, R46 ;  /* 0x00000006112e7231 */ /* 0x080fe2000000002e */
[----:B------:R-:W-:Y:S01]  /*8e30*/  LOP3.LUT R33, R34, 0x64006400, RZ, 0xfc, !PT ;  /* 0x6400640022217812 */ /* 0x000fe200078efcff */
[----:B------:R-:W-:Y:S01]  /*8e40*/  HFMA2 R49, R21, R6, R4 ;  /* 0x0000000615317231 */ /* 0x000fe20000000004 */
[----:B------:R-:W-:Y:S01]  /*8e50*/  LOP3.LUT R4, R31, 0x30003, RZ, 0xc0, !PT ;  /* 0x000300031f047812 */ /* 0x000fe200078ec0ff */
[----:B------:R-:W-:Y:S01]  /*8e60*/  HFMA2.MMA R47, R19, R6, R47 ;  /* 0x00000006132f7235 */ /* 0x000fe2000000002f */
[----:B------:R-:W-:Y:S01]  /*8e70*/  LOP3.LUT R31, R35, 0x64006400, RZ, 0xfc, !PT ;  /* 0x64006400231f7812 */ /* 0x000fe200078efcff */
[-C--:B------:R-:W-:Y:S01]  /*8e80*/  HFMA2.MMA R6, R28, R7.reuse, R45 ;  /* 0x000000071c067235 */ /* 0x080fe2000000002d */
[----:B------:R-:W-:Y:S01]  /*8e90*/  LOP3.LUT R4, R4, 0x64006400, RZ, 0xfc, !PT ;  /* 0x6400640004047812 */ /* 0x000fe200078efcff */
[----:B------:R-:W-:Y:S01]  /*8ea0*/  HFMA2 R46, R30, R7, R46 ;  /* 0x000000071e2e7231 */ /* 0x000fe2000000002e */
[----:B------:R-:W-:Y:S01]  /*8eb0*/  LOP3.LUT R5, R5, 0x64006400, RZ, 0xfc, !PT ;  /* 0x6400640005057812 */ /* 0x000fe200078efcff */
[----:B------:R-:W-:Y:S01]  /*8ec0*/  HADD2 R31, R31, -1026, -1026 ;  /* 0xe402e4021f1f7430 */ /* 0x000fe20000000000 */
[----:B------:R-:W-:Y:S01]  /*8ed0*/  HFMA2.MMA R47, R32, R7, R47 ;  /* 0x00000007202f7235 */ /* 0x000fe2000000002f */
[----:B------:R-:W-:-:S02]  /*8ee0*/  HADD2 R35, R4, -1026, -1026 ;  /* 0xe402e40204237430 */ /* 0x000fc40000000000 */
[----:B------:R-:W-:Y:S02]  /*8ef0*/  HADD2 R45, R5, -1026, -1026 ;  /* 0xe402e402052d7430 */ /* 0x000fe40000000000 */
[-C--:B-1----:R-:W-:Y:S01]  /*8f00*/  HFMA2.MMA R6, R31, R8.reuse, R6 ;  /* 0x000000081f067235 */ /* 0x082fe20000000006 */
[----:B------:R-:W-:Y:S01]  /*8f10*/  HADD2 R33, R33, -1026, -1026 ;  /* 0xe402e40221217430 */ /* 0x000fe20000000000 */
        /* <DEDUP_REMOVED lines=17> */
[----:B------:R-:W-:-:S05]  /*9030*/  HADD2 R49, R49.H0_H0, R49.H1_H1 ;  /* 0x3000003131317230 */ /* 0x000fca0000000800 */
        /* <DEDUP_REMOVED lines=104> */
[----:B------:R-:W-:-:S03]  /*96c0*/  HFMA2.MMA R41, R16, R5, R41 ;  /* 0x0000000510297235 */ /* 0x000fc60000000029 */
[-C--:B------:R-:W-:Y:S01]  /*96d0*/  HFMA2 R18, R21, R6.reuse, R4 ;  /* 0x0000000615127231 */ /* 0x080fe20000000004 */
[-C--:B------:R-:W-:Y:S01]  /*96e0*/  HFMA2.MMA R14, R15, R6.reuse, R37 ;  /* 0x000000060f0e7235 */ /* 0x080fe20000000025 */
[----:B------:R-:W-:Y:S01]  /*96f0*/  HFMA2 R15, R17, R6, R39 ;  /* 0x00000006110f7231 */ /* 0x000fe20000000027 */
[----:B------:R-:W-:Y:S01]  /*9700*/  HFMA2.MMA R16, R19, R6, R41 ;  /* 0x0000000613107235 */ /* 0x000fe20000000029 */
[-C--:B------:R-:W-:Y:S02]  /*9710*/  HFMA2 R18, R36, R7.reuse, R18 ;  /* 0x0000000724127231 */ /* 0x080fe40000000012 */
[----:B------:R-:W-:Y:S01]  /*9720*/  HFMA2 R15, R30, R7, R15 ;  /* 0x000000071e0f7231 */ /* 0x000fe2000000000f */
[-C--:B------:R-:W-:Y:S01]  /*9730*/  HFMA2.MMA R4, R28, R7.reuse, R14 ;  /* 0x000000071c047235 */ /* 0x080fe2000000000e */
[-C--:B-1----:R-:W-:Y:S01]  /*9740*/  HFMA2 R12, R45, R8.reuse, R18 ;  /* 0x000000082d0c7231 */ /* 0x082fe20000000012 */
[----:B------:R-:W-:Y:S01]  /*9750*/  HFMA2.MMA R16, R32, R7, R16 ;  /* 0x0000000720107235 */ /* 0x000fe20000000010 */
[----:B------:R-:W-:-:S02]  /*9760*/  HFMA2 R15, R33, R8, R15 ;  /* 0x00000008210f7231 */ /* 0x000fc4000000000f */
[-C--:B------:R-:W-:Y:S01]  /*9770*/  HFMA2 R12, R24, R9.reuse, R12 ;  /* 0x00000009180c7231 */ /* 0x080fe2000000000c */
[-C--:B------:R-:W-:Y:S01]  /*9780*/  HFMA2.MMA R4, R31, R8.reuse, R4 ;  /* 0x000000081f047235 */ /* 0x080fe20000000004 */
[----:B------:R-:W-:Y:S01]  /*9790*/  HFMA2 R15, R22, R9, R15 ;  /* 0x00000009160f7231 */ /* 0x000fe2000000000f */
[----:B------:R-:W-:Y:S01]  /*97a0*/  HFMA2.MMA R16, R35, R8, R16 ;  /* 0x0000000823107235 */ /* 0x000fe20000000010 */
[----:B------:R-:W-:-:S03]  /*97b0*/  HFMA2 R22, R29, R10, R12 ;  /* 0x0000000a1d167231 */ /* 0x000fc6000000000c */
[-C--:B------:R-:W-:Y:S01]  /*97c0*/  HFMA2.MMA R5, R20, R9.reuse, R4 ;  /* 0x0000000914057235 */ /* 0x080fe20000000004 */
[----:B------:R-:W-:Y:S01]  /*97d0*/  HFMA2 R20, R25, R10, R15 ;  /* 0x0000000a19147231 */ /* 0x000fe2000000000f */
[----:B------:R-:W-:Y:S01]  /*97e0*/  HFMA2.MMA R16, R26, R9, R16 ;  /* 0x000000091a107235 */ /* 0x000fe20000000010 */
[-C--:B------:R-:W-:Y:S02]  /*97f0*/  HFMA2 R22, R44, R11.reuse, R22 ;  /* 0x0000000b2c167231 */ /* 0x080fe40000000016 */
[----:B------:R-:W-:Y:S01]  /*9800*/  HFMA2 R20, R40, R11, R20 ;  /* 0x0000000b28147231 */ /* 0x000fe20000000014 */
[-C--:B------:R-:W-:Y:S01]  /*9810*/  HFMA2.MMA R19, R23, R10.reuse, R5 ;  /* 0x0000000a17137235 */ /* 0x080fe20000000005 */
[----:B------:R-:W-:Y:S01]  /*9820*/  HADD2 R22, R22.H0_H0, R22.H1_H1 ;  /* 0x3000001616167230 */ /* 0x000fe20000000800 */
        /* <DEDUP_REMOVED lines=10> */
.L_x_822:
[----:B------:R-:W-:Y:S01]  /*98d0*/  IADD3 R64, R64, 0x10, RZ ;  /* 0x0000001040407810 */ /* 0x000fe20007ffe0ff */
[----:B------:R-:W-:Y:S01]  /*98e0*/  UIADD3 UR4, UR4, 0x20, URZ ;  /* 0x0000002004047890 */ /* 0x000fe2000fffe03f */
[----:B------:R-:W-:Y:S02]  /*98f0*/  LEA R2, P2, R13, R2, 0x2 ;  /* 0x000000020d027211 */ /* 0x000fe400078410ff */
[C---:B------:R-:W-:Y:S02]  /*9900*/  ISETP.GE.AND P0, PT, R64.reuse, c[0x0][0x1bc], PT ;  /* 0x00006f0040007a0c */ /* 0x040fe40003f06270 */
[----:B------:R-:W-:Y:S01]  /*9910*/  ISETP.LT.AND P3, PT, R64, R63, PT ;  /* 0x0000003f4000720c */ /* 0x000fe20003f61270 */
[----:B------:R-:W-:-:S12]  /*9920*/  IMAD.X R3, R3, 0x1, R0, P2 ;  /* 0x0000000103037824 */ /* 0x000fd800010e0600 */
[----:B------:R-:W-:Y:S05]  /*9930*/  @!P0 BRA P3, `(.L_x_823) ;  /* 0xffffede000008947 */ /* 0x000fea000183ffff */
.L_x_821:
        /* <DEDUP_REMOVED lines=16> */
.L_x_827:
[----:B------:R-:W0:Y:S02]  /*9a40*/  LDS R4, [R0] ;  /* 0x0000000000047984 */ /* 0x000e240000000800 */
[----:B0-----:R-:W-:-:S06]  /*9a50*/  HADD2 R5, R4, R57 ;  /* 0x0000003904057230 */ /* 0x001fcc0000000000 */
[----:B------:R-:W0:Y:S02]  /*9a60*/  ATOMS.CAST.SPIN R5, [R0], R4, R5 ;  /* 0x000000040005738d */ /* 0x000e240001800005 */
[----:B0-----:R-:W-:-:S13]  /*9a70*/  ISETP.EQ.U32.AND P0, PT, R5, 0x1, PT ;  /* 0x000000010500780c */ /* 0x001fda0003f02070 */
[----:B------:R-:W-:Y:S05]  /*9a80*/  @!P0 BRA `(.L_x_827) ;  /* 0xffffffb000008947 */ /* 0x000fea000383ffff */
[----:B------:R-:W-:Y:S05]  /*9a90*/  BRA `(.L_x_825) ;  /* 0x0000003000007947 */ /* 0x000fea0003800000 */
.L_x_826:
[----:B------:R-:W2:Y:S02]  /*9aa0*/  LD.E R0, [R2.64] ;  /* 0x0000000602007980 */ /* 0x000ea4000c101900 */
[----:B--2---:R-:W-:-:S05]  /*9ab0*/  IMAD.IADD R5, R57, 0x1, R0 ;  /* 0x0000000139057824 */ /* 0x004fca00078e0200 */
[----:B------:R0:W-:Y:S02]  /*9ac0*/  ST.E [R2.64], R5 ;  /* 0x0000000502007985 */ /* 0x0001e4000c101906 */
.L_x_825:
[----:B------:R-:W-:Y:S05]  /*9ad0*/  BSYNC B0 ;  /* 0x0000000000007941 */ /* 0x000fea0003800000 */
.L_x_824:
[----:B------:R-:W2:Y:S01]  /*9ae0*/  ATOM.E.ADD.F16x2.RN.STRONG.GPU P0, RZ, [R2.64+0x4], R56 ;  /* 0x0000043802ff798a */ /* 0x000ea2000810e9c6 */
[----:B------:R-:W-:Y:S01]  /*9af0*/  BSSY B0, `(.L_x_828) ;  /* 0x000000f000007945 */ /* 0x000fe20003800000 */
[----:B--2---:R-:W-:Y:S05]  /*9b00*/  @P0 BRA `(.L_x_829) ;  /* 0x000000d000000947 */ /* 0x004fea0003800000 */
[----:B------:R-:W1:Y:S02]  /*9b10*/  QSPC.E.S P0, RZ, [R2+0x4] ;  /* 0x0000040002ff73aa */ /* 0x000e640000000500 */
[----:B-1----:R-:W-:Y:S05]  /*9b20*/  @!P0 BRA `(.L_x_830) ;  /* 0x0000008000008947 */ /* 0x002fea0003800000 */
[----:B------:R-:W-:-:S04]  /*9b30*/  IADD3 R0, R2, 0x4, RZ ;  /* 0x0000000402007810 */ /* 0x000fc80007ffe0ff */
[----:B------:R-:W-:-:S05]  /*9b40*/  LOP3.LUT R0, R0, 0xffffff, RZ, 0xc0, !PT ;  /* 0x00ffffff00007812 */ /* 0x000fca00078ec0ff */
.L_x_831:
[----:B------:R-:W1:Y:S02]  /*9b50*/  LDS R4, [R0] ;  /* 0x0000000000047984 */ /* 0x000e640000000800 */
[----:B01----:R-:W-:-:S10]  /*9b60*/  HFMA2.MMA R5, R4, 1, 1, R56 ;  /* 0x3c003c0004057835 */ /* 0x003fd40000000038 */
[----:B------:R-:W0:Y:S02]  /*9b70*/  ATOMS.CAST.SPIN R5, [R0], R4, R5 ;  /* 0x000000040005738d */ /* 0x000e240001800005 */
[----:B0-----:R-:W-:-:S13]  /*9b80*/  ISETP.EQ.U32.AND P0, PT, R5, 0x1, PT ;  /* 0x000000010500780c */ /* 0x001fda0003f02070 */
[----:B------:R-:W-:Y:S05]  /*9b90*/  @!P0 BRA `(.L_x_831) ;  /* 0xffffffb000008947 */ /* 0x000fea000383ffff */
[----:B------:R-:W-:Y:S05]  /*9ba0*/  BRA `(.L_x_829) ;  /* 0x0000003000007947 */ /* 0x000fea0003800000 */
.L_x_830:
[----:B------:R-:W2:Y:S02]  /*9bb0*/  LD.E R0, [R2.64+0x4] ;  /* 0x0000040602007980 */ /* 0x000ea4000c101900 */
[----:B0-2---:R-:W-:-:S05]  /*9bc0*/  IMAD.IADD R5, R56, 0x1, R0 ;  /* 0x0000000138057824 */ /* 0x005fca00078e0200 */
[----:B------:R0:W-:Y:S02]  /*9bd0*/  ST.E [R2.64+0x4], R5 ;  /* 0x0000040502007985 */ /* 0x0001e4000c101906 */
.L_x_829:
[----:B------:R-:W-:Y:S05]  /*9be0*/  BSYNC B0 ;  /* 0x0000000000007941 */ /* 0x000fea0003800000 */
.L_x_828:
        /* <DEDUP_REMOVED lines=9> */
.L_x_835:
[----:B------:R-:W0:Y:S02]  /*9c80*/  LDS R4, [R0] ;  /* 0x0000000000047984 */ /* 0x000e240000000800 */
[----:B0-----:R-:W-:-:S06]  /*9c90*/  HADD2 R5, R4, R55 ;  /* 0x0000003704057230 */ /* 0x001fcc0000000000 */
[----:B------:R-:W0:Y:S02]  /*9ca0*/  ATOMS.CAST.SPIN R5, [R0], R4, R5 ;  /* 0x000000040005738d */ /* 0x000e240001800005 */
[----:B0-----:R-:W-:-:S13]  /*9cb0*/  ISETP.EQ.U32.AND P0, PT, R5, 0x1, PT ;  /* 0x000000010500780c */ /* 0x001fda0003f02070 */
[----:B------:R-:W-:Y:S05]  /*9cc0*/  @!P0 BRA `(.L_x_835) ;  /* 0xffffffb000008947 */ /* 0x000fea000383ffff */
[----:B------:R-:W-:Y:S05]  /*9cd0*/  BRA `(.L_x_833) ;  /* 0x0000003000007947 */ /* 0x000fea0003800000 */
.L_x_834:
[----:B------:R-:W2:Y:S02]  /*9ce0*/  LD.E R0, [R2.64] ;  /* 0x0000000602007980 */ /* 0x000ea4000c101900 */
[----:B--2---:R-:W-:-:S05]  /*9cf0*/  IMAD.IADD R5, R55, 0x1, R0 ;  /* 0x0000000137057824 */ /* 0x004fca00078e0200 */
[----:B------:R0:W-:Y:S02]  /*9d00*/  ST.E [R2.64], R5 ;  /* 0x0000000502007985 */ /* 0x0001e4000c101906 */
.L_x_833:
[----:B------:R-:W-:Y:S05]  /*9d10*/  BSYNC B0 ;  /* 0x0000000000007941 */ /* 0x000fea0003800000 */
.L_x_832:
[----:B------:R-:W2:Y:S01]  /*9d20*/  ATOM.E.ADD.F16x2.RN.STRONG.GPU P0, RZ, [R2.64+0x4], R54 ;  /* 0x0000043602ff798a */ /* 0x000ea2000810e9c6 */
[----:B------:R-:W-:Y:S01]  /*9d30*/  BSSY B0, `(.L_x_836) ;  /* 0x000000f000007945 */ /* 0x000fe20003800000 */
[----:B--2---:R-:W-:Y:S05]  /*9d40*/  @P0 BRA `(.L_x_837) ;  /* 0x000000d000000947 */ /* 0x004fea0003800000 */
[----:B------:R-:W1:Y:S02]  /*9d50*/  QSPC.E.S P0, RZ, [R2+0x4] ;  /* 0x0000040002ff73aa */ /* 0x000e640000000500 */
[----:B-1----:R-:W-:Y:S05]  /*9d60*/  @!P0 BRA `(.L_x_838) ;  /* 0x0000008000008947 */ /* 0x002fea0003800000 */
[----:B------:R-:W-:-:S04]  /*9d70*/  IADD3 R0, R2, 0x4, RZ ;  /* 0x0000000402007810 */ /* 0x000fc80007ffe0ff */
[----:B------:R-:W-:-:S05]  /*9d80*/  LOP3.LUT R0, R0, 0xffffff, RZ, 0xc0, !PT ;  /* 0x00ffffff00007812 */ /* 0x000fca00078ec0ff */
.L_x_839:
[----:B------:R-:W1:Y:S02]  /*9d90*/  LDS R4, [R0] ;  /* 0x0000000000047984 */ /* 0x000e640000000800 */
[----:B01----:R-:W-:-:S10]  /*9da0*/  HFMA2.MMA R5, R4, 1, 1, R54 ;  /* 0x3c003c0004057835 */ /* 0x003fd40000000036 */
[----:B------:R-:W0:Y:S02]  /*9db0*/  ATOMS.CAST.SPIN R5, [R0], R4, R5 ;  /* 0x000000040005738d */ /* 0x000e240001800005 */
[----:B0-----:R-:W-:-:S13]  /*9dc0*/  ISETP.EQ.U32.AND P0, PT, R5, 0x1, PT ;  /* 0x000000010500780c */ /* 0x001fda0003f02070 */
[----:B------:R-:W-:Y:S05]  /*9dd0*/  @!P0 BRA `(.L_x_839) ;  /* 0xffffffb000008947 */ /* 0x000fea000383ffff */
[----:B------:R-:W-:Y:S05]  /*9de0*/  BRA `(.L_x_837) ;  /* 0x0000003000007947 */ /* 0x000fea0003800000 */
.L_x_838:
[----:B------:R-:W2:Y:S02]  /*9df0*/  LD.E R0, [R2.64+0x4] ;  /* 0x0000040602007980 */ /* 0x000ea4000c101900 */
[----:B0-2---:R-:W-:-:S05]  /*9e00*/  IMAD.IADD R5, R54, 0x1, R0 ;  /* 0x0000000136057824 */ /* 0x005fca00078e0200 */
[----:B------:R0:W-:Y:S02]  /*9e10*/  ST.E [R2.64+0x4], R5 ;  /* 0x0000040502007985 */ /* 0x0001e4000c101906 */
.L_x_837:
[----:B------:R-:W-:Y:S05]  /*9e20*/  BSYNC B0 ;  /* 0x0000000000007941 */ /* 0x000fea0003800000 */
.L_x_836:
        /* <DEDUP_REMOVED lines=9> */
.L_x_843:
[----:B------:R-:W0:Y:S02]  /*9ec0*/  LDS R4, [R0] ;  /* 0x0000000000047984 */ /* 0x000e240000000800 */
[----:B0-----:R-:W-:-:S06]  /*9ed0*/  HADD2 R5, R4, R53 ;  /* 0x0000003504057230 */ /* 0x001fcc0000000000 */
[----:B------:R-:W0:Y:S02]  /*9ee0*/  ATOMS.CAST.SPIN R5, [R0], R4, R5 ;  /* 0x000000040005738d */ /* 0x000e240001800005 */
[----:B0-----:R-:W-:-:S13]  /*9ef0*/  ISETP.EQ.U32.AND P0, PT, R5, 0x1, PT ;  /* 0x000000010500780c */ /* 0x001fda0003f02070 */
[----:B------:R-:W-:Y:S05]  /*9f00*/  @!P0 BRA `(.L_x_843) ;  /* 0xffffffb000008947 */ /* 0x000fea000383ffff */
[----:B------:R-:W-:Y:S05]  /*9f10*/  BRA `(.L_x_841) ;  /* 0x0000003000007947 */ /* 0x000fea0003800000 */
.L_x_842:
[----:B------:R-:W2:Y:S02]  /*9f20*/  LD.E R0, [R2.64] ;  /* 0x0000000602007980 */ /* 0x000ea4000c101900 */
[----:B--2---:R-:W-:-:S05]  /*9f30*/  IMAD.IADD R5, R53, 0x1, R0 ;  /* 0x0000000135057824 */ /* 0x004fca00078e0200 */
[----:B------:R0:W-:Y:S02]  /*9f40*/  ST.E [R2.64], R5 ;  /* 0x0000000502007985 */ /* 0x0001e4000c101906 */
.L_x_841:
[----:B------:R-:W-:Y:S05]  /*9f50*/  BSYNC B0 ;  /* 0x0000000000007941 */ /* 0x000fea0003800000 */
.L_x_840:
[----:B------:R-:W2:Y:S01]  /*9f60*/  ATOM.E.ADD.F16x2.RN.STRONG.GPU P0, RZ, [R2.64+0x4], R52 ;  /* 0x0000043402ff798a */ /* 0x000ea2000810e9c6 */
[----:B------:R-:W-:Y:S01]  /*9f70*/  BSSY B0, `(.L_x_844) ;  /* 0x000000f000007945 */ /* 0x000fe20003800000 */
[----:B--2---:R-:W-:Y:S05]  /*9f80*/  @P0 BRA `(.L_x_845) ;  /* 0x000000d000000947 */ /* 0x004fea0003800000 */
[----:B------:R-:W1:Y:S02]  /*9f90*/  QSPC.E.S P0, RZ, [R2+0x4] ;  /* 0x0000040002ff73aa */ /* 0x000e640000000500 */
[----:B-1----:R-:W-:Y:S05]  /*9fa0*/  @!P0 BRA `(.L_x_846) ;  /* 0x0000008000008947 */ /* 0x002fea0003800000 */
[----:B------:R-:W-:-:S04]  /*9fb0*/  IADD3 R0, R2, 0x4, RZ ;  /* 0x0000000402007810 */ /* 0x000fc80007ffe0ff */
[----:B------:R-:W-:-:S05]  /*9fc0*/  LOP3.LUT R0, R0, 0xffffff, RZ, 0xc0, !PT ;  /* 0x00ffffff00007812 */ /* 0x000fca00078ec0ff */
.L_x_847:
[----:B------:R-:W1:Y:S02]  /*9fd0*/  LDS R4, [R0] ;  /* 0x0000000000047984 */ /* 0x000e640000000800 */
[----:B01----:R-:W-:-:S10]  /*9fe0*/  HFMA2.MMA R5, R4, 1, 1, R52 ;  /* 0x3c003c0004057835 */ /* 0x003fd40000000034 */
[----:B------:R-:W0:Y:S02]  /*9ff0*/  ATOMS.CAST.SPIN R5, [R0], R4, R5 ;  /* 0x000000040005738d */ /* 0x000e240001800005 */
[----:B0-----:R-:W-:-:S13]  /*a000*/  ISETP.EQ.U32.AND P0, PT, R5, 0x1, PT ;  /* 0x000000010500780c */ /* 0x001fda0003f02070 */
[----:B------:R-:W-:Y:S05]  /*a010*/  @!P0 BRA `(.L_x_847) ;  /* 0xffffffb000008947 */ /* 0x000fea000383ffff */
[----:B------:R-:W-:Y:S05]  /*a020*/  BRA `(.L_x_845) ;  /* 0x0000003000007947 */ /* 0x000fea0003800000 */
.L_x_846:
[----:B------:R-:W2:Y:S02]  /*a030*/  LD.E R0, [R2.64+0x4] ;  /* 0x0000040602007980 */ /* 0x000ea4000c101900 */
[----:B0-2---:R-:W-:-:S05]  /*a040*/  IMAD.IADD R5, R52, 0x1, R0 ;  /* 0x0000000134057824 */ /* 0x005fca00078e0200 */
[----:B------:R0:W-:Y:S02]  /*a050*/  ST.E [R2.64+0x4], R5 ;  /* 0x0000040502007985 */ /* 0x0001e4000c101906 */
.L_x_845:
[----:B------:R-:W-:Y:S05]  /*a060*/  BSYNC B0 ;  /* 0x0000000000007941 */ /* 0x000fea0003800000 */
.L_x_844:
        /* <DEDUP_REMOVED lines=9> */
.L_x_851:
[----:B------:R-:W0:Y:S02]  /*a100*/  LDS R4, [R0] ;  /* 0x0000000000047984 */ /* 0x000e240000000800 */
[----:B0-----:R-:W-:-:S06]  /*a110*/  HADD2 R5, R4, R50 ;  /* 0x0000003204057230 */ /* 0x001fcc0000000000 */
[----:B------:R-:W0:Y:S02]  /*a120*/  ATOMS.CAST.SPIN R5, [R0], R4, R5 ;  /* 0x000000040005738d */ /* 0x000e240001800005 */
[----:B0-----:R-:W-:-:S13]  /*a130*/  ISETP.EQ.U32.AND P0, PT, R5, 0x1, PT ;  /* 0x000000010500780c */ /* 0x001fda0003f02070 */
[----:B------:R-:W-:Y:S05]  /*a140*/  @!P0 BRA `(.L_x_851) ;  /* 0xffffffb000008947 */ /* 0x000fea000383ffff */
[----:B------:R-:W-:Y:S05]  /*a150*/  BRA `(.L_x_849) ;  /* 0x0000003000007947 */ /* 0x000fea0003800000 */
.L_x_850:
[----:B------:R-:W2:Y:S02]  /*a160*/  LD.E R0, [R2.64] ;  /* 0x0000000602007980 */ /* 0x000ea4000c101900 */
[----:B--2---:R-:W-:-:S05]  /*a170*/  IMAD.IADD R5, R50, 0x1, R0 ;  /* 0x0000000132057824 */ /* 0x004fca00078e0200 */
[----:B------:R0:W-:Y:S02]  /*a180*/  ST.E [R2.64], R5 ;  /* 0x0000000502007985 */ /* 0x0001e4000c101906 */
.L_x_849:
[----:B------:R-:W-:Y:S05]  /*a190*/  BSYNC B0 ;  /* 0x0000000000007941 */ /* 0x000fea0003800000 */
.L_x_848:
[----:B------:R-:W2:Y:S02]  /*a1a0*/  ATOM.E.ADD.F16x2.RN.STRONG.GPU P0, RZ, [R2.64+0x4], R48 ;  /* 0x0000043002ff798a */ /* 0x000ea4000810e9c6 */
[----:B--2---:R-:W-:Y:S05]  /*a1b0*/  @P0 EXIT ;  /* 0x000000000000094d */ /* 0x004fea0003800000 */
[----:B------:R-:W1:Y:S02]  /*a1c0*/  QSPC.E.S P0, RZ, [R2+0x4] ;  /* 0x0000040002ff73aa */ /* 0x000e640000000500 */
[----:B-1----:R-:W-:Y:S05]  /*a1d0*/  @!P0 BRA `(.L_x_852) ;  /* 0x0000008000008947 */ /* 0x002fea0003800000 */
[----:B0-----:R-:W-:-:S04]  /*a1e0*/  IADD3 R2, R2, 0x4, RZ ;  /* 0x0000000402027810 */ /* 0x001fc80007ffe0ff */
[----:B------:R-:W-:-:S05]  /*a1f0*/  LOP3.LUT R2, R2, 0xffffff, RZ, 0xc0, !PT ;  /* 0x00ffffff02027812 */ /* 0x000fca00078ec0ff */
.L_x_853:
[----:B------:R-:W0:Y:S02]  /*a200*/  LDS R4, [R2] ;  /* 0x0000000002047984 */ /* 0x000e240000000800 */
[----:B0-----:R-:W-:-:S10]  /*a210*/  HFMA2.MMA R5, R4, 1, 1, R48 ;  /* 0x3c003c0004057835 */ /* 0x001fd40000000030 */
[----:B------:R-:W0:Y:S02]  /*a220*/  ATOMS.CAST.SPIN R5, [R2], R4, R5 ;  /* 0x000000040205738d */ /* 0x000e240001800005 */
[----:B0-----:R-:W-:-:S13]  /*a230*/  ISETP.EQ.U32.AND P0, PT, R5, 0x1, PT ;  /* 0x000000010500780c */ /* 0x001fda0003f02070 */
[----:B------:R-:W-:Y:S05]  /*a240*/  @!P0 BRA `(.L_x_853) ;  /* 0xffffffb000008947 */ /* 0x000fea000383ffff */
[----:B------:R-:W-:Y:S05]  /*a250*/  EXIT ;  /* 0x000000000000794d */ /* 0x000fea0003800000 */
.L_x_852:
[----:B------:R-:W2:Y:S02]  /*a260*/  LD.E R0, [R2.64+0x4] ;  /* 0x0000040602007980 */ /* 0x000ea4000c101900 */
[----:B0-2---:R-:W-:-:S05]  /*a270*/  IMAD.IADD R5, R48, 0x1, R0 ;  /* 0x0000000130057824 */ /* 0x005fca00078e0200 */
[----:B------:R-:W-:Y:S01]  /*a280*/  ST.E [R2.64+0x4], R5 ;  /* 0x0000040502007985 */ /* 0x000fe2000c101906 */
[----:B------:R-:W-:Y:S05]  /*a290*/  EXIT ;  /* 0x000000000000794d */ /* 0x000fea0003800000 */
.L_x_854:
        /* <DEDUP_REMOVED lines=14> */
.L_x_2825:


//--------------------- .text._Z23gemm_half_q_half_kernelILi4ELi4ELb0ELb0ELi32EEvPK6__halfPKjS4_S2_PS0_iiiiPKtS7_iiiiiibS2_i --------------------------
	.section	.text._Z23gemm_half_q_half_kernelILi4ELi4ELb0ELb0ELi32EEvPK6__halfPKjS4_S2_PS0_iiiiPKtS7_iiiiiibS2_i,"ax",@progbits
	.sectioninfo	@"SHI_REGISTERS=103"
	.align	128
        .global         _Z23gemm_half_q_half_kernelILi4ELi4ELb0ELb0ELi32EEvPK6__halfPKjS4_S2_PS0_iiiiPKtS7_iiiiiibS2_i
        .type           _Z23gemm_half_q_half_kernelILi4ELi4ELb0ELb0ELi32EEvPK6__halfPKjS4_S2_PS0_iiiiPKtS7_iiiiiibS2_i,@function
        .size           _Z23gemm_half_q_half_kernelILi4ELi4ELb0ELb0ELi32EEvPK6__halfPKjS4_S2_PS0_iiiiPKtS7_iiiiiibS2_i,(.L_x_2826 - _Z23gemm_half_q_half_kernelILi4ELi4ELb0ELb0ELi32EEvPK6__halfPKjS4_S2_PS0_iiiiPKtS7_iiiiiibS2_i)
        .other          _Z23gemm_half_q_half_kernelILi4ELi4ELb0ELb0ELi32EEvPK6__halfPKjS4_S2_PS0_iiiiPKtS7_iiiiiibS2_i,@"STO_CUDA_ENTRY STV_DEFAULT"
_Z23gemm_half_q_half_kernelILi4ELi4ELb0ELb0ELi32EEvPK6__halfPKjS4_S2_PS0_iiiiPKtS7_iiiiiibS2_i:
.text._Z23gemm_half_q_half_kernelILi4ELi4ELb0ELb0ELi32EEvPK6__halfPKjS4_S2_PS0_iiiiPKtS7_iiiiiibS2_i:
        /* <DEDUP_REMOVED lines=39> */
.L_x_859:
        /* <DEDUP_REMOVED lines=17> */
.L_x_858:
        /* <DEDUP_REMOVED lines=17> */
.L_x_857:
        /* <DEDUP_REMOVED lines=13> */
.L_x_861:
        /* <DEDUP_REMOVED lines=17> */
.L_x_860:
        /* <DEDUP_REMOVED lines=15> */
.L_x_856:
[----:B------:R-:W-:Y:S05]  /*0760*/  BSYNC B0 ;  /* 0x0000000000007941 */ /* 0x000fea0003800000 */
.L_x_855:
        /* <DEDUP_REMOVED lines=18> */
.L_x_864:
        /* <DEDUP_REMOVED lines=11> */
.L_x_863:
        /* <DEDUP_REMOVED lines=10> */
.L_x_862:
        /* <DEDUP_REMOVED lines=59> */
.L_x_866:
        /* <DEDUP_REMOVED lines=41> */
.L_x_865:
        /* <DEDUP_REMOVED lines=19> */
.L_x_869:
[----:B------:R-:W-:-:S04]  /*1150*/  IMAD.MOV.U32 R46, RZ, RZ, 0x4 ;  /* 0x00000004ff2e7424 */ /* 0x000fc800078e00ff */
[C---:B0-----:R-:W-:Y:S02]  /*1160*/  IMAD.WIDE R2, R46.reuse, c[0x0][0x18c], R12 ;  /* 0x000063002e027a25 */ /* 0x041fe400078e020c */
[----:B------:R-:W5:Y:S04]  /*1170*/  LDG.E.128.CONSTANT R12, [R12.64] ;  /* 0x000000060c0c7981 */ /* 0x000f68000c1e9d00 */
[----:B------:R0:W5:Y:S01]  /*1180*/  LDG.E.128.CONSTANT R8, [R2.64] ;  /* 0x0000000602087981 */ /* 0x000162000c1e9d00 */
[----:B------:R-:W-:Y:S01]  /*1190*/  IMAD.WIDE R98, R46, c[0x0][0x18c], R2 ;  /* 0x000063002e627a25 */ /* 0x000fe200078e0202 */
[----:B------:R-:W-:Y:S05]  /*11a0*/  @!P1 BRA `(.L_x_868) ;  /* 0x000021b000009947 */ /* 0x000fea0003800000 */
[----:B------:R-:W2:Y:S01]  /*11b0*/  LDG.E.128.CONSTANT R4, [R98.64] ;  /* 0x0000000662047981 */ /* 0x000ea2000c1e9d00 */
[----:B0----5:R-:W-:Y:S01]  /*11c0*/  SHF.R.U32.HI R3, RZ, 0xf, R12 ;  /* 0x0000000fff037819 */ /* 0x021fe2000001160c */
        /* <DEDUP_REMOVED lines=537> */
.L_x_868:
        /* <DEDUP_REMOVED lines=8> */
.L_x_867:
        /* <DEDUP_REMOVED lines=16> */
.L_x_873:
[----:B------:R-:W0:Y:S02]  /*34e0*/  LDS R4, [R0] ;  /* 0x0000000000047984 */ /* 0x000e240000000800 */
[----:B0-----:R-:W-:-:S06]  /*34f0*/  HADD2 R5, R4, R57 ;  /* 0x0000003904057230 */ /* 0x001fcc0000000000 */
[----:B------:R-:W0:Y:S02]  /*3500*/  ATOMS.CAST.SPIN R5, [R0], R4, R5 ;  /* 0x000000040005738d */ /* 0x000e240001800005 */
[----:B0-----:R-:W-:-:S13]  /*3510*/  ISETP.EQ.U32.AND P0, PT, R5, 0x1, PT ;  /* 0x000000010500780c */ /* 0x001fda0003f02070 */
[----:B------:R-:W-:Y:S05]  /*3520*/  @!P0 BRA `(.L_x_873) ;  /* 0xffffffb000008947 */ /* 0x000fea000383ffff */
[----:B------:R-:W-:Y:S05]  /*3530*/  BRA `(.L_x_871) ;  /* 0x0000003000007947 */ /* 0x000fea0003800000 */
.L_x_872:
[----:B------:R-:W2:Y:S02]  /*3540*/  LD.E R0, [R2.64] ;  /* 0x0000000602007980 */ /* 0x000ea4000c101900 */
[----:B--2---:R-:W-:-:S05]  /*3550*/  IMAD.IADD R5, R57, 0x1, R0 ;  /* 0x0000000139057824 */ /* 0x004fca00078e0200 */
[----:B------:R0:W-:Y:S02]  /*3560*/  ST.E [R2.64], R5 ;  /* 0x0000000502007985 */ /* 0x0001e4000c101906 */
.L_x_871:
[----:B------:R-:W-:Y:S05]  /*3570*/  BSYNC B0 ;  /* 0x0000000000007941 */ /* 0x000fea0003800000 */
.L_x_870:
[----:B------:R-:W2:Y:S01]  /*3580*/  ATOM.E.ADD.F16x2.RN.STRONG.GPU P0, RZ, [R2.64+0x4], R56 ;  /* 0x0000043802ff798a */ /* 0x000ea2000810e9c6 */
[----:B------:R-:W-:Y:S01]  /*3590*/  BSSY B0, `(.L_x_874) ;  /* 0x000000f000007945 */ /* 0x000fe20003800000 */
[----:B--2---:R-:W-:Y:S05]  /*35a0*/  @P0 BRA `(.L_x_875) ;  /* 0x000000d000000947 */ /* 0x004fea0003800000 */
[----:B------:R-:W1:Y:S02]  /*35b0*/  QSPC.E.S P0, RZ, [R2+0x4] ;  /* 0x0000040002ff73aa */ /* 0x000e640000000500 */
[----:B-1----:R-:W-:Y:S05]  /*35c0*/  @!P0 BRA `(.L_x_876) ;  /* 0x0000008000008947 */ /* 0x002fea0003800000 */
[----:B------:R-:W-:-:S04]  /*35d0*/  IADD3 R0, R2, 0x4, RZ ;  /* 0x0000000402007810 */ /* 0x000fc80007ffe0ff */
[----:B------:R-:W-:-:S05]  /*35e0*/  LOP3.LUT R0, R0, 0xffffff, RZ, 0xc0, !PT ;  /* 0x00ffffff00007812 */ /* 0x000fca00078ec0ff */
.L_x_877:
[----:B------:R-:W1:Y:S02]  /*35f0*/  LDS R4, [R0] ;  /* 0x0000000000047984 */ /* 0x000e640000000800 */
[----:B01----:R-:W-:-:S10]  /*3600*/  HFMA2.MMA R5, R4, 1, 1, R56 ;  /* 0x3c003c0004057835 */ /* 0x003fd40000000038 */
[----:B------:R-:W0:Y:S02]  /*3610*/  ATOMS.CAST.SPIN R5, [R0], R4, R5 ;  /* 0x000000040005738d */ /* 0x000e240001800005 */
[----:B0-----:R-:W-:-:S13]  /*3620*/  ISETP.EQ.U32.AND P0, PT, R5, 0x1, PT ;  /* 0x000000010500780c */ /* 0x001fda0003f02070 */
[----:B------:R-:W-:Y:S05]  /*3630*/  @!P0 BRA `(.L_x_877) ;  /* 0xffffffb000008947 */ /* 0x000fea000383ffff */
[----:B------:R-:W-:Y:S05]  /*3640*/  BRA `(.L_x_875) ;  /* 0x0000003000007947 */ /* 0x000fea0003800000 */
.L_x_876:
[----:B------:R-:W2:Y:S02]  /*3650*/  LD.E R0, [R2.64+0x4] ;  /* 0x0000040602007980 */ /* 0x000ea4000c101900 */
[----:B0-2---:R-:W-:-:S05]  /*3660*/  IMAD.IADD R5, R56, 0x1, R0 ;  /* 0x0000000138057824 */ /* 0x005fca00078e0200 */
[----:B------:R0:W-:Y:S02]  /*3670*/  ST.E [R2.64+0x4], R5 ;  /* 0x0000040502007985 */ /* 0x0001e4000c101906 */
.L_x_875:
[----:B------:R-:W-:Y:S05]  /*3680*/  BSYNC B0 ;  /* 0x0000000000007941 */ /* 0x000fea0003800000 */
.L_x_874:
        /* <DEDUP_REMOVED lines=9> */
.L_x_881:
[----:B------:R-:W0:Y:S02]  /*3720*/  LDS R4, [R0] ;  /* 0x0000000000047984 */ /* 0x000e240000000800 */
[----:B0-----:R-:W-:-:S06]  /*3730*/  HADD2 R5, R4, R55 ;  /* 0x0000003704057230 */ /* 0x001fcc0000000000 */
[----:B------:R-:W0:Y:S02]  /*3740*/  ATOMS.CAST.SPIN R5, [R0], R4, R5 ;  /* 0x000000040005738d */ /* 0x000e240001800005 */
[----:B0-----:R-:W-:-:S13]  /*3750*/  ISETP.EQ.U32.AND P0, PT, R5, 0x1, PT ;  /* 0x000000010500780c */ /* 0x001fda0003f02070 */
[----:B------:R-:W-:Y:S05]  /*3760*/  @!P0 BRA `(.L_x_881) ;  /* 0xffffffb000008947 */ /* 0x000fea000383ffff */
[----:B------:R-:W-:Y:S05]  /*3770*/  BRA `(.L_x_879) ;  /* 0x0000003000007947 */ /* 0x000fea0003800000 */
.L_x_880:
[----:B------:R-:W2:Y:S02]  /*3780*/  LD.E R0, [R2.64] ;  /* 0x0000000602007980 */ /* 0x000ea4000c101900 */
[----:B--2---:R-:W-:-:S05]  /*3790*/  IMAD.IADD R5, R55, 0x1, R0 ;  /* 0x0000000137057824 */ /* 0x004fca00078e0200 */
[----:B------:R0:W-:Y:S02]  /*37a0*/  ST.E [R2.64], R5 ;  /* 0x0000000502007985 */ /* 0x0001e4000c101906 */
.L_x_879:
[----:B------:R-:W-:Y:S05]  /*37b0*/  BSYNC B0 ;  /* 0x0000000000007941 */ /* 0x000fea0003800000 */
.L_x_878:
[----:B------:R-:W2:Y:S01]  /*37c0*/  ATOM.E.ADD.F16x2.RN.STRONG.GPU P0, RZ, [R2.64+0x4], R54 ;  /* 0x0000043602ff798a */ /* 0x000ea2000810e9c6 */
[----:B------:R-:W-:Y:S01]  /*37d0*/  BSSY B0, `(.L_x_882) ;  /* 0x000000f000007945 */ /* 0x000fe20003800000 */
[----:B--2---:R-:W-:Y:S05]  /*37e0*/  @P0 BRA `(.L_x_883) ;  /* 0x000000d000000947 */ /* 0x004fea0003800000 */
[----:B------:R-:W1:Y:S02]  /*37f0*/  QSPC.E.S P0, RZ, [R2+0x4] ;  /* 0x0000040002ff73aa */ /* 0x000e640000000500 */
[----:B-1----:R-:W-:Y:S05]  /*3800*/  @!P0 BRA `(.L_x_884) ;  /* 0x0000008000008947 */ /* 0x002fea0003800000 */
[----:B------:R-:W-:-:S04]  /*3810*/  IADD3 R0, R2, 0x4, RZ ;  /* 0x0000000402007810 */ /* 0x000fc80007ffe0ff */
[----:B------:R-:W-:-:S05]  /*3820*/  LOP3.LUT R0, R0, 0xffffff, RZ, 0xc0, !PT ;  /* 0x00ffffff00007812 */ /* 0x000fca00078ec0ff */
.L_x_885:
[----:B------:R-:W1:Y:S02]  /*3830*/  LDS R4, [R0] ;  /* 0x0000000000047984 */ /* 0x000e640000000800 */
[----:B01----:R-:W-:-:S10]  /*3840*/  HFMA2.MMA R5, R4, 1, 1, R54 ;  /* 0x3c003c0004057835 */ /* 0x003fd40000000036 */
[----:B------:R-:W0:Y:S02]  /*3850*/  ATOMS.CAST.SPIN R5, [R0], R4, R5 ;  /* 0x000000040005738d */ /* 0x000e240001800005 */
[----:B0-----:R-:W-:-:S13]  /*3860*/  ISETP.EQ.U32.AND P0, PT, R5, 0x1, PT ;  /* 0x000000010500780c */ /* 0x001fda0003f02070 */
[----:B------:R-:W-:Y:S05]  /*3870*/  @!P0 BRA `(.L_x_885) ;  /* 0xffffffb000008947 */ /* 0x000fea000383ffff */
[----:B------:R-:W-:Y:S05]  /*3880*/  BRA `(.L_x_883) ;  /* 0x0000003000007947 */ /* 0x000fea0003800000 */
.L_x_884:
[----:B------:R-:W2:Y:S02]  /*3890*/  LD.E R0, [R2.64+0x4] ;  /* 0x0000040602007980 */ /* 0x000ea4000c101900 */
[----:B0-2---:R-:W-:-:S05]  /*38a0*/  IMAD.IADD R5, R54, 0x1, R0 ;  /* 0x0000000136057824 */ /* 0x005fca00078e0200 */
[----:B------:R0:W-:Y:S02]  /*38b0*/  ST.E [R2.64+0x4], R5 ;  /* 0x0000040502007985 */ /* 0x0001e4000c101906 */
.L_x_883:
[----:B------:R-:W-:Y:S05]  /*38c0*/  BSYNC B0 ;  /* 0x0000000000007941 */ /* 0x000fea0003800000 */
.L_x_882:
        /* <DEDUP_REMOVED lines=9> */
.L_x_889:
[----:B------:R-:W0:Y:S02]  /*3960*/  LDS R4, [R0] ;  /* 0x0000000000047984 */ /* 0x000e240000000800 */
[----:B0-----:R-:W-:-:S06]  /*3970*/  HADD2 R5, R4, R53 ;  /* 0x0000003504057230 */ /* 0x001fcc0000000000 */
[----:B------:R-:W0:Y:S02]  /*3980*/  ATOMS.CAST.SPIN R5, [R0], R4, R5 ;  /* 0x000000040005738d */ /* 0x000e240001800005 */
[----:B0-----:R-:W-:-:S13]  /*3990*/  ISETP.EQ.U32.AND P0, PT, R5, 0x1, PT ;  /* 0x000000010500780c */ /* 0x001fda0003f02070 */
[----:B------:R-:W-:Y:S05]  /*39a0*/  @!P0 BRA `(.L_x_889) ;  /* 0xffffffb000008947 */ /* 0x000fea000383ffff */
[----:B------:R-:W-:Y:S05]  /*39b0*/  BRA `(.L_x_887) ;  /* 0x0000003000007947 */ /* 0x000fea0003800000 */
.L_x_888:
[----:B------:R-:W2:Y:S02]  /*39c0*/  LD.E R0, [R2.64] ;  /* 0x0000000602007980 */ /* 0x000ea4000c101900 */
[----:B--2---:R-:W-:-:S05]  /*39d0*/  IMAD.IADD R5, R53, 0x1, R0 ;  /* 0x0000000135057824 */ /* 0x004fca00078e0200 */
[----:B------:R0:W-:Y:S02]  /*39e0*/  ST.E [R2.64], R5 ;  /* 0x0000000502007985 */ /* 0x0001e4000c101906 */
.L_x_887:
[----:B------:R-:W-:Y:S05]  /*39f0*/  BSYNC B0 ;  /* 0x0000000000007941 */ /* 0x000fea0003800000 */
.L_x_886:
[----:B------:R-:W2:Y:S01]  /*3a00*/  ATOM.E.ADD.F16x2.RN.STRONG.GPU P0, RZ, [R2.64+0x4], R52 ;  /* 0x0000043402ff798a */ /* 0x000ea2000810e9c6 */
[----:B------:R-:W-:Y:S01]  /*3a10*/  BSSY B0, `(.L_x_890) ;  /* 0x000000f000007945 */ /* 0x000fe20003800000 */
[----:B--2---:R-:W-:Y:S05]  /*3a20*/  @P0 BRA `(.L_x_891) ;  /* 0x000000d000000947 */ /* 0x004fea0003800000 */
[----:B------:R-:W1:Y:S02]  /*3a30*/  QSPC.E.S P0, RZ, [R2+0x4] ;  /* 0x0000040002ff73aa */ /* 0x000e640000000500 */
[----:B-1----:R-:W-:Y:S05]  /*3a40*/  @!P0 BRA `(.L_x_892) ;  /* 0x0000008000008947 */ /* 0x002fea0003800000 */
[----:B------:R-:W-:-:S04]  /*3a50*/  IADD3 R0, R2, 0x4, RZ ;  /* 0x0000000402007810 */ /* 0x000fc80007ffe0ff */
[----:B------:R-:W-:-:S05]  /*3a60*/  LOP3.LUT R0, R0, 0xffffff, RZ, 0xc0, !PT ;  /* 0x00ffffff00007812 */ /* 0x000fca00078ec0ff */
.L_x_893:
[----:B------:R-:W1:Y:S02]  /*3a70*/  LDS R4, [R0] ;  /* 0x0000000000047984 */ /* 0x000e640000000800 */
[----:B01----:R-:W-:-:S10]  /*3a80*/  HFMA2.MMA R5, R4, 1, 1, R52 ;  /* 0x3c003c0004057835 */ /* 0x003fd40000000034 */
[----:B------:R-:W0:Y:S02]  /*3a90*/  ATOMS.CAST.SPIN R5, [R0], R4, R5 ;  /* 0x000000040005738d */ /* 0x000e240001800005 */
[----:B0-----:R-:W-:-:S13]  /*3aa0*/  ISETP.EQ.U32.AND P0, PT, R5, 0x1, PT ;  /* 0x000000010500780c */ /* 0x001fda0003f02070 */
[----:B------:R-:W-:Y:S05]  /*3ab0*/  @!P0 BRA `(.L_x_893) ;  /* 0xffffffb000008947 */ /* 0x000fea000383ffff */
[----:B------:R-:W-:Y:S05]  /*3ac0*/  BRA `(.L_x_891) ;  /* 0x0000003000007947 */ /* 0x000fea0003800000 */
.L_x_892:
[----:B------:R-:W2:Y:S02]  /*3ad0*/  LD.E R0, [R2.64+0x4] ;  /* 0x0000040602007980 */ /* 0x000ea4000c101900 */
[----:B0-2---:R-:W-:-:S05]  /*3ae0*/  IMAD.IADD R5, R52, 0x1, R0 ;  /* 0x0000000134057824 */ /* 0x005fca00078e0200 */
[----:B------:R0:W-:Y:S02]  /*3af0*/  ST.E [R2.64+0x4], R5 ;  /* 0x0000040502007985 */ /* 0x0001e4000c101906 */
.L_x_891:
[----:B------:R-:W-:Y:S05]  /*3b00*/  BSYNC B0 ;  /* 0x0000000000007941 */ /* 0x000fea0003800000 */
.L_x_890:
        /* <DEDUP_REMOVED lines=9> */
.L_x_897:
[----:B------:R-:W0:Y:S02]  /*3ba0*/  LDS R4, [R0] ;  /* 0x0000000000047984 */ /* 0x000e240000000800 */
[----:B0-----:R-:W-:-:S06]  /*3bb0*/  HADD2 R5, R4, R50 ;  /* 0x0000003204057230 */ /* 0x001fcc0000000000 */
[----:B------:R-:W0:Y:S02]  /*3bc0*/  ATOMS.CAST.SPIN R5, [R0], R4, R5 ;  /* 0x000000040005738d */ /* 0x000e240001800005 */
[----:B0-----:R-:W-:-:S13]  /*3bd0*/  ISETP.EQ.U32.AND P0, PT, R5, 0x1, PT ;  /* 0x000000010500780c */ /* 0x001fda0003f02070 */
[----:B------:R-:W-:Y:S05]  /*3be0*/  @!P0 BRA `(.L_x_897) ;  /* 0xffffffb000008947 */ /* 0x000fea000383ffff */
[----:B------:R-:W-:Y:S05]  /*3bf0*/  BRA `(.L_x_895) ;  /* 0x0000003000007947 */ /* 0x000fea0003800000 */
.L_x_896:
[----:B------:R-:W2:Y:S02]  /*3c00*/  LD.E R0, [R2.64] ;  /* 0x0000000602007980 */ /* 0x000ea4000c101900 */
[----:B--2---:R-:W-:-:S05]  /*3c10*/  IMAD.IADD R5, R50, 0x1, R0 ;  /* 0x0000000132057824 */ /* 0x004fca00078e0200 */
[----:B------:R0:W-:Y:S02]  /*3c20*/  ST.E [R2.64], R5 ;  /* 0x0000000502007985 */ /* 0x0001e4000c101906 */
.L_x_895:
[----:B------:R-:W-:Y:S05]  /*3c30*/  BSYNC B0 ;  /* 0x0000000000007941 */ /* 0x000fea0003800000 */
.L_x_894:
[----:B------:R-:W2:Y:S02]  /*3c40*/  ATOM.E.ADD.F16x2.RN.STRONG.GPU P0, RZ, [R2.64+0x4], R48 ;  /* 0x0000043002ff798a */ /* 0x000ea4000810e9c6 */
[----:B--2---:R-:W-:Y:S05]  /*3c50*/  @P0 EXIT ;  /* 0x000000000000094d */ /* 0x004fea0003800000 */
[----:B------:R-:W1:Y:S02]  /*3c60*/  QSPC.E.S P0, RZ, [R2+0x4] ;  /* 0x0000040002ff73aa */ /* 0x000e640000000500 */
[----:B-1----:R-:W-:Y:S05]  /*3c70*/  @!P0 BRA `(.L_x_898) ;  /* 0x0000008000008947 */ /* 0x002fea0003800000 */
[----:B0-----:R-:W-:-:S04]  /*3c80*/  IADD3 R2, R2, 0x4, RZ ;  /* 0x0000000402027810 */ /* 0x001fc80007ffe0ff */
[----:B------:R-:W-:-:S05]  /*3c90*/  LOP3.LUT R2, R2, 0xffffff, RZ, 0xc0, !PT ;  /* 0x00ffffff02027812 */ /* 0x000fca00078ec0ff */
.L_x_899:
[----:B------:R-:W0:Y:S02]  /*3ca0*/  LDS R4, [R2] ;  /* 0x0000000002047984 */ /* 0x000e240000000800 */
[----:B0-----:R-:W-:-:S10]  /*3cb0*/  HFMA2.MMA R5, R4, 1, 1, R48 ;  /* 0x3c003c0004057835 */ /* 0x001fd40000000030 */
[----:B------:R-:W0:Y:S02]  /*3cc0*/  ATOMS.CAST.SPIN R5, [R2], R4, R5 ;  /* 0x000000040205738d */ /* 0x000e240001800005 */
[----:B0-----:R-:W-:-:S13]  /*3cd0*/  ISETP.EQ.U32.AND P0, PT, R5, 0x1, PT ;  /* 0x000000010500780c */ /* 0x001fda0003f02070 */
[----:B------:R-:W-:Y:S05]  /*3ce0*/  @!P0 BRA `(.L_x_899) ;  /* 0xffffffb000008947 */ /* 0x000fea000383ffff */
[----:B------:R-:W-:Y:S05]  /*3cf0*/  EXIT ;  /* 0x000000000000794d */ /* 0x000fea0003800000 */
.L_x_898:
[----:B------:R-:W2:Y:S02]  /*3d00*/  LD.E R0, [R2.64+0x4] ;  /* 0x0000040602007980 */ /* 0x000ea4000c101900 */
[----:B0-2---:R-:W-:-:S05]  /*3d10*/  IMAD.IADD R5, R48, 0x1, R0 ;  /* 0x0000000130057824 */ /* 0x005fca00078e0200 */
[----:B------:R-:W-:Y:S01]  /*3d20*/  ST.E [R2.64+0x4], R5 ;  /* 0x0000040502007985 */ /* 0x000fe2000c101906 */
[----:B------:R-:W-:Y:S05]  /*3d30*/  EXIT ;  /* 0x000000000000794d */ /* 0x000fea0003800000 */
.L_x_900:
        /* <DEDUP_REMOVED lines=12> */
.L_x_2826:


//--------------------- .text._Z23gemm_half_q_half_kernelILi4ELi6ELb0ELb0ELi32EEvPK6__halfPKjS4_S2_PS0_iiiiPKtS7_iiiiiibS2_i --------------------------
	.section	.text._Z23gemm_half_q_half_kernelILi4ELi6ELb0ELb0ELi32EEvPK6__halfPKjS4_S2_PS0_iiiiPKtS7_iiiiiibS2_i,"ax",@progbits
	.sectioninfo	@"SHI_REGISTERS=104"
	.align	128
        .global         _Z23gemm_half_q_half_kernelILi4ELi6ELb0ELb0ELi32EEvPK6__halfPKjS4_S2_PS0_iiiiPKtS7_iiiiiibS2_i
        .type           _Z23gemm_half_q_half_kernelILi4ELi6ELb0ELb0ELi32EEvPK6__halfPKjS4_S2_PS0_iiiiPKtS7_iiiiiibS2_i,@function
        .size           _Z23gemm_half_q_half_kernelILi4ELi6ELb0ELb0ELi32EEvPK6__halfPKjS4_S2_PS0_iiiiPKtS7_iiiiiibS2_i,(.L_x_2827 - _Z23gemm_half_q_half_kernelILi4ELi6ELb0ELb0ELi32EEvPK6__halfPKjS4_S2_PS0_iiiiPKtS7_iiiiiibS2_i)
        .other          _Z23gemm_half_q_half_kernelILi4ELi6ELb0ELb0ELi32EEvPK6__halfPKjS4_S2_PS0_iiiiPKtS7_iiiiiibS2_i,@"STO_CUDA_ENTRY STV_DEFAULT"
_Z23gemm_half_q_half_kernelILi4ELi6ELb0ELb0ELi32EEvPK6__halfPKjS4_S2_PS0_iiiiPKtS7_iiiiiibS2_i:
.text._Z23gemm_half_q_half_kernelILi4ELi6ELb0ELb0ELi32EEvPK6__halfPKjS4_S2_PS0_iiiiPKtS7_iiiiiibS2_i:
        /* <DEDUP_REMOVED lines=39> */
.L_x_905:
        /* <DEDUP_REMOVED lines=17> */
.L_x_904:
        /* <DEDUP_REMOVED lines=17> */
.L_x_903:
        /* <DEDUP_REMOVED lines=13> */
.L_x_907:
        /* <DEDUP_REMOVED lines=17> */
.L_x_906:
        /* <DEDUP_REMOVED lines=15> */
.L_x_902:
[----:B------:R-:W-:Y:S05]  /*0760*/  BSYNC B0 ;  /* 0x0000000000007941 */ /* 0x000fea0003800000 */
.L_x_901:
        /* <DEDUP_REMOVED lines=18> */
.L_x_910:
        /* <DEDUP_REMOVED lines=11> */
.L_x_909:
        /* <DEDUP_REMOVED lines=10> */
.L_x_908:
[----:B------:R-:W-:Y:S01]  /*09e0*/  BAR.SYNC.DEFER_BLOCKING 0x0 ;  /* 0x0000000000007b1d */ /* 0x000fe20000010000 */
[C---:B------:R-:W-:Y:S02]  /*09f0*/  ISETP.GT.AND P0, PT, R64.reuse, c[0x0][0x1a8], PT ;  /* 0x00006a0040007a0c */ /* 0x040fe40003f04270 */
[C---:B------:R-:W-:Y:S02]  /*0a00*/  ISETP.GT.AND P3, PT, R64.reuse, c[0x0][0x1b0], PT ;  /* 0x00006c0040007a0c */ /* 0x040fe40003f64270 */
[C---:B------:R-:W-:Y:S02]  /*0a10*/  ISETP.GT.AND P2, PT, R64.reuse, c[0x0][0x1ac], PT ;  /* 0x00006b0040007a0c */ /* 0x040fe40003f44270 */
[C---:B------:R-:W-:Y:S02]  /*0a20*/  IMNMX R3, R64.reuse, c[0x0][0x1a8], PT ;  /* 0x00006a0040037a17 */ /* 0x040fe40003800200 */
[----:B------:R-:W-:Y:S02]  /*0a30*/  ISETP.GT.AND P4, PT, R64, c[0x0][0x1b4], PT ;  /* 0x00006d0040007a0c */ /* 0x000fe40003f84270 */
[----:B-1----:R-:W-:-:S02]  /*0a40*/  SHF.R.S32.HI R4, RZ, 0x1f, R3 ;  /* 0x0000001fff047819 */ /* 0x002fc40000011403 */
        /* <DEDUP_REMOVED lines=8> */
[----:B0-----:R-:W-:Y:S02]  /*0ad0*/  @P2 IADD3 R5, R4, -c[0x0][0x1ac], RZ ;  /* 0x80006b0004052a10 */ /* 0x001fe40007ffe0ff */
        /* <DEDUP_REMOVED lines=49> */
.L_x_912:
        /* <DEDUP_REMOVED lines=41> */
.L_x_911:
        /* <DEDUP_REMOVED lines=14> */
.L_x_915:
[----:B------:R-:W-:Y:S02]  /*1160*/  IMAD.MOV.U32 R46, RZ, RZ, 0x4 ;  /* 0x00000004ff2e7424 */ /* 0x000fe400078e00ff */
[----:B-----5:R-:W-:Y:S02]  /*1170*/  IMAD.MOV.U32 R12, RZ, RZ, R0 ;  /* 0x000000ffff0c7224 */ /* 0x020fe400078e0000 */
[----:B------:R-:W-:-:S04]  /*1180*/  IMAD.MOV.U32 R13, RZ, RZ, R3 ;  /* 0x000000ffff0d7224 */ /* 0x000fc800078e0003 */
[C---:B------:R-:W-:Y:S02]  /*1190*/  IMAD.WIDE R2, R46.reuse, c[0x0][0x18c], R12 ;  /* 0x000063002e027a25 */ /* 0x040fe400078e020c */
        /* <DEDUP_REMOVED lines=543> */
.L_x_914:
[----:B------:R-:W-:Y:S01]  /*3390*/  LEA R0, R65, 0x20, 0x5 ;  /* 0x0000002041007811 */ /* 0x000fe200078e28ff */
[----:B0-----:R-:W-:Y:S01]  /*33a0*/  IMAD.WIDE R2, R46, c[0x0][0x18c], R98 ;  /* 0x000063002e027a25 */ /* 0x001fe200078e0262 */
[----:B------:R-:W-:Y:S01]  /*33b0*/  IADD3 R64, R64, 0x20, RZ ;  /* 0x0000002040407810 */ /* 0x000fe20007ffe0ff */
[----:B------:R-:W-:Y:S01]  /*33c0*/  UIADD3 UR4, UR4, 0x40, URZ ;  /* 0x0000004004047890 */ /* 0x000fe2000fffe03f */
[----:B------:R-:W-:Y:S01]  /*33d0*/  IMNMX R5, R0, c[0x0][0x190], PT ;  /* 0x0000640000057a17 */ /* 0x000fe20003800200 */
[----:B------:R-:W-:Y:S01]  /*33e0*/  IMAD.MOV.U32 R0, RZ, RZ, R2 ;  /* 0x000000ffff007224 */ /* 0x000fe200078e0002 */
[C---:B------:R-:W-:Y:S02]  /*33f0*/  ISETP.GE.AND P0, PT, R64.reuse, c[0x0][0x1b8], PT ;  /* 0x00006e0040007a0c */ /* 0x040fe40003f06270 */
[----:B------:R-:W-:-:S13]  /*3400*/  ISETP.LT.AND P2, PT, R64, R5, PT ;  /* 0x000000054000720c */ /* 0x000fda0003f41270 */
[----:B------:R-:W-:Y:S05]  /*3410*/  @!P0 BRA P2, `(.L_x_915) ;  /* 0xffffdd4000008947 */ /* 0x000fea000103ffff */
.L_x_913:
[----:B------:R-:W-:-:S04]  /*3420*/  ISETP.GE.AND P0, PT, R64, R63, PT ;  /* 0x0000003f4000720c */ /* 0x000fc80003f06270 */
[----:B------:R-:W-:-:S13]  /*3430*/  ISETP.GE.OR P0, PT, R64, c[0x0][0x1bc], P0 ;  /* 0x00006f0040007a0c */ /* 0x000fda0000706670 */
[----:B------:R-:W-:Y:S05]  /*3440*/  @P0 BRA `(.L_x_916) ;  /* 0x0000127000000947 */ /* 0x000fea0003800000 */
[----:B-----5:R-:W-:-:S05]  /*3450*/  IMAD.MOV.U32 R13, RZ, RZ, c[0x0][0x18c] ;  /* 0x00006300ff0d7624 */ /* 0x020fca00078e00ff */
[----:B------:R-:W-:-:S04]  /*3460*/  SHF.R.S32.HI R2, RZ, 0x1f, R13 ;  /* 0x0000001fff027819 */ /* 0x000fc8000001140d */
[----:B------:R-:W-:Y:S02]  /*3470*/  SHF.L.U64.HI R2, R13, 0x2, R2 ;  /* 0x000000020d027819 */ /* 0x000fe40000010202 */
.L_x_918:
[----:B------:R-:W-:Y:S05]  /*3480*/  @!P1 BRA `(.L_x_917) ;  /* 0x000011c000009947 */ /* 0x000fea0003800000 */
[----:B------:R-:W-:Y:S02]  /*3490*/  IMAD.MOV.U32 R4, RZ, RZ, R0 ;  /* 0x000000ffff047224 */ /* 0x000fe400078e0000 */
[----:B------:R-:W-:-:S06]  /*34a0*/  IMAD.MOV.U32 R5, RZ, RZ, R3 ;  /* 0x000000ffff057224 */ /* 0x000fcc00078e0003 */
        /* <DEDUP_REMOVED lines=282> */
.L_x_917:
[----:B------:R-:W-:Y:S01]  /*4650*/  IADD3 R64, R64, 0x10, RZ ;  /* 0x0000001040407810 */ /* 0x000fe20007ffe0ff */
[----:B------:R-:W-:Y:S01]  /*4660*/  UIADD3 UR4, UR4, 0x20, URZ ;  /* 0x0000002004047890 */ /* 0x000fe2000fffe03f */
[----:B------:R-:W-:Y:S02]  /*4670*/  LEA R0, P2, R13, R0, 0x2 ;  /* 0x000000000d007211 */ /* 0x000fe400078410ff */
[C---:B------:R-:W-:Y:S02]  /*4680*/  ISETP.GE.AND P0, PT, R64.reuse, c[0x0][0x1bc], PT ;  /* 0x00006f0040007a0c */ /* 0x040fe40003f06270 */
[----:B------:R-:W-:Y:S01]  /*4690*/  ISETP.LT.AND P3, PT, R64, R63, PT ;  /* 0x0000003f4000720c */ /* 0x000fe20003f61270 */
[----:B------:R-:W-:-:S12]  /*46a0*/  IMAD.X R3, R3, 0x1, R2, P2 ;  /* 0x0000000103037824 */ /* 0x000fd800010e0602 */
[----:B------:R-:W-:Y:S05]  /*46b0*/  @!P0 BRA P3, `(.L_x_918) ;  /* 0xffffedc000008947 */ /* 0x000fea000183ffff */
.L_x_916:
        /* <DEDUP_REMOVED lines=16> */
.L_x_922:
[----:B------:R-:W0:Y:S02]  /*47c0*/  LDS R4, [R0] ;  /* 0x0000000000047984 */ /* 0x000e240000000800 */
[----:B0-----:R-:W-:-:S06]  /*47d0*/  HADD2 R5, R4, R57 ;  /* 0x0000003904057230 */ /* 0x001fcc0000000000 */
[----:B------:R-:W0:Y:S02]  /*47e0*/  ATOMS.CAST.SPIN R5, [R0], R4, R5 ;  /* 0x000000040005738d */ /* 0x000e240001800005 */
[----:B0-----:R-:W-:-:S13]  /*47f0*/  ISETP.EQ.U32.AND P0, PT, R5, 0x1, PT ;  /* 0x000000010500780c */ /* 0x001fda0003f02070 */
[----:B------:R-:W-:Y:S05]  /*4800*/  @!P0 BRA `(.L_x_922) ;  /* 0xffffffb000008947 */ /* 0x000fea000383ffff */
[----:B------:R-:W-:Y:S05]  /*4810*/  BRA `(.L_x_920) ;  /* 0x0000003000007947 */ /* 0x000fea0003800000 */
.L_x_921:
[----:B------:R-:W2:Y:S02]  /*4820*/  LD.E R0, [R2.64] ;  /* 0x0000000602007980 */ /* 0x000ea4000c101900 */
[----:B--2---:R-:W-:-:S05]  /*4830*/  IMAD.IADD R5, R57, 0x1, R0 ;  /* 0x0000000139057824 */ /* 0x004fca00078e0200 */
[----:B------:R0:W-:Y:S02]  /*4840*/  ST.E [R2.64], R5 ;  /* 0x0000000502007985 */ /* 0x0001e4000c101906 */
.L_x_920:
[----:B------:R-:W-:Y:S05]  /*4850*/  BSYNC B0 ;  /* 0x0000000000007941 */ /* 0x000fea0003800000 */
.L_x_919:
[----:B------:R-:W2:Y:S01]  /*4860*/  ATOM.E.ADD.F16x2.RN.STRONG.GPU P0, RZ, [R2.64+0x4], R56 ;  /* 0x0000043802ff798a */ /* 0x000ea2000810e9c6 */
[----:B------:R-:W-:Y:S01]  /*4870*/  BSSY B0, `(.L_x_923) ;  /* 0x000000f000007945 */ /* 0x000fe20003800000 */
[----:B--2---:R-:W-:Y:S05]  /*4880*/  @P0 BRA `(.L_x_924) ;  /* 0x000000d000000947 */ /* 0x004fea0003800000 */
[----:B------:R-:W1:Y:S02]  /*4890*/  QSPC.E.S P0, RZ, [R2+0x4] ;  /* 0x0000040002ff73aa */ /* 0x000e640000000500 */
[----:B-1----:R-:W-:Y:S05]  /*48a0*/  @!P0 BRA `(.L_x_925) ;  /* 0x0000008000008947 */ /* 0x002fea0003800000 */
[----:B------:R-:W-:-:S04]  /*48b0*/  IADD3 R0, R2, 0x4, RZ ;  /* 0x0000000402007810 */ /* 0x000fc80007ffe0ff */
[----:B------:R-:W-:-:S05]  /*48c0*/  LOP3.LUT R0, R0, 0xffffff, RZ, 0xc0, !PT ;  /* 0x00ffffff00007812 */ /* 0x000fca00078ec0ff */
.L_x_926:
[----:B------:R-:W1:Y:S02]  /*48d0*/  LDS R4, [R0] ;  /* 0x0000000000047984 */ /* 0x000e640000000800 */
[----:B01----:R-:W-:-:S10]  /*48e0*/  HFMA2.MMA R5, R4, 1, 1, R56 ;  /* 0x3c003c0004057835 */ /* 0x003fd40000000038 */
[----:B------:R-:W0:Y:S02]  /*48f0*/  ATOMS.CAST.SPIN R5, [R0], R4, R5 ;  /* 0x000000040005738d */ /* 0x000e240001800005 */
[----:B0-----:R-:W-:-:S13]  /*4900*/  ISETP.EQ.U32.AND P0, PT, R5, 0x1, PT ;  /* 0x000000010500780c */ /* 0x001fda0003f02070 */
[----:B------:R-:W-:Y:S05]  /*4910*/  @!P0 BRA `(.L_x_926) ;  /* 0xffffffb000008947 */ /* 0x000fea000383ffff */
[----:B------:R-:W-:Y:S05]  /*4920*/  BRA `(.L_x_924) ;  /* 0x0000003000007947 */ /* 0x000fea0003800000 */
.L_x_925:
[----:B------:R-:W2:Y:S02]  /*4930*/  LD.E R0, [R2.64+0x4] ;  /* 0x0000040602007980 */ /* 0x000ea4000c101900 */
[----:B0-2---:R-:W-:-:S05]  /*4940*/  IMAD.IADD R5, R56, 0x1, R0 ;  /* 0x0000000138057824 */ /* 0x005fca00078e0200 */
[----:B------:R0:W-:Y:S02]  /*4950*/  ST.E [R2.64+0x4], R5 ;  /* 0x0000040502007985 */ /* 0x0001e4000c101906 */
.L_x_924:
[----:B------:R-:W-:Y:S05]  /*4960*/  BSYNC B0 ;  /* 0x0000000000007941 */ /* 0x000fea0003800000 */
.L_x_923:
        /* <DEDUP_REMOVED lines=9> */
.L_x_930:
[----:B------:R-:W0:Y:S02]  /*4a00*/  LDS R4, [R0] ;  /* 0x0000000000047984 */ /* 0x000e240000000800 */
[----:B0-----:R-:W-:-:S06]  /*4a10*/  HADD2 R5, R4, R55 ;  /* 0x0000003704057230 */ /* 0x001fcc0000000000 */
[----:B------:R-:W0:Y:S02]  /*4a20*/  ATOMS.CAST.SPIN R5, [R0], R4, R5 ;  /* 0x000000040005738d */ /* 0x000e240001800005 */
[----:B0-----:R-:W-:-:S13]  /*4a30*/  ISETP.EQ.U32.AND P0, PT, R5, 0x1, PT ;  /* 0x000000010500780c */ /* 0x001fda0003f02070 */
[----:B------:R-:W-:Y:S05]  /*4a40*/  @!P0 BRA `(.L_x_930) ;  /* 0xffffffb000008947 */ /* 0x000fea000383ffff */
[----:B------:R-:W-:Y:S05]  /*4a50*/  BRA `(.L_x_928) ;  /* 0x0000003000007947 */ /* 0x000fea0003800000 */
.L_x_929:
[----:B------:R-:W2:Y:S02]  /*4a60*/  LD.E R0, [R2.64] ;  /* 0x0000000602007980 */ /* 0x000ea4000c101900 */
[----:B--2---:R-:W-:-:S05]  /*4a70*/  IMAD.IADD R5, R55, 0x1, R0 ;  /* 0x0000000137057824 */ /* 0x004fca00078e0200 */
[----:B------:R0:W-:Y:S02]  /*4a80*/  ST.E [R2.64], R5 ;  /* 0x0000000502007985 */ /* 0x0001e4000c101906 */
.L_x_928:
[----:B------:R-:W-:Y:S05]  /*4a90*/  BSYNC B0 ;  /* 0x0000000000007941 */ /* 0x000fea0003800000 */
.L_x_927:
[----:B------:R-:W2:Y:S01]  /*4aa0*/  ATOM.E.ADD.F16x2.RN.STRONG.GPU P0, RZ, [R2.64+0x4], R54 ;  /* 0x0000043602ff798a */ /* 0x000ea2000810e9c6 */
[----:B------:R-:W-:Y:S01]  /*4ab0*/  BSSY B0, `(.L_x_931) ;  /* 0x000000f000007945 */ /* 0x000fe20003800000 */
[----:B--2---:R-:W-:Y:S05]  /*4ac0*/  @P0 BRA `(.L_x_932) ;  /* 0x000000d000000947 */ /* 0x004fea0003800000 */
[----:B------:R-:W1:Y:S02]  /*4ad0*/  QSPC.E.S P0, RZ, [R2+0x4] ;  /* 0x0000040002ff73aa */ /* 0x000e640000000500 */
[----:B-1----:R-:W-:Y:S05]  /*4ae0*/  @!P0 BRA `(.L_x_933) ;  /* 0x0000008000008947 */ /* 0x002fea0003800000 */
[----:B------:R-:W-:-:S04]  /*4af0*/  IADD3 R0, R2, 0x4, RZ ;  /* 0x0000000402007810 */ /* 0x000fc80007ffe0ff */
[----:B------:R-:W-:-:S05]  /*4b00*/  LOP3.LUT R0, R0, 0xffffff, RZ, 0xc0, !PT ;  /* 0x00ffffff00007812 */ /* 0x000fca00078ec0ff */
.L_x_934:
[----:B------:R-:W1:Y:S02]  /*4b10*/  LDS R4, [R0] ;  /* 0x0000000000047984 */ /* 0x000e640000000800 */
[----:B01----:R-:W-:-:S10]  /*4b20*/  HFMA2.MMA R5, R4, 1, 1, R54 ;  /* 0x3c003c0004057835 */ /* 0x003fd40000000036 */
[----:B------:R-:W0:Y:S02]  /*4b30*/  ATOMS.CAST.SPIN R5, [R0], R4, R5 ;  /* 0x000000040005738d */ /* 0x000e240001800005 */
[----:B0-----:R-:W-:-:S13]  /*4b40*/  ISETP.EQ.U32.AND P0, PT, R5, 0x1, PT ;  /* 0x000000010500780c */ /* 0x001fda0003f02070 */
[----:B------:R-:W-:Y:S05]  /*4b50*/  @!P0 BRA `(.L_x_934) ;  /* 0xffffffb000008947 */ /* 0x000fea000383ffff */
[----:B------:R-:W-:Y:S05]  /*4b60*/  BRA `(.L_x_932) ;  /* 0x0000003000007947 */ /* 0x000fea0003800000 */
.L_x_933:
[----:B------:R-:W2:Y:S02]  /*4b70*/  LD.E R0, [R2.64+0x4] ;  /* 0x0000040602007980 */ /* 0x000ea4000c101900 */
[----:B0-2---:R-:W-:-:S05]  /*4b80*/  IMAD.IADD R5, R54, 0x1, R0 ;  /* 0x0000000136057824 */ /* 0x005fca00078e0200 */
[----:B------:R0:W-:Y:S02]  /*4b90*/  ST.E [R2.64+0x4], R5 ;  /* 0x0000040502007985 */ /* 0x0001e4000c101906 */
.L_x_932:
[----:B------:R-:W-:Y:S05]  /*4ba0*/  BSYNC B0 ;  /* 0x0000000000007941 */ /* 0x000fea0003800000 */
.L_x_931:
        /* <DEDUP_REMOVED lines=9> */
.L_x_938:
[----:B------:R-:W0:Y:S02]  /*4c40*/  LDS R4, [R0] ;  /* 0x0000000000047984 */ /* 0x000e240000000800 */
[----:B0-----:R-:W-:-:S06]  /*4c50*/  HADD2 R5, R4, R53 ;  /* 0x0000003504057230 */ /* 0x001fcc0000000000 */
[----:B------:R-:W0:Y:S02]  /*4c60*/  ATOMS.CAST.SPIN R5, [R0], R4, R5 ;  /* 0x000000040005738d */ /* 0x000e240001800005 */
[----:B0-----:R-:W-:-:S13]  /*4c70*/  ISETP.EQ.U32.AND P0, PT, R5, 0x1, PT ;  /* 0x000000010500780c */ /* 0x001fda0003f02070 */
[----:B------:R-:W-:Y:S05]  /*4c80*/  @!P0 BRA `(.L_x_938) ;  /* 0xffffffb000008947 */ /* 0x000fea000383ffff */
[----:B------:R-:W-:Y:S05]  /*4c90*/  BRA `(.L_x_936) ;  /* 0x0000003000007947 */ /* 0x000fea0003800000 */
.L_x_937:
[----:B------:R-:W2:Y:S02]  /*4ca0*/  LD.E R0, [R2.64] ;  /* 0x0000000602007980 */ /* 0x000ea4000c101900 */
[----:B--2---:R-:W-:-:S05]  /*4cb0*/  IMAD.IADD R5, R53, 0x1, R0 ;  /* 0x0000000135057824 */ /* 0x004fca00078e0200 */
[----:B------:R0:W-:Y:S02]  /*4cc0*/  ST.E [R2.64], R5 ;  /* 0x0000000502007985 */ /* 0x0001e4000c101906 */
.L_x_936:
[----:B------:R-:W-:Y:S05]  /*4cd0*/  BSYNC B0 ;  /* 0x0000000000007941 */ /* 0x000fea0003800000 */
.L_x_935:
[----:B------:R-:W2:Y:S01]  /*4ce0*/  ATOM.E.ADD.F16x2.RN.STRONG.GPU P0, RZ, [R2.64+0x4], R52 ;  /* 0x0000043402ff798a */ /* 0x000ea2000810e9c6 */
[----:B------:R-:W-:Y:S01]  /*4cf0*/  BSSY B0, `(.L_x_939) ;  /* 0x000000f000007945 */ /* 0x000fe20003800000 */
[----:B--2---:R-:W-:Y:S05]  /*4d00*/  @P0 BRA `(.L_x_940) ;  /* 0x000000d000000947 */ /* 0x004fea0003800000 */
[----:B------:R-:W1:Y:S02]  /*4d10*/  QSPC.E.S P0, RZ, [R2+0x4] ;  /* 0x0000040002ff73aa */ /* 0x000e640000000500 */
[----:B-1----:R-:W-:Y:S05]  /*4d20*/  @!P0 BRA `(.L_x_941) ;  /* 0x0000008000008947 */ /* 0x002fea0003800000 */
[----:B------:R-:W-:-:S04]  /*4d30*/  IADD3 R0, R2, 0x4, RZ ;  /* 0x0000000402007810 */ /* 0x000fc80007ffe0ff */
[----:B------:R-:W-:-:S05]  /*4d40*/  LOP3.LUT R0, R0, 0xffffff, RZ, 0xc0, !PT ;  /* 0x00ffffff00007812 */ /* 0x000fca00078ec0ff */
.L_x_942:
[----:B------:R-:W1:Y:S02]  /*4d50*/  LDS R4, [R0] ;  /* 0x0000000000047984 */ /* 0x000e640000000800 */
[----:B01----:R-:W-:-:S10]  /*4d60*/  HFMA2.MMA R5, R4, 1, 1, R52 ;  /* 0x3c003c0004057835 */ /* 0x003fd40000000034 */
[----:B------:R-:W0:Y:S02]  /*4d70*/  ATOMS.CAST.SPIN R5, [R0], R4, R5 ;  /* 0x000000040005738d */ /* 0x000e240001800005 */
[----:B0-----:R-:W-:-:S13]  /*4d80*/  ISETP.EQ.U32.AND P0, PT, R5, 0x1, PT ;  /* 0x000000010500780c */ /* 0x001fda0003f02070 */
[----:B------:R-:W-:Y:S05]  /*4d90*/  @!P0 BRA `(.L_x_942) ;  /* 0xffffffb000008947 */ /* 0x000fea000383ffff */
[----:B------:R-:W-:Y:S05]  /*4da0*/  BRA `(.L_x_940) ;  /* 0x0000003000007947 */ /* 0x000fea0003800000 */
.L_x_941:
[----:B------:R-:W2:Y:S02]  /*4db0*/  LD.E R0, [R2.64+0x4] ;  /* 0x0000040602007980 */ /* 0x000ea4000c101900 */
[----:B0-2---:R-:W-:-:S05]  /*4dc0*/  IMAD.IADD R5, R52, 0x1, R0 ;  /* 0x0000000134057824 */ /* 0x005fca00078e0200 */
[----:B------:R0:W-:Y:S02]  /*4dd0*/  ST.E [R2.64+0x4], R5 ;  /* 0x0000040502007985 */ /* 0x0001e4000c101906 */
.L_x_940:
[----:B------:R-:W-:Y:S05]  /*4de0*/  BSYNC B0 ;  /* 0x0000000000007941 */ /* 0x000fea0003800000 */
.L_x_939:
        /* <DEDUP_REMOVED lines=9> */
.L_x_946:
[----:B------:R-:W0:Y:S02]  /*4e80*/  LDS R4, [R0] ;  /* 0x0000000000047984 */ /* 0x000e240000000800 */
[----:B0-----:R-:W-:-:S06]  /*4e90*/  HADD2 R5, R4, R50 ;  /* 0x0000003204057230 */ /* 0x001fcc0000000000 */
[----:B------:R-:W0:Y:S02]  /*4ea0*/  ATOMS.CAST.SPIN R5, [R0], R4, R5 ;  /* 0x000000040005738d */ /* 0x000e240001800005 */
[----:B0-----:R-:W-:-:S13]  /*4eb0*/  ISETP.EQ.U32.AND P0, PT, R5, 0x1, PT ;  /* 0x000000010500780c */ /* 0x001fda0003f02070 */
[----:B------:R-:W-:Y:S05]  /*4ec0*/  @!P0 BRA `(.L_x_946) ;  /* 0xffffffb000008947 */ /* 0x000fea000383ffff */
[----:B------:R-:W-:Y:S05]  /*4ed0*/  BRA `(.L_x_944) ;  /* 0x0000003000007947 */ /* 0x000fea0003800000 */
.L_x_945:
[----:B------:R-:W2:Y:S02]  /*4ee0*/  LD.E R0, [R2.64] ;  /* 0x0000000602007980 */ /* 0x000ea4000c101900 */
[----:B--2---:R-:W-:-:S05]  /*4ef0*/  IMAD.IADD R5, R50, 0x1, R0 ;  /* 0x0000000132057824 */ /* 0x004fca00078e0200 */
[----:B------:R0:W-:Y:S02]  /*4f00*/  ST.E [R2.64], R5 ;  /* 0x0000000502007985 */ /* 0x0001e4000c101906 */
.L_x_944:
[----:B------:R-:W-:Y:S05]  /*4f10*/  BSYNC B0 ;  /* 0x0000000000007941 */ /* 0x000fea0003800000 */
.L_x_943:
[----:B------:R-:W2:Y:S02]  /*4f20*/  ATOM.E.ADD.F16x2.RN.STRONG.GPU P0, RZ, [R2.64+0x4], R48 ;  /* 0x0000043002ff798a */ /* 0x000ea4000810e9c6 */
[----:B--2---:R-:W-:Y:S05]  /*4f30*/  @P0 EXIT ;  /* 0x000000000000094d */ /* 0x004fea0003800000 */
[----:B------:R-:W1:Y:S02]  /*4f40*/  QSPC.E.S P0, RZ, [R2+0x4] ;  /* 0x0000040002ff73aa */ /* 0x000e640000000500 */
[----:B-1----:R-:W-:Y:S05]  /*4f50*/  @!P0 BRA `(.L_x_947) ;  /* 0x0000008000008947 */ /* 0x002fea0003800000 */
[----:B0-----:R-:W-:-:S04]  /*4f60*/  IADD3 R2, R2, 0x4, RZ ;  /* 0x0000000402027810 */ /* 0x001fc80007ffe0ff */
[----:B------:R-:W-:-:S05]  /*4f70*/  LOP3.LUT R2, R2, 0xffffff, RZ, 0xc0, !PT ;  /* 0x00ffffff02027812 */ /* 0x000fca00078ec0ff */
.L_x_948:
[----:B------:R-:W0:Y:S02]  /*4f80*/  LDS R4, [R2] ;  /* 0x0000000002047984 */ /* 0x000e240000000800 */
[----:B0-----:R-:W-:-:S10]  /*4f90*/  HFMA2.MMA R5, R4, 1, 1, R48 ;  /* 0x3c003c0004057835 */ /* 0x001fd40000000030 */
[----:B------:R-:W0:Y:S02]  /*4fa0*/  ATOMS.CAST.SPIN R5, [R2], R4, R5 ;  /* 0x000000040205738d */ /* 0x000e240001800005 */
[----:B0-----:R-:W-:-:S13]  /*4fb0*/  ISETP.EQ.U32.AND P0, PT, R5, 0x1, PT ;  /* 0x000000010500780c */ /* 0x001fda0003f02070 */
[----:B------:R-:W-:Y:S05]  /*4fc0*/  @!P0 BRA `(.L_x_948) ;  /* 0xffffffb000008947 */ /* 0x000fea000383ffff */
[----:B------:R-:W-:Y:S05]  /*4fd0*/  EXIT ;  /* 0x000000000000794d */ /* 0x000fea0003800000 */
.L_x_947:
[----:B------:R-:W2:Y:S02]  /*4fe0*/  LD.E R0, [R2.64+0x4] ;  /* 0x0000040602007980 */ /* 0x000ea4000c101900 */
[----:B0-2---:R-:W-:-:S05]  /*4ff0*/  IMAD.IADD R5, R48, 0x1, R0 ;  /* 0x0000000130057824 */ /* 0x005fca00078e0200 */
[----:B------:R-:W-:Y:S01]  /*5000*/  ST.E [R2.64+0x4], R5 ;  /* 0x0000040502007985 */ /* 0x000fe2000c101906 */
[----:B------:R-:W-:Y:S05]  /*5010*/  EXIT ;  /* 0x000000000000794d */ /* 0x000fea0003800000 */
.L_x_949:
        /* <DEDUP_REMOVED lines=14> */
.L_x_2827:


//--------------------- .text._Z23gemm_half_q_half_kernelILi4ELi2ELb0ELb0ELi32EEvPK6__halfPKjS4_S2_PS0_iiiiPKtS7_iiiiiibS2_i --------------------------
	.section	.text._Z23gemm_half_q_half_kernelILi4ELi2ELb0ELb0ELi32EEvPK6__halfPKjS4_S2_PS0_iiiiPKtS7_iiiiiibS2_i,"ax",@progbits
	.sectioninfo	@"SHI_REGISTERS=70"
	.align	128
        .global         _Z23gemm_half_q_half_kernelILi4ELi2ELb0ELb0ELi32EEvPK6__halfPKjS4_S2_PS0_iiiiPKtS7_iiiiiibS2_i
        .type           _Z23gemm_half_q_half_kernelILi4ELi2ELb0ELb0ELi32EEvPK6__halfPKjS4_S2_PS0_iiiiPKtS7_iiiiiibS2_i,@function
        .size           _Z23gemm_half_q_half_kernelILi4ELi2ELb0ELb0ELi32EEvPK6__halfPKjS4_S2_PS0_iiiiPKtS7_iiiiiibS2_i,(.L_x_2828 - _Z23gemm_half_q_half_kernelILi4ELi2ELb0ELb0ELi32EEvPK6__halfPKjS4_S2_PS0_iiiiPKtS7_iiiiiibS2_i)
        .other          _Z23gemm_half_q_half_kernelILi4ELi2ELb0ELb0ELi32EEvPK6__halfPKjS4_S2_PS0_iiiiPKtS7_iiiiiibS2_i,@"STO_CUDA_ENTRY STV_DEFAULT"
_Z23gemm_half_q_half_kernelILi4ELi2ELb0ELb0ELi32EEvPK6__halfPKjS4_S2_PS0_iiiiPKtS7_iiiiiibS2_i:
.text._Z23gemm_half_q_half_kernelILi4ELi2ELb0ELb0ELi32EEvPK6__halfPKjS4_S2_PS0_iiiiPKtS7_iiiiiibS2_i:
        /* <DEDUP_REMOVED lines=39> */
.L_x_954:
        /* <DEDUP_REMOVED lines=17> */
.L_x_953:
        /* <DEDUP_REMOVED lines=17> */
.L_x_952:
        /* <DEDUP_REMOVED lines=13> */
.L_x_956:
        /* <DEDUP_REMOVED lines=17> */
.L_x_955:
        /* <DEDUP_REMOVED lines=15> */
.L_x_951:
[----:B------:R-:W-:Y:S05]  /*0760*/  BSYNC B0 ;  /* 0x0000000000007941 */ /* 0x000fea0003800000 */
.L_x_950:
        /* <DEDUP_REMOVED lines=18> */
.L_x_959:
        /* <DEDUP_REMOVED lines=11> */
.L_x_958:
        /* <DEDUP_REMOVED lines=10> */
.L_x_957:
        /* <DEDUP_REMOVED lines=16> */
[----:B------:R-:W-:Y:S02]  /*0ae0*/  @P2 IMNMX R8, R40, c[0x0][0x1b8], PT ;  /* 0x00006e0028082a17 */ /* 0x000fe40003800200 */
[----:B------:R-:W-:Y:S02]  /*0af0*/  @P5 IADD3 R7, R6, -c[0x0][0x1b0], RZ ;  /* 0x80006c0006075a10 */ /* 0x000fe40007ffe0ff */
[----:B------:R-:W-:-:S02]  /*0b00*/  @P4 SHF.R.S32.HI R6, RZ, 0x1f, R5 ;  /* 0x0000001fff064819 */ /* 0x000fc40000011405 */
[----:B------:R-:W-:Y:S02]  /*0b10*/  @P3 IMNMX R11, R40, c[0x0][0x1bc], PT ;  /* 0x00006f00280b3a17 */ /* 0x000fe40003800200 */
[----:B------:R-:W-:Y:S02]  /*0b20*/  @P0 SHF.R.S32.HI R4, RZ, 0x5, R4 ;  /* 0x00000005ff040819 */ /* 0x000fe40000011404 */
[----:B------:R-:W-:Y:S02]  /*0b30*/  @P2 IADD3 R9, R8, -c[0x0][0x1b4], RZ ;  /* 0x80006d0008092a10 */ /* 0x000fe40007ffe0ff */
[----:B------:R-:W-:Y:S02]  /*0b40*/  @P5 SHF.R.S32.HI R8, RZ, 0x1f, R7 ;  /* 0x0000001fff085819 */ /* 0x000fe40000011407 */
[----:B------:R-:W-:Y:S01]  /*0b50*/  @P4 LEA.HI R3, R6, R5, RZ, 0x5 ;  /* 0x0000000506034211 */ /* 0x000fe200078f28ff */
[----:B------:R-:W-:Y:S01]  /*0b60*/  IMAD.MOV.U32 R6, RZ, RZ, RZ ;  /* 0x000000ffff067224 */ /* 0x000fe200078e00ff */
[----:B------:R-:W-:Y:S01]  /*0b70*/  @P3 IADD3 R11, R11, -c[0x0][0x1b8], RZ ;  /* 0x80006e000b0b3a10 */ /* 0x000fe20007ffe0ff */
[----:B------:R-:W-:Y:S01]  /*0b80*/  @P0 IMAD R6, R4, 0x6, RZ ;  /* 0x0000000604060824 */ /* 0x000fe200078e02ff */
[----:B------:R-:W-:Y:S01]  /*0b90*/  ISETP.GE.AND P0, PT, R40, R47, PT ;  /* 0x0000002f2800720c */ /* 0x000fe20003f06270 */
[----:B------:R-:W-:Y:S01]  /*0ba0*/  IMAD.MOV.U32 R5, RZ, RZ, RZ ;  /* 0x000000ffff057224 */ /* 0x000fe200078e00ff */
[----:B------:R-:W-:Y:S01]  /*0bb0*/  @P5 LEA.HI R7, R8, R7, RZ, 0x5 ;  /* 0x0000000708075211 */ /* 0x000fe200078f28ff */
[----:B------:R-:W-:Y:S01]  /*0bc0*/  IMAD.MOV.U32 R8, RZ, RZ, RZ ;  /* 0x000000ffff087224 */ /* 0x000fe200078e00ff */
[----:B------:R-:W-:Y:S01]  /*0bd0*/  @P2 SHF.R.S32.HI R10, RZ, 0x1f, R9 ;  /* 0x0000001fff0a2819 */ /* 0x000fe20000011409 */
[----:B------:R-:W-:Y:S01]  /*0be0*/  IMAD.MOV.U32 R4, RZ, RZ, RZ ;  /* 0x000000ffff047224 */ /* 0x000fe200078e00ff */
[----:B------:R-:W-:-:S02]  /*0bf0*/  @P3 SHF.R.S32.HI R12, RZ, 0x1f, R11 ;  /* 0x0000001fff0c3819 */ /* 0x000fc4000001140b */
[----:B------:R-:W-:Y:S02]  /*0c00*/  @P4 SHF.R.S32.HI R3, RZ, 0x5, R3 ;  /* 0x00000005ff034819 */ /* 0x000fe40000011403 */
[----:B------:R-:W-:Y:S02]  /*0c10*/  @P5 SHF.R.S32.HI R7, RZ, 0x5, R7 ;  /* 0x00000005ff075819 */ /* 0x000fe40000011407 */
[----:B------:R-:W-:Y:S01]  /*0c20*/  SHF.R.S32.HI R13, RZ, 0x5, R13 ;  /* 0x00000005ff0d7819 */ /* 0x000fe2000001140d */
[----:B------:R-:W-:Y:S01]  /*0c30*/  @P4 IMAD R5, R3, 0x5, RZ ;  /* 0x0000000503054824 */ /* 0x000fe200078e02ff */
[----:B------:R-:W-:Y:S01]  /*0c40*/  @P2 LEA.HI R10, R10, R9, RZ, 0x5 ;  /* 0x000000090a0a2211 */ /* 0x000fe200078f28ff */
[----:B------:R-:W-:Y:S01]  /*0c50*/  @P5 IMAD.SHL.U32 R8, R7, 0x4, RZ ;  /* 0x0000000407085824 */ /* 0x000fe200078e00ff */
[----:B------:R-:W-:Y:S01]  /*0c60*/  @P3 LEA.HI R12, R12, R11, RZ, 0x5 ;  /* 0x0000000b0c0c3211 */ /* 0x000fe200078f28ff */
[----:B------:R-:W-:Y:S01]  /*0c70*/  IMAD R6, R13, 0x8, R6 ;  /* 0x000000080d067824 */ /* 0x000fe200078e0206 */
[----:B------:R-:W-:Y:S01]  /*0c80*/  @P2 SHF.R.S32.HI R10, RZ, 0x5, R10 ;  /* 0x00000005ff0a2819 */ /* 0x000fe2000001140a */
[----:B------:R-:W-:Y:S01]  /*0c90*/  IMAD.MOV.U32 R3, RZ, RZ, RZ ;  /* 0x000000ffff037224 */ /* 0x000fe200078e00ff */
[----:B------:R-:W-:-:S02]  /*0ca0*/  @P3 SHF.R.S32.HI R12, RZ, 0x5, R12 ;  /* 0x00000005ff0c3819 */ /* 0x000fc4000001140c */
[----:B------:R-:W-:Y:S01]  /*0cb0*/  IADD3 R18, R8, R6, R5 ;  /* 0x0000000608127210 */ /* 0x000fe20007ffe005 */
[----:B------:R-:W-:Y:S02]  /*0cc0*/  @P2 IMAD R3, R10, 0x3, RZ ;  /* 0x000000030a032824 */ /* 0x000fe400078e02ff */
        /* <DEDUP_REMOVED lines=13> */
.L_x_961:
        /* <DEDUP_REMOVED lines=41> */
.L_x_960:
        /* <DEDUP_REMOVED lines=13> */
[----:B------:R-:W-:Y:S01]  /*1100*/  IMAD.MOV.U32 R36, RZ, RZ, c[0x0][0x18c] ;  /* 0x00006300ff247624 */ /* 0x000fe200078e00ff */
[----:B------:R-:W-:Y:S02]  /*1110*/  UMOV UR4, URZ ;  /* 0x0000003f00047c82 */ /* 0x000fe40008000000 */
[----:B------:R-:W-:Y:S02]  /*1120*/  IADD3 R45, P0, R0, R3, RZ ;  /* 0x00000003002d7210 */ /* 0x000fe40007f1e0ff */
[----:B------:R-:W-:Y:S02]  /*1130*/  SHF.R.S32.HI R13, RZ, 0x1f, R3 ;  /* 0x0000001fff0d7819 */ /* 0x000fe40000011403 */
[----:B------:R-:W-:-:S02]  /*1140*/  LEA R44, P2, R45, c[0x0][0x168], 0x2 ;  /* 0x00005a002d2c7a11 */ /* 0x000fc400078410ff */
[----:B------:R-:W-:Y:S02]  /*1150*/  SHF.R.S32.HI R3, RZ, 0x1f, R36 ;  /* 0x0000001fff037819 */ /* 0x000fe40000011424 */
[----:B------:R-:W-:Y:S02]  /*1160*/  LEA.HI.X.SX32 R0, R0, R13, 0x1, P0 ;  /* 0x0000000d00007211 */ /* 0x000fe400000f0eff */
[----:B------:R-:W-:Y:S02]  /*1170*/  SHF.L.U64.HI R38, R36, 0x2, R3 ;  /* 0x0000000224267819 */ /* 0x000fe40000010203 */
[----:B------:R-:W-:Y:S02]  /*1180*/  LEA.HI.X R45, R45, c[0x0][0x16c], R0, 0x2, P2 ;  /* 0x00005b002d2d7a11 */ /* 0x000fe400010f1400 */
.L_x_964:
[----:B------:R-:W-:Y:S05]  /*1190*/  @!P1 BRA `(.L_x_963) ;  /* 0x0000118000009947 */ /* 0x000fea0003800000 */
[----:B------:R-:W2:Y:S01]  /*11a0*/  LDG.E.128.CONSTANT R12, [R44.64] ;  /* 0x000000062c0c7981 */ /* 0x000ea2000c1e9d00 */
[----:B------:R-:W-:Y:S01]  /*11b0*/  IMAD.MOV.U32 R32, RZ, RZ, 0x3400 ;  /* 0x00003400ff207424 */ /* 0x000fe200078e00ff */
[----:B------:R-:W-:Y:S01]  /*11c0*/  ISETP.GE.AND P0, PT, R42, 0x2, PT ;  /* 0x000000022a00780c */ /* 0x000fe20003f06270 */
[----:B------:R-:W-:Y:S01]  /*11d0*/  IMAD.MOV.U32 R41, RZ, RZ, 0x2c00 ;  /* 0x00002c00ff297424 */ /* 0x000fe200078e00ff */
[----:B------:R-:W-:Y:S01]  /*11e0*/  PRMT R27, R27, 0x5410, R26 ;  /* 0x000054101b1b7816 */ /* 0x000fe2000000001a */
[----:B------:R-:W-:Y:S01]  /*11f0*/  IMAD.MOV.U32 R46, RZ, RZ, 0x2400 ;  /* 0x00002400ff2e7424 */ /* 0x000fe200078e00ff */
[----:B------:R-:W-:-:S02]  /*1200*/  PRMT R25, R25, 0x5410, R24 ;  /* 0x0000541019197816 */ /* 0x000fc40000000018 */
[----:B--2---:R-:W-:Y:S02]  /*1210*/  LOP3.LUT R0, R12, 0xc000c, RZ, 0xc0, !PT ;  /* 0x000c000c0c007812 */ /* 0x004fe400078ec0ff */
[----:B------:R-:W-:Y:S02]  /*1220*/  SHF.R.U32.HI R49, RZ, 0x8, R12 ;  /* 0x00000008ff317819 */ /* 0x000fe4000001160c */
[----:B------:R-:W-:Y:S02]  /*1230*/  LOP3.LUT R17, R15, 0xc000c, RZ, 0xc0, !PT ;  /* 0x000c000c0f117812 */ /* 0x000fe400078ec0ff */
[----:B------:R-:W-:Y:S02]  /*1240*/  LOP3.LUT R61, R0, 0x64006400, RZ, 0xfc, !PT ;  /* 0x64006400003d7812 */ /* 0x000fe400078efcff */
[----:B------:R-:W-:Y:S02]  /*1250*/  LOP3.LUT R23, R17, 0x64006400, RZ, 0xfc, !PT ;  /* 0x6400640011177812 */ /* 0x000fe400078efcff */
[----:B------:R-:W-:Y:S01]  /*1260*/  LOP3.LUT R0, R49, 0xc000c, RZ, 0xc0, !PT ;  /* 0x000c000c31007812 */ /* 0x000fe200078ec0ff */
[----:B------:R-:W-:Y:S01]  /*1270*/  HFMA2 R61, R61, R32.H0_H0, -258, -258 ;  /* 0xdc08dc083d3d7431 */ /* 0x000fe20000040020 */
[----:B------:R-:W-:-:S02]  /*1280*/  LOP3.LUT R2, R13, 0xc000c, RZ, 0xc0, !PT ;  /* 0x000c000c0d027812 */ /* 0x000fc400078ec0ff */
[----:B------:R-:W-:Y:S02]  /*1290*/  SHF.R.U32.HI R51, RZ, 0x8, R13 ;  /* 0x00000008ff337819 */ /* 0x000fe4000001160d */
[----:B------:R-:W-:Y:S02]  /*12a0*/  LOP3.LUT R16, R14, 0xc000c, RZ, 0xc0, !PT ;  /* 0x000c000c0e107812 */ /* 0x000fe400078ec0ff */
[----:B------:R-:W-:Y:S01]  /*12b0*/  LOP3.LUT R17, R0, 0x64006400, RZ, 0xfc, !PT ;  /* 0x6400640000117812 */ /* 0x000fe200078efcff */
[-C--:B------:R-:W-:Y:S01]  /*12c0*/  HFMA2 R0, R23, R32.reuse.H0_H0, -258, -258 ;  /* 0xdc08dc0817007431 */ /* 0x080fe20000040020 */
[----:B------:R-:W-:Y:S02]  /*12d0*/  SHF.R.U32.HI R57, RZ, 0x8, R14 ;  /* 0x00000008ff397819 */ /* 0x000fe4000001160e */
[----:B------:R-:W-:Y:S01]  /*12e0*/  LOP3.LUT R3, R2, 0x64006400, RZ, 0xfc, !PT ;  /* 0x6400640002037812 */ /* 0x000fe200078efcff */
[----:B------:R-:W-:Y:S01]  /*12f0*/  HFMA2 R34, R17, R32.H0_H0, -258, -258 ;  /* 0xdc08dc0811227431 */ /* 0x000fe20000040020 */
[----:B------:R-:W-:-:S02]  /*1300*/  LOP3.LUT R23, R14, 0x300030, RZ, 0xc0, !PT ;  /* 0x003000300e177812 */ /* 0x000fc400078ec0ff */
[----:B------:R-:W-:Y:S01]  /*1310*/  LOP3.LUT R21, R16, 0x64006400, RZ, 0xfc, !PT ;  /* 0x6400640010157812 */ /* 0x000fe200078efcff */
[-C--:B------:R-:W-:Y:S01]  /*1320*/  HFMA2 R3, R3, R32.reuse.H0_H0, -258, -258 ;  /* 0xdc08dc0803037431 */ /* 0x080fe20000040020 */
[----:B------:R-:W-:Y:S02]  /*1330*/  LOP3.LUT R2, R51, 0xc000c, RZ, 0xc0, !PT ;  /* 0x000c000c33027812 */ /* 0x000fe400078ec0ff */
[----:B------:R-:W-:Y:S02]  /*1340*/  SHF.R.U32.HI R63, RZ, 0x8, R15 ;  /* 0x00000008ff3f7819 */ /* 0x000fe4000001160f */
[----:B------:R-:W-:Y:S02]  /*1350*/  LOP3.LUT R16, R57, 0xc000c, RZ, 0xc0, !PT ;  /* 0x000c000c39107812 */ /* 0x000fe400078ec0ff */
[----:B------:R-:W-:Y:S02]  /*1360*/  LOP3.LUT R48, R23, 0x64006400, RZ, 0xfc, !PT ;  /* 0x6400640017307812 */ /* 0x000fe400078efcff */
[----:B------:R-:W-:Y:S01]  /*1370*/  LOP3.LUT R19, R2, 0x64006400, RZ, 0xfc, !PT ;  /* 0x6400640002137812 */ /* 0x000fe200078efcff */
[-C--:B------:R-:W-:Y:S01]  /*1380*/  HFMA2 R2, R21, R32.reuse.H0_H0, -258, -258 ;  /* 0xdc08dc0815027431 */ /* 0x080fe20000040020 */
[----:B------:R-:W-:Y:S01]  /*1390*/  LOP3.LUT R18, R63, 0xc000c, RZ, 0xc0, !PT ;  /* 0x000c000c3f127812 */ /* 0x000fe200078ec0ff */
[----:B------:R-:W-:Y:S01]  /*13a0*/  HFMA2 R31, R48, R41.H0_H0, -66, -66 ;  /* 0xd420d420301f7431 */ /* 0x000fe20000040029 */
[----:B------:R-:W-:Y:S01]  /*13b0*/  LOP3.LUT R33, R57, 0x300030, RZ, 0xc0, !PT ;  /* 0x0030003039217812 */ /* 0x000fe200078ec0ff */
[----:B------:R-:W-:Y:S01]  /*13c0*/  HFMA2 R28, R19, R32.H0_H0, -258, -258 ;  /* 0xdc08dc08131c7431 */ /* 0x000fe20000040020 */
[----:B------:R-:W-:-:S02]  /*13d0*/  LOP3.LUT R21, R16, 0x64006400, RZ, 0xfc, !PT ;  /* 0x6400640010157812 */ /* 0x000fc400078efcff */
[----:B------:R-:W-:Y:S02]  /*13e0*/  LOP3.LUT R48, R33, 0x64006400, RZ, 0xfc, !PT ;  /* 0x6400640021307812 */ /* 0x000fe400078efcff */
[----:B------:R-:W-:Y:S01]  /*13f0*/  LOP3.LUT R29, R18, 0x64006400, RZ, 0xfc, !PT ;  /* 0x64006400121d7812 */ /* 0x000fe200078efcff */
[-C--:B------:R-:W-:Y:S01]  /*1400*/  HFMA2 R30, R21, R32.reuse.H0_H0, -258, -258 ;  /* 0xdc08dc08151e7431 */ /* 0x080fe20000040020 */
[----:B------:R-:W0:Y:S01]  /*1410*/  LDS.128 R16, [UR4] ;  /* 0x00000004ff107984 */ /* 0x000e220008000c00 */
[C---:B------:R-:W-:Y:S01]  /*1420*/  LOP3.LUT R20, R12.reuse, 0x300030, RZ, 0xc0, !PT ;  /* 0x003000300c147812 */ /* 0x040fe200078ec0ff */
[----:B------:R-:W-:Y:S01]  /*1430*/  HFMA2 R39, R48, R41.H0_H0, -66, -66 ;  /* 0xd420d42030277431 */ /* 0x000fe20000040029 */
[C---:B------:R-:W-:Y:S01]  /*1440*/  LOP3.LUT R21, R13.reuse, 0x300030, RZ, 0xc0, !PT ;  /* 0x003000300d157812 */ /* 0x040fe200078ec0ff */
[----:B------:R-:W-:Y:S01]  /*1450*/  HFMA2 R32, R29, R32.H0_H0, -258, -258 ;  /* 0xdc08dc081d207431 */ /* 0x000fe20000040020 */
[----:B------:R-:W-:Y:S02]  /*1460*/  LOP3.LUT R48, R12, 0xc000c0, RZ, 0xc0, !PT ;  /* 0x00c000c00c307812 */ /* 0x000fe400078ec0ff */
[----:B------:R-:W-:-:S02]  /*1470*/  LOP3.LUT R55, R13, 0xc000c0, RZ, 0xc0, !PT ;  /* 0x00c000c00d377812 */ /* 0x000fc400078ec0ff */
[----:B------:R-:W-:Y:S02]  /*1480*/  LOP3.LUT R29, R15, 0x300030, RZ, 0xc0, !PT ;  /* 0x003000300f1d7812 */ /* 0x000fe400078ec0ff */
[----:B------:R-:W-:Y:S02]  /*1490*/  LOP3.LUT R20, R20, 0x64006400, RZ, 0xfc, !PT ;  /* 0x6400640014147812 */ /* 0x000fe400078efcff */
[----:B------:R-:W-:Y:S02]  /*14a0*/  LOP3.LUT R22, R21, 0x64006400, RZ, 0xfc, !PT ;  /* 0x6400640015167812 */ /* 0x000fe400078efcff */
[----:B------:R-:W-:Y:S01]  /*14b0*/  LOP3.LUT R12, R12, 0x30003, RZ, 0xc0, !PT ;  /* 0x000300030c0c7812 */ /* 0x000fe200078ec0ff */
[----:B------:R-:W-:Y:S01]  /*14c0*/  HFMA2 R43, R20, R41.H0_H0, -66, -66 ;  /* 0xd420d420142b7431 */ /* 0x000fe20000040029 */
[----:B------:R-:W-:Y:S02]  /*14d0*/  LOP3.LUT R21, R49, 0x300030, RZ, 0xc0, !PT ;  /* 0x0030003031157812 */ /* 0x000fe400078ec0ff */
        /* <DEDUP_REMOVED lines=19> */
[----:B------:R-:W-:Y:S01]  /*1610*/  HFMA2 R41, R52, R41.H0_H0, -66, -66 ;  /* 0xd420d42034297431 */ /* 0x000fe20000040029 */
[----:B------:R-:W-:Y:S01]  /*1620*/  LOP3.LUT R65, R49, 0xc000c0, RZ, 0xc0, !PT ;  /* 0x00c000c031417812 */ /* 0x000fe200078ec0ff */
[----:B------:R-:W-:Y:S01]  /*1630*/  HFMA2 R52, R53, R46.H0_H0, -18, -18 ;  /* 0xcc80cc8035347431 */ /* 0x000fe2000004002e */
[----:B------:R-:W-:Y:S01]  /*1640*/  LOP3.LUT R59, R51, 0xc000c0, RZ, 0xc0, !PT ;  /* 0x00c000c0333b7812 */ /* 0x000fe200078ec0ff */
[----:B------:R-:W1:Y:S01]  /*1650*/  LDS.128 R20, [UR4+0x10] ;  /* 0x00001004ff147984 */ /* 0x000e620008000c00 */
        /* <DEDUP_REMOVED lines=10> */
[----:B0-----:R-:W-:Y:S01]  /*1700*/  HFMA2.MMA R12, R62, R16, RZ ;  /* 0x000000103e0c7235 */ /* 0x001fe200000000ff */
[-C--:B------:R-:W-:Y:S01]  /*1710*/  HFMA2 R50, R55, R46.reuse.H0_H0, -18, -18 ;  /* 0xcc80cc8037327431 */ /* 0x080fe2000004002e */
[----:B------:R-:W-:Y:S01]  /*1720*/  LOP3.LUT R55, R14, 0x30003, RZ, 0xc0, !PT ;  /* 0x000300030e377812 */ /* 0x000fe200078ec0ff */
[----:B------:R-:W-:Y:S01]  /*1730*/  HFMA2 R46, R53, R46.H0_H0, -18, -18 ;  /* 0xcc80cc80352e7431 */ /* 0x000fe2000004002e */
        /* <DEDUP_REMOVED lines=8> */
[----:B------:R-:W-:Y:S01]  /*17c0*/  HFMA2 R12, R61, R17, R12 ;  /* 0x000000113d0c7231 */ /* 0x000fe2000000000c */
[----:B------:R-:W-:Y:S01]  /*17d0*/  LOP3.LUT R49, R49, 0x30003, RZ, 0xc0, !PT ;  /* 0x0003000331317812 */ /* 0x000fe200078ec0ff */
[-C--:B------:R-:W-:Y:S01]  /*17e0*/  HFMA2.MMA R14, R55, R16.reuse, RZ ;  /* 0x00000010370e7235 */ /* 0x080fe200000000ff */
[----:B------:R-:W-:Y:S01]  /*17f0*/  LOP3.LUT R51, R51, 0x30003, RZ, 0xc0, !PT ;  /* 0x0003000333337812 */ /* 0x000fe200078ec0ff */
[----:B------:R-:W-:Y:S01]  /*1800*/  HFMA2.MMA R13, R53, R16, RZ ;  /* 0x00000010350d7235 */ /* 0x000fe200000000ff */
[----:B------:R-:W-:Y:S01]  /*1810*/  HADD2 R57, R57, -1026, -1026 ;  /* 0xe402e40239397430 */ /* 0x000fe20000000000 */
[----:B------:R-:W-:Y:S01]  /*1820*/  HFMA2.MMA R12, R43, R18, R12 ;  /* 0x000000122b0c7235 */ /* 0x000fe2000000000c */
[----:B------:R-:W-:-:S02]  /*1830*/  LOP3.LUT R63, R63, 0x30003, RZ, 0xc0, !PT ;  /* 0x000300033f3f7812 */ /* 0x000fc400078ec0ff */
[----:B------:R-:W-:Y:S01]  /*1840*/  HFMA2 R16, R57, R16, RZ.H0_H0 ;  /* 0x0000001039107231 */ /* 0x000fe200000400ff */
[----:B------:R-:W-:Y:S02]  /*1850*/  LOP3.LUT R49, R49, 0x64006400, RZ, 0xfc, !PT ;  /* 0x6400640031317812 */ /* 0x000fe400078efcff */
[-C--:B------:R-:W-:Y:S01]  /*1860*/  HFMA2 R14, R2, R17.reuse, R14 ;  /* 0x00000011020e7231 */ /* 0x080fe2000000000e */
[----:B------:R-:W-:Y:S01]  /*1870*/  LOP3.LUT R51, R51, 0x64006400, RZ, 0xfc, !PT ;  /* 0x6400640033337812 */ /* 0x000fe200078efcff */
[-C--:B------:R-:W-:Y:S01]  /*1880*/  HFMA2 R13, R3, R17.reuse, R13 ;  /* 0x00000011030d7231 */ /* 0x080fe2000000000d */
[----:B------:R-:W-:Y:S01]  /*1890*/  LOP3.LUT R59, R59, 0x64006400, RZ, 0xfc, !PT ;  /* 0x640064003b3b7812 */ /* 0x000fe200078efcff */
[----:B------:R-:W-:Y:S01]  /*18a0*/  HFMA2 R16, R0, R17, R16 ;  /* 0x0000001100107231 */ /* 0x000fe20000000010 */
[----:B------:R-:W-:Y:S01]  /*18b0*/  LOP3.LUT R63, R63, 0x64006400, RZ, 0xfc, !PT ;  /* 0x640064003f3f7812 */ /* 0x000fe200078efcff */
[-C--:B------:R-:W-:Y:S01]  /*18c0*/  HFMA2.MMA R14, R31, R18.reuse, R14 ;  /* 0x000000121f0e7235 */ /* 0x080fe2000000000e */
[----:B------:R-:W-:Y:S01]  /*18d0*/  HADD2 R49, R49, -1026, -1026 ;  /* 0xe402e40231317430 */ /* 0x000fe20000000000 */
[----:B------:R-:W-:Y:S01]  /*18e0*/  HFMA2.MMA R13, R29, R18, R13 ;  /* 0x000000121d0d7235 */ /* 0x000fe2000000000d */
[----:B------:R-:W-:-:S02]  /*18f0*/  HFMA2 R16, R33, R18, R16 ;  /* 0x0000001221107231 */ /* 0x000fc40000000010 */
[-C--:B------:R-:W-:Y:S01]  /*1900*/  HFMA2 R12, R60, R19.reuse, R12 ;  /* 0x000000133c0c7231 */ /* 0x080fe2000000000c */
[----:B------:R-:W-:Y:S01]  /*1910*/  HFMA2.MMA R14, R52, R19, R14 ;  /* 0x00000013340e7235 */ /* 0x000fe2000000000e */
[----:B------:R-:W-:Y:S02]  /*1920*/  HADD2 R51, R51, -1026, -1026 ;  /* 0xe402e40233337430 */ /* 0x000fe40000000000 */
[----:B------:R-:W-:Y:S02]  /*1930*/  HADD2 R59, R59, -1026, -1026 ;  /* 0xe402e4023b3b7430 */ /* 0x000fe40000000000 */
[-C--:B------:R-:W-:Y:S01]  /*1940*/  HFMA2 R16, R48, R19.reuse, R16 ;  /* 0x0000001330107231 */ /* 0x080fe20000000010 */
[-C--:B-1----:R-:W-:Y:S01]  /*1950*/  HFMA2.MMA R12, R49, R20.reuse, R12 ;  /* 0x00000014310c7235 */ /* 0x082fe2000000000c */
[----:B------:R-:W-:Y:S02]  /*1960*/  HFMA2 R13, R56, R19, R13 ;  /* 0x00000013380d7231 */ /* 0x000fe4000000000d */
[----:B------:R-:W-:Y:S01]  /*1970*/  HADD2 R63, R63, -1026, -1026 ;  /* 0xe402e4023f3f7430 */ /* 0x000fe20000000000 */
[----:B------:R-:W-:-:S03]  /*1980*/  HFMA2.MMA R15, R59, R20, R14 ;  /* 0x000000143b0f7235 */ /* 0x000fc6000000000e */
[-C--:B------:R-:W-:Y:S02]  /*1990*/  HFMA2.MMA R13, R51, R20.reuse, R13 ;  /* 0x00000014330d7235 */ /* 0x080fe4000000000d */
[----:B------:R-:W-:Y:S01]  /*19a0*/  HFMA2.MMA R16, R63, R20, R16 ;  /* 0x000000143f107235 */ /* 0x000fe20000000010 */
[----:B------:R-:W-:Y:S01]  /*19b0*/  HFMA2 R12, R34, R21, R12 ;  /* 0x00000015220c7231 */ /* 0x000fe2000000000c */
[----:B------:R-:W-:-:S05]  /*19c0*/  HFMA2.MMA R15, R30, R21, R15 ;  /* 0x000000151e0f7235 */ /* 0x000fca000000000f */
[-C--:B------:R-:W-:Y:S01]  /*19d0*/  HFMA2.MMA R12, R35, R22.reuse, R12 ;  /* 0x00000016230c7235 */ /* 0x080fe2000000000c */
[-C--:B------:R-:W-:Y:S02]  /*19e0*/  HFMA2 R13, R28, R21.reuse, R13 ;  /* 0x000000151c0d7231 */ /* 0x080fe4000000000d */
[----:B------:R-:W-:Y:S02]  /*19f0*/  HFMA2 R16, R32, R21, R16 ;  /* 0x0000001520107231 */ /* 0x000fe40000000010 */
[----:B------:R-:W-:Y:S02]  /*1a00*/  HFMA2 R15, R39, R22, R15 ;  /* 0x00000016270f7231 */ /* 0x000fe4000000000f */
[-C--:B------:R-:W-:Y:S02]  /*1a10*/  HFMA2.MMA R13, R37, R22.reuse, R13 ;  /* 0x00000016250d7235 */ /* 0x080fe4000000000d */
[----:B------:R-:W-:Y:S01]  /*1a20*/  HFMA2.MMA R16, R41, R22, R16 ;  /* 0x0000001629107235 */ /* 0x000fe20000000010 */
[----:B------:R-:W-:Y:S01]  /*1a30*/  HFMA2 R12, R58, R23, R12 ;  /* 0x000000173a0c7231 */ /* 0x000fe2000000000c */
[----:B------:R-:W-:-:S03]  /*1a40*/  HFMA2.MMA R14, R50, R23, R15 ;  /* 0x00000017320e7235 */ /* 0x000fc6000000000f */
[----:B------:R-:W-:-:S03]  /*1a50*/  HADD2 R12, R12.H0_H0, R12.H1_H1 ;  /* 0x3000000c0c0c7230 */ /* 0x000fc60000000800 */
[-C--:B------:R-:W-:Y:S02]  /*1a60*/  HFMA2 R13, R54, R23.reuse, R13 ;  /* 0x00000017360d7231 */ /* 0x080fe4000000000d */
[----:B------:R-:W-:Y:S02]  /*1a70*/  HFMA2 R16, R46, R23, R16 ;  /* 0x000000172e107231 */ /* 0x000fe40000000010 */
        /* <DEDUP_REMOVED lines=22> */
[-C--:B------:R-:W-:Y:S02]  /*1be0*/  HFMA2 R17, R56, R15.reuse, R12 ;  /* 0x0000000f38117231 */ /* 0x080fe4000000000c */
[----:B------:R-:W-:Y:S01]  /*1bf0*/  HFMA2 R19, R48, R15, R19 ;  /* 0x0000000f30137231 */ /* 0x000fe20000000013 */
[-C--:B------:R-:W-:Y:S02]  /*1c00*/  HFMA2.MMA R18, R60, R15.reuse, R13 ;  /* 0x0000000f3c127235 */ /* 0x080fe4000000000d */
[----:B------:R-:W-:Y:S02]  /*1c10*/  HFMA2.MMA R16, R52, R15, R16 ;  /* 0x0000000f34107235 */ /* 0x000fe40000000010 */
[----:B------:R-:W0:Y:S02]  /*1c20*/  LDS.128 R12, [UR4+0x50] ;  /* 0x00005004ff0c7984 */ /* 0x000e240008000c00 */
[-C--:B0-----:R-:W-:Y:S01]  /*1c30*/  HFMA2.MMA R18, R49, R12.reuse, R18 ;  /* 0x0000000c31127235 */ /* 0x081fe20000000012 */
[----:B------:R-:W-:Y:S01]  /*1c40*/  HFMA2 R19, R63, R12, R19 ;  /* 0x0000000c3f137231 */ /* 0x000fe20000000013 */
[----:B------:R-:W-:-:S02]  /*1c50*/  HFMA2.MMA R17, R51, R12, R17 ;  /* 0x0000000c33117235 */ /* 0x000fc40000000011 */
        /* <DEDUP_REMOVED lines=69> */
[----:B------:R-:W-:Y:S01]  /*20b0*/  HFMA2 R55, R55, R12, RZ.H0_H0 ;  /* 0x0000000c37377231 */ /* 0x000fe200000400ff */
[-C--:B------:R-:W-:Y:S02]  /*20c0*/  HFMA2.MMA R53, R53, R12.reuse, RZ ;  /* 0x0000000c35357235 */ /* 0x080fe400000000ff */
[----:B------:R-:W-:-:S03]  /*20d0*/  HFMA2.MMA R12, R57, R12, RZ ;  /* 0x0000000c390c7235 */ /* 0x000fc600000000ff */
[----:B------:R-:W-:-:S03]  /*20e0*/  HFMA2.MMA R55, R2, R13, R55 ;  /* 0x0000000d02377235 */ /* 0x000fc60000000037 */
[-C--:B------:R-:W-:Y:S02]  /*20f0*/  HFMA2 R61, R61, R13.reuse, R62 ;  /* 0x0000000d3d3d7231 */ /* 0x080fe4000000003e */
[-C--:B------:R-:W-:Y:S01]  /*2100*/  HFMA2 R53, R3, R13.reuse, R53 ;  /* 0x0000000d03357231 */ /* 0x080fe20000000035 */
[-C--:B------:R-:W-:Y:S01]  /*2110*/  HFMA2.MMA R55, R31, R14.reuse, R55 ;  /* 0x0000000e1f377235 */ /* 0x080fe20000000037 */
[----:B------:R-:W-:Y:S02]  /*2120*/  HFMA2 R12, R0, R13, R12 ;  /* 0x0000000d000c7231 */ /* 0x000fe4000000000c */
[----:B------:R-:W-:Y:S01]  /*2130*/  HFMA2.MMA R61, R43, R14, R61 ;  /* 0x0000000e2b3d7235 */ /* 0x000fe2000000003d */
[-C--:B------:R-:W-:Y:S02]  /*2140*/  HFMA2 R53, R29, R14.reuse, R53 ;  /* 0x0000000e1d357231 */ /* 0x080fe40000000035 */
[----:B------:R-:W-:Y:S01]  /*2150*/  HFMA2.MMA R55, R52, R15, R55 ;  /* 0x0000000f34377235 */ /* 0x000fe20000000037 */
[----:B------:R-:W-:-:S02]  /*2160*/  HFMA2 R12, R33, R14, R12 ;  /* 0x0000000e210c7231 */ /* 0x000fc4000000000c */
[----:B------:R-:W-:Y:S01]  /*2170*/  HFMA2.MMA R61, R60, R15, R61 ;  /* 0x0000000f3c3d7235 */ /* 0x000fe2000000003d */
[-C--:B------:R-:W-:Y:S02]  /*2180*/  HFMA2 R53, R56, R15.reuse, R53 ;  /* 0x0000000f38357231 */ /* 0x080fe40000000035 */
[----:B------:R-:W-:Y:S01]  /*2190*/  HFMA2 R12, R48, R15, R12 ;  /* 0x0000000f300c7231 */ /* 0x000fe2000000000c */
        /* <DEDUP_REMOVED lines=14> */
[----:B------:R-:W-:Y:S01]  /*2280*/  HADD2 R14, R14.H0_H0, R14.H1_H1 ;  /* 0x3000000e0e0e7230 */ /* 0x000fe20000000800 */
[-C--:B------:R-:W-:Y:S01]  /*2290*/  HFMA2.MMA R15, R50, R19.reuse, R15 ;  /* 0x00000013320f7235 */ /* 0x080fe2000000000f */
[----:B------:R-:W-:Y:S01]  /*22a0*/  HADD2 R23, R23.H0_H0, R23.H1_H1 ;  /* 0x3000001717177230 */ /* 0x000fe20000000800 */
[----:B------:R-:W-:-:S08]  /*22b0*/  HFMA2.MMA R29, R58, R19, R29 ;  /* 0x000000133a1d7235 */ /* 0x000fd0000000001d */
[----:B------:R-:W-:Y:S02]  /*22c0*/  HADD2 R15, R15.H0_H0, R15.H1_H1 ;  /* 0x3000000f0f0f7230 */ /* 0x000fe40000000800 */
[----:B------:R-:W-:-:S03]  /*22d0*/  HADD2 R29, R29.H0_H0, R29.H1_H1 ;  /* 0x3000001d1d1d7230 */ /* 0x000fc60000000800 */
[----:B------:R-:W-:Y:S02]  /*22e0*/  PRMT R15, R15, 0x5410, R23 ;  /* 0x000054100f0f7816 */ /* 0x000fe40000000017 */
[----:B------:R-:W-:-:S03]  /*22f0*/  PRMT R29, R29, 0x5410, R14 ;  /* 0x000054101d1d7816 */ /* 0x000fc6000000000e */
[----:B------:R-:W-:-:S03]  /*2300*/  HFMA2 R4, R15, R25, R4 ;  /* 0x000000190f047231 */ /* 0x000fc60000000004 */
[----:B------:R-:W-:Y:S02]  /*2310*/  HFMA2.MMA R5, R29, R27, R5 ;  /* 0x0000001b1d057235 */ /* 0x000fe40000000005 */
.L_x_963:
[----:B------:R-:W-:Y:S01]  /*2320*/  IADD3 R40, R40, 0x10, RZ ;  /* 0x0000001028287810 */ /* 0x000fe20007ffe0ff */
[----:B------:R-:W-:Y:S01]  /*2330*/  UIADD3 UR4, UR4, 0x20, URZ ;  /* 0x0000002004047890 */ /* 0x000fe2000fffe03f */
[----:B------:R-:W-:Y:S02]  /*2340*/  LEA R44, P2, R36, R44, 0x2 ;  /* 0x0000002c242c7211 */ /* 0x000fe400078410ff */
[C---:B------:R-:W-:Y:S02]  /*2350*/  ISETP.GE.AND P0, PT, R40.reuse, c[0x0][0x1bc], PT ;  /* 0x00006f0028007a0c */ /* 0x040fe40003f06270 */
[----:B------:R-:W-:Y:S01]  /*2360*/  ISETP.LT.AND P3, PT, R40, R47, PT ;  /* 0x0000002f2800720c */ /* 0x000fe20003f61270 */
[----:B------:R-:W-:-:S12]  /*2370*/  IMAD.X R45, R45, 0x1, R38, P2 ;  /* 0x000000012d2d7824 */ /* 0x000fd800010e0626 */
[----:B------:R-:W-:Y:S05]  /*2380*/  @!P0 BRA P3, `(.L_x_964) ;  /* 0xffffee0000008947 */ /* 0x000fea000183ffff */
.L_x_962:
[----:B------:R-:W-:Y:S05]  /*2390*/  @!P1 EXIT ;  /* 0x000000000000994d */ /* 0x000fea0003800000 */
[----:B------:R-:W0:Y:S01]  /*23a0*/  S2R R3, SR_CTAID.X ;  /* 0x0000000000037919 */ /* 0x000e220000002500 */
[----:B------:R-:W-:-:S03]  /*23b0*/  IMAD.MOV.U32 R12, RZ, RZ, R11 ;  /* 0x000000ffff0c7224 */ /* 0x000fc600078e000b */
[----:B------:R-:W0:Y:S04]  /*23c0*/  S2R R0, SR_TID.X ;  /* 0x0000000000007919 */ /* 0x000e280000002100 */
[----:B------:R-:W1:Y:S01]  /*23d0*/  S2R R2, SR_CTAID.Y ;  /* 0x0000000000027919 */ /* 0x000e620000002600 */
[----:B0-----:R-:W-:Y:S02]  /*23e0*/  IMAD R3, R3, 0x20, R0 ;  /* 0x0000002003037824 */ /* 0x001fe400078e0200 */
[----:B------:R-:W-:Y:S02]  /*23f0*/  IMAD.MOV.U32 R0, RZ, RZ, 0x2 ;  /* 0x00000002ff007424 */ /* 0x000fe400078e00ff */
[----:B-1----:R-:W-:Y:S02]  /*2400*/  IMAD.SHL.U32 R2, R2, 0x4, RZ ;  /* 0x0000000402027824 */ /* 0x002fe400078e00ff */
        /* <DEDUP_REMOVED lines=10> */
.L_x_968:
[----:B------:R-:W0:Y:S02]  /*24b0*/  LDS R14, [R12] ;  /* 0x000000000c0e7984 */ /* 0x000e240000000800 */
[----:B0-----:R-:W-:-:S06]  /*24c0*/  HADD2 R15, R14, R11 ;  /* 0x0000000b0e0f7230 */ /* 0x001fcc0000000000 */
[----:B------:R-:W0:Y:S02]  /*24d0*/  ATOMS.CAST.SPIN R15, [R12], R14, R15 ;  /* 0x0000000e0c0f738d */ /* 0x000e24000180000f */
[----:B0-----:R-:W-:-:S13]  /*24e0*/  ISETP.EQ.U32.AND P0, PT, R15, 0x1, PT ;  /* 0x000000010f00780c */ /* 0x001fda0003f02070 */
[----:B------:R-:W-:Y:S05]  /*24f0*/  @!P0 BRA `(.L_x_968) ;  /* 0xffffffb000008947 */ /* 0x000fea000383ffff */
[----:B------:R-:W-:Y:S05]  /*2500*/  BRA `(.L_x_966) ;  /* 0x0000003000007947 */ /* 0x000fea0003800000 */
.L_x_967:
[----:B------:R-:W2:Y:S02]  /*2510*/  LD.E R11, [R2.64] ;  /* 0x00000006020b7980 */ /* 0x000ea4000c101900 */
[----:B--2---:R-:W-:-:S05]  /*2520*/  IMAD.IADD R11, R12, 0x1, R11 ;  /* 0x000000010c0b7824 */ /* 0x004fca00078e020b */
[----:B------:R0:W-:Y:S02]  /*2530*/  ST.E [R2.64], R11 ;  /* 0x0000000b02007985 */ /* 0x0001e4000c101906 */
.L_x_966:
[----:B------:R-:W-:Y:S05]  /*2540*/  BSYNC B0 ;  /* 0x0000000000007941 */ /* 0x000fea0003800000 */
.L_x_965:
[----:B------:R-:W2:Y:S01]  /*2550*/  ATOM.E.ADD.F16x2.RN.STRONG.GPU P0, RZ, [R2.64+0x4], R13 ;  /* 0x0000040d02ff798a */ /* 0x000ea2000810e9c6 */
[----:B------:R-:W-:Y:S01]  /*2560*/  BSSY B0, `(.L_x_969) ;  /* 0x000000f000007945 */ /* 0x000fe20003800000 */
[----:B--2---:R-:W-:Y:S05]  /*2570*/  @P0 BRA `(.L_x_970) ;  /* 0x000000d000000947 */ /* 0x004fea0003800000 */
[----:B------:R-:W1:Y:S02]  /*2580*/  QSPC.E.S P0, RZ, [R2+0x4] ;  /* 0x0000040002ff73aa */ /* 0x000e640000000500 */
[----:B-1----:R-:W-:Y:S05]  /*2590*/  @!P0 BRA `(.L_x_971) ;  /* 0x0000008000008947 */ /* 0x002fea0003800000 */
[----:B0-----:R-:W-:-:S04]  /*25a0*/  IADD3 R11, R2, 0x4, RZ ;  /* 0x00000004020b7810 */ /* 0x001fc80007ffe0ff */
[----:B------:R-:W-:-:S05]  /*25b0*/  LOP3.LUT R11, R11, 0xffffff, RZ, 0xc0, !PT ;  /* 0x00ffffff0b0b7812 */ /* 0x000fca00078ec0ff */
.L_x_972:
[----:B------:R-:W0:Y:S02]  /*25c0*/  LDS R12, [R11] ;  /* 0x000000000b0c7984 */ /* 0x000e240000000800 */
[----:B0-----:R-:W-:-:S10]  /*25d0*/  HFMA2.MMA R13, R12, 1, 1, R10 ;  /* 0x3c003c000c0d7835 */ /* 0x001fd4000000000a */
[----:B------:R-:W0:Y:S02]  /*25e0*/  ATOMS.CAST.SPIN R13, [R11], R12, R13 ;  /* 0x0000000c0b0d738d */ /* 0x000e24000180000d */
[----:B0-----:R-:W-:-:S13]  /*25f0*/  ISETP.EQ.U32.AND P0, PT, R13, 0x1, PT ;  /* 0x000000010d00780c */ /* 0x001fda0003f02070 */
[----:B------:R-:W-:Y:S05]  /*2600*/  @!P0 BRA `(.L_x_972) ;  /* 0xffffffb000008947 */ /* 0x000fea000383ffff */
[----:B------:R-:W-:Y:S05]  /*2610*/  BRA `(.L_x_970) ;  /* 0x0000003000007947 */ /* 0x000fea0003800000 */
.L_x_971:
[----:B------:R-:W2:Y:S02]  /*2620*/  LD.E R10, [R2.64+0x4] ;  /* 0x00000406020a7980 */ /* 0x000ea4000c101900 */
[----:B0-2---:R-:W-:-:S05]  /*2630*/  IMAD.IADD R11, R13, 0x1, R10 ;  /* 0x000000010d0b7824 */ /* 0x005fca00078e020a */
[----:B------:R0:W-:Y:S02]  /*2640*/  ST.E [R2.64+0x4], R11 ;  /* 0x0000040b02007985 */ /* 0x0001e4000c101906 */
.L_x_970:
[----:B------:R-:W-:Y:S05]  /*2650*/  BSYNC B0 ;  /* 0x0000000000007941 */ /* 0x000fea0003800000 */
.L_x_969:
        /* <DEDUP_REMOVED lines=11> */
.L_x_976:
[----:B------:R-:W0:Y:S02]  /*2710*/  LDS R12, [R10] ;  /* 0x000000000a0c7984 */ /* 0x000e240000000800 */
[----:B0-----:R-:W-:-:S06]  /*2720*/  HADD2 R13, R12, R9 ;  /* 0x000000090c0d7230 */ /* 0x001fcc0000000000 */
[----:B------:R-:W0:Y:S02]  /*2730*/  ATOMS.CAST.SPIN R13, [R10], R12, R13 ;  /* 0x0000000c0a0d738d */ /* 0x000e24000180000d */
[----:B0-----:R-:W-:-:S13]  /*2740*/  ISETP.EQ.U32.AND P0, PT, R13, 0x1, PT ;  /* 0x000000010d00780c */ /* 0x001fda0003f02070 */
[----:B------:R-:W-:Y:S05]  /*2750*/  @!P0 BRA `(.L_x_976) ;  /* 0xffffffb000008947 */ /* 0x000fea000383ffff */
[----:B------:R-:W-:Y:S05]  /*2760*/  BRA `(.L_x_974) ;  /* 0x0000003000007947 */ /* 0x000fea0003800000 */
.L_x_975:
[----:B------:R-:W2:Y:S02]  /*2770*/  LD.E R9, [R2.64] ;  /* 0x0000000602097980 */ /* 0x000ea4000c101900 */
[----:B--2---:R-:W-:-:S05]  /*2780*/  IMAD.IADD R9, R10, 0x1, R9 ;  /* 0x000000010a097824 */ /* 0x004fca00078e0209 */
[----:B------:R0:W-:Y:S02]  /*2790*/  ST.E [R2.64], R9 ;  /* 0x0000000902007985 */ /* 0x0001e4000c101906 */
.L_x_974:
[----:B------:R-:W-:Y:S05]  /*27a0*/  BSYNC B0 ;  /* 0x0000000000007941 */ /* 0x000fea0003800000 */
.L_x_973:
[----:B------:R-:W2:Y:S01]  /*27b0*/  ATOM.E.ADD.F16x2.RN.STRONG.GPU P0, RZ, [R2.64+0x4], R11 ;  /* 0x0000040b02ff798a */ /* 0x000ea2000810e9c6 */
[----:B------:R-:W-:Y:S01]  /*27c0*/  BSSY B0, `(.L_x_977) ;  /* 0x000000f000007945 */ /* 0x000fe20003800000 */
[----:B--2---:R-:W-:Y:S05]  /*27d0*/  @P0 BRA `(.L_x_978) ;  /* 0x000000d000000947 */ /* 0x004fea0003800000 */
[----:B------:R-:W1:Y:S02]  /*27e0*/  QSPC.E.S P0, RZ, [R2+0x4] ;  /* 0x0000040002ff73aa */ /* 0x000e640000000500 */
[----:B-1----:R-:W-:Y:S05]  /*27f0*/  @!P0 BRA `(.L_x_979) ;  /* 0x0000008000008947 */ /* 0x002fea0003800000 */
[----:B0-----:R-:W-:-:S04]  /*2800*/  IADD3 R9, R2, 0x4, RZ ;  /* 0x0000000402097810 */ /* 0x001fc80007ffe0ff */
[----:B------:R-:W-:-:S05]  /*2810*/  LOP3.LUT R9, R9, 0xffffff, RZ, 0xc0, !PT ;  /* 0x00ffffff09097812 */ /* 0x000fca00078ec0ff */
.L_x_980:
[----:B------:R-:W0:Y:S02]  /*2820*/  LDS R10, [R9] ;  /* 0x00000000090a7984 */ /* 0x000e240000000800 */
[----:B0-----:R-:W-:-:S10]  /*2830*/  HFMA2.MMA R11, R10, 1, 1, R8 ;  /* 0x3c003c000a0b7835 */ /* 0x001fd40000000008 */
[----:B------:R-:W0:Y:S02]  /*2840*/  ATOMS.CAST.SPIN R11, [R9], R10, R11 ;  /* 0x0000000a090b738d */ /* 0x000e24000180000b */
[----:B0-----:R-:W-:-:S13]  /*2850*/  ISETP.EQ.U32.AND P0, PT, R11, 0x1, PT ;  /* 0x000000010b00780c */ /* 0x001fda0003f02070 */
[----:B------:R-:W-:Y:S05]  /*2860*/  @!P0 BRA `(.L_x_980) ;  /* 0xffffffb000008947 */ /* 0x000fea000383ffff */
[----:B------:R-:W-:Y:S05]  /*2870*/  BRA `(.L_x_978) ;  /* 0x0000003000007947 */ /* 0x000fea0003800000 */
.L_x_979:
[----:B------:R-:W2:Y:S02]  /*2880*/  LD.E R8, [R2.64+0x4] ;  /* 0x0000040602087980 */ /* 0x000ea4000c101900 */
[----:B0-2---:R-:W-:-:S05]  /*2890*/  IMAD.IADD R9, R11, 0x1, R8 ;  /* 0x000000010b097824 */ /* 0x005fca00078e0208 */
[----:B------:R0:W-:Y:S02]  /*28a0*/  ST.E [R2.64+0x4], R9 ;  /* 0x0000040902007985 */ /* 0x0001e4000c101906 */
.L_x_978:
[----:B------:R-:W-:Y:S05]  /*28b0*/  BSYNC B0 ;  /* 0x0000000000007941 */ /* 0x000fea0003800000 */
.L_x_977:
        /* <DEDUP_REMOVED lines=11> */
.L_x_984:
[----:B------:R-:W0:Y:S02]  /*2970*/  LDS R10, [R8] ;  /* 0x00000000080a7984 */ /* 0x000e240000000800 */
[----:B0-----:R-:W-:-:S06]  /*2980*/  HADD2 R11, R10, R7 ;  /* 0x000000070a0b7230 */ /* 0x001fcc0000000000 */
[----:B------:R-:W0:Y:S02]  /*2990*/  ATOMS.CAST.SPIN R11, [R8], R10, R11 ;  /* 0x0000000a080b738d */ /* 0x000e24000180000b */
[----:B0-----:R-:W-:-:S13]  /*29a0*/  ISETP.EQ.U32.AND P0, PT, R11, 0x1, PT ;  /* 0x000000010b00780c */ /* 0x001fda0003f02070 */
[----:B------:R-:W-:Y:S05]  /*29b0*/  @!P0 BRA `(.L_x_984) ;  /* 0xffffffb000008947 */ /* 0x000fea000383ffff */
[----:B------:R-:W-:Y:S05]  /*29c0*/  BRA `(.L_x_982) ;  /* 0x0000003000007947 */ /* 0x000fea0003800000 */
.L_x_983:
[----:B------:R-:W2:Y:S02]  /*29d0*/  LD.E R7, [R2.64] ;  /* 0x0000000602077980 */ /* 0x000ea4000c101900 */
[----:B--2---:R-:W-:-:S05]  /*29e0*/  IMAD.IADD R7, R8, 0x1, R7 ;  /* 0x0000000108077824 */ /* 0x004fca00078e0207 */
[----:B------:R0:W-:Y:S02]  /*29f0*/  ST.E [R2.64], R7 ;  /* 0x0000000702007985 */ /* 0x0001e4000c101906 */
.L_x_982:
[----:B------:R-:W-:Y:S05]  /*2a00*/  BSYNC B0 ;  /* 0x0000000000007941 */ /* 0x000fea0003800000 */
.L_x_981:
[----:B------:R-:W2:Y:S01]  /*2a10*/  ATOM.E.ADD.F16x2.RN.STRONG.GPU P0, RZ, [R2.64+0x4], R9 ;  /* 0x0000040902ff798a */ /* 0x000ea2000810e9c6 */
[----:B------:R-:W-:Y:S01]  /*2a20*/  BSSY B0, `(.L_x_985) ;  /* 0x000000f000007945 */ /* 0x000fe20003800000 */
[----:B--2---:R-:W-:Y:S05]  /*2a30*/  @P0 BRA `(.L_x_986) ;  /* 0x000000d000000947 */ /* 0x004fea0003800000 */
[----:B------:R-:W1:Y:S02]  /*2a40*/  QSPC.E.S P0, RZ, [R2+0x4] ;  /* 0x0000040002ff73aa */ /* 0x000e640000000500 */
[----:B-1----:R-:W-:Y:S05]  /*2a50*/  @!P0 BRA `(.L_x_987) ;  /* 0x0000008000008947 */ /* 0x002fea0003800000 */
[----:B0-----:R-:W-:-:S04]  /*2a60*/  IADD3 R7, R2, 0x4, RZ ;  /* 0x0000000402077810 */ /* 0x001fc80007ffe0ff */
[----:B------:R-:W-:-:S05]  /*2a70*/  LOP3.LUT R7, R7, 0xffffff, RZ, 0xc0, !PT ;  /* 0x00ffffff07077812 */ /* 0x000fca00078ec0ff */
.L_x_988:
[----:B------:R-:W0:Y:S02]  /*2a80*/  LDS R8, [R7] ;  /* 0x0000000007087984 */ /* 0x000e240000000800 */
[----:B0-----:R-:W-:-:S10]  /*2a90*/  HFMA2.MMA R9, R8, 1, 1, R6 ;  /* 0x3c003c0008097835 */ /* 0x001fd40000000006 */
[----:B------:R-:W0:Y:S02]  /*2aa0*/  ATOMS.CAST.SPIN R9, [R7], R8, R9 ;  /* 0x000000080709738d */ /* 0x000e240001800009 */
[----:B0-----:R-:W-:-:S13]  /*2ab0*/  ISETP.EQ.U32.AND P0, PT, R9, 0x1, PT ;  /* 0x000000010900780c */ /* 0x001fda0003f02070 */
[----:B------:R-:W-:Y:S05]  /*2ac0*/  @!P0 BRA `(.L_x_988) ;  /* 0xffffffb000008947 */ /* 0x000fea000383ffff */
[----:B------:R-:W-:Y:S05]  /*2ad0*/  BRA `(.L_x_986) ;  /* 0x0000003000007947 */ /* 0x000fea0003800000 */
.L_x_987:
[----:B------:R-:W2:Y:S02]  /*2ae0*/  LD.E R6, [R2.64+0x4] ;  /* 0x0000040602067980 */ /* 0x000ea4000c101900 */
[----:B0-2---:R-:W-:-:S05]  /*2af0*/  IMAD.IADD R7, R9, 0x1, R6 ;  /* 0x0000000109077824 */ /* 0x005fca00078e0206 */
[----:B------:R0:W-:Y:S02]  /*2b00*/  ST.E [R2.64+0x4], R7 ;  /* 0x0000040702007985 */ /* 0x0001e4000c101906 */
.L_x_986:
[----:B------:R-:W-:Y:S05]  /*2b10*/  BSYNC B0 ;  /* 0x0000000000007941 */ /* 0x000fea0003800000 */
.L_x_985:
        /* <DEDUP_REMOVED lines=9> */
.L_x_992:
[----:B------:R-:W0:Y:S02]  /*2bb0*/  LDS R6, [R0] ;  /* 0x0000000000067984 */ /* 0x000e240000000800 */
[----:B0-----:R-:W-:-:S06]  /*2bc0*/  HADD2 R7, R6, R5 ;  /* 0x0000000506077230 */ /* 0x001fcc0000000000 */
[----:B------:R-:W0:Y:S02]  /*2bd0*/  ATOMS.CAST.SPIN R7, [R0], R6, R7 ;  /* 0x000000060007738d */ /* 0x000e240001800007 */
[----:B0-----:R-:W-:-:S13]  /*2be0*/  ISETP.EQ.U32.AND P0, PT, R7, 0x1, PT ;  /* 0x000000010700780c */ /* 0x001fda0003f02070 */
[----:B------:R-:W-:Y:S05]  /*2bf0*/  @!P0 BRA `(.L_x_992) ;  /* 0xffffffb000008947 */ /* 0x000fea000383ffff */
[----:B------:R-:W-:Y:S05]  /*2c00*/  BRA `(.L_x_990) ;  /* 0x0000003000007947 */ /* 0x000fea0003800000 */
.L_x_991:
[----:B------:R-:W2:Y:S02]  /*2c10*/  LD.E R0, [R2.64] ;  /* 0x0000000602007980 */ /* 0x000ea4000c101900 */
[----:B--2---:R-:W-:-:S05]  /*2c20*/  IMAD.IADD R5, R5, 0x1, R0 ;  /* 0x0000000105057824 */ /* 0x004fca00078e0200 */
[----:B------:R0:W-:Y:S02]  /*2c30*/  ST.E [R2.64], R5 ;  /* 0x0000000502007985 */ /* 0x0001e4000c101906 */
.L_x_990:
[----:B------:R-:W-:Y:S05]  /*2c40*/  BSYNC B0 ;  /* 0x0000000000007941 */ /* 0x000fea0003800000 */
.L_x_989:
[----:B------:R-:W2:Y:S02]  /*2c50*/  ATOM.E.ADD.F16x2.RN.STRONG.GPU P0, RZ, [R2.64+0x4], R4 ;  /* 0x0000040402ff798a */ /* 0x000ea4000810e9c6 */
[----:B--2---:R-:W-:Y:S05]  /*2c60*/  @P0 EXIT ;  /* 0x000000000000094d */ /* 0x004fea0003800000 */
[----:B------:R-:W1:Y:S02]  /*2c70*/  QSPC.E.S P0, RZ, [R2+0x4] ;  /* 0x0000040002ff73aa */ /* 0x000e640000000500 */
[----:B-1----:R-:W-:Y:S05]  /*2c80*/  @!P0 BRA `(.L_x_993) ;  /* 0x0000009000008947 */ /* 0x002fea0003800000 */
[----:B0-----:R-:W-:Y:S01]  /*2c90*/  IADD3 R2, R2, 0x4, RZ ;  /* 0x0000000402027810 */ /* 0x001fe20007ffe0ff */
[----:B------:R-:W-:-:S03]  /*2ca0*/  IMAD.MOV.U32 R3, RZ, RZ, R4 ;  /* 0x000000ffff037224 */ /* 0x000fc600078e0004 */
[----:B------:R-:W-:-:S05]  /*2cb0*/  LOP3.LUT R2, R2, 0xffffff, RZ, 0xc0, !PT ;  /* 0x00ffffff02027812 */ /* 0x000fca00078ec0ff */
.L_x_994:
[----:B------:R-:W0:Y:S02]  /*2cc0*/  LDS R4, [R2] ;  /* 0x0000000002047984 */ /* 0x000e240000000800 */
[----:B0-----:R-:W-:-:S10]  /*2cd0*/  HFMA2.MMA R5, R4, 1, 1, R3 ;  /* 0x3c003c0004057835 */ /* 0x001fd40000000003 */
[----:B------:R-:W0:Y:S02]  /*2ce0*/  ATOMS.CAST.SPIN R5, [R2], R4, R5 ;  /* 0x000000040205738d */ /* 0x000e240001800005 */
[----:B0-----:R-:W-:-:S13]  /*2cf0*/  ISETP.EQ.U32.AND P0, PT, R5, 0x1, PT ;  /* 0x000000010500780c */ /* 0x001fda0003f02070 */
[----:B------:R-:W-:Y:S05]  /*2d00*/  @!P0 BRA `(.L_x_994) ;  /* 0xffffffb000008947 */ /* 0x000fea000383ffff */
[----:B------:R-:W-:Y:S05]  /*2d10*/  EXIT ;  /* 0x000000000000794d */ /* 0x000fea0003800000 */
.L_x_993:
[----:B------:R-:W2:Y:S02]  /*2d20*/  LD.E R0, [R2.64+0x4] ;  /* 0x0000040602007980 */ /* 0x000ea4000c101900 */
[----:B0-2---:R-:W-:-:S05]  /*2d30*/  IMAD.IADD R5, R4, 0x1, R0 ;  /* 0x0000000104057824 */ /* 0x005fca00078e0200 */
[----:B------:R-:W-:Y:S01]  /*2d40*/  ST.E [R2.64+0x4], R5 ;  /* 0x0000040502007985 */ /* 0x000fe2000c101906 */
[----:B------:R-:W-:Y:S05]  /*2d50*/  EXIT ;  /* 0x000000000000794d */ /* 0x000fea0003800000 */
.L_x_995:
        /* <DEDUP_REMOVED lines=10> */
.L_x_2828:


//--------------------- .text._Z23gemm_half_q_half_kernelILi3ELi32ELb0ELb0ELi64EEvPK6__halfPKjS4_S2_PS0_iiiiPKtS7_iiiiiibS2_i --------------------------
	.section	.text._Z23gemm_half_q_half_kernelILi3ELi32ELb0ELb0ELi64EEvPK6__halfPKjS4_S2_PS0_iiiiPKtS7_iiiiiibS2_i,"ax",@progbits
	.sectioninfo	@"SHI_REGISTERS=63"
	.align	128
        .global         _Z23gemm_half_q_half_kernelILi3ELi32ELb0ELb0ELi64EEvPK6__halfPKjS4_S2_PS0_iiiiPKtS7_iiiiiibS2_i
        .type           _Z23gemm_half_q_half_kernelILi3ELi32ELb0ELb0ELi64EEvPK6__halfPKjS4_S2_PS0_iiiiPKtS7_iiiiiibS2_i,@function
        .size           _Z23gemm_half_q_half_kernelILi3ELi32ELb0ELb0ELi64EEvPK6__halfPKjS4_S2_PS0_iiiiPKtS7_iiiiiibS2_i,(.L_x_2829 - _Z23gemm_half_q_half_kernelILi3ELi32ELb0ELb0ELi64EEvPK6__halfPKjS4_S2_PS0_iiiiPKtS7_iiiiiibS2_i)
        .other          _Z23gemm_half_q_half_kernelILi3ELi32ELb0ELb0ELi64EEvPK6__halfPKjS4_S2_PS0_iiiiPKtS7_iiiiiibS2_i,@"STO_CUDA_ENTRY STV_DEFAULT"
_Z23gemm_half_q_half_kernelILi3ELi32ELb0ELb0ELi64EEvPK6__halfPKjS4_S2_PS0_iiiiPKtS7_iiiiiibS2_i:
.text._Z23gemm_half_q_half_kernelILi3ELi32ELb0ELb0ELi64EEvPK6__halfPKjS4_S2_PS0_iiiiPKtS7_iiiiiibS2_i:
        /* <DEDUP_REMOVED lines=30> */
[----:B------:R-:W-:-:S05]  /*01e0*/  IMAD R9, R9, 0x3, RZ ;  /* 0x0000000309097824 */ /* 0x000fca00078e02ff */
        /* <DEDUP_REMOVED lines=9> */
.L_x_1000:
        /* <DEDUP_REMOVED lines=17> */
.L_x_999:
        /* <DEDUP_REMOVED lines=17> */
.L_x_998:
[----:B------:R-:W-:Y:S01]  /*04a0*/  IMAD R11, R4, c[0x0][0x190], RZ ;  /* 0x00006400040b7a24 */ /* 0x000fe200078e02ff */
[----:B------:R-:W-:Y:S01]  /*04b0*/  ISETP.GT.AND P2, PT, R2, 0x3, PT ;  /* 0x000000030200780c */ /* 0x000fe20003f44270 */
[----:B------:R-:W-:Y:S02]  /*04c0*/  IMAD.MOV.U32 R13, RZ, RZ, RZ ;  /* 0x000000ffff0d7224 */ /* 0x000fe400078e00ff */
[----:B------:R-:W-:-:S05]  /*04d0*/  IMAD R14, R11, 0x3, RZ ;  /* 0x000000030b0e7824 */ /* 0x000fca00078e02ff */
        /* <DEDUP_REMOVED lines=9> */
.L_x_1002:
        /* <DEDUP_REMOVED lines=17> */
.L_x_1001:
        /* <DEDUP_REMOVED lines=15> */
.L_x_997:
[----:B------:R-:W-:Y:S05]  /*0770*/  BSYNC B0 ;  /* 0x0000000000007941 */ /* 0x000fea0003800000 */
.L_x_996:
        /* <DEDUP_REMOVED lines=18> */
.L_x_1005:
        /* <DEDUP_REMOVED lines=11> */
.L_x_1004:
        /* <DEDUP_REMOVED lines=10> */
.L_x_1003:
[----:B------:R-:W-:Y:S01]  /*09f0*/  BAR.SYNC.DEFER_BLOCKING 0x0 ;  /* 0x0000000000007b1d */ /* 0x000fe20000010000 */
[C---:B------:R-:W-:Y:S02]  /*0a00*/  ISETP.GT.AND P0, PT, R0.reuse, c[0x0][0x1a8], PT ;  /* 0x00006a0000007a0c */ /* 0x040fe40003f04270 */
        /* <DEDUP_REMOVED lines=28> */
[----:B------:R-:W-:Y:S01]  /*0bd0*/  ISETP.GE.AND P0, PT, R0, R3, PT ;  /* 0x000000030000720c */ /* 0x000fe20003f06270 */
[----:B------:R-:W-:Y:S01]  /*0be0*/  IMAD.MOV.U32 R4, RZ, RZ, RZ ;  /* 0x000000ffff047224 */ /* 0x000fe200078e00ff */
[----:B------:R-:W-:Y:S01]  /*0bf0*/  @P4 LEA.HI R11, R5, R10, RZ, 0x5 ;  /* 0x0000000a050b4211 */ /* 0x000fe200078f28ff */
[----:B------:R-:W-:Y:S01]  /*0c00*/  IMAD.MOV.U32 R10, RZ, RZ, RZ ;  /* 0x000000ffff0a7224 */ /* 0x000fe200078e00ff */
[----:B------:R-:W-:Y:S01]  /*0c10*/  @P2 SHF.R.S32.HI R16, RZ, 0x1f, R13 ;  /* 0x0000001fff102819 */ /* 0x000fe2000001140d */
[----:B------:R-:W-:Y:S01]  /*0c20*/  IMAD.MOV.U32 R5, RZ, RZ, RZ ;  /* 0x000000ffff057224 */ /* 0x000fe200078e00ff */
[----:B------:R-:W-:-:S02]  /*0c30*/  SHF.R.S32.HI R15, RZ, 0x5, R15 ;  /* 0x00000005ff0f7819 */ /* 0x000fc4000001140f */
[----:B------:R-:W-:Y:S02]  /*0c40*/  @P3 SHF.R.S32.HI R9, RZ, 0x5, R9 ;  /* 0x00000005ff093819 */ /* 0x000fe40000011409 */
[----:B------:R-:W-:Y:S01]  /*0c50*/  @P4 SHF.R.S32.HI R11, RZ, 0x5, R11 ;  /* 0x00000005ff0b4819 */ /* 0x000fe2000001140b */
[----:B------:R-:W-:Y:S01]  /*0c60*/  IMAD R8, R15, 0x8, R8 ;  /* 0x000000080f087824 */ /* 0x000fe200078e0208 */
[----:B------:R-:W-:Y:S01]  /*0c70*/  @P2 LEA.HI R16, R16, R13, RZ, 0x5 ;  /* 0x0000000d10102211 */ /* 0x000fe200078f28ff */
[----:B------:R-:W-:Y:S01]  /*0c80*/  @P3 IMAD R7, R9, 0x5, RZ ;  /* 0x0000000509073824 */ /* 0x000fe200078e02ff */
[----:B------:R-:W-:Y:S01]  /*0c90*/  @P5 SHF.R.S32.HI R14, RZ, 0x5, R14 ;  /* 0x00000005ff0e5819 */ /* 0x000fe2000001140e */
[----:B------:R-:W-:Y:S01]  /*0ca0*/  @P4 IMAD.SHL.U32 R10, R11, 0x4, RZ ;  /* 0x000000040b0a4824 */ /* 0x000fe200078e00ff */
[----:B------:R-:W-:Y:S01]  /*0cb0*/  @P2 SHF.R.S32.HI R16, RZ, 0x5, R16 ;  /* 0x00000005ff102819 */ /* 0x000fe20000011410 */
[----:B------:R-:W-:Y:S02]  /*0cc0*/  IMAD.SHL.U32 R15, R6, 0x80, RZ ;  /* 0x00000080060f7824 */ /* 0x000fe400078e00ff */
[----:B------:R-:W-:Y:S01]  /*0cd0*/  IMAD.MOV.U32 R6, RZ, RZ, 0x2 ;  /* 0x00000002ff067424 */ /* 0x000fe200078e00ff */
[----:B------:R-:W-:Y:S01]  /*0ce0*/  IADD3 R7, R10, R8, R7 ;  /* 0x000000080a077210 */ /* 0x000fe20007ffe007 */
[----:B------:R-:W-:-:S02]  /*0cf0*/  @P5 IMAD R5, R14, 0x3, RZ ;  /* 0x000000030e055824 */ /* 0x000fc400078e02ff */
        /* <DEDUP_REMOVED lines=11> */
.L_x_1007:
[----:B-----5:R-:W-:-:S04]  /*0db0*/  IMAD.IADD R11, R13, 0x1, R20 ;  /* 0x000000010d0b7824 */ /* 0x020fc800078e0214 */
[----:B-1----:R-:W-:-:S05]  /*0dc0*/  IMAD R8, R11, c[0x0][0x18c], RZ ;  /* 0x000063000b087a24 */ /* 0x002fca00078e02ff */
        /* <DEDUP_REMOVED lines=41> */
.L_x_1006:
[----:B------:R-:W-:Y:S02]  /*1060*/  ISETP.GE.OR P0, PT, R0, c[0x0][0x1ac], P0 ;  /* 0x00006b0000007a0c */ /* 0x000fe40000706670 */
[----:B------:R-:W-:Y:S02]  /*1070*/  IADD3 R4, R4, R7, R5 ;  /* 0x0000000704047210 */ /* 0x000fe40007ffe005 */
[----:B-1----:R-:W-:Y:S02]  /*1080*/  PRMT R10, RZ, 0x5410, RZ ;  /* 0x00005410ff0a7816 */ /* 0x002fe400000000ff */
[----:B------:R-:W-:Y:S02]  /*1090*/  PRMT R32, RZ, 0x5410, RZ ;  /* 0x00005410ff207816 */ /* 0x000fe400000000ff */
[----:B------:R-:W-:Y:S02]  /*10a0*/  PRMT R5, RZ, 0x5410, RZ ;  /* 0x00005410ff057816 */ /* 0x000fe400000000ff */
[----:B------:R-:W-:-:S02]  /*10b0*/  PRMT R6, RZ, 0x5410, RZ ;  /* 0x00005410ff067816 */ /* 0x000fc400000000ff */
        /* <DEDUP_REMOVED lines=18> */
.L_x_1011:
[----:B------:R-:W-:Y:S01]  /*11e0*/  ISETP.NE.AND P0, PT, R0, R11, PT ;  /* 0x0000000b0000720c */ /* 0x000fe20003f05270 */
[----:B0----5:R0:W5:-:S12]  /*11f0*/  LDG.E.128.CONSTANT R12, [R34.64] ;  /* 0x00000006220c7981 */ /* 0x021158000c1e9d00 */
        /* <DEDUP_REMOVED lines=14> */
[C---:B0-----:R-:W-:Y:S01]  /*12e0*/  IMAD.WIDE R28, R4.reuse, 0x4, R34 ;  /* 0x00000004041c7825 */ /* 0x041fe200078e0222 */
[----:B------:R-:W0:Y:S04]  /*12f0*/  LDS.128 R24, [UR4] ;  /* 0x00000004ff187984 */ /* 0x000e280008000c00 */
[----:B------:R1:W2:Y:S01]  /*1300*/  LDG.E.128.CONSTANT R16, [R28.64] ;  /* 0x000000061c107981 */ /* 0x0002a2000c1e9d00 */
[----:B------:R-:W-:-:S06]  /*1310*/  IMAD.WIDE R20, R4, 0x4, R28 ;  /* 0x0000000404147825 */ /* 0x000fcc00078e021c */
[----:B------:R-:W3:Y:S01]  /*1320*/  LDG.E.128.CONSTANT R20, [R20.64] ;  /* 0x0000000614147981 */ /* 0x000ee2000c1e9d00 */
[----:B-----5:R-:W-:Y:S02]  /*1330*/  LOP3.LUT R30, R12, 0x3f003f, RZ, 0xc0, !PT ;  /* 0x003f003f0c1e7812 */ /* 0x020fe400078ec0ff */
[----:B------:R-:W-:Y:S02]  /*1340*/  LOP3.LUT R37, R14, 0x3f003f, RZ, 0xc0, !PT ;  /* 0x003f003f0e257812 */ /* 0x000fe400078ec0ff */
[----:B------:R-:W-:Y:S02]  /*1350*/  SHF.R.U32.HI R31, RZ, 0x6, R12 ;  /* 0x00000006ff1f7819 */ /* 0x000fe4000001160c */
[----:B------:R-:W-:Y:S02]  /*1360*/  SHF.R.U32.HI R38, RZ, 0x6, R14 ;  /* 0x00000006ff267819 */ /* 0x000fe4000001160e */
[----:B------:R-:W-:Y:S02]  /*1370*/  LOP3.LUT R33, R13, 0x3f003f, RZ, 0xc0, !PT ;  /* 0x003f003f0d217812 */ /* 0x000fe400078ec0ff */
[----:B------:R-:W-:-:S02]  /*1380*/  SHF.R.U32.HI R36, RZ, 0x6, R13 ;  /* 0x00000006ff247819 */ /* 0x000fc4000001160d */
[----:B------:R-:W-:Y:S02]  /*1390*/  LOP3.LUT R39, R15, 0x3f003f, RZ, 0xc0, !PT ;  /* 0x003f003f0f277812 */ /* 0x000fe400078ec0ff */
[----:B-1----:R-:W-:Y:S02]  /*13a0*/  SHF.R.U32.HI R29, RZ, 0x6, R15 ;  /* 0x00000006ff1d7819 */ /* 0x002fe4000001160f */
[----:B------:R-:W-:Y:S02]  /*13b0*/  LOP3.LUT R30, R30, 0x64006400, RZ, 0xfc, !PT ;  /* 0x640064001e1e7812 */ /* 0x000fe400078efcff */
[----:B------:R-:W-:Y:S02]  /*13c0*/  LOP3.LUT R37, R37, 0x64006400, RZ, 0xfc, !PT ;  /* 0x6400640025257812 */ /* 0x000fe400078efcff */
        /* <DEDUP_REMOVED lines=9> */
[-C--:B0-----:R-:W-:Y:S01]  /*1460*/  HFMA2.MMA R55, R53, R24.reuse, RZ ;  /* 0x0000001835377235 */ /* 0x081fe200000000ff */
[----:B------:R-:W-:Y:S01]  /*1470*/  LOP3.LUT R31, R31, 0x64006400, RZ, 0xfc, !PT ;  /* 0x640064001f1f7812 */ /* 0x000fe200078efcff */
[----:B------:R-:W-:Y:S01]  /*1480*/  HADD2 R33, R28, -1056, -1056 ;  /* 0xe420e4201c217430 */ /* 0x000fe20000000000 */
[----:B------:R-:W-:Y:S01]  /*1490*/  LOP3.LUT R38, R38, 0x64006400, RZ, 0xfc, !PT ;  /* 0x6400640026267812 */ /* 0x000fe200078efcff */
[----:B------:R-:W-:Y:S01]  /*14a0*/  HFMA2.MMA R54, R37, R24, RZ ;  /* 0x0000001825367235 */ /* 0x000fe200000000ff */
[----:B------:R-:W-:Y:S01]  /*14b0*/  LOP3.LUT R36, R36, 0x64006400, RZ, 0xfc, !PT ;  /* 0x6400640024247812 */ /* 0x000fe200078efcff */
[----:B------:R-:W-:Y:S01]  /*14c0*/  HADD2 R46, R31, -1056, -1056 ;  /* 0xe420e4201f2e7430 */ /* 0x000fe20000000000 */
[----:B------:R-:W-:Y:S01]  /*14d0*/  LOP3.LUT R29, R29, 0x64006400, RZ, 0xfc, !PT ;  /* 0x640064001d1d7812 */ /* 0x000fe200078efcff */
[----:B------:R-:W-:Y:S01]  /*14e0*/  HADD2 R38, R38, -1056, -1056 ;  /* 0xe420e42026267430 */ /* 0x000fe20000000000 */
[----:B------:R-:W-:Y:S01]  /*14f0*/  SHF.R.U32.HI R12, RZ, 0xc, R12 ;  /* 0x0000000cff0c7819 */ /* 0x000fe2000001160c */
[----:B------:R-:W-:Y:S01]  /*1500*/  HADD2 R40, R36, -1056, -1056 ;  /* 0xe420e42024287430 */ /* 0x000fe20000000000 */
[----:B------:R-:W-:Y:S01]  /*1510*/  SHF.R.U32.HI R15, RZ, 0xc, R15 ;  /* 0x0000000cff0f7819 */ /* 0x000fe2000001160f */
[----:B------:R-:W-:Y:S01]  /*1520*/  HADD2 R36, R29, -1056, -1056 ;  /* 0xe420e4201d247430 */ /* 0x000fe20000000000 */
[-C--:B------:R-:W-:Y:S01]  /*1530*/  HFMA2.MMA R55, R46, R25.reuse, R55 ;  /* 0x000000192e377235 */ /* 0x080fe20000000037 */
[-C--:B------:R-:W-:Y:S01]  /*1540*/  HFMA2 R52, R39, R24.reuse, RZ.H0_H0 ;  /* 0x0000001827347231 */ /* 0x080fe200000400ff */
[----:B------:R-:W-:Y:S01]  /*1550*/  HFMA2.MMA R54, R38, R25, R54 ;  /* 0x0000001926367235 */ /* 0x000fe20000000036 */
[----:B------:R-:W-:Y:S01]  /*1560*/  HFMA2 R56, R33, R24, RZ.H0_H0 ;  /* 0x0000001821387231 */ /* 0x000fe200000400ff */
[----:B------:R-:W-:Y:S01]  /*1570*/  LOP3.LUT R12, R12, 0xf000f, RZ, 0xc0, !PT ;  /* 0x000f000f0c0c7812 */ /* 0x000fe200078ec0ff */
[-C--:B------:R-:W-:Y:S01]  /*1580*/  HFMA2 R52, R40, R25.reuse, R52 ;  /* 0x0000001928347231 */ /* 0x080fe20000000034 */
[----:B------:R-:W-:Y:S01]  /*1590*/  LOP3.LUT R15, R15, 0xf000f, RZ, 0xc0, !PT ;  /* 0x000f000f0f0f7812 */ /* 0x000fe200078ec0ff */
[----:B------:R-:W-:Y:S01]  /*15a0*/  HFMA2 R56, R36, R25, R56 ;  /* 0x0000001924387231 */ /* 0x000fe20000000038 */
[----:B------:R-:W-:-:S02]  /*15b0*/  SHF.R.U32.HI R14, RZ, 0xc, R14 ;  /* 0x0000000cff0e7819 */ /* 0x000fc4000001160e */
[----:B------:R-:W-:Y:S02]  /*15c0*/  ISETP.GE.AND P0, PT, R2, 0x2, PT ;  /* 0x000000020200780c */ /* 0x000fe40003f06270 */
[----:B------:R-:W-:Y:S02]  /*15d0*/  LOP3.LUT R14, R14, 0xf000f, RZ, 0xc0, !PT ;  /* 0x000f000f0e0e7812 */ /* 0x000fe400078ec0ff */
[----:B--2---:R-:W-:Y:S02]  /*15e0*/  LOP3.LUT R25, R17, 0x3f003f, RZ, 0xc0, !PT ;  /* 0x003f003f11197812 */ /* 0x004fe400078ec0ff */
        /* <DEDUP_REMOVED lines=9> */
[----:B------:R-:W0:Y:S01]  /*1680*/  LDS.128 R28, [UR4+0x10] ;  /* 0x00001004ff1c7984 */ /* 0x000e220008000c00 */
[----:B------:R-:W-:Y:S01]  /*1690*/  HADD2 R25, R41, -1056, -1056 ;  /* 0xe420e42029197430 */ /* 0x000fe20000000000 */
[----:B------:R-:W-:Y:S01]  /*16a0*/  SHF.R.U32.HI R24, RZ, 0x6, R16 ;  /* 0x00000006ff187819 */ /* 0x000fe20000011610 */
[----:B------:R-:W-:Y:S01]  /*16b0*/  HADD2 R41, R42, -1056, -1056 ;  /* 0xe420e4202a297430 */ /* 0x000fe20000000000 */
[----:B------:R-:W-:Y:S01]  /*16c0*/  SHF.R.U32.HI R42, RZ, 0x6, R18 ;  /* 0x00000006ff2a7819 */ /* 0x000fe20000011612 */
[-C--:B------:R-:W-:Y:S01]  /*16d0*/  HFMA2.MMA R55, R45, R26.reuse, R55 ;  /* 0x0000001a2d377235 */ /* 0x080fe20000000037 */
[-C--:B------:R-:W-:Y:S01]  /*16e0*/  HFMA2 R52, R43, R26.reuse, R52 ;  /* 0x0000001a2b347231 */ /* 0x080fe20000000034 */
[----:B------:R-:W-:Y:S01]  /*16f0*/  HFMA2.MMA R54, R25, R26, R54 ;  /* 0x0000001a19367235 */ /* 0x000fe20000000036 */
[----:B------:R-:W-:Y:S01]  /*1700*/  HFMA2 R56, R41, R26, R56 ;  /* 0x0000001a29387231 */ /* 0x000fe20000000038 */
[----:B------:R-:W-:-:S02]  /*1710*/  SHF.R.U32.HI R26, RZ, 0x6, R17 ;  /* 0x00000006ff1a7819 */ /* 0x000fc40000011611 */
[----:B------:R-:W-:Y:S02]  /*1720*/  SHF.R.U32.HI R44, RZ, 0x6, R19 ;  /* 0x00000006ff2c7819 */ /* 0x000fe40000011613 */
        /* <DEDUP_REMOVED lines=10> */
[----:B---3--:R-:W-:Y:S01]  /*17d0*/  LOP3.LUT R51, R20, 0x3f003f, RZ, 0xc0, !PT ;  /* 0x003f003f14337812 */ /* 0x008fe200078ec0ff */
[----:B------:R-:W-:Y:S01]  /*17e0*/  HADD2 R26, R47, -1056, -1056 ;  /* 0xe420e4202f1a7430 */ /* 0x000fe20000000000 */
[----:B------:R-:W-:Y:S01]  /*17f0*/  LOP3.LUT R47, R22, 0x3f003f, RZ, 0xc0, !PT ;  /* 0x003f003f162f7812 */ /* 0x000fe200078ec0ff */
[----:B------:R-:W-:Y:S01]  /*1800*/  HADD2 R24, R49, -1056, -1056 ;  /* 0xe420e42031187430 */ /* 0x000fe20000000000 */
[----:B------:R-:W-:Y:S01]  /*1810*/  LOP3.LUT R49, R21, 0x3f003f, RZ, 0xc0, !PT ;  /* 0x003f003f15317812 */ /* 0x000fe200078ec0ff */
        /* <DEDUP_REMOVED lines=15> */
[-C--:B0-----:R-:W-:Y:S01]  /*1910*/  HFMA2.MMA R55, R51, R28.reuse, R55 ;  /* 0x0000001c33377235 */ /* 0x081fe20000000037 */
[-C--:B------:R-:W-:Y:S01]  /*1920*/  HFMA2 R52, R49, R28.reuse, R52 ;  /* 0x0000001c31347231 */ /* 0x080fe20000000034 */
[----:B------:R-:W-:Y:S01]  /*1930*/  HFMA2.MMA R54, R47, R28, R54 ;  /* 0x0000001c2f367235 */ /* 0x000fe20000000036 */
[----:B------:R-:W-:Y:S01]  /*1940*/  HFMA2 R56, R27, R28, R56 ;  /* 0x0000001c1b387231 */ /* 0x000fe20000000038 */
[----:B------:R-:W-:-:S02]  /*1950*/  SHF.R.U32.HI R28, RZ, 0xc, R13 ;  /* 0x0000000cff1c7819 */ /* 0x000fc4000001160d */
[----:B------:R-:W-:Y:S02]  /*1960*/  SHF.R.U32.HI R13, RZ, 0x8, R20 ;  /* 0x00000008ff0d7819 */ /* 0x000fe40000011614 */
[----:B------:R-:W-:Y:S02]  /*1970*/  LOP3.LUT R60, R15, 0x300030, R60, 0xf8, !PT ;  /* 0x003000300f3c7812 */ /* 0x000fe400078ef83c */
[----:B------:R-:W-:Y:S02]  /*1980*/  LOP3.LUT R13, R12, 0x300030, R13, 0xf8, !PT ;  /* 0x003000300c0d7812 */ /* 0x000fe400078ef80d */
[----:B------:R-:W-:Y:S02]  /*1990*/  LOP3.LUT R15, R16, 0xf000f, RZ, 0xc0, !PT ;  /* 0x000f000f100f7812 */ /* 0x000fe400078ec0ff */
[----:B------:R-:W-:Y:S02]  /*19a0*/  SHF.R.U32.HI R12, RZ, 0xa, R20 ;  /* 0x0000000aff0c7819 */ /* 0x000fe40000011614 */
[----:B------:R-:W-:-:S02]  /*19b0*/  SHF.R.U32.HI R18, RZ, 0xc, R18 ;  /* 0x0000000cff127819 */ /* 0x000fc40000011612 */
[----:B------:R-:W-:Y:S02]  /*19c0*/  LOP3.LUT R12, R15, 0x300030, R12, 0xf8, !PT ;  /* 0x003000300f0c7812 */ /* 0x000fe400078ef80c */
[--C-:B------:R-:W-:Y:S02]  /*19d0*/  SHF.R.U32.HI R59, RZ, 0x8, R22.reuse ;  /* 0x00000008ff3b7819 */ /* 0x100fe40000011616 */
[----:B------:R-:W-:Y:S02]  /*19e0*/  LOP3.LUT R15, R18, 0xf000f, RZ, 0xc0, !PT ;  /* 0x000f000f120f7812 */ /* 0x000fe400078ec0ff */
[----:B------:R-:W-:Y:S02]  /*19f0*/  SHF.R.U32.HI R16, RZ, 0xa, R22 ;  /* 0x0000000aff107819 */ /* 0x000fe40000011616 */
[----:B------:R-:W-:Y:S02]  /*1a00*/  LOP3.LUT R59, R14, 0x300030, R59, 0xf8, !PT ;  /* 0x003000300e3b7812 */ /* 0x000fe400078ef83b */
[----:B------:R-:W-:-:S02]  /*1a10*/  LOP3.LUT R16, R15, 0x300030, R16, 0xf8, !PT ;  /* 0x003000300f107812 */ /* 0x000fc400078ef810 */
[----:B------:R-:W-:Y:S02]  /*1a20*/  SHF.R.U32.HI R20, RZ, 0x6, R20 ;  /* 0x00000006ff147819 */ /* 0x000fe40000011614 */
[----:B------:R-:W-:Y:S02]  /*1a30*/  SHF.R.U32.HI R22, RZ, 0x6, R22 ;  /* 0x00000006ff167819 */ /* 0x000fe40000011616 */
[--C-:B------:R-:W-:Y:S02]  /*1a40*/  SHF.R.U32.HI R57, RZ, 0x8, R21.reuse ;  /* 0x00000008ff397819 */ /* 0x100fe40000011615 */
[----:B------:R-:W-:Y:S02]  /*1a50*/  SHF.R.U32.HI R14, RZ, 0xa, R21 ;  /* 0x0000000aff0e7819 */ /* 0x000fe40000011615 */
[----:B------:R-:W-:Y:S02]  /*1a60*/  SHF.R.U32.HI R15, RZ, 0xa, R23 ;  /* 0x0000000aff0f7819 */ /* 0x000fe40000011617 */
        /* <DEDUP_REMOVED lines=10> */
[----:B------:R-:W-:Y:S01]  /*1b10*/  SHF.R.U32.HI R17, RZ, 0xc, R17 ;  /* 0x0000000cff117819 */ /* 0x000fe20000011611 */
[----:B------:R-:W-:Y:S01]  /*1b20*/  HADD2 R22, R22, -1056, -1056 ;  /* 0xe420e42016167430 */ /* 0x000fe20000000000 */
[----:B------:R-:W-:Y:S02]  /*1b30*/  LOP3.LUT R21, R21, 0x64006400, RZ, 0xfc, !PT ;  /* 0x6400640015157812 */ /* 0x000fe400078efcff */
[----:B------:R-:W-:Y:S02]  /*1b40*/  LOP3.LUT R23, R23, 0x64006400, RZ, 0xfc, !PT ;  /* 0x6400640017177812 */ /* 0x000fe400078efcff */
[----:B------:R-:W-:Y:S01]  /*1b50*/  LOP3.LUT R57, R28, 0x300030, R57, 0xf8, !PT ;  /* 0x003000301c397812 */ /* 0x000fe200078ef839 */
[----:B------:R-:W-:Y:S01]  /*1b60*/  HADD2 R28, R21, -1056, -1056 ;  /* 0xe420e420151c7430 */ /* 0x000fe20000000000 */
[----:B------:R-:W-:Y:S01]  /*1b70*/  LOP3.LUT R17, R17, 0xf000f, RZ, 0xc0, !PT ;  /* 0x000f000f11117812 */ /* 0x000fe200078ec0ff */
[----:B------:R-:W-:Y:S01]  /*1b80*/  HADD2 R20, R23, -1056, -1056 ;  /* 0xe420e42017147430 */ /* 0x000fe20000000000 */
[----:B------:R-:W-:Y:S01]  /*1b90*/  LOP3.LUT R13, R13, 0x64006400, RZ, 0xfc, !PT ;  /* 0x640064000d0d7812 */ /* 0x000fe200078efcff */
[-C--:B------:R-:W-:Y:S01]  /*1ba0*/  HFMA2 R52, R28, R29.reuse, R52 ;  /* 0x0000001d1c347231 */ /* 0x080fe20000000034 */
[----:B------:R-:W-:Y:S01]  /*1bb0*/  LOP3.LUT R21, R60, 0x64006400, RZ, 0xfc, !PT ;  /* 0x640064003c157812 */ /* 0x000fe200078efcff */
[-C--:B------:R-:W-:Y:S01]  /*1bc0*/  HFMA2.MMA R54, R22, R29.reuse, R54 ;  /* 0x0000001d16367235 */ /* 0x080fe20000000036 */
[----:B------:R-:W-:Y:S01]  /*1bd0*/  LOP3.LUT R14, R17, 0x300030, R14, 0xf8, !PT ;  /* 0x00300030110e7812 */ /* 0x000fe200078ef80e */
[----:B------:R-:W-:Y:S01]  /*1be0*/  HFMA2.MMA R17, R58, R29, R55 ;  /* 0x0000001d3a117235 */ /* 0x000fe20000000037 */
[----:B------:R-:W-:Y:S01]  /*1bf0*/  HFMA2 R56, R20, R29, R56 ;  /* 0x0000001d14387231 */ /* 0x000fe20000000038 */
        /* <DEDUP_REMOVED lines=8> */
[----:B------:R-:W-:Y:S01]  /*1c80*/  LOP3.LUT R18, R19, 0xf000f, RZ, 0xc0, !PT ;  /* 0x000f000f13127812 */ /* 0x000fe200078ec0ff */
[-C--:B------:R-:W-:Y:S01]  /*1c90*/  HFMA2 R19, R21, R30.reuse, R56 ;  /* 0x0000001e15137231 */ /* 0x080fe20000000038 */
[----:B------:R-:W-:Y:S01]  /*1ca0*/  LOP3.LUT R16, R16, 0x64006400, RZ, 0xfc, !PT ;  /* 0x6400640010107812 */ /* 0x000fe200078efcff */
[-C--:B------:R-:W-:Y:S01]  /*1cb0*/  HFMA2.MMA R17, R55, R30.reuse, R17 ;  /* 0x0000001e37117235 */ /* 0x080fe20000000011 */
[----:B------:R-:W-:Y:S01]  /*1cc0*/  HADD2 R56, R12, -1056, -1056 ;  /* 0xe420e4200c387430 */ /* 0x000fe20000000000 */
[----:B------:R-:W-:Y:S01]  /*1cd0*/  LOP3.LUT R15, R18, 0x300030, R15, 0xf8, !PT ;  /* 0x00300030120f7812 */ /* 0x000fe200078ef80f */
[----:B------:R-:W-:Y:S01]  /*1ce0*/  HFMA2 R13, R29, R30, R52 ;  /* 0x0000001e1d0d7231 */ /* 0x000fe20000000034 */
[----:B------:R-:W-:Y:S01]  /*1cf0*/  HFMA2.MMA R18, R23, R30, R54 ;  /* 0x0000001e17127235 */ /* 0x000fe20000000036 */
[----:B------:R-:W-:Y:S01]  /*1d00*/  LOP3.LUT R14, R14, 0x64006400, RZ, 0xfc, !PT ;  /* 0x640064000e0e7812 */ /* 0x000fe200078efcff */
[----:B------:R-:W-:Y:S01]  /*1d10*/  HADD2 R52, R16, -1056, -1056 ;  /* 0xe420e42010347430 */ /* 0x000fe20000000000 */
[----:B------:R-:W-:Y:S01]  /*1d20*/  LOP3.LUT R15, R15, 0x64006400, RZ, 0xfc, !PT ;  /* 0x640064000f0f7812 */ /* 0x000fe200078efcff */
[----:B------:R-:W-:-:S02]  /*1d30*/  HFMA2.MMA R17, R56, R31, R17 ;  /* 0x0000001f38117235 */ /* 0x000fc40000000011 */
[----:B------:R-:W-:Y:S02]  /*1d40*/  HADD2 R54, R14, -1056, -1056 ;  /* 0xe420e4200e367430 */ /* 0x000fe40000000000 */
[----:B------:R-:W-:Y:S01]  /*1d50*/  HFMA2.MMA R18, R52, R31, R18 ;  /* 0x0000001f34127235 */ /* 0x000fe20000000012 */
[----:B------:R-:W-:Y:S02]  /*1d60*/  HADD2 R30, R15, -1056, -1056 ;  /* 0xe420e4200f1e7430 */ /* 0x000fe40000000000 */
[-C--:B------:R-:W-:Y:S02]  /*1d70*/  HFMA2 R13, R54, R31.reuse, R13 ;  /* 0x0000001f360d7231 */ /* 0x080fe4000000000d */
[----:B------:R-:W-:Y:S02]  /*1d80*/  HFMA2 R19, R30, R31, R19 ;  /* 0x0000001f1e137231 */ /* 0x000fe40000000013 */
[----:B------:R-:W-:Y:S02]  /*1d90*/  HADD2 R17, R17.H0_H0, R17.H1_H1 ;  /* 0x3000001111117230 */ /* 0x000fe40000000800 */
[----:B------:R-:W-:-:S02]  /*1da0*/  HADD2 R13, R13.H0_H0, R13.H1_H1 ;  /* 0x3000000d0d0d7230 */ /* 0x000fc40000000800 */
        /* <DEDUP_REMOVED lines=22> */
[----:B------:R-:W-:-:S03]  /*1f10*/  HFMA2 R19, R24, R15, R19 ;  /* 0x0000000f18137231 */ /* 0x000fc60000000013 */
[-C--:B------:R-:W-:Y:S02]  /*1f20*/  HFMA2.MMA R18, R44, R15.reuse, R16 ;  /* 0x0000000f2c127235 */ /* 0x080fe40000000010 */
        /* <DEDUP_REMOVED lines=35> */
[-C--:B------:R-:W-:Y:S02]  /*2160*/  HFMA2 R39, R40, R13.reuse, R39 ;  /* 0x0000000d28277231 */ /* 0x080fe40000000027 */
        /* <DEDUP_REMOVED lines=30> */
[----:B------:R-:W-:-:S03]  /*2350*/  PRMT R28, R28, 0x5410, R14 ;  /* 0x000054101c1c7816 */ /* 0x000fc6000000000e */
[----:B------:R-:W-:-:S03]  /*2360*/  HFMA2 R10, R26, R48, R10 ;  /* 0x000000301a0a7231 */ /* 0x000fc6000000000a */
[----:B------:R-:W-:-:S06]  /*2370*/  HFMA2.MMA R32, R28, R50, R32 ;  /* 0x000000321c207235 */ /* 0x000fcc0000000020 */
.L_x_1009:
[----:B0-----:R-:W-:Y:S05]  /*2380*/  @!P1 BRA `(.L_x_1010) ;  /* 0x000010e000009947 */ /* 0x001fea0003800000 */
[----:B------:R-:W-:Y:S01]  /*2390*/  UIMAD UR8, UR5, 0xc, URZ ;  /* 0x0000000c050878a4 */ /* 0x000fe2000f8e023f */
[----:B------:R-:W-:Y:S01]  /*23a0*/  IMAD.WIDE.U32 R28, R4, 0xc, R34 ;  /* 0x0000000c041c7825 */ /* 0x000fe200078e0022 */
[----:B------:R-:W0:Y:S04]  /*23b0*/  LDS.128 R24, [UR4+0x20] ;  /* 0x00002004ff187984 */ /* 0x000e280008000c00 */
[----:B------:R-:W-:-:S05]  /*23c0*/  IADD3 R29, R29, UR8, RZ ;  /* 0x000000081d1d7c10 */ /* 0x000fca000fffe0ff */
[----:B-----5:R-:W2:Y:S01]  /*23d0*/  LDG.E.128.CONSTANT R12, [R28.64] ;  /* 0x000000061c0c7981 */ /* 0x020ea2000c1e9d00 */
[----:B------:R-:W-:-:S05]  /*23e0*/  IMAD.WIDE R30, R4, 0x4, R28 ;  /* 0x00000004041e7825 */ /* 0x000fca00078e021c */
[----:B------:R1:W3:Y:S01]  /*23f0*/  LDG.E.128.CONSTANT R16, [R30.64] ;  /* 0x000000061e107981 */ /* 0x0002e2000c1e9d00 */
[----:B------:R-:W-:-:S06]  /*2400*/  IMAD.WIDE R20, R4, 0x4, R30 ;  /* 0x0000000404147825 */ /* 0x000fcc00078e021e */
[----:B------:R-:W4:Y:S01]  /*2410*/  LDG.E.128.CONSTANT R20, [R20.64] ;  /* 0x0000000614147981 */ /* 0x000f22000c1e9d00 */
[----:B------:R-:W-:Y:S02]  /*2420*/  ISETP.GE.AND P0, PT, R2, 0x2, PT ;  /* 0x000000020200780c */ /* 0x000fe40003f06270 */
[----:B--2---:R-:W-:Y:S02]  /*2430*/  LOP3.LUT R37, R13, 0x3f003f, RZ, 0xc0, !PT ;  /* 0x003f003f0d257812 */ /* 0x004fe400078ec0ff */
[----:B------:R-:W-:Y:S02]  /*2440*/  LOP3.LUT R33, R12, 0x3f003f, RZ, 0xc0, !PT ;  /* 0x003f003f0c217812 */ /* 0x000fe400078ec0ff */
[----:B------:R-:W-:Y:S02]  /*2450*/  LOP3.LUT R39, R14, 0x3f003f, RZ, 0xc0, !PT ;  /* 0x003f003f0e277812 */ /* 0x000fe400078ec0ff */
[----:B------:R-:W-:Y:S02]  /*2460*/  SHF.R.U32.HI R38, RZ, 0x6, R13 ;  /* 0x00000006ff267819 */ /* 0x000fe4000001160d */
[----:B------:R-:W-:-:S02]  /*2470*/  SHF.R.U32.HI R36, RZ, 0x6, R12 ;  /* 0x00000006ff247819 */ /* 0x000fc4000001160c */
[----:B------:R-:W-:Y:S02]  /*2480*/  SHF.R.U32.HI R29, RZ, 0x6, R14 ;  /* 0x00000006ff1d7819 */ /* 0x000fe4000001160e */
[----:B------:R-:W-:Y:S02]  /*2490*/  LOP3.LUT R37, R37, 0x64006400, RZ, 0xfc, !PT ;  /* 0x6400640025257812 */ /* 0x000fe400078efcff */
[----:B------:R-:W-:Y:S02]  /*24a0*/  LOP3.LUT R40, R15, 0x3f003f, RZ, 0xc0, !PT ;  /* 0x003f003f0f287812 */ /* 0x000fe400078ec0ff */
[----:B-1----:R-:W-:Y:S02]  /*24b0*/  SHF.R.U32.HI R30, RZ, 0x6, R15 ;  /* 0x00000006ff1e7819 */ /* 0x002fe4000001160f */
        /* <DEDUP_REMOVED lines=8> */
[----:B0-----:R-:W-:Y:S01]  /*2540*/  HFMA2 R52, R39, R24, RZ.H0_H0 ;  /* 0x0000001827347231 */ /* 0x001fe200000400ff */
[----:B------:R-:W-:Y:S01]  /*2550*/  LOP3.LUT R40, R40, 0x64006400, RZ, 0xfc, !PT ;  /* 0x6400640028287812 */ /* 0x000fe200078efcff */
[-C--:B------:R-:W-:Y:S01]  /*2560*/  HFMA2.MMA R55, R53, R24.reuse, RZ ;  /* 0x0000001835377235 */ /* 0x080fe200000000ff */
[----:B------:R-:W-:Y:S01]  /*2570*/  LOP3.LUT R30, R30, 0x3f003f, RZ, 0xc0, !PT ;  /* 0x003f003f1e1e7812 */ /* 0x000fe200078ec0ff */
[----:B------:R-:W-:Y:S01]  /*2580*/  HFMA2.MMA R54, R37, R24, RZ ;  /* 0x0000001825367235 */ /* 0x000fe200000000ff */
[----:B------:R-:W-:Y:S01]  /*2590*/  LOP3.LUT R38, R38, 0x64006400, RZ, 0xfc, !PT ;  /* 0x6400640026267812 */ /* 0x000fe200078efcff */
[----:B------:R-:W-:Y:S01]  /*25a0*/  HADD2 R33, R40, -1056, -1056 ;  /* 0xe420e42028217430 */ /* 0x000fe20000000000 */
[----:B------:R-:W-:-:S02]  /*25b0*/  LOP3.LUT R36, R36, 0x64006400, RZ, 0xfc, !PT ;  /* 0x6400640024247812 */ /* 0x000fc400078efcff */
        /* <DEDUP_REMOVED lines=9> */
[----:B------:R-:W-:Y:S01]  /*2650*/  HFMA2 R56, R33, R24, RZ.H0_H0 ;  /* 0x0000001821387231 */ /* 0x000fe200000400ff */
[-C--:B------:R-:W-:Y:S01]  /*2660*/  HFMA2.MMA R55, R46, R25.reuse, R55 ;  /* 0x000000192e377235 */ /* 0x080fe20000000037 */
        /* <DEDUP_REMOVED lines=8> */
[-C--:B------:R-:W-:Y:S01]  /*26f0*/  HFMA2.MMA R54, R41, R26.reuse, R54 ;  /* 0x0000001a29367235 */ /* 0x080fe20000000036 */
[----:B------:R-:W-:Y:S01]  /*2700*/  LOP3.LUT R42, R29, 0x64006400, RZ, 0xfc, !PT ;  /* 0x640064001d2a7812 */ /* 0x000fe200078efcff */
[----:B------:R-:W-:Y:S01]  /*2710*/  HADD2 R45, R24, -1056, -1056 ;  /* 0xe420e420182d7430 */ /* 0x000fe20000000000 */
[----:B------:R-:W0:Y:S01]  /*2720*/  LDS.128 R28, [UR4+0x30] ;  /* 0x00003004ff1c7984 */ /* 0x000e220008000c00 */
[----:B------:R-:W-:Y:S01]  /*2730*/  HADD2 R43, R25, -1056, -1056 ;  /* 0xe420e420192b7430 */ /* 0x000fe20000000000 */
[----:B------:R-:W-:Y:S01]  /*2740*/  SHF.R.U32.HI R24, RZ, 0x6, R16 ;  /* 0x00000006ff187819 */ /* 0x000fe20000011610 */
[----:B------:R-:W-:Y:S01]  /*2750*/  HADD2 R25, R42, -1056, -1056 ;  /* 0xe420e4202a197430 */ /* 0x000fe20000000000 */
[----:B------:R-:W-:Y:S01]  /*2760*/  SHF.R.U32.HI R42, RZ, 0x6, R18 ;  /* 0x00000006ff2a7819 */ /* 0x000fe20000011612 */
[----:B------:R-:W-:Y:S01]  /*2770*/  HFMA2.MMA R55, R45, R26, R55 ;  /* 0x0000001a2d377235 */ /* 0x000fe20000000037 */
[-C--:B------:R-:W-:Y:S01]  /*2780*/  HFMA2 R52, R43, R26.reuse, R52 ;  /* 0x0000001a2b347231 */ /* 0x080fe20000000034 */
[----:B------:R-:W-:Y:S01]  /*2790*/  SHF.R.U32.HI R44, RZ, 0x6, R19 ;  /* 0x00000006ff2c7819 */ /* 0x000fe20000011613 */
[----:B------:R-:W-:Y:S01]  /*27a0*/  HFMA2 R56, R25, R26, R56 ;  /* 0x0000001a19387231 */ /* 0x000fe20000000038 */
        /* <DEDUP_REMOVED lines=10> */
[----:B----4-:R-:W-:Y:S01]  /*2850*/  LOP3.LUT R51, R20, 0x3f003f, RZ, 0xc0, !PT ;  /* 0x003f003f14337812 */ /* 0x010fe200078ec0ff */
[----:B------:R-:W-:Y:S01]  /*2860*/  HADD2 R24, R26, -1056, -1056 ;  /* 0xe420e4201a187430 */ /* 0x000fe20000000000 */
[----:B------:R-:W-:Y:S01]  /*2870*/  LOP3.LUT R49, R21, 0x3f003f, RZ, 0xc0, !PT ;  /* 0x003f003f15317812 */ /* 0x000fe200078ec0ff */
        /* <DEDUP_REMOVED lines=23> */
[----:B------:R-:W-:Y:S02]  /*29f0*/  LOP3.LUT R12, R12, 0xf000f, RZ, 0xc0, !PT ;  /* 0x000f000f0c0c7812 */ /* 0x000fe400078ec0ff */
[----:B------:R-:W-:Y:S02]  /*2a00*/  SHF.R.U32.HI R13, RZ, 0x8, R20 ;  /* 0x00000008ff0d7819 */ /* 0x000fe40000011614 */
[----:B------:R-:W-:Y:S02]  /*2a10*/  LOP3.LUT R15, R15, 0xf000f, RZ, 0xc0, !PT ;  /* 0x000f000f0f0f7812 */ /* 0x000fe400078ec0ff */
[----:B------:R-:W-:Y:S02]  /*2a20*/  SHF.R.U32.HI R60, RZ, 0x8, R23 ;  /* 0x00000008ff3c7819 */ /* 0x000fe40000011617 */
[----:B------:R-:W-:Y:S02]  /*2a30*/  SHF.R.U32.HI R16, RZ, 0xc, R16 ;  /* 0x0000000cff107819 */ /* 0x000fe40000011610 */
[----:B------:R-:W-:-:S02]  /*2a40*/  LOP3.LUT R13, R12, 0x300030, R13, 0xf8, !PT ;  /* 0x003000300c0d7812 */ /* 0x000fc400078ef80d */
[----:B------:R-:W-:Y:S02]  /*2a50*/  LOP3.LUT R60, R15, 0x300030, R60, 0xf8, !PT ;  /* 0x003000300f3c7812 */ /* 0x000fe400078ef83c */
[----:B------:R-:W-:Y:S02]  /*2a60*/  LOP3.LUT R15, R16, 0xf000f, RZ, 0xc0, !PT ;  /* 0x000f000f100f7812 */ /* 0x000fe400078ec0ff */
[----:B------:R-:W-:Y:S02]  /*2a70*/  SHF.R.U32.HI R12, RZ, 0xa, R20 ;  /* 0x0000000aff0c7819 */ /* 0x000fe40000011614 */
[----:B------:R-:W-:Y:S02]  /*2a80*/  SHF.R.U32.HI R14, RZ, 0xc, R14 ;  /* 0x0000000cff0e7819 */ /* 0x000fe4000001160e */
[----:B------:R-:W-:Y:S02]  /*2a90*/  SHF.R.U32.HI R18, RZ, 0xc, R18 ;  /* 0x0000000cff127819 */ /* 0x000fe40000011612 */
[----:B------:R-:W-:-:S02]  /*2aa0*/  LOP3.LUT R12, R15, 0x300030, R12, 0xf8, !PT ;  /* 0x003000300f0c7812 */ /* 0x000fc400078ef80c */
[----:B------:R-:W-:Y:S02]  /*2ab0*/  LOP3.LUT R14, R14, 0xf000f, RZ, 0xc0, !PT ;  /* 0x000f000f0e0e7812 */ /* 0x000fe400078ec0ff */
        /* <DEDUP_REMOVED lines=154> */
[----:B------:R-:W-:Y:S02]  /*3460*/  HFMA2.MMA R32, R28, R50, R32 ;  /* 0x000000321c207235 */ /* 0x000fe40000000020 */
.L_x_1010:
        /* <DEDUP_REMOVED lines=8> */
.L_x_1008:
[----:B------:R-:W-:Y:S05]  /*34f0*/  @!P1 EXIT ;  /* 0x000000000000994d */ /* 0x000fea0003800000 */
[----:B------:R-:W1:Y:S01]  /*3500*/  S2R R3, SR_CTAID.X ;  /* 0x0000000000037919 */ /* 0x000e620000002500 */
[----:B0----5:R-:W-:-:S03]  /*3510*/  IMAD.MOV.U32 R15, RZ, RZ, 0x2 ;  /* 0x00000002ff0f7424 */ /* 0x021fc600078e00ff */
[----:B------:R-:W1:Y:S04]  /*3520*/  S2R R4, SR_TID.X ;  /* 0x0000000000047919 */ /* 0x000e680000002100 */
[----:B------:R-:W0:Y:S01]  /*3530*/  S2R R0, SR_CTAID.Y ;  /* 0x0000000000007919 */ /* 0x000e220000002600 */
[----:B-1----:R-:W-:-:S04]  /*3540*/  IMAD R3, R3, 0x40, R4 ;  /* 0x0000004003037824 */ /* 0x002fc800078e0204 */
[----:B------:R-:W-:Y:S02]  /*3550*/  IMAD.SHL.U32 R3, R3, 0x4, RZ ;  /* 0x0000000403037824 */ /* 0x000fe400078e00ff */
[----:B0-----:R-:W-:-:S04]  /*3560*/  IMAD R0, R0, 0x3, RZ ;  /* 0x0000000300007824 */ /* 0x001fc800078e02ff */
[----:B------:R-:W-:-:S04]  /*3570*/  IMAD R0, R0, c[0x0][0x18c], R3 ;  /* 0x0000630000007a24 */ /* 0x000fc800078e0203 */
[----:B------:R-:W-:-:S05]  /*3580*/  IMAD.WIDE R12, R0, R15, c[0x0][0x180] ;  /* 0x00006000000c7625 */ /* 0x000fca00078e020f */
[----:B------:R-:W2:Y:S01]  /*3590*/  ATOM.E.ADD.F16x2.RN.STRONG.GPU P0, RZ, [R12.64], R8 ;  /* 0x000000080cff798a */ /* 0x000ea2000810e9c6 */
[----:B------:R-:W-:Y:S01]  /*35a0*/  BSSY B0, `(.L_x_1012) ;  /* 0x000000f000007945 */ /* 0x000fe20003800000 */
[----:B--2---:R-:W-:Y:S05]  /*35b0*/  @P0 BRA `(.L_x_1013) ;  /* 0x000000d000000947 */ /* 0x004fea0003800000 */
[----:B------:R-:W0:Y:S02]  /*35c0*/  QSPC.E.S P0, RZ, [R12] ;  /* 0x000000000cff73aa */ /* 0x000e240000000500 */
[----:B0-----:R-:W-:Y:S05]  /*35d0*/  @!P0 BRA `(.L_x_1014) ;  /* 0x0000008000008947 */ /* 0x001fea0003800000 */
[----:B------:R-:W-:Y:S01]  /*35e0*/  LOP3.LUT R3, R12, 0xffffff, RZ, 0xc0, !PT ;  /* 0x00ffffff0c037812 */ /* 0x000fe200078ec0ff */
[----:B------:R-:W-:-:S04]  /*35f0*/  IMAD.MOV.U32 R11, RZ, RZ, R8 ;  /* 0x000000ffff0b7224 */ /* 0x000fc800078e0008 */
.L_x_1015:
[----:B------:R-:W0:Y:S02]  /*3600*/  LDS R8, [R3] ;  /* 0x0000000003087984 */ /* 0x000e240000000800 */
[----:B0-----:R-:W-:-:S06]  /*3610*/  HADD2 R9, R8, R11 ;  /* 0x0000000b08097230 */ /* 0x001fcc0000000000 */
[----:B------:R-:W0:Y:S02]  /*3620*/  ATOMS.CAST.SPIN R9, [R3], R8, R9 ;  /* 0x000000080309738d */ /* 0x000e240001800009 */
[----:B0-----:R-:W-:-:S13]  /*3630*/  ISETP.EQ.U32.AND P0, PT, R9, 0x1, PT ;  /* 0x000000010900780c */ /* 0x001fda0003f02070 */
[----:B------:R-:W-:Y:S05]  /*3640*/  @!P0 BRA `(.L_x_1015) ;  /* 0xffffffb000008947 */ /* 0x000fea000383ffff */
[----:B------:R-:W-:Y:S05]  /*3650*/  BRA `(.L_x_1013) ;  /* 0x0000003000007947 */ /* 0x000fea0003800000 */
.L_x_1014:
[----:B------:R-:W2:Y:S02]  /*3660*/  LD.E R3, [R12.64] ;  /* 0x000000060c037980 */ /* 0x000ea4000c101900 */
[----:B--2---:R-:W-:-:S05]  /*3670*/  IMAD.IADD R3, R8, 0x1, R3 ;  /* 0x0000000108037824 */ /* 0x004fca00078e0203 */
[----:B------:R0:W-:Y:S02]  /*3680*/  ST.E [R12.64], R3 ;  /* 0x000000030c007985 */ /* 0x0001e4000c101906 */
.L_x_1013:
[----:B------:R-:W-:Y:S05]  /*3690*/  BSYNC B0 ;  /* 0x0000000000007941 */ /* 0x000fea0003800000 */
.L_x_1012:
[----:B------:R-:W2:Y:S01]  /*36a0*/  ATOM.E.ADD.F16x2.RN.STRONG.GPU P0, RZ, [R12.64+0x4], R7 ;  /* 0x000004070cff798a */ /* 0x000ea2000810e9c6 */
[----:B------:R-:W-:Y:S01]  /*36b0*/  BSSY B0, `(.L_x_1016) ;  /* 0x000000f000007945 */ /* 0x000fe20003800000 */
[----:B--2---:R-:W-:Y:S05]  /*36c0*/  @P0 BRA `(.L_x_1017) ;  /* 0x000000d000000947 */ /* 0x004fea0003800000 */
[----:B------:R-:W1:Y:S02]  /*36d0*/  QSPC.E.S P0, RZ, [R12+0x4] ;  /* 0x000004000cff73aa */ /* 0x000e640000000500 */
[----:B-1----:R-:W-:Y:S05]  /*36e0*/  @!P0 BRA `(.L_x_1018) ;  /* 0x0000008000008947 */ /* 0x002fea0003800000 */
[----:B0-----:R-:W-:-:S04]  /*36f0*/  IADD3 R12, R12, 0x4, RZ ;  /* 0x000000040c0c7810 */ /* 0x001fc80007ffe0ff */
[----:B------:R-:W-:-:S05]  /*3700*/  LOP3.LUT R12, R12, 0xffffff, RZ, 0xc0, !PT ;  /* 0x00ffffff0c0c7812 */ /* 0x000fca00078ec0ff */
.L_x_1019:
[----:B------:R-:W0:Y:S02]  /*3710*/  LDS R8, [R12] ;  /* 0x000000000c087984 */ /* 0x000e240000000800 */
[----:B0-----:R-:W-:-:S10]  /*3720*/  HFMA2.MMA R9, R8, 1, 1, R7 ;  /* 0x3c003c0008097835 */ /* 0x001fd40000000007 */
[----:B------:R-:W0:Y:S02]  /*3730*/  ATOMS.CAST.SPIN R9, [R12], R8, R9 ;  /* 0x000000080c09738d */ /* 0x000e240001800009 */
[----:B0-----:R-:W-:-:S13]  /*3740*/  ISETP.EQ.U32.AND P0, PT, R9, 0x1, PT ;  /* 0x000000010900780c */ /* 0x001fda0003f02070 */
[----:B------:R-:W-:Y:S05]  /*3750*/  @!P0 BRA `(.L_x_1019) ;  /* 0xffffffb000008947 */ /* 0x000fea000383ffff */
[----:B------:R-:W-:Y:S05]  /*3760*/  BRA `(.L_x_1017) ;  /* 0x0000003000007947 */ /* 0x000fea0003800000 */
.L_x_1018:
[----:B0-----:R-:W2:Y:S02]  /*3770*/  LD.E R3, [R12.64+0x4] ;  /* 0x000004060c037980 */ /* 0x001ea4000c101900 */
[----:B--2---:R-:W-:-:S05]  /*3780*/  IMAD.IADD R3, R7, 0x1, R3 ;  /* 0x0000000107037824 */ /* 0x004fca00078e0203 */
[----:B------:R0:W-:Y:S02]  /*3790*/  ST.E [R12.64+0x4], R3 ;  /* 0x000004030c007985 */ /* 0x0001e4000c101906 */
.L_x_1017:
[----:B------:R-:W-:Y:S05]  /*37a0*/  BSYNC B0 ;  /* 0x0000000000007941 */ /* 0x000fea0003800000 */
.L_x_1016:
[----:B------:R-:W-:-:S13]  /*37b0*/  ISETP.GE.AND P0, PT, R2, 0x2, PT ;  /* 0x000000020200780c */ /* 0x000fda0003f06270 */
[----:B------:R-:W-:Y:S05]  /*37c0*/  @!P0 EXIT ;  /* 0x000000000000894d */ /* 0x000fea0003800000 */
[----:B------:R-:W-:-:S05]  /*37d0*/  IADD3 R0, R0, c[0x0][0x18c], RZ ;  /* 0x0000630000007a10 */ /* 0x000fca0007ffe0ff */
[----:B------:R-:W-:-:S05]  /*37e0*/  IMAD.WIDE R8, R0, R15, c[0x0][0x180] ;  /* 0x0000600000087625 */ /* 0x000fca00078e020f */
[----:B------:R-:W2:Y:S01]  /*37f0*/  ATOM.E.ADD.F16x2.RN.STRONG.GPU P0, RZ, [R8.64], R6 ;  /* 0x0000000608ff798a */ /* 0x000ea2000810e9c6 */
[----:B------:R-:W-:Y:S01]  /*3800*/  BSSY B0, `(.L_x_1020) ;  /* 0x000000f000007945 */ /* 0x000fe20003800000 */
[----:B--2---:R-:W-:Y:S05]  /*3810*/  @P0 BRA `(.L_x_1021) ;  /* 0x000000d000000947 */ /* 0x004fea0003800000 */
[----:B------:R-:W1:Y:S02]  /*3820*/  QSPC.E.S P0, RZ, [R8] ;  /* 0x0000000008ff73aa */ /* 0x000e640000000500 */
[----:B-1----:R-:W-:Y:S05]  /*3830*/  @!P0 BRA `(.L_x_1022) ;  /* 0x0000008000008947 */ /* 0x002fea0003800000 */
[----:B0-----:R-:W-:Y:S01]  /*3840*/  LOP3.LUT R3, R8, 0xffffff, RZ, 0xc0, !PT ;  /* 0x00ffffff08037812 */ /* 0x001fe200078ec0ff */
[----:B------:R-:W-:-:S04]  /*3850*/  IMAD.MOV.U32 R11, RZ, RZ, R6 ;  /* 0x000000ffff0b7224 */ /* 0x000fc800078e0006 */
.L_x_1023:
[----:B------:R-:W0:Y:S02]  /*3860*/  LDS R6, [R3] ;  /* 0x0000000003067984 */ /* 0x000e240000000800 */
[----:B0-----:R-:W-:-:S06]  /*3870*/  HADD2 R7, R6, R11 ;  /* 0x0000000b06077230 */ /* 0x001fcc0000000000 */
[----:B------:R-:W0:Y:S02]  /*3880*/  ATOMS.CAST.SPIN R7, [R3], R6, R7 ;  /* 0x000000060307738d */ /* 0x000e240001800007 */
[----:B0-----:R-:W-:-:S13]  /*3890*/  ISETP.EQ.U32.AND P0, PT, R7, 0x1, PT ;  /* 0x000000010700780c */ /* 0x001fda0003f02070 */
[----:B------:R-:W-:Y:S05]  /*38a0*/  @!P0 BRA `(.L_x_1023) ;  /* 0xffffffb000008947 */ /* 0x000fea000383ffff */
[----:B------:R-:W-:Y:S05]  /*38b0*/  BRA `(.L_x_1021) ;  /* 0x0000003000007947 */ /* 0x000fea0003800000 */
.L_x_1022:
[----:B0-----:R-:W2:Y:S02]  /*38c0*/  LD.E R3, [R8.64] ;  /* 0x0000000608037980 */ /* 0x001ea4000c101900 */
[----:B--2---:R-:W-:-:S05]  /*38d0*/  IMAD.IADD R3, R6, 0x1, R3 ;  /* 0x0000000106037824 */ /* 0x004fca00078e0203 */
[----:B------:R0:W-:Y:S02]  /*38e0*/  ST.E [R8.64], R3 ;  /* 0x0000000308007985 */ /* 0x0001e4000c101906 */
.L_x_1021:
[----:B------:R-:W-:Y:S05]  /*38f0*/  BSYNC B0 ;  /* 0x0000000000007941 */ /* 0x000fea0003800000 */
.L_x_1020:
[----:B------:R-:W2:Y:S01]  /*3900*/  ATOM.E.ADD.F16x2.RN.STRONG.GPU P0, RZ, [R8.64+0x4], R5 ;  /* 0x0000040508ff798a */ /* 0x000ea2000810e9c6 */
[----:B------:R-:W-:Y:S01]  /*3910*/  BSSY B0, `(.L_x_1024) ;  /* 0x0000010000007945 */ /* 0x000fe20003800000 */
[----:B--2---:R-:W-:Y:S05]  /*3920*/  @P0 BRA `(.L_x_1025) ;  /* 0x000000e000000947 */ /* 0x004fea0003800000 */
[----:B------:R-:W1:Y:S02]  /*3930*/  QSPC.E.S P0, RZ, [R8+0x4] ;  /* 0x0000040008ff73aa */ /* 0x000e640000000500 */
[----:B-1----:R-:W-:Y:S05]  /*3940*/  @!P0 BRA `(.L_x_1026) ;  /* 0x0000009000008947 */ /* 0x002fea0003800000 */
[----:B0-----:R-:W-:Y:S01]  /*3950*/  IADD3 R8, R8, 0x4, RZ ;  /* 0x0000000408087810 */ /* 0x001fe20007ffe0ff */
[----:B------:R-:W-:-:S03]  /*3960*/  IMAD.MOV.U32 R3, RZ, RZ, R5 ;  /* 0x000000ffff037224 */ /* 0x000fc600078e0005 */
[----:B------:R-:W-:-:S05]  /*3970*/  LOP3.LUT R8, R8, 0xffffff, RZ, 0xc0, !PT ;  /* 0x00ffffff08087812 */ /* 0x000fca00078ec0ff */
.L_x_1027:
[----:B------:R-:W0:Y:S02]  /*3980*/  LDS R4, [R8] ;  /* 0x0000000008047984 */ /* 0x000e240000000800 */
[----:B0-----:R-:W-:-:S10]  /*3990*/  HFMA2.MMA R5, R4, 1, 1, R3 ;  /* 0x3c003c0004057835 */ /* 0x001fd40000000003 */
[----:B------:R-:W0:Y:S02]  /*39a0*/  ATOMS.CAST.SPIN R5, [R8], R4, R5 ;  /* 0x000000040805738d */ /* 0x000e240001800005 */
[----:B0-----:R-:W-:-:S13]  /*39b0*/  ISETP.EQ.U32.AND P0, PT, R5, 0x1, PT ;  /* 0x000000010500780c */ /* 0x001fda0003f02070 */
[----:B------:R-:W-:Y:S05]  /*39c0*/  @!P0 BRA `(.L_x_1027) ;  /* 0xffffffb000008947 */ /* 0x000fea000383ffff */
[----:B------:R-:W-:Y:S05]  /*39d0*/  BRA `(.L_x_1025) ;  /* 0x0000003000007947 */ /* 0x000fea0003800000 */
.L_x_1026:
[----:B0-----:R-:W2:Y:S02]  /*39e0*/  LD.E R3, [R8.64+0x4] ;  /* 0x0000040608037980 */ /* 0x001ea4000c101900 */
[----:B--2---:R-:W-:-:S05]  /*39f0*/  IMAD.IADD R3, R5, 0x1, R3 ;  /* 0x0000000105037824 */ /* 0x004fca00078e0203 */
[----:B------:R0:W-:Y:S02]  /*3a00*/  ST.E [R8.64+0x4], R3 ;  /* 0x0000040308007985 */ /* 0x0001e4000c101906 */
.L_x_1025:
[----:B------:R-:W-:Y:S05]  /*3a10*/  BSYNC B0 ;  /* 0x0000000000007941 */ /* 0x000fea0003800000 */
.L_x_1024:
[----:B------:R-:W-:-:S13]  /*3a20*/  ISETP.NE.AND P0, PT, R2, 0x2, PT ;  /* 0x000000020200780c */ /* 0x000fda0003f05270 */
[----:B------:R-:W-:Y:S05]  /*3a30*/  @!P0 EXIT ;  /* 0x000000000000894d */ /* 0x000fea0003800000 */
[----:B------:R-:W-:-:S05]  /*3a40*/  IADD3 R2, R0, c[0x0][0x18c], RZ ;  /* 0x0000630000027a10 */ /* 0x000fca0007ffe0ff */
[----:B0-----:R-:W-:-:S05]  /*3a50*/  IMAD.WIDE R2, R2, R15, c[0x0][0x180] ;  /* 0x0000600002027625 */ /* 0x001fca00078e020f */
[----:B------:R-:W2:Y:S01]  /*3a60*/  ATOM.E.ADD.F16x2.RN.STRONG.GPU P0, RZ, [R2.64], R32 ;  /* 0x0000002002ff798a */ /* 0x000ea2000810e9c6 */
[----:B------:R-:W-:Y:S01]  /*3a70*/  BSSY B0, `(.L_x_1028) ;  /* 0x000000e000007945 */ /* 0x000fe20003800000 */
[----:B--2---:R-:W-:Y:S05]  /*3a80*/  @P0 BRA `(.L_x_1029) ;  /* 0x000000c000000947 */ /* 0x004fea0003800000 */
[----:B------:R-:W0:Y:S02]  /*3a90*/  QSPC.E.S P0, RZ, [R2] ;  /* 0x0000000002ff73aa */ /* 0x000e240000000500 */
[----:B0-----:R-:W-:Y:S05]  /*3aa0*/  @!P0 BRA `(.L_x_1030) ;  /* 0x0000007000008947 */ /* 0x001fea0003800000 */
[----:B------:R-:W-:-:S05]  /*3ab0*/  LOP3.LUT R0, R2, 0xffffff, RZ, 0xc0, !PT ;  /* 0x00ffffff02007812 */ /* 0x000fca00078ec0ff */
.L_x_1031:
[----:B------:R-:W0:Y:S02]  /*3ac0*/  LDS R4, [R0] ;  /* 0x0000000000047984 */ /* 0x000e240000000800 */
[----:B0-----:R-:W-:-:S06]  /*3ad0*/  HADD2 R5, R4, R32 ;  /* 0x0000002004057230 */ /* 0x001fcc0000000000 */
[----:B------:R-:W0:Y:S02]  /*3ae0*/  ATOMS.CAST.SPIN R5, [R0], R4, R5 ;  /* 0x000000040005738d */ /* 0x000e240001800005 */
[----:B0-----:R-:W-:-:S13]  /*3af0*/  ISETP.EQ.U32.AND P0, PT, R5, 0x1, PT ;  /* 0x000000010500780c */ /* 0x001fda0003f02070 */
[----:B------:R-:W-:Y:S05]  /*3b00*/  @!P0 BRA `(.L_x_1031) ;  /* 0xffffffb000008947 */ /* 0x000fea000383ffff */
[----:B------:R-:W-:Y:S05]  /*3b10*/  BRA `(.L_x_1029) ;  /* 0x0000003000007947 */ /* 0x000fea0003800000 */
.L_x_1030:
[----:B------:R-:W2:Y:S02]  /*3b20*/  LD.E R0, [R2.64] ;  /* 0x0000000602007980 */ /* 0x000ea4000c101900 */
[----:B--2---:R-:W-:-:S05]  /*3b30*/  IMAD.IADD R5, R32, 0x1, R0 ;  /* 0x0000000120057824 */ /* 0x004fca00078e0200 */
[----:B------:R0:W-:Y:S02]  /*3b40*/  ST.E [R2.64], R5 ;  /* 0x0000000502007985 */ /* 0x0001e4000c101906 */
.L_x_1029:
[----:B------:R-:W-:Y:S05]  /*3b50*/  BSYNC B0 ;  /* 0x0000000000007941 */ /* 0x000fea0003800000 */
.L_x_1028:
[----:B------:R-:W2:Y:S02]  /*3b60*/  ATOM.E.ADD.F16x2.RN.STRONG.GPU P0, RZ, [R2.64+0x4], R10 ;  /* 0x0000040a02ff798a */ /* 0x000ea4000810e9c6 */
[----:B--2---:R-:W-:Y:S05]  /*3b70*/  @P0 EXIT ;  /* 0x000000000000094d */ /* 0x004fea0003800000 */
[----:B------:R-:W1:Y:S02]  /*3b80*/  QSPC.E.S P0, RZ, [R2+0x4] ;  /* 0x0000040002ff73aa */ /* 0x000e640000000500 */
[----:B-1----:R-:W-:Y:S05]  /*3b90*/  @!P0 BRA `(.L_x_1032) ;  /* 0x0000008000008947 */ /* 0x002fea0003800000 */
[----:B0-----:R-:W-:-:S04]  /*3ba0*/  IADD3 R2, R2, 0x4, RZ ;  /* 0x0000000402027810 */ /* 0x001fc80007ffe0ff */
[----:B------:R-:W-:-:S05]  /*3bb0*/  LOP3.LUT R2, R2, 0xffffff, RZ, 0xc0, !PT ;  /* 0x00ffffff02027812 */ /* 0x000fca00078ec0ff */
.L_x_1033:
[----:B------:R-:W0:Y:S02]  /*3bc0*/  LDS R4, [R2] ;  /* 0x0000000002047984 */ /* 0x000e240000000800 */
[----:B0-----:R-:W-:-:S10]  /*3bd0*/  HFMA2.MMA R5, R4, 1, 1, R10 ;  /* 0x3c003c0004057835 */ /* 0x001fd4000000000a */
[----:B------:R-:W0:Y:S02]  /*3be0*/  ATOMS.CAST.SPIN R5, [R2], R4, R5 ;  /* 0x000000040205738d */ /* 0x000e240001800005 */
[----:B0-----:R-:W-:-:S13]  /*3bf0*/  ISETP.EQ.U32.AND P0, PT, R5, 0x1, PT ;  /* 0x000000010500780c */ /* 0x001fda0003f02070 */
[----:B------:R-:W-:Y:S05]  /*3c00*/  @!P0 BRA `(.L_x_1033) ;  /* 0xffffffb000008947 */ /* 0x000fea000383ffff */
[----:B------:R-:W-:Y:S05]  /*3c10*/  EXIT ;  /* 0x000000000000794d */ /* 0x000fea0003800000 */
.L_x_1032:
[----:B------:R-:W2:Y:S02]  /*3c20*/  LD.E R0, [R2.64+0x4] ;  /* 0x0000040602007980 */ /* 0x000ea4000c101900 */
[----:B0-2---:R-:W-:-:S05]  /*3c30*/  IMAD.IADD R5, R10, 0x1, R0 ;  /* 0x000000010a057824 */ /* 0x005fca00078e0200 */
[----:B------:R-:W-:Y:S01]  /*3c40*/  ST.E [R2.64+0x4], R5 ;  /* 0x0000040502007985 */ /* 0x000fe2000c101906 */
[----:B------:R-:W-:Y:S05]  /*3c50*/  EXIT ;  /* 0x000000000000794d */ /* 0x000fea0003800000 */
.L_x_1034:
        /* <DEDUP_REMOVED lines=10> */
.L_x_2829:


//--------------------- .text._Z23gemm_half_q_half_kernelILi3ELi48ELb0ELb0ELi64EEvPK6__halfPKjS4_S2_PS0_iiiiPKtS7_iiiiiibS2_i --------------------------
	.section	.text._Z23gemm_half_q_half_kernelILi3ELi48ELb0ELb0ELi64EEvPK6__halfPKjS4_S2_PS0_iiiiPKtS7_iiiiiibS2_i,"ax",@progbits
	.sectioninfo	@"SHI_REGISTERS=100"
	.align	128
        .global         _Z23gemm_half_q_half_kernelILi3ELi48ELb0ELb0ELi64EEvPK6__halfPKjS4_S2_PS0_iiiiPKtS7_iiiiiibS2_i
        .type           _Z23gemm_half_q_half_kernelILi3ELi48ELb0ELb0ELi64EEvPK6__halfPKjS4_S2_PS0_iiiiPKtS7_iiiiiibS2_i,@function
        .size           _Z23gemm_half_q_half_kernelILi3ELi48ELb0ELb0ELi64EEvPK6__halfPKjS4_S2_PS0_iiiiPKtS7_iiiiiibS2_i,(.L_x_2830 - _Z23gemm_half_q_half_kernelILi3ELi48ELb0ELb0ELi64EEvPK6__halfPKjS4_S2_PS0_iiiiPKtS7_iiiiiibS2_i)
        .other          _Z23gemm_half_q_half_kernelILi3ELi48ELb0ELb0ELi64EEvPK6__halfPKjS4_S2_PS0_iiiiPKtS7_iiiiiibS2_i,@"STO_CUDA_ENTRY STV_DEFAULT"
_Z23gemm_half_q_half_kernelILi3ELi48ELb0ELb0ELi64EEvPK6__halfPKjS4_S2_PS0_iiiiPKtS7_iiiiiibS2_i:
.text._Z23gemm_half_q_half_kernelILi3ELi48ELb0ELb0ELi64EEvPK6__halfPKjS4_S2_PS0_iiiiPKtS7_iiiiiibS2_i:
        /* <DEDUP_REMOVED lines=30> */
[----:B------:R-:W-:Y:S02]  /*01e0*/  IMAD R3, R2, 0x3, RZ ;  /* 0x0000000302037824 */ /* 0x000fe400078e02ff */
        /* <DEDUP_REMOVED lines=9> */
.L_x_1039:
        /* <DEDUP_REMOVED lines=17> */
.L_x_1038:
        /* <DEDUP_REMOVED lines=17> */
.L_x_1037:
[----:B------:R-:W-:Y:S01]  /*04a0*/  IMAD R6, R13, c[0x0][0x190], RZ ;  /* 0x000064000d067a24 */ /* 0x000fe200078e02ff */
[----:B------:R-:W-:Y:S01]  /*04b0*/  ISETP.GT.AND P2, PT, R43, 0x3, PT ;  /* 0x000000032b00780c */ /* 0x000fe20003f44270 */
[----:B------:R-:W-:Y:S02]  /*04c0*/  IMAD.SHL.U32 R12, R17, 0x2, RZ ;  /* 0x00000002110c7824 */ /* 0x000fe400078e00ff */
[----:B------:R-:W-:Y:S02]  /*04d0*/  IMAD R7, R6, 0x3, RZ ;  /* 0x0000000306077824 */ /* 0x000fe400078e02ff */
        /* <DEDUP_REMOVED lines=9> */
.L_x_1041:
        /* <DEDUP_REMOVED lines=17> */
.L_x_1040:
        /* <DEDUP_REMOVED lines=15> */
.L_x_1036:
[----:B------:R-:W-:Y:S05]  /*0770*/  BSYNC B0 ;  /* 0x0000000000007941 */ /* 0x000fea0003800000 */
.L_x_1035:
        /* <DEDUP_REMOVED lines=18> */
.L_x_1044:
        /* <DEDUP_REMOVED lines=11> */
.L_x_1043:
        /* <DEDUP_REMOVED lines=10> */
.L_x_1042:
        /* <DEDUP_REMOVED lines=14> */
.L_x_1046:
        /* <DEDUP_REMOVED lines=43> */
.L_x_1045:
        /* <DEDUP_REMOVED lines=60> */
[----:B------:R-:W-:-:S04]  /*1140*/  IADD3 R97, P2, R4, R3, RZ ;  /* 0x0000000304617210 */ /* 0x000fc80007f5e0ff */
[----:B------:R-:W-:Y:S02]  /*1150*/  LEA.HI.X.SX32 R0, R3, R0, 0x1, P2 ;  /* 0x0000000003007211 */ /* 0x000fe400010f0eff */
[----:B------:R-:W-:-:S04]  /*1160*/  LEA R4, P2, R97, c[0x0][0x168], 0x2 ;  /* 0x00005a0061047a11 */ /* 0x000fc800078410ff */
[----:B------:R-:W-:Y:S02]  /*1170*/  LEA.HI.X R97, R97, c[0x0][0x16c], R0, 0x2, P2 ;  /* 0x00005b0061617a11 */ /* 0x000fe400010f1400 */
[----:B--2---:R-:W-:Y:S01]  /*1180*/  PRMT R92, R95, 0x7610, R95 ;  /* 0x000076105f5c7816 */ /* 0x004fe2000000005f */
[----:B----4-:R-:W-:Y:S01]  /*1190*/  IMAD.IADD R16, R46, 0x1, R5 ;  /* 0x000000012e107824 */ /* 0x010fe200078e0205 */
[----:B------:R-:W-:Y:S05]  /*11a0*/  @P0 BRA `(.L_x_1047) ;  /* 0x0000239000000947 */ /* 0x000fea0003800000 */
[----:B------:R-:W-:Y:S01]  /*11b0*/  IMAD.MOV.U32 R44, RZ, RZ, RZ ;  /* 0x000000ffff2c7224 */ /* 0x000fe200078e00ff */
[----:B------:R-:W-:Y:S01]  /*11c0*/  PRMT R42, RZ, 0x7610, R42 ;  /* 0x00007610ff2a7816 */ /* 0x000fe2000000002a */
[----:B------:R-:W-:Y:S02]  /*11d0*/  ULDC UR5, c[0x0][0x18c] ;  /* 0x0000630000057ab9 */ /* 0x000fe40000000800 */
[----:B------:R-:W-:Y:S02]  /*11e0*/  USHF.R.S32.HI UR5, URZ, 0x1f, UR5 ;  /* 0x0000001f3f057899 */ /* 0x000fe40008011405 */
[----:B------:R-:W-:-:S02]  /*11f0*/  UMOV UR4, URZ ;  /* 0x0000003f00047c82 */ /* 0x000fc40008000000 */
.L_x_1050:
[----:B------:R-:W-:-:S13]  /*1200*/  ISETP.NE.AND P0, PT, R46, R16, PT ;  /* 0x000000102e00720c */ /* 0x000fda0003f05270 */
[----:B------:R-:W-:Y:S01]  /*1210*/  @!P0 IADD3 R44, R44, 0x1, RZ ;  /* 0x000000012c2c8810 */ /* 0x000fe20007ffe0ff */
[----:B------:R-:W-:Y:S02]  /*1220*/  @!P0 IMAD.SHL.U32 R2, R46, 0x2, RZ ;  /* 0x000000022e028824 */ /* 0x000fe400078e00ff */
[----:B------:R-:W-:Y:S02]  /*1230*/  @!P0 IMAD.MOV.U32 R3, RZ, RZ, 0x2 ;  /* 0x00000002ff038424 */ /* 0x000fe400078e00ff */
[----:B------:R-:W-:Y:S02]  /*1240*/  @!P0 IMAD R0, R44, 0x8, R1 ;  /* 0x000000082c008824 */ /* 0x000fe400078e0201 */
[----:B------:R-:W-:-:S03]  /*1250*/  @!P0 IMAD.WIDE R2, R2, R3, c[0x0][0x198] ;  /* 0x0000660002028625 */ /* 0x000fc600078e0203 */
[----:B------:R-:W2:Y:S04]  /*1260*/  @!P0 LDL.64 R6, [R0] ;  /* 0x0000000000068983 */ /* 0x000ea80000100a00 */
[----:B------:R0:W3:Y:S02]  /*1270*/  @!P0 LDG.E.U16.CONSTANT R5, [R2.64+0x2] ;  /* 0x0000020602058981 */ /* 0x0000e4000c1e9500 */
[----:B0-----:R-:W-:Y:S02]  /*1280*/  IMAD.MOV.U32 R2, RZ, RZ, R4 ;  /* 0x000000ffff027224 */ /* 0x001fe400078e0004 */
[----:B------:R-:W-:-:S05]  /*1290*/  IMAD.MOV.U32 R3, RZ, RZ, R97 ;  /* 0x000000ffff037224 */ /* 0x000fca00078e0061 */
[----:B-----5:R0:W5:Y:S01]  /*12a0*/  LDG.E.128.CONSTANT R20, [R2.64] ;  /* 0x0000000602147981 */ /* 0x020162000c1e9d00 */
[----:B------:R-:W-:Y:S01]  /*12b0*/  IMAD.MOV.U32 R13, RZ, RZ, c[0x0][0x18c] ;  /* 0x00006300ff0d7624 */ /* 0x000fe200078e00ff */
[----:B--2---:R-:W-:Y:S02]  /*12c0*/  @!P0 PRMT R94, R6, 0x7610, R94 ;  /* 0x00007610065e8816 */ /* 0x004fe4000000005e */
[----:B------:R-:W-:Y:S01]  /*12d0*/  @!P0 PRMT R92, R7, 0x7610, R92 ;  /* 0x00007610075c8816 */ /* 0x000fe2000000005c */
[----:B---3--:R-:W-:Y:S01]  /*12e0*/  @!P0 IMAD.IADD R16, R5, 0x1, R46 ;  /* 0x0000000105108824 */ /* 0x008fe200078e022e */
[----:B------:R-:W-:Y:S02]  /*12f0*/  @!P0 PRMT R94, R94, 0x7610, R6 ;  /* 0x000076105e5e8816 */ /* 0x000fe40000000006 */
[----:B------:R-:W-:Y:S01]  /*1300*/  @!P0 PRMT R92, R92, 0x7610, R7 ;  /* 0x000076105c5c8816 */ /* 0x000fe20000000007 */
[----:B------:R-:W-:Y:S05]  /*1310*/  @!P1 BRA `(.L_x_1048) ;  /* 0x000010a000009947 */ /* 0x000fea0003800000 */
[----:B0-----:R-:W-:-:S06]  /*1320*/  IMAD.WIDE R8, R13, 0x4, R2 ;  /* 0x000000040d087825 */ /* 0x001fcc00078e0202 */
[----:B------:R-:W-:Y:S02]  /*1330*/  IMAD.WIDE R4, R13, 0x4, R8 ;  /* 0x000000040d047825 */ /* 0x000fe400078e0208 */
[----:B------:R-:W2:Y:S04]  /*1340*/  LDG.E.128.CONSTANT R8, [R8.64] ;  /* 0x0000000608087981 */ /* 0x000ea8000c1e9d00 */
[----:B------:R-:W3:Y:S01]  /*1350*/  LDG.E.128.CONSTANT R4, [R4.64] ;  /* 0x0000000604047981 */ /* 0x000ee2000c1e9d00 */
[----:B-----5:R-:W-:Y:S02]  /*1360*/  SHF.R.U32.HI R24, RZ, 0xc, R21 ;  /* 0x0000000cff187819 */ /* 0x020fe40000011615 */
[----:B------:R-:W-:Y:S02]  /*1370*/  SHF.R.U32.HI R26, RZ, 0xc, R22 ;  /* 0x0000000cff1a7819 */ /* 0x000fe40000011616 */
[----:B------:R-:W-:-:S02]  /*1380*/  SHF.R.U32.HI R14, RZ, 0xc, R20 ;  /* 0x0000000cff0e7819 */ /* 0x000fc40000011614 */
[----:B------:R-:W-:Y:S02]  /*1390*/  LOP3.LUT R25, R22, 0x3f003f, RZ, 0xc0, !PT ;  /* 0x003f003f16197812 */ /* 0x000fe400078ec0ff */
[----:B------:R-:W-:Y:S02]  /*13a0*/  SHF.R.U32.HI R55, RZ, 0x6, R22 ;  /* 0x00000006ff377819 */ /* 0x000fe40000011616 */
[----:B------:R-:W-:Y:S02]  /*13b0*/  LOP3.LUT R14, R14, 0xf000f, RZ, 0xc0, !PT ;  /* 0x000f000f0e0e7812 */ /* 0x000fe400078ec0ff */
[----:B------:R-:W-:-:S04]  /*13c0*/  SHF.R.U32.HI R22, RZ, 0xc, R23 ;  /* 0x0000000cff167819 */ /* 0x000fc80000011617 */
[----:B------:R-:W-:Y:S02]  /*13d0*/  LOP3.LUT R27, R22, 0xf000f, RZ, 0xc0, !PT ;  /* 0x000f000f161b7812 */ /* 0x000fe400078ec0ff */
[----:B------:R-:W-:Y:S02]  /*13e0*/  LOP3.LUT R15, R21, 0x3f003f, RZ, 0xc0, !PT ;  /* 0x003f003f150f7812 */ /* 0x000fe400078ec0ff */
[----:B------:R-:W-:Y:S02]  /*13f0*/  LOP3.LUT R12, R20, 0x3f003f, RZ, 0xc0, !PT ;  /* 0x003f003f140c7812 */ /* 0x000fe400078ec0ff */
[----:B------:R-:W-:Y:S02]  /*1400*/  SHF.R.U32.HI R21, RZ, 0x6, R21 ;  /* 0x00000006ff157819 */ /* 0x000fe40000011615 */
[----:B------:R-:W-:Y:S02]  /*1410*/  LOP3.LUT R0, R23, 0x3f003f, RZ, 0xc0, !PT ;  /* 0x003f003f17007812 */ /* 0x000fe400078ec0ff */
[----:B------:R-:W-:-:S02]  /*1420*/  SHF.R.U32.HI R23, RZ, 0x6, R23 ;  /* 0x00000006ff177819 */ /* 0x000fc40000011617 */
[----:B------:R-:W-:Y:S02]  /*1430*/  LOP3.LUT R12, R12, 0x64006400, RZ, 0xfc, !PT ;  /* 0x640064000c0c7812 */ /* 0x000fe400078efcff */
[----:B------:R-:W-:Y:S02]  /*1440*/  LOP3.LUT R21, R21, 0x3f003f, RZ, 0xc0, !PT ;  /* 0x003f003f15157812 */ /* 0x000fe400078ec0ff */
[----:B------:R-:W-:Y:S02]  /*1450*/  SHF.R.U32.HI R20, RZ, 0x6, R20 ;  /* 0x00000006ff147819 */ /* 0x000fe40000011614 */
[----:B------:R-:W-:Y:S02]  /*1460*/  LOP3.LUT R15, R15, 0x64006400, RZ, 0xfc, !PT ;  /* 0x640064000f0f7812 */ /* 0x000fe400078efcff */
[----:B------:R-:W-:Y:S02]  /*1470*/  LOP3.LUT R0, R0, 0x64006400, RZ, 0xfc, !PT ;  /* 0x6400640000007812 */ /* 0x000fe400078efcff */
[----:B------:R-:W-:-:S02]  /*1480*/  LOP3.LUT R20, R20, 0x3f003f, RZ, 0xc0, !PT ;  /* 0x003f003f14147812 */ /* 0x000fc400078ec0ff */
[----:B------:R-:W-:Y:S02]  /*1490*/  LOP3.LUT R55, R55, 0x3f003f, RZ, 0xc0, !PT ;  /* 0x003f003f37377812 */ /* 0x000fe400078ec0ff */
[----:B------:R-:W-:-:S05]  /*14a0*/  LOP3.LUT R20, R20, 0x64006400, RZ, 0xfc, !PT ;  /* 0x6400640014147812 */ /* 0x000fca00078efcff */
[----:B------:R-:W-:Y:S01]  /*14b0*/  HADD2 R20, R20, -1056, -1056 ;  /* 0xe420e42014147430 */ /* 0x000fe20000000000 */
[----:B------:R-:W-:Y:S02]  /*14c0*/  ISETP.GE.AND P0, PT, R43, 0x2, PT ;  /* 0x000000022b00780c */ /* 0x000fe40003f06270 */
[--C-:B---3--:R-:W-:Y:S02]  /*14d0*/  SHF.R.U32.HI R34, RZ, 0x8, R5.reuse ;  /* 0x00000008ff227819 */ /* 0x108fe40000011605 */
[--C-:B------:R-:W-:Y:S02]  /*14e0*/  SHF.R.U32.HI R48, RZ, 0xa, R5.reuse ;  /* 0x0000000aff307819 */ /* 0x100fe40000011605 */
[----:B------:R-:W-:Y:S02]  /*14f0*/  LOP3.LUT R36, R5, 0x3f003f, RZ, 0xc0, !PT ;  /* 0x003f003f05247812 */ /* 0x000fe400078ec0ff */
[----:B------:R-:W-:Y:S02]  /*1500*/  SHF.R.U32.HI R39, RZ, 0x6, R5 ;  /* 0x00000006ff277819 */ /* 0x000fe40000011605 */
[----:B------:R-:W-:-:S02]  /*1510*/  LOP3.LUT R49, R7, 0x3f003f, RZ, 0xc0, !PT ;  /* 0x003f003f07317812 */ /* 0x000fc400078ec0ff */
[--C-:B------:R-:W-:Y:S02]  /*1520*/  SHF.R.U32.HI R32, RZ, 0x8, R7.reuse ;  /* 0x00000008ff207819 */ /* 0x100fe40000011607 */
[--C-:B------:R-:W-:Y:S02]  /*1530*/  SHF.R.U32.HI R56, RZ, 0xa, R7.reuse ;  /* 0x0000000aff387819 */ /* 0x100fe40000011607 */
[----:B------:R-:W-:Y:S02]  /*1540*/  SHF.R.U32.HI R53, RZ, 0x6, R7 ;  /* 0x00000006ff357819 */ /* 0x000fe40000011607 */
[----:B------:R-:W-:Y:S02]  /*1550*/  LOP3.LUT R5, R24, 0xf000f, RZ, 0xc0, !PT ;  /* 0x000f000f18057812 */ /* 0x000fe400078ec0ff */
[----:B------:R-:W-:Y:S02]  /*1560*/  LOP3.LUT R7, R26, 0xf000f, RZ, 0xc0, !PT ;  /* 0x000f000f1a077812 */ /* 0x000fe400078ec0ff */
[----:B------:R-:W-:-:S02]  /*1570*/  SHF.R.U32.HI R30, RZ, 0x8, R6 ;  /* 0x00000008ff1e7819 */ /* 0x000fc40000011606 */
[--C-:B------:R-:W-:Y:S02]  /*1580*/  SHF.R.U32.HI R35, RZ, 0x8, R4.reuse ;  /* 0x00000008ff237819 */ /* 0x100fe40000011604 */
[--C-:B------:R-:W-:Y:S02]  /*1590*/  SHF.R.U32.HI R54, RZ, 0xa, R4.reuse ;  /* 0x0000000aff367819 */ /* 0x100fe40000011604 */
[----:B------:R-:W-:Y:S02]  /*15a0*/  LOP3.LUT R37, R4, 0x3f003f, RZ, 0xc0, !PT ;  /* 0x003f003f04257812 */ /* 0x000fe400078ec0ff */
[----:B------:R-:W-:Y:S02]  /*15b0*/  SHF.R.U32.HI R38, RZ, 0x6, R4 ;  /* 0x00000006ff267819 */ /* 0x000fe40000011604 */
[----:B------:R-:W-:Y:S02]  /*15c0*/  SHF.R.U32.HI R52, RZ, 0xa, R6 ;  /* 0x0000000aff347819 */ /* 0x000fe40000011606 */
[----:B------:R-:W-:-:S02]  /*15d0*/  LOP3.LUT R47, R6, 0x3f003f, RZ, 0xc0, !PT ;  /* 0x003f003f062f7812 */ /* 0x000fc400078ec0ff */
[----:B------:R-:W-:Y:S02]  /*15e0*/  SHF.R.U32.HI R50, RZ, 0x6, R6 ;  /* 0x00000006ff327819 */ /* 0x000fe40000011606 */
[----:B------:R-:W-:Y:S02]  /*15f0*/  LOP3.LUT R34, R5, 0x300030, R34, 0xf8, !PT ;  /* 0x0030003005227812 */ /* 0x000fe400078ef822 */
[----:B------:R-:W-:Y:S02]  /*1600*/  LOP3.LUT R30, R7, 0x300030, R30, 0xf8, !PT ;  /* 0x00300030071e7812 */ /* 0x000fe400078ef81e */
[----:B------:R-:W0:Y:S01]  /*1610*/  LDS.128 R4, [UR4] ;  /* 0x00000004ff047984 */ /* 0x000e220008000c00 */
[----:B------:R-:W-:Y:S02]  /*1620*/  LOP3.LUT R35, R14, 0x300030, R35, 0xf8, !PT ;  /* 0x003000300e237812 */ /* 0x000fe400078ef823 */
[----:B--2---:R-:W-:Y:S02]  /*1630*/  SHF.R.U32.HI R14, RZ, 0xc, R8 ;  /* 0x0000000cff0e7819 */ /* 0x004fe40000011608 */
[----:B------:R-:W-:-:S02]  /*1640*/  LOP3.LUT R31, R8, 0x3f003f, RZ, 0xc0, !PT ;  /* 0x003f003f081f7812 */ /* 0x000fc400078ec0ff */
[----:B------:R-:W-:Y:S02]  /*1650*/  SHF.R.U32.HI R33, RZ, 0x6, R8 ;  /* 0x00000006ff217819 */ /* 0x000fe40000011608 */
[--C-:B------:R-:W-:Y:S02]  /*1660*/  SHF.R.U32.HI R8, RZ, 0xc, R9.reuse ;  /* 0x0000000cff087819 */ /* 0x100fe40000011609 */
[----:B------:R-:W-:Y:S02]  /*1670*/  LOP3.LUT R28, R9, 0x3f003f, RZ, 0xc0, !PT ;  /* 0x003f003f091c7812 */ /* 0x000fe400078ec0ff */
[----:B------:R-:W-:Y:S02]  /*1680*/  SHF.R.U32.HI R29, RZ, 0x6, R9 ;  /* 0x00000006ff1d7819 */ /* 0x000fe40000011609 */
[----:B------:R-:W-:Y:S02]  /*1690*/  LOP3.LUT R32, R27, 0x300030, R32, 0xf8, !PT ;  /* 0x003000301b207812 */ /* 0x000fe400078ef820 */
[----:B------:R-:W-:-:S02]  /*16a0*/  LOP3.LUT R9, R14, 0xf000f, RZ, 0xc0, !PT ;  /* 0x000f000f0e097812 */ /* 0x000fc400078ec0ff */
[--C-:B------:R-:W-:Y:S02]  /*16b0*/  SHF.R.U32.HI R51, RZ, 0xc, R10.reuse ;  /* 0x0000000cff337819 */ /* 0x100fe4000001160a */
[----:B------:R-:W-:Y:S02]  /*16c0*/  LOP3.LUT R26, R10, 0x3f003f, RZ, 0xc0, !PT ;  /* 0x003f003f0a1a7812 */ /* 0x000fe400078ec0ff */
[----:B------:R-:W-:Y:S02]  /*16d0*/  SHF.R.U32.HI R27, RZ, 0x6, R10 ;  /* 0x00000006ff1b7819 */ /* 0x000fe4000001160a */
[----:B------:R-:W-:Y:S02]  /*16e0*/  LOP3.LUT R22, R11, 0x3f003f, RZ, 0xc0, !PT ;  /* 0x003f003f0b167812 */ /* 0x000fe400078ec0ff */
[--C-:B------:R-:W-:Y:S02]  /*16f0*/  SHF.R.U32.HI R24, RZ, 0x6, R11.reuse ;  /* 0x00000006ff187819 */ /* 0x100fe4000001160b */
[----:B------:R-:W-:-:S02]  /*1700*/  SHF.R.U32.HI R10, RZ, 0xc, R11 ;  /* 0x0000000cff0a7819 */ /* 0x000fc4000001160b */
[----:B------:R-:W-:Y:S02]  /*1710*/  LOP3.LUT R11, R8, 0xf000f, RZ, 0xc0, !PT ;  /* 0x000f000f080b7812 */ /* 0x000fe400078ec0ff */
[----:B------:R-:W-:Y:S02]  /*1720*/  LOP3.LUT R54, R9, 0x300030, R54, 0xf8, !PT ;  /* 0x0030003009367812 */ /* 0x000fe400078ef836 */
        /* <DEDUP_REMOVED lines=11> */
[----:B0-----:R-:W-:-:S02]  /*17e0*/  HFMA2.MMA R10, R25, R4, RZ ;  /* 0x00000004190a7235 */ /* 0x001fc400000000ff */
[----:B------:R-:W-:Y:S01]  /*17f0*/  HFMA2.MMA R9, R21, R4, RZ ;  /* 0x0000000415097235 */ /* 0x000fe200000000ff */
[----:B------:R-:W-:Y:S01]  /*1800*/  LOP3.LUT R51, R51, 0xf000f, RZ, 0xc0, !PT ;  /* 0x000f000f33337812 */ /* 0x000fe200078ec0ff */
[----:B------:R-:W-:Y:S02]  /*1810*/  HADD2 R12, R12, -1056, -1056 ;  /* 0xe420e4200c0c7430 */ /* 0x000fe40000000000 */
[----:B------:R-:W-:Y:S02]  /*1820*/  HFMA2 R8, R23, R4, RZ.H0_H0 ;  /* 0x0000000417087231 */ /* 0x000fe400000400ff */
[----:B------:R-:W-:Y:S01]  /*1830*/  HADD2 R14, R14, -1056, -1056 ;  /* 0xe420e4200e0e7430 */ /* 0x000fe20000000000 */
[----:B------:R-:W-:Y:S01]  /*1840*/  LOP3.LUT R51, R51, 0x300030, R52, 0xf8, !PT ;  /* 0x0030003033337812 */ /* 0x000fe200078ef834 */
[-C--:B------:R-:W-:Y:S01]  /*1850*/  HFMA2.MMA R58, R12, R5.reuse, R9 ;  /* 0x000000050c3a7235 */ /* 0x080fe20000000009 */
[----:B------:R-:W-:Y:S01]  /*1860*/  LOP3.LUT R52, R57, 0x300030, R56, 0xf8, !PT ;  /* 0x0030003039347812 */ /* 0x000fe200078ef838 */
[----:B------:R-:W-:Y:S01]  /*1870*/  HFMA2.MMA R56, R20, R5, R10 ;  /* 0x0000000514387235 */ /* 0x000fe2000000000a */
[----:B------:R-:W-:Y:S01]  /*1880*/  LOP3.LUT R48, R11, 0x300030, R48, 0xf8, !PT ;  /* 0x003000300b307812 */ /* 0x000fe200078ef830 */
[----:B------:R-:W-:-:S02]  /*1890*/  HFMA2 R57, R14, R5, R8 ;  /* 0x000000050e397231 */ /* 0x000fc40000000008 */
[----:B------:R-:W0:Y:S01]  /*18a0*/  LDS.128 R8, [UR4+0x10] ;  /* 0x00001004ff087984 */ /* 0x000e220008000c00 */
[----:B------:R-:W-:Y:S01]  /*18b0*/  HFMA2 R4, R15, R4, RZ.H0_H0 ;  /* 0x000000040f047231 */ /* 0x000fe200000400ff */
[----:B------:R-:W-:Y:S02]  /*18c0*/  LOP3.LUT R31, R31, 0x64006400, RZ, 0xfc, !PT ;  /* 0x640064001f1f7812 */ /* 0x000fe400078efcff */
[----:B------:R-:W-:Y:S01]  /*18d0*/  LOP3.LUT R33, R33, 0x3f003f, RZ, 0xc0, !PT ;  /* 0x003f003f21217812 */ /* 0x000fe200078ec0ff */
[----:B------:R-:W-:Y:S01]  /*18e0*/  HFMA2 R59, R0, R5, R4 ;  /* 0x00000005003b7231 */ /* 0x000fe20000000004 */
[----:B------:R-:W-:Y:S02]  /*18f0*/  LOP3.LUT R26, R26, 0x64006400, RZ, 0xfc, !PT ;  /* 0x640064001a1a7812 */ /* 0x000fe400078efcff */
[----:B------:R-:W-:Y:S01]  /*1900*/  LOP3.LUT R4, R27, 0x3f003f, RZ, 0xc0, !PT ;  /* 0x003f003f1b047812 */ /* 0x000fe200078ec0ff */
[----:B------:R-:W-:Y:S01]  /*1910*/  HADD2 R27, R31, -1056, -1056 ;  /* 0xe420e4201f1b7430 */ /* 0x000fe20000000000 */
[----:B------:R-:W-:-:S02]  /*1920*/  LOP3.LUT R5, R22, 0x64006400, RZ, 0xfc, !PT ;  /* 0x6400640016057812 */ /* 0x000fc400078efcff */
        /* <DEDUP_REMOVED lines=8> */
[----:B------:R-:W-:Y:S01]  /*19b0*/  HADD2 R26, R4, -1056, -1056 ;  /* 0xe420e420041a7430 */ /* 0x000fe20000000000 */
[----:B------:R-:W-:Y:S01]  /*19c0*/  LOP3.LUT R47, R47, 0x64006400, RZ, 0xfc, !PT ;  /* 0x640064002f2f7812 */ /* 0x000fe200078efcff */
[----:B------:R-:W-:Y:S01]  /*19d0*/  HADD2 R37, R37, -1056, -1056 ;  /* 0xe420e42025257430 */ /* 0x000fe20000000000 */
[----:B------:R-:W-:Y:S01]  /*19e0*/  HFMA2.MMA R56, R22, R7, R56 ;  /* 0x0000000716387235 */ /* 0x000fe20000000038 */
[----:B------:R-:W-:-:S02]  /*19f0*/  LOP3.LUT R4, R36, 0x64006400, RZ, 0xfc, !PT ;  /* 0x6400640024047812 */ /* 0x000fc400078efcff */
[----:B------:R-:W-:Y:S02]  /*1a00*/  LOP3.LUT R39, R39, 0x3f003f, RZ, 0xc0, !PT ;  /* 0x003f003f27277812 */ /* 0x000fe400078ec0ff */
[----:B------:R-:W-:Y:S02]  /*1a10*/  LOP3.LUT R50, R50, 0x3f003f, RZ, 0xc0, !PT ;  /* 0x003f003f32327812 */ /* 0x000fe400078ec0ff */
[----:B------:R-:W-:Y:S02]  /*1a20*/  LOP3.LUT R53, R53, 0x3f003f, RZ, 0xc0, !PT ;  /* 0x003f003f35357812 */ /* 0x000fe400078ec0ff */
[----:B------:R-:W-:Y:S02]  /*1a30*/  LOP3.LUT R28, R28, 0x64006400, RZ, 0xfc, !PT ;  /* 0x640064001c1c7812 */ /* 0x000fe400078efcff */
[----:B------:R-:W-:Y:S02]  /*1a40*/  LOP3.LUT R29, R29, 0x3f003f, RZ, 0xc0, !PT ;  /* 0x003f003f1d1d7812 */ /* 0x000fe400078ec0ff */
[----:B------:R-:W-:Y:S01]  /*1a50*/  LOP3.LUT R36, R38, 0x64006400, RZ, 0xfc, !PT ;  /* 0x6400640026247812 */ /* 0x000fe200078efcff */
[----:B------:R-:W-:Y:S01]  /*1a60*/  HFMA2.MMA R58, R26, R7, R58 ;  /* 0x000000071a3a7235 */ /* 0x000fe2000000003a */
[----:B------:R-:W-:Y:S01]  /*1a70*/  HADD2 R47, R47, -1056, -1056 ;  /* 0xe420e4202f2f7430 */ /* 0x000fe20000000000 */
[----:B------:R-:W-:-:S02]  /*1a80*/  LOP3.LUT R55, R24, 0x3f003f, RZ, 0xc0, !PT ;  /* 0x003f003f18377812 */ /* 0x000fc400078ec0ff */
[----:B------:R-:W-:Y:S01]  /*1a90*/  LOP3.LUT R38, R39, 0x64006400, RZ, 0xfc, !PT ;  /* 0x6400640027267812 */ /* 0x000fe200078efcff */
[----:B------:R-:W-:Y:S01]  /*1aa0*/  HADD2 R39, R4, -1056, -1056 ;  /* 0xe420e42004277430 */ /* 0x000fe20000000000 */
[----:B------:R-:W-:Y:S02]  /*1ab0*/  LOP3.LUT R50, R50, 0x64006400, RZ, 0xfc, !PT ;  /* 0x6400640032327812 */ /* 0x000fe400078efcff */
[----:B------:R-:W-:Y:S01]  /*1ac0*/  LOP3.LUT R53, R53, 0x64006400, RZ, 0xfc, !PT ;  /* 0x6400640035357812 */ /* 0x000fe200078efcff */
[-C--:B0-----:R-:W-:Y:S01]  /*1ad0*/  HFMA2.MMA R4, R37, R8.reuse, R56 ;  /* 0x0000000825047235 */ /* 0x081fe20000000038 */
[----:B------:R-:W-:Y:S01]  /*1ae0*/  LOP3.LUT R24, R29, 0x64006400, RZ, 0xfc, !PT ;  /* 0x640064001d187812 */ /* 0x000fe200078efcff */
[----:B------:R-:W-:Y:S01]  /*1af0*/  HADD2 R29, R28, -1056, -1056 ;  /* 0xe420e4201c1d7430 */ /* 0x000fe20000000000 */
[----:B------:R-:W-:Y:S01]  /*1b00*/  LOP3.LUT R35, R35, 0x64006400, RZ, 0xfc, !PT ;  /* 0x6400640023237812 */ /* 0x000fe200078efcff */
[----:B------:R-:W-:Y:S01]  /*1b10*/  HADD2 R36, R36, -1056, -1056 ;  /* 0xe420e42024247430 */ /* 0x000fe20000000000 */
[----:B------:R-:W-:Y:S01]  /*1b20*/  LOP3.LUT R28, R55, 0x64006400, RZ, 0xfc, !PT ;  /* 0x64006400371c7812 */ /* 0x000fe200078efcff */
[----:B------:R-:W-:Y:S01]  /*1b30*/  HADD2 R33, R5, -1056, -1056 ;  /* 0xe420e42005217430 */ /* 0x000fe20000000000 */
[----:B------:R-:W-:Y:S01]  /*1b40*/  HFMA2.MMA R58, R47, R8, R58 ;  /* 0x000000082f3a7235 */ /* 0x000fe2000000003a */
[----:B------:R-:W-:-:S02]  /*1b50*/  HADD2 R50, R50, -1056, -1056 ;  /* 0xe420e42032327430 */ /* 0x000fc40000000000 */
[----:B------:R-:W-:Y:S01]  /*1b60*/  HADD2 R56, R53, -1056, -1056 ;  /* 0xe420e42035387430 */ /* 0x000fe20000000000 */
[----:B------:R-:W-:Y:S01]  /*1b70*/  LOP3.LUT R53, R30, 0x64006400, RZ, 0xfc, !PT ;  /* 0x640064001e357812 */ /* 0x000fe200078efcff */
[-C--:B------:R-:W-:Y:S02]  /*1b80*/  HFMA2 R57, R29, R6.reuse, R57 ;  /* 0x000000061d397231 */ /* 0x080fe40000000039 */
[----:B------:R-:W-:Y:S01]  /*1b90*/  HADD2 R24, R24, -1056, -1056 ;  /* 0xe420e42018187430 */ /* 0x000fe20000000000 */
[----:B------:R-:W-:Y:S01]  /*1ba0*/  LOP3.LUT R49, R49, 0x64006400, RZ, 0xfc, !PT ;  /* 0x6400640031317812 */ /* 0x000fe200078efcff */
[-C--:B------:R-:W-:Y:S01]  /*1bb0*/  HFMA2.MMA R5, R36, R9.reuse, R4 ;  /* 0x0000000924057235 */ /* 0x080fe20000000004 */
[----:B------:R-:W-:Y:S01]  /*1bc0*/  HADD2 R35, R35, -1056, -1056 ;  /* 0xe420e42023237430 */ /* 0x000fe20000000000 */
[----:B------:R-:W-:Y:S01]  /*1bd0*/  LOP3.LUT R30, R54, 0x64006400, RZ, 0xfc, !PT ;  /* 0x64006400361e7812 */ /* 0x000fe200078efcff */
[----:B------:R-:W-:Y:S02]  /*1be0*/  HFMA2 R59, R33, R6, R59 ;  /* 0x00000006213b7231 */ /* 0x000fe4000000003b */
[----:B------:R-:W-:Y:S01]  /*1bf0*/  HADD2 R28, R28, -1056, -1056 ;  /* 0xe420e4201c1c7430 */ /* 0x000fe20000000000 */
[----:B------:R-:W-:Y:S01]  /*1c00*/  HFMA2.MMA R58, R50, R9, R58 ;  /* 0x00000009323a7235 */ /* 0x000fe2000000003a */
[-C--:B------:R-:W-:Y:S01]  /*1c10*/  HFMA2 R57, R24, R7.reuse, R57 ;  /* 0x0000000718397231 */ /* 0x080fe20000000039 */
[----:B------:R-:W-:Y:S01]  /*1c20*/  LOP3.LUT R34, R34, 0x64006400, RZ, 0xfc, !PT ;  /* 0x6400640022227812 */ /* 0x000fe200078efcff */
[----:B------:R-:W-:Y:S01]  /*1c30*/  HADD2 R53, R53, -1056, -1056 ;  /* 0xe420e42035357430 */ /* 0x000fe20000000000 */
[----:B------:R-:W-:Y:S01]  /*1c40*/  LOP3.LUT R4, R51, 0x64006400, RZ, 0xfc, !PT ;  /* 0x6400640033047812 */ /* 0x000fe200078efcff */
[----:B------:R-:W-:Y:S01]  /*1c50*/  HFMA2 R59, R28, R7, R59 ;  /* 0x000000071c3b7231 */ /* 0x000fe2000000003b */
[----:B------:R-:W-:Y:S01]  /*1c60*/  HFMA2.MMA R5, R35, R10, R5 ;  /* 0x0000000a23057235 */ /* 0x000fe20000000005 */
[----:B------:R-:W-:-:S02]  /*1c70*/  HADD2 R49, R49, -1056, -1056 ;  /* 0xe420e42031317430 */ /* 0x000fc40000000000 */
[-C--:B------:R-:W-:Y:S02]  /*1c80*/  HFMA2 R57, R39, R8.reuse, R57 ;  /* 0x0000000827397231 */ /* 0x080fe40000000039 */
[----:B------:R-:W-:Y:S02]  /*1c90*/  HADD2 R38, R38, -1056, -1056 ;  /* 0xe420e42026267430 */ /* 0x000fe40000000000 */
[----:B------:R-:W-:Y:S01]  /*1ca0*/  HADD2 R30, R30, -1056, -1056 ;  /* 0xe420e4201e1e7430 */ /* 0x000fe20000000000 */
[----:B------:R-:W-:Y:S01]  /*1cb0*/  LOP3.LUT R55, R32, 0x64006400, RZ, 0xfc, !PT ;  /* 0x6400640020377812 */ /* 0x000fe200078efcff */
[----:B------:R-:W-:Y:S01]  /*1cc0*/  HADD2 R51, R34, -1056, -1056 ;  /* 0xe420e42022337430 */ /* 0x000fe20000000000 */
[----:B------:R-:W-:Y:S01]  /*1cd0*/  LOP3.LUT R32, R48, 0x64006400, RZ, 0xfc, !PT ;  /* 0x6400640030207812 */ /* 0x000fe200078efcff */
[----:B------:R-:W-:Y:S01]  /*1ce0*/  HFMA2 R59, R49, R8, R59 ;  /* 0x00000008313b7231 */ /* 0x000fe2000000003b */
[----:B------:R-:W-:Y:S01]  /*1cf0*/  HFMA2.MMA R58, R53, R10, R58 ;  /* 0x0000000a353a7235 */ /* 0x000fe2000000003a */
[----:B------:R-:W-:-:S02]  /*1d00*/  HADD2 R34, R4, -1056, -1056 ;  /* 0xe420e42004227430 */ /* 0x000fc40000000000 */
[-C--:B------:R-:W-:Y:S01]  /*1d10*/  HFMA2 R57, R38, R9.reuse, R57 ;  /* 0x0000000926397231 */ /* 0x080fe20000000039 */
[----:B------:R-:W-:Y:S01]  /*1d20*/  LOP3.LUT R48, R52, 0x64006400, RZ, 0xfc, !PT ;  /* 0x6400640034307812 */ /* 0x000fe200078efcff */
        /* <DEDUP_REMOVED lines=105> */
.L_x_1048:
        /* <DEDUP_REMOVED lines=10> */
[----:B--2---:R-:W-:Y:S02]  /*2460*/  SHF.R.U32.HI R26, RZ, 0xc, R21 ;  /* 0x0000000cff1a7819 */ /* 0x004fe40000011615 */
[----:B------:R-:W-:Y:S02]  /*2470*/  SHF.R.U32.HI R14, RZ, 0xc, R22 ;  /* 0x0000000cff0e7819 */ /* 0x000fe40000011616 */
[--C-:B----4-:R-:W-:Y:S02]  /*2480*/  SHF.R.U32.HI R34, RZ, 0x8, R5.reuse ;  /* 0x00000008ff227819 */ /* 0x110fe40000011605 */
[--C-:B------:R-:W-:Y:S02]  /*2490*/  SHF.R.U32.HI R48, RZ, 0xa, R5.reuse ;  /* 0x0000000aff307819 */ /* 0x100fe40000011605 */
[----:B------:R-:W-:Y:S02]  /*24a0*/  LOP3.LUT R36, R5, 0x3f003f, RZ, 0xc0, !PT ;  /* 0x003f003f05247812 */ /* 0x000fe400078ec0ff */
[----:B------:R-:W-:-:S02]  /*24b0*/  SHF.R.U32.HI R39, RZ, 0x6, R5 ;  /* 0x00000006ff277819 */ /* 0x000fc40000011605 */
[----:B------:R-:W-:Y:S02]  /*24c0*/  LOP3.LUT R49, R7, 0x3f003f, RZ, 0xc0, !PT ;  /* 0x003f003f07317812 */ /* 0x000fe400078ec0ff */
[--C-:B------:R-:W-:Y:S02]  /*24d0*/  SHF.R.U32.HI R32, RZ, 0x8, R7.reuse ;  /* 0x00000008ff207819 */ /* 0x100fe40000011607 */
[--C-:B------:R-:W-:Y:S02]  /*24e0*/  SHF.R.U32.HI R56, RZ, 0xa, R7.reuse ;  /* 0x0000000aff387819 */ /* 0x100fe40000011607 */
[----:B------:R-:W-:Y:S02]  /*24f0*/  SHF.R.U32.HI R53, RZ, 0x6, R7 ;  /* 0x00000006ff357819 */ /* 0x000fe40000011607 */
[----:B------:R-:W-:Y:S02]  /*2500*/  LOP3.LUT R5, R26, 0xf000f, RZ, 0xc0, !PT ;  /* 0x000f000f1a057812 */ /* 0x000fe400078ec0ff */
[----:B------:R-:W-:-:S02]  /*2510*/  LOP3.LUT R7, R14, 0xf000f, RZ, 0xc0, !PT ;  /* 0x000f000f0e077812 */ /* 0x000fc400078ec0ff */
[----:B------:R-:W-:Y:S02]  /*2520*/  SHF.R.U32.HI R30, RZ, 0x8, R6 ;  /* 0x00000008ff1e7819 */ /* 0x000fe40000011606 */
[--C-:B------:R-:W-:Y:S02]  /*2530*/  SHF.R.U32.HI R35, RZ, 0x8, R4.reuse ;  /* 0x00000008ff237819 */ /* 0x100fe40000011604 */
[--C-:B------:R-:W-:Y:S02]  /*2540*/  SHF.R.U32.HI R54, RZ, 0xa, R4.reuse ;  /* 0x0000000aff367819 */ /* 0x100fe40000011604 */
[----:B------:R-:W-:Y:S02]  /*2550*/  LOP3.LUT R37, R4, 0x3f003f, RZ, 0xc0, !PT ;  /* 0x003f003f04257812 */ /* 0x000fe400078ec0ff */
[----:B------:R-:W-:Y:S02]  /*2560*/  SHF.R.U32.HI R38, RZ, 0x6, R4 ;  /* 0x00000006ff267819 */ /* 0x000fe40000011604 */
[----:B------:R-:W-:-:S02]  /*2570*/  SHF.R.U32.HI R52, RZ, 0xa, R6 ;  /* 0x0000000aff347819 */ /* 0x000fc40000011606 */
[----:B------:R-:W-:Y:S02]  /*2580*/  LOP3.LUT R47, R6, 0x3f003f, RZ, 0xc0, !PT ;  /* 0x003f003f062f7812 */ /* 0x000fe400078ec0ff */
[----:B------:R-:W-:Y:S02]  /*2590*/  SHF.R.U32.HI R50, RZ, 0x6, R6 ;  /* 0x00000006ff327819 */ /* 0x000fe40000011606 */
[----:B------:R-:W-:Y:S02]  /*25a0*/  LOP3.LUT R34, R5, 0x300030, R34, 0xf8, !PT ;  /* 0x0030003005227812 */ /* 0x000fe400078ef822 */
[----:B------:R-:W-:Y:S02]  /*25b0*/  LOP3.LUT R30, R7, 0x300030, R30, 0xf8, !PT ;  /* 0x00300030071e7812 */ /* 0x000fe400078ef81e */
[----:B------:R-:W0:Y:S01]  /*25c0*/  LDS.128 R4, [UR4+0x20] ;  /* 0x00002004ff047984 */ /* 0x000e220008000c00 */
[----:B------:R-:W-:Y:S02]  /*25d0*/  LOP3.LUT R15, R22, 0x3f003f, RZ, 0xc0, !PT ;  /* 0x003f003f160f7812 */ /* 0x000fe400078ec0ff */
[----:B------:R-:W-:-:S02]  /*25e0*/  SHF.R.U32.HI R55, RZ, 0x6, R22 ;  /* 0x00000006ff377819 */ /* 0x000fc40000011616 */
[----:B------:R-:W-:Y:S02]  /*25f0*/  SHF.R.U32.HI R22, RZ, 0xc, R23 ;  /* 0x0000000cff167819 */ /* 0x000fe40000011617 */
[----:B---3--:R-:W-:Y:S02]  /*2600*/  SHF.R.U32.HI R14, RZ, 0xc, R8 ;  /* 0x0000000cff0e7819 */ /* 0x008fe40000011608 */
[----:B------:R-:W-:Y:S02]  /*2610*/  SHF.R.U32.HI R24, RZ, 0xc, R20 ;  /* 0x0000000cff187819 */ /* 0x000fe40000011614 */
[----:B------:R-:W-:Y:S02]  /*2620*/  LOP3.LUT R31, R8, 0x3f003f, RZ, 0xc0, !PT ;  /* 0x003f003f081f7812 */ /* 0x000fe400078ec0ff */
[----:B------:R-:W-:Y:S02]  /*2630*/  SHF.R.U32.HI R33, RZ, 0x6, R8 ;  /* 0x00000006ff217819 */ /* 0x000fe40000011608 */
[----:B------:R-:W-:-:S02]  /*2640*/  LOP3.LUT R25, R21, 0x3f003f, RZ, 0xc0, !PT ;  /* 0x003f003f15197812 */ /* 0x000fc400078ec0ff */
[--C-:B------:R-:W-:Y:S02]  /*2650*/  SHF.R.U32.HI R8, RZ, 0xc, R9.reuse ;  /* 0x0000000cff087819 */ /* 0x100fe40000011609 */
[----:B------:R-:W-:Y:S02]  /*2660*/  LOP3.LUT R28, R9, 0x3f003f, RZ, 0xc0, !PT ;  /* 0x003f003f091c7812 */ /* 0x000fe400078ec0ff */
[----:B------:R-:W-:Y:S02]  /*2670*/  SHF.R.U32.HI R29, RZ, 0x6, R9 ;  /* 0x00000006ff1d7819 */ /* 0x000fe40000011609 */
[----:B------:R-:W-:Y:S02]  /*2680*/  LOP3.LUT R12, R20, 0x3f003f, RZ, 0xc0, !PT ;  /* 0x003f003f140c7812 */ /* 0x000fe400078ec0ff */
[----:B------:R-:W-:Y:S02]  /*2690*/  SHF.R.U32.HI R21, RZ, 0x6, R21 ;  /* 0x00000006ff157819 */ /* 0x000fe40000011615 */
[----:B------:R-:W-:-:S02]  /*26a0*/  LOP3.LUT R0, R23, 0x3f003f, RZ, 0xc0, !PT ;  /* 0x003f003f17007812 */ /* 0x000fc400078ec0ff */
[----:B------:R-:W-:Y:S02]  /*26b0*/  LOP3.LUT R27, R22, 0xf000f, RZ, 0xc0, !PT ;  /* 0x000f000f161b7812 */ /* 0x000fe400078ec0ff */
[----:B------:R-:W-:Y:S02]  /*26c0*/  LOP3.LUT R9, R14, 0xf000f, RZ, 0xc0, !PT ;  /* 0x000f000f0e097812 */ /* 0x000fe400078ec0ff */
[----:B------:R-:W-:Y:S02]  /*26d0*/  SHF.R.U32.HI R23, RZ, 0x6, R23 ;  /* 0x00000006ff177819 */ /* 0x000fe40000011617 */
[----:B------:R-:W-:Y:S02]  /*26e0*/  LOP3.LUT R24, R24, 0xf000f, RZ, 0xc0, !PT ;  /* 0x000f000f18187812 */ /* 0x000fe400078ec0ff */
[----:B------:R-:W-:Y:S02]  /*26f0*/  LOP3.LUT R32, R27, 0x300030, R32, 0xf8, !PT ;  /* 0x003000301b207812 */ /* 0x000fe400078ef820 */
[----:B------:R-:W-:-:S02]  /*2700*/  LOP3.LUT R54, R9, 0x300030, R54, 0xf8, !PT ;  /* 0x0030003009367812 */ /* 0x000fc400078ef836 */
[----:B------:R-:W-:Y:S02]  /*2710*/  LOP3.LUT R12, R12, 0x64006400, RZ, 0xfc, !PT ;  /* 0x640064000c0c7812 */ /* 0x000fe400078efcff */
[----:B------:R-:W-:Y:S02]  /*2720*/  LOP3.LUT R21, R21, 0x3f003f, RZ, 0xc0, !PT ;  /* 0x003f003f15157812 */ /* 0x000fe400078ec0ff */
[----:B------:R-:W-:Y:S02]  /*2730*/  LOP3.LUT R15, R15, 0x64006400, RZ, 0xfc, !PT ;  /* 0x640064000f0f7812 */ /* 0x000fe400078efcff */
[----:B------:R-:W-:Y:S02]  /*2740*/  SHF.R.U32.HI R20, RZ, 0x6, R20 ;  /* 0x00000006ff147819 */ /* 0x000fe40000011614 */
[----:B------:R-:W-:Y:S02]  /*2750*/  LOP3.LUT R35, R24, 0x300030, R35, 0xf8, !PT ;  /* 0x0030003018237812 */ /* 0x000fe400078ef823 */
[----:B------:R-:W-:-:S02]  /*2760*/  SHF.R.U32.HI R51, RZ, 0xc, R10 ;  /* 0x0000000cff337819 */ /* 0x000fc4000001160a */
[----:B------:R-:W-:Y:S02]  /*2770*/  LOP3.LUT R26, R10, 0x3f003f, RZ, 0xc0, !PT ;  /* 0x003f003f0a1a7812 */ /* 0x000fe400078ec0ff */
[----:B------:R-:W-:Y:S02]  /*2780*/  SHF.R.U32.HI R27, RZ, 0x6, R10 ;  /* 0x00000006ff1b7819 */ /* 0x000fe4000001160a */
[----:B------:R-:W-:Y:S02]  /*2790*/  LOP3.LUT R9, R23, 0x3f003f, RZ, 0xc0, !PT ;  /* 0x003f003f17097812 */ /* 0x000fe400078ec0ff */
[----:B------:R-:W-:Y:S02]  /*27a0*/  LOP3.LUT R22, R11, 0x3f003f, RZ, 0xc0, !PT ;  /* 0x003f003f0b167812 */ /* 0x000fe400078ec0ff */
[--C-:B------:R-:W-:Y:S02]  /*27b0*/  SHF.R.U32.HI R24, RZ, 0x6, R11.reuse ;  /* 0x00000006ff187819 */ /* 0x100fe4000001160b */
[----:B------:R-:W-:-:S02]  /*27c0*/  SHF.R.U32.HI R10, RZ, 0xc, R11 ;  /* 0x0000000cff0a7819 */ /* 0x000fc4000001160b */
[----:B------:R-:W-:Y:S02]  /*27d0*/  LOP3.LUT R11, R8, 0xf000f, RZ, 0xc0, !PT ;  /* 0x000f000f080b7812 */ /* 0x000fe400078ec0ff */
[----:B------:R-:W-:Y:S01]  /*27e0*/  LOP3.LUT R8, R25, 0x64006400, RZ, 0xfc, !PT ;  /* 0x6400640019087812 */ /* 0x000fe200078efcff */
[----:B------:R-:W-:Y:S01]  /*27f0*/  HADD2 R25, R12, -1056, -1056 ;  /* 0xe420e4200c197430 */ /* 0x000fe20000000000 */
[----:B------:R-:W-:Y:S02]  /*2800*/  LOP3.LUT R0, R0, 0x64006400, RZ, 0xfc, !PT ;  /* 0x6400640000007812 */ /* 0x000fe400078efcff */
[----:B------:R-:W-:Y:S01]  /*2810*/  LOP3.LUT R14, R21, 0x64006400, RZ, 0xfc, !PT ;  /* 0x64006400150e7812 */ /* 0x000fe200078efcff */
[----:B------:R-:W-:Y:S01]  /*2820*/  HADD2 R21, R15, -1056, -1056 ;  /* 0xe420e4200f157430 */ /* 0x000fe20000000000 */
        /* <DEDUP_REMOVED lines=8> */
[----:B------:R-:W-:Y:S01]  /*28b0*/  HADD2 R23, R8, -1056, -1056 ;  /* 0xe420e42008177430 */ /* 0x000fe20000000000 */
[-C--:B0-----:R-:W-:Y:S02]  /*28c0*/  HFMA2.MMA R10, R25, R4.reuse, RZ ;  /* 0x00000004190a7235 */ /* 0x081fe400000000ff */
[----:B------:R-:W-:Y:S01]  /*28d0*/  HFMA2.MMA R9, R21, R4, RZ ;  /* 0x0000000415097235 */ /* 0x000fe200000000ff */
[----:B------:R-:W-:Y:S01]  /*28e0*/  LOP3.LUT R51, R51, 0xf000f, RZ, 0xc0, !PT ;  /* 0x000f000f33337812 */ /* 0x000fe200078ec0ff */
[----:B------:R-:W-:-:S02]  /*28f0*/  HADD2 R20, R20, -1056, -1056 ;  /* 0xe420e42014147430 */ /* 0x000fc40000000000 */
        /* <DEDUP_REMOVED lines=187> */
.L_x_1049:
[----:B------:R-:W-:Y:S01]  /*34b0*/  IADD3 R46, R46, 0x20, RZ ;  /* 0x000000202e2e7810 */ /* 0x000fe20007ffe0ff */
[----:B------:R-:W-:Y:S01]  /*34c0*/  UIMAD UR8, UR5, 0x18, URZ ;  /* 0x00000018050878a4 */ /* 0x000fe2000f8e023f */
[----:B------:R-:W-:Y:S01]  /*34d0*/  IMAD.WIDE.U32 R2, R13, 0x18, R2 ;  /* 0x000000180d027825 */ /* 0x000fe200078e0002 */
[----:B------:R-:W-:Y:S01]  /*34e0*/  UIADD3 UR4, UR4, 0x40, URZ ;  /* 0x0000004004047890 */ /* 0x000fe2000fffe03f */
[C---:B------:R-:W-:Y:S02]  /*34f0*/  ISETP.GE.AND P0, PT, R46.reuse, c[0x0][0x1ac], PT ;  /* 0x00006b002e007a0c */ /* 0x040fe40003f06270 */
[----:B------:R-:W-:Y:S01]  /*3500*/  ISETP.LT.AND P2, PT, R46, R45, PT ;  /* 0x0000002d2e00720c */ /* 0x000fe20003f41270 */
[----:B------:R-:W-:Y:S01]  /*3510*/  IMAD.MOV.U32 R4, RZ, RZ, R2 ;  /* 0x000000ffff047224 */ /* 0x000fe200078e0002 */
[----:B------:R-:W-:-:S11]  /*3520*/  IADD3 R97, R3, UR8, RZ ;  /* 0x0000000803617c10 */ /* 0x000fd6000fffe0ff */
[----:B------:R-:W-:Y:S05]  /*3530*/  @!P0 BRA P2, `(.L_x_1050) ;  /* 0xffffdcc000008947 */ /* 0x000fea000103ffff */
.L_x_1047:
[----:B------:R-:W-:-:S04]  /*3540*/  ISETP.GE.AND P0, PT, R46, R45, PT ;  /* 0x0000002d2e00720c */ /* 0x000fc80003f06270 */
[----:B------:R-:W-:-:S13]  /*3550*/  ISETP.GE.OR P0, PT, R46, c[0x0][0x1b0], P0 ;  /* 0x00006c002e007a0c */ /* 0x000fda0000706670 */
[----:B------:R-:W-:Y:S05]  /*3560*/  @P0 BRA `(.L_x_1051) ;  /* 0x0000201000000947 */ /* 0x000fea0003800000 */
.L_x_1053:
[----:B------:R-:W-:Y:S01]  /*3570*/  ISETP.NE.AND P0, PT, R46, R16, PT ;  /* 0x000000102e00720c */ /* 0x000fe20003f05270 */
[----:B------:R-:W-:Y:S02]  /*3580*/  IMAD.MOV.U32 R15, RZ, RZ, c[0x0][0x18c] ;  /* 0x00006300ff0f7624 */ /* 0x000fe400078e00ff */
[----:B------:R-:W-:-:S04]  /*3590*/  IMAD.MOV.U32 R5, RZ, RZ, R97 ;  /* 0x000000ffff057224 */ /* 0x000fc800078e0061 */
[C---:B------:R-:W-:Y:S02]  /*35a0*/  IMAD.WIDE R8, R15.reuse, 0x4, R4 ;  /* 0x000000040f087825 */ /* 0x040fe400078e0204 */
[----:B-----5:R-:W5:Y:S04]  /*35b0*/  LDG.E.128.CONSTANT R4, [R4.64] ;  /* 0x0000000604047981 */ /* 0x020f68000c1e9d00 */
        /* <DEDUP_REMOVED lines=39> */
[----:B------:R-:W-:Y:S02]  /*3830*/  LOP3.LUT R38, R38, 0x10001, RZ, 0xc0, !PT ;  /* 0x0001000126267812 */ /* 0x000fe400078ec0ff */
[----:B------:R-:W-:Y:S02]  /*3840*/  LOP3.LUT R39, R39, 0x10001, RZ, 0xc0, !PT ;  /* 0x0001000127277812 */ /* 0x000fe400078ec0ff */
[----:B------:R-:W-:-:S02]  /*3850*/  LOP3.LUT R37, R36, 0x20002, R37, 0xf8, !PT ;  /* 0x0002000224257812 */ /* 0x000fc400078ef825 */
[----:B------:R-:W-:Y:S02]  /*3860*/  SHF.R.U32.HI R10, RZ, 0xe, R11 ;  /* 0x0000000eff0a7819 */ /* 0x000fe4000001160b */
[----:B------:R-:W-:Y:S02]  /*3870*/  SHF.R.U32.HI R80, RZ, 0xd, R25 ;  /* 0x0000000dff507819 */ /* 0x000fe40000011619 */
[----:B------:R-:W-:Y:S02]  /*3880*/  LOP3.LUT R9, R38, 0x20002, R9, 0xf8, !PT ;  /* 0x0002000226097812 */ /* 0x000fe400078ef809 */
[----:B------:R-:W-:Y:S02]  /*3890*/  LOP3.LUT R10, R39, 0x20002, R10, 0xf8, !PT ;  /* 0x00020002270a7812 */ /* 0x000fe400078ef80a */
[----:B------:R-:W-:Y:S02]  /*38a0*/  LOP3.LUT R80, R37, 0x40004, R80, 0xf8, !PT ;  /* 0x0004000425507812 */ /* 0x000fe400078ef850 */
[----:B------:R-:W0:Y:S01]  /*38b0*/  LDS.128 R36, [UR4] ;  /* 0x00000004ff247984 */ /* 0x000e220008000c00 */
[----:B------:R-:W-:-:S02]  /*38c0*/  SHF.R.U32.HI R13, RZ, 0xf, R4 ;  /* 0x0000000fff0d7819 */ /* 0x000fc40000011604 */
[----:B------:R-:W-:Y:S02]  /*38d0*/  SHF.R.U32.HI R83, RZ, 0xd, R27 ;  /* 0x0000000dff537819 */ /* 0x000fe4000001161b */
[----:B------:R-:W-:Y:S02]  /*38e0*/  SHF.R.U32.HI R14, RZ, 0xe, R8 ;  /* 0x0000000eff0e7819 */ /* 0x000fe40000011608 */
[----:B------:R-:W-:Y:S02]  /*38f0*/  LOP3.LUT R13, R13, 0x10001, RZ, 0xc0, !PT ;  /* 0x000100010d0d7812 */ /* 0x000fe400078ec0ff */
        /* <DEDUP_REMOVED lines=10> */
[C---:B------:R-:W-:Y:S02]  /*39a0*/  LOP3.LUT R64, R11.reuse, 0x1f001f, RZ, 0xc0, !PT ;  /* 0x001f001f0b407812 */ /* 0x040fe400078ec0ff */
[----:B------:R-:W-:Y:S02]  /*39b0*/  LOP3.LUT R8, R11, 0x3e003e0, RZ, 0xc0, !PT ;  /* 0x03e003e00b087812 */ /* 0x000fe400078ec0ff */
[----:B------:R-:W-:Y:S02]  /*39c0*/  SHF.R.U32.HI R60, RZ, 0xa, R11 ;  /* 0x0000000aff3c7819 */ /* 0x000fe4000001160b */
[----:B------:R-:W-:Y:S02]  /*39d0*/  LOP3.LUT R13, R13, 0x20002, R14, 0xf8, !PT ;  /* 0x000200020d0d7812 */ /* 0x000fe400078ef80e */
        /* <DEDUP_REMOVED lines=8> */
[----:B------:R-:W-:Y:S02]  /*3a60*/  SHF.R.U32.HI R82, RZ, 0xd, R26 ;  /* 0x0000000dff527819 */ /* 0x000fe4000001161a */
[----:B------:R-:W-:Y:S02]  /*3a70*/  LOP3.LUT R75, R3, 0x64006400, RZ, 0xfc, !PT ;  /* 0x64006400034b7812 */ /* 0x000fe400078efcff */
[----:B------:R-:W-:Y:S02]  /*3a80*/  LOP3.LUT R78, R13, 0x40004, R78, 0xf8, !PT ;  /* 0x000400040d4e7812 */ /* 0x000fe400078ef84e */
[----:B------:R-:W-:Y:S02]  /*3a90*/  LOP3.LUT R69, R7, 0x64006400, RZ, 0xfc, !PT ;  /* 0x6400640007457812 */ /* 0x000fe400078efcff */
        /* <DEDUP_REMOVED lines=41> */
[----:B------:R-:W-:-:S02]  /*3d30*/  LOP3.LUT R47, R47, 0x64006400, RZ, 0xfc, !PT ;  /* 0x640064002f2f7812 */ /* 0x000fc400078efcff */
[----:B------:R-:W-:Y:S01]  /*3d40*/  LOP3.LUT R61, R61, 0x64006400, RZ, 0xfc, !PT ;  /* 0x640064003d3d7812 */ /* 0x000fe200078efcff */
[----:B0-----:R-:W-:Y:S01]  /*3d50*/  HFMA2.MMA R67, R81, R36, RZ ;  /* 0x0000002451437235 */ /* 0x001fe200000000ff */
[----:B------:R-:W-:Y:S02]  /*3d60*/  LOP3.LUT R62, R62, 0x64006400, RZ, 0xfc, !PT ;  /* 0x640064003e3e7812 */ /* 0x000fe400078efcff */
[----:B------:R-:W-:Y:S02]  /*3d70*/  LOP3.LUT R54, R54, 0x1f001f, RZ, 0xc0, !PT ;  /* 0x001f001f36367812 */ /* 0x000fe400078ec0ff */
[----:B------:R-:W-:Y:S01]  /*3d80*/  LOP3.LUT R56, R56, 0x1f001f, RZ, 0xc0, !PT ;  /* 0x001f001f38387812 */ /* 0x000fe200078ec0ff */
[----:B------:R-:W-:Y:S01]  /*3d90*/  HFMA2.MMA R67, R70, R37, R67 ;  /* 0x0000002546437235 */ /* 0x000fe20000000043 */
[----:B------:R-:W-:Y:S01]  /*3da0*/  HADD2 R64, R62, -1040, -1040 ;  /* 0xe410e4103e407430 */ /* 0x000fe20000000000 */
[----:B------:R-:W-:Y:S02]  /*3db0*/  LOP3.LUT R59, R59, 0x1f001f, RZ, 0xc0, !PT ;  /* 0x001f001f3b3b7812 */ /* 0x000fe400078ec0ff */
[----:B------:R-:W-:-:S02]  /*3dc0*/  LOP3.LUT R54, R54, 0x64006400, RZ, 0xfc, !PT ;  /* 0x6400640036367812 */ /* 0x000fc400078efcff */
[----:B------:R-:W-:Y:S02]  /*3dd0*/  LOP3.LUT R60, R60, 0x1f001f, RZ, 0xc0, !PT ;  /* 0x001f001f3c3c7812 */ /* 0x000fe400078ec0ff */
[----:B------:R-:W-:Y:S01]  /*3de0*/  LOP3.LUT R56, R56, 0x64006400, RZ, 0xfc, !PT ;  /* 0x6400640038387812 */ /* 0x000fe200078efcff */
[----:B------:R-:W-:Y:S01]  /*3df0*/  HADD2 R62, R54, -1040, -1040 ;  /* 0xe410e410363e7430 */ /* 0x000fe20000000000 */
[----:B------:R-:W-:Y:S02]  /*3e00*/  LOP3.LUT R59, R59, 0x64006400, RZ, 0xfc, !PT ;  /* 0x640064003b3b7812 */ /* 0x000fe400078efcff */
[----:B------:R-:W-:-:S03]  /*3e10*/  ISETP.GE.AND P0, PT, R43, 0x2, PT ;  /* 0x000000022b00780c */ /* 0x000fc60003f06270 */
[----:B------:R-:W-:Y:S01]  /*3e20*/  HADD2 R54, R59, -1040, -1040 ;  /* 0xe410e4103b367430 */ /* 0x000fe20000000000 */
[----:B------:R-:W-:Y:S02]  /*3e30*/  LOP3.LUT R59, R24, 0x1f001f, RZ, 0xc0, !PT ;  /* 0x001f001f183b7812 */ /* 0x000fe400078ec0ff */
[----:B------:R-:W-:Y:S02]  /*3e40*/  SHF.R.U32.HI R24, RZ, 0xa, R24 ;  /* 0x0000000aff187819 */ /* 0x000fe40000011618 */
[----:B------:R-:W-:Y:S02]  /*3e50*/  LOP3.LUT R59, R59, 0x64006400, RZ, 0xfc, !PT ;  /* 0x640064003b3b7812 */ /* 0x000fe400078efcff */
[----:B------:R-:W-:-:S04]  /*3e60*/  LOP3.LUT R24, R24, 0x1f001f, RZ, 0xc0, !PT ;  /* 0x001f001f18187812 */ /* 0x000fc800078ec0ff */
[----:B------:R-:W-:-:S05]  /*3e70*/  LOP3.LUT R24, R24, 0x64006400, RZ, 0xfc, !PT ;  /* 0x6400640018187812 */ /* 0x000fca00078efcff */
[----:B------:R-:W-:Y:S01]  /*3e80*/  HADD2 R79, R24, -1040, -1040 ;  /* 0xe410e410184f7430 */ /* 0x000fe20000000000 */
[----:B------:R-:W-:-:S04]  /*3e90*/  LOP3.LUT R24, R30, 0x1f001f, RZ, 0xc0, !PT ;  /* 0x001f001f1e187812 */ /* 0x000fc800078ec0ff */
[----:B------:R-:W-:Y:S02]  /*3ea0*/  LOP3.LUT R24, R24, 0x64006400, RZ, 0xfc, !PT ;  /* 0x6400640018187812 */ /* 0x000fe400078efcff */
[----:B--2---:R-:W-:Y:S02]  /*3eb0*/  LOP3.LUT R4, R32, 0x3e003e0, RZ, 0xc0, !PT ;  /* 0x03e003e020047812 */ /* 0x004fe400078ec0ff */
        /* <DEDUP_REMOVED lines=8> */
[-C--:B------:R-:W-:Y:S02]  /*3f40*/  HFMA2 R3, R65, R0.reuse.H0_H0, -48, -48 ;  /* 0xd200d20041037431 */ /* 0x080fe40000040000 */
[-C--:B------:R-:W-:Y:S01]  /*3f50*/  HFMA2 R2, R55, R0.reuse.H0_H0, -48, -48 ;  /* 0xd200d20037027431 */ /* 0x080fe20000040000 */
[----:B------:R-:W-:Y:S01]  /*3f60*/  LOP3.LUT R55, R23, 0x64006400, RZ, 0xfc, !PT ;  /* 0x6400640017377812 */ /* 0x000fe200078efcff */
[----:B------:R-:W-:Y:S01]  /*3f70*/  HFMA2 R0, R57, R0.H0_H0, -48, -48 ;  /* 0xd200d20039007431 */ /* 0x000fe20000040000 */
[----:B------:R-:W-:Y:S01]  /*3f80*/  LOP3.LUT R57, R22, 0x64006400, RZ, 0xfc, !PT ;  /* 0x6400640016397812 */ /* 0x000fe200078efcff */
[----:B------:R-:W-:Y:S01]  /*3f90*/  HFMA2 R66, R77, R36, RZ.H0_H0 ;  /* 0x000000244d427231 */ /* 0x000fe200000400ff */
[----:B------:R-:W0:Y:S01]  /*3fa0*/  LDS.128 R20, [UR4+0x10] ;  /* 0x00001004ff147984 */ /* 0x000e220008000c00 */
[----:B------:R-:W-:-:S02]  /*3fb0*/  HADD2 R55, R55, -1040, -1040 ;  /* 0xe410e41037377430 */ /* 0x000fc40000000000 */
[----:B------:R-:W-:Y:S02]  /*3fc0*/  HADD2 R57, R57, -1040, -1040 ;  /* 0xe410e41039397430 */ /* 0x000fe40000000000 */
[----:B------:R-:W-:Y:S02]  /*3fd0*/  HFMA2 R69, R55, R36, RZ.H0_H0 ;  /* 0x0000002437457231 */ /* 0x000fe400000400ff */
[----:B------:R-:W-:Y:S02]  /*3fe0*/  HFMA2 R66, R68, R37, R66 ;  /* 0x0000002544427231 */ /* 0x000fe40000000042 */
[----:B------:R-:W-:-:S06]  /*3ff0*/  HFMA2.MMA R65, R57, R36, RZ ;  /* 0x0000002439417235 */ /* 0x000fcc00000000ff */
[----:B------:R-:W-:Y:S01]  /*4000*/  HFMA2.MMA R36, R58, R37, R65 ;  /* 0x000000253a247235 */ /* 0x000fe20000000041 */
[----:B------:R-:W-:Y:S01]  /*4010*/  LOP3.LUT R65, R48, 0x1f001f, RZ, 0xc0, !PT ;  /* 0x001f001f30417812 */ /* 0x000fe200078ec0ff */
[----:B------:R-:W-:Y:S01]  /*4020*/  HFMA2 R37, R52, R37, R69 ;  /* 0x0000002534257231 */ /* 0x000fe20000000045 */
[----:B------:R-:W-:Y:S01]  /*4030*/  LOP3.LUT R48, R63, 0x64006400, RZ, 0xfc, !PT ;  /* 0x640064003f307812 */ /* 0x000fe200078efcff */
[----:B------:R-:W-:Y:S01]  /*4040*/  HADD2 R69, R47, -1040, -1040 ;  /* 0xe410e4102f457430 */ /* 0x000fe20000000000 */
[----:B------:R-:W-:Y:S01]  /*4050*/  LOP3.LUT R63, R53, 0x64006400, RZ, 0xfc, !PT ;  /* 0x64006400353f7812 */ /* 0x000fe200078efcff */
[----:B------:R-:W-:Y:S01]  /*4060*/  HADD2 R53, R50, -1040, -1040 ;  /* 0xe410e41032357430 */ /* 0x000fe20000000000 */
[----:B------:R-:W-:Y:S01]  /*4070*/  LOP3.LUT R65, R65, 0x64006400, RZ, 0xfc, !PT ;  /* 0x6400640041417812 */ /* 0x000fe200078efcff */
[----:B------:R-:W-:Y:S02]  /*4080*/  HADD2 R48, R48, -1040, -1040 ;  /* 0xe410e41030307430 */ /* 0x000fe40000000000 */
[----:B------:R-:W-:Y:S01]  /*4090*/  HADD2 R47, R63, -1040, -1040 ;  /* 0xe410e4103f2f7430 */ /* 0x000fe20000000000 */
[-C--:B------:R-:W-:Y:S01]  /*40a0*/  HFMA2.MMA R67, R69, R38.reuse, R67 ;  /* 0x0000002645437235 */ /* 0x080fe20000000043 */
[----:B------:R-:W-:Y:S01]  /*40b0*/  HADD2 R65, R65, -1040, -1040 ;  /* 0xe410e41041417430 */ /* 0x000fe20000000000 */
[----:B------:R-:W-:Y:S01]  /*40c0*/  HFMA2.MMA R36, R53, R38, R36 ;  /* 0x0000002635247235 */ /* 0x000fe20000000024 */
[----:B------:R-:W-:-:S02]  /*40d0*/  HFMA2 R37, R47, R38, R37 ;  /* 0x000000262f257231 */ /* 0x000fc40000000025 */
[----:B------:R-:W-:Y:S02]  /*40e0*/  HADD2 R50, R71, -1040, -1040 ;  /* 0xe410e41047327430 */ /* 0x000fe40000000000 */
[----:B------:R-:W-:Y:S01]  /*40f0*/  HFMA2 R72, R65, R38, R66 ;  /* 0x0000002641487231 */ /* 0x000fe20000000042 */
[----:B------:R-:W-:Y:S01]  /*4100*/  HFMA2.MMA R36, R48, R39, R36 ;  /* 0x0000002730247235 */ /* 0x000fe20000000024 */
[----:B------:R-:W-:Y:S02]  /*4110*/  HADD2 R66, R61, -1040, -1040 ;  /* 0xe410e4103d427430 */ /* 0x000fe40000000000 */
[-C--:B------:R-:W-:Y:S02]  /*4120*/  HFMA2 R37, R50, R39.reuse, R37 ;  /* 0x0000002732257231 */ /* 0x080fe40000000025 */
[----:B------:R-:W-:Y:S01]  /*4130*/  HFMA2 R72, R64, R39, R72 ;  /* 0x0000002740487231 */ /* 0x000fe20000000048 */
[----:B0-----:R-:W-:Y:S01]  /*4140*/  HFMA2.MMA R71, R14, R20, R36 ;  /* 0x000000140e477235 */ /* 0x001fe20000000024 */
[-C--:B------:R-:W-:Y:S01]  /*4150*/  HFMA2 R61, R13, R20.reuse, R37 ;  /* 0x000000140d3d7231 */ /* 0x080fe20000000025 */
[----:B------:R-:W-:Y:S01]  /*4160*/  HFMA2.MMA R63, R66, R39, R67 ;  /* 0x00000027423f7235 */ /* 0x000fe20000000043 */
[----:B------:R-:W-:Y:S01]  /*4170*/  HFMA2 R72, R49, R20, R72 ;  /* 0x0000001431487231 */ /* 0x000fe20000000048 */
[----:B------:R-:W0:Y:S01]  /*4180*/  LDS.128 R36, [UR4+0x20] ;  /* 0x00002004ff247984 */ /* 0x000e220008000c00 */
[----:B------:R-:W-:Y:S01]  /*4190*/  LOP3.LUT R67, R27, 0x1f001f, RZ, 0xc0, !PT ;  /* 0x001f001f1b437812 */ /* 0x000fe200078ec0ff */
[----:B------:R-:W-:Y:S01]  /*41a0*/  HFMA2.MMA R71, R54, R21, R71 ;  /* 0x0000001536477235 */ /* 0x000fe20000000047 */
[----:B------:R-:W-:Y:S01]  /*41b0*/  SHF.R.U32.HI R27, RZ, 0xa, R27 ;  /* 0x0000000aff1b7819 */ /* 0x000fe2000001161b */
[----:B------:R-:W-:Y:S01]  /*41c0*/  HFMA2.MMA R63, R51, R20, R63 ;  /* 0x00000014333f7235 */ /* 0x000fe2000000003f */
[----:B------:R-:W-:Y:S01]  /*41d0*/  LOP3.LUT R20, R60, 0x64006400, RZ, 0xfc, !PT ;  /* 0x640064003c147812 */ /* 0x000fe200078efcff */
[----:B------:R-:W-:Y:S01]  /*41e0*/  HADD2 R60, R56, -1040, -1040 ;  /* 0xe410e410383c7430 */ /* 0x000fe20000000000 */
[----:B------:R-:W-:Y:S01]  /*41f0*/  LOP3.LUT R74, R67, 0x64006400, RZ, 0xfc, !PT ;  /* 0x64006400434a7812 */ /* 0x000fe200078efcff */
[----:B------:R-:W-:Y:S01]  /*4200*/  HADD2 R67, R59, -1040, -1040 ;  /* 0xe410e4103b437430 */ /* 0x000fe20000000000 */
[----:B------:R-:W-:Y:S01]  /*4210*/  LOP3.LUT R27, R27, 0x1f001f, RZ, 0xc0, !PT ;  /* 0x001f001f1b1b7812 */ /* 0x000fe200078ec0ff */
[----:B------:R-:W-:Y:S01]  /*4220*/  HADD2 R56, R20, -1040, -1040 ;  /* 0xe410e41014387430 */ /* 0x000fe20000000000 */
[----:B------:R-:W-:Y:S01]  /*4230*/  HFMA2.MMA R20, R62, R21, R63 ;  /* 0x000000153e147235 */ /* 0x000fe2000000003f */
[----:B------:R-:W-:Y:S01]  /*4240*/  LOP3.LUT R63, R26, 0x1f001f, RZ, 0xc0, !PT ;  /* 0x001f001f1a3f7812 */ /* 0x000fe200078ec0ff */
[-C--:B------:R-:W-:Y:S01]  /*4250*/  HFMA2 R72, R60, R21.reuse, R72 ;  /* 0x000000153c487231 */ /* 0x080fe20000000048 */
[----:B------:R-:W-:Y:S01]  /*4260*/  SHF.R.U32.HI R26, RZ, 0xa, R26 ;  /* 0x0000000aff1a7819 */ /* 0x000fe2000001161a */
[----:B------:R-:W-:Y:S01]  /*4270*/  HFMA2 R21, R56, R21, R61 ;  /* 0x0000001538157231 */ /* 0x000fe2000000003d */
[----:B------:R-:W-:Y:S01]  /*4280*/  LOP3.LUT R73, R63, 0x64006400, RZ, 0xfc, !PT ;  /* 0x640064003f497812 */ /* 0x000fe200078efcff */
[----:B------:R-:W-:Y:S01]  /*4290*/  HFMA2.MMA R20, R67, R22, R20 ;  /* 0x0000001643147235 */ /* 0x000fe20000000014 */
[----:B------:R-:W-:-:S02]  /*42a0*/  LOP3.LUT R61, R25, 0x1f001f, RZ, 0xc0, !PT ;  /* 0x001f001f193d7812 */ /* 0x000fc400078ec0ff */
[----:B------:R-:W-:Y:S01]  /*42b0*/  SHF.R.U32.HI R25, RZ, 0xa, R25 ;  /* 0x0000000aff197819 */ /* 0x000fe20000011619 */
[----:B------:R-:W-:Y:S01]  /*42c0*/  HADD2 R59, R73, -1040, -1040 ;  /* 0xe410e410493b7430 */ /* 0x000fe20000000000 */
[----:B------:R-:W-:Y:S01]  /*42d0*/  LOP3.LUT R61, R61, 0x64006400, RZ, 0xfc, !PT ;  /* 0x640064003d3d7812 */ /* 0x000fe200078efcff */
[----:B------:R-:W-:Y:S01]  /*42e0*/  HFMA2.MMA R20, R12, R23, R20 ;  /* 0x000000170c147235 */ /* 0x000fe20000000014 */
[----:B------:R-:W-:Y:S02]  /*42f0*/  LOP3.LUT R26, R26, 0x1f001f, RZ, 0xc0, !PT ;  /* 0x001f001f1a1a7812 */ /* 0x000fe400078ec0ff */
[----:B------:R-:W-:Y:S01]  /*4300*/  LOP3.LUT R25, R25, 0x1f001f, RZ, 0xc0, !PT ;  /* 0x001f001f19197812 */ /* 0x000fe200078ec0ff */
[----:B------:R-:W-:Y:S01]  /*4310*/  HADD2 R63, R61, -1040, -1040 ;  /* 0xe410e4103d3f7430 */ /* 0x000fe20000000000 */
[----:B------:R-:W-:Y:S01]  /*4320*/  HFMA2.MMA R71, R59, R22, R71 ;  /* 0x000000163b477235 */ /* 0x000fe20000000047 */
[----:B------:R-:W-:Y:S01]  /*4330*/  HADD2 R61, R74, -1040, -1040 ;  /* 0xe410e4104a3d7430 */ /* 0x000fe20000000000 */
[----:B------:R-:W-:Y:S01]  /*4340*/  LOP3.LUT R26, R26, 0x64006400, RZ, 0xfc, !PT ;  /* 0x640064001a1a7812 */ /* 0x000fe200078efcff */
[-C--:B------:R-:W-:Y:S01]  /*4350*/  HFMA2 R72, R63, R22.reuse, R72 ;  /* 0x000000163f487231 */ /* 0x080fe20000000048 */
[----:B------:R-:W-:Y:S01]  /*4360*/  LOP3.LUT R25, R25, 0x64006400, RZ, 0xfc, !PT ;  /* 0x6400640019197812 */ /* 0x000fe200078efcff */
[----:B------:R-:W-:Y:S01]  /*4370*/  HFMA2 R21, R61, R22, R21 ;  /* 0x000000163d157231 */ /* 0x000fe20000000015 */
[----:B------:R-:W-:Y:S01]  /*4380*/  HFMA2.MMA R22, R10, R23, R71 ;  /* 0x000000170a167235 */ /* 0x000fe20000000047 */
[----:B------:R-:W-:Y:S01]  /*4390*/  HADD2 R73, R26, -1040, -1040 ;  /* 0xe410e4101a497430 */ /* 0x000fe20000000000 */
[----:B------:R-:W-:Y:S01]  /*43a0*/  LOP3.LUT R27, R27, 0x64006400, RZ, 0xfc, !PT ;  /* 0x640064001b1b7812 */ /* 0x000fe200078efcff */
[----:B------:R-:W-:-:S02]  /*43b0*/  HFMA2 R72, R11, R23, R72 ;  /* 0x000000170b487231 */ /* 0x000fc40000000048 */
[----:B------:R-:W-:Y:S01]  /*43c0*/  HFMA2 R21, R9, R23, R21 ;  /* 0x0000001709157231 */ /* 0x000fe20000000015 */
[----:B------:R-:W-:Y:S01]  /*43d0*/  LOP3.LUT R23, R29, 0x1f001f, RZ, 0xc0, !PT ;  /* 0x001f001f1d177812 */ /* 0x000fe200078ec0ff */
[----:B------:R-:W-:Y:S01]  /*43e0*/  HADD2 R75, R25, -1040, -1040 ;  /* 0xe410e410194b7430 */ /* 0x000fe20000000000 */
[-C--:B0-----:R-:W-:Y:S01]  /*43f0*/  HFMA2.MMA R85, R79, R36.reuse, R20 ;  /* 0x000000244f557235 */ /* 0x081fe20000000014 */
[----:B------:R-:W-:Y:S01]  /*4400*/  LOP3.LUT R25, R31, 0x1f001f, RZ, 0xc0, !PT ;  /* 0x001f001f1f197812 */ /* 0x000fe200078ec0ff */
[----:B------:R-:W-:Y:S01]  /*4410*/  HFMA2.MMA R20, R73, R36, R22 ;  /* 0x0000002449147235 */ /* 0x000fe20000000016 */
[----:B------:R-:W-:Y:S01]  /*4420*/  HFMA2 R84, R75, R36, R72 ;  /* 0x000000244b547231 */ /* 0x000fe20000000048 */
[----:B------:R-:W-:Y:S01]  /*4430*/  LOP3.LUT R22, R28, 0x1f001f, RZ, 0xc0, !PT ;  /* 0x001f001f1c167812 */ /* 0x000fe200078ec0ff */
[----:B------:R-:W-:Y:S01]  /*4440*/  HADD2 R72, R24, -1040, -1040 ;  /* 0xe410e41018487430 */ /* 0x000fe20000000000 */
[----:B------:R-:W-:Y:S01]  /*4450*/  LOP3.LUT R23, R23, 0x64006400, RZ, 0xfc, !PT ;  /* 0x6400640017177812 */ /* 0x000fe200078efcff */
[----:B------:R-:W-:Y:S01]  /*4460*/  HADD2 R71, R27, -1040, -1040 ;  /* 0xe410e4101b477430 */ /* 0x000fe20000000000 */
[----:B------:R-:W-:-:S02]  /*4470*/  LOP3.LUT R25, R25, 0x64006400, RZ, 0xfc, !PT ;  /* 0x6400640019197812 */ /* 0x000fc400078efcff */
[----:B------:R-:W-:Y:S01]  /*4480*/  LOP3.LUT R22, R22, 0x64006400, RZ, 0xfc, !PT ;  /* 0x6400640016167812 */ /* 0x000fe200078efcff */
[----:B------:R-:W-:Y:S01]  /*4490*/  HADD2 R74, R23, -1040, -1040 ;  /* 0xe410e410174a7430 */ /* 0x000fe20000000000 */
[----:B------:R-:W-:Y:S01]  /*44a0*/  SHF.R.U32.HI R23, RZ, 0xc, R28 ;  /* 0x0000000cff177819 */ /* 0x000fe2000001161c */
[----:B------:R-:W-:Y:S01]  /*44b0*/  HFMA2 R21, R71, R36, R21 ;  /* 0x0000002447157231 */ /* 0x000fe20000000015 */
[-C--:B------:R-:W-:Y:S01]  /*44c0*/  HFMA2.MMA R20, R72, R37.reuse, R20 ;  /* 0x0000002548147235 */ /* 0x080fe20000000014 */
[----:B------:R-:W-:Y:S01]  /*44d0*/  HADD2 R36, R25, -1040, -1040 ;  /* 0xe410e41019247430 */ /* 0x000fe20000000000 */
[----:B------:R-:W-:Y:S01]  /*44e0*/  LOP3.LUT R24, R78, 0x80008, R23, 0xf8, !PT ;  /* 0x000800084e187812 */ /* 0x000fe200078ef817 */
[----:B------:R-:W-:Y:S01]  /*44f0*/  HADD2 R76, R22, -1040, -1040 ;  /* 0xe410e410164c7430 */ /* 0x000fe20000000000 */
[----:B------:R-:W-:Y:S01]  /*4500*/  SHF.R.U32.HI R23, RZ, 0xc, R30 ;  /* 0x0000000cff177819 */ /* 0x000fe2000001161e */
[-C--:B------:R-:W-:Y:S01]  /*4510*/  HFMA2 R21, R36, R37.reuse, R21 ;  /* 0x0000002524157231 */ /* 0x080fe20000000015 */
[----:B------:R-:W-:Y:S01]  /*4520*/  SHF.R.U32.HI R22, RZ, 0xc, R31 ;  /* 0x0000000cff167819 */ /* 0x000fe2000001161f */
[----:B------:R-:W-:Y:S01]  /*4530*/  HFMA2 R84, R74, R37, R84 ;  /* 0x000000254a547231 */ /* 0x000fe20000000054 */
[----:B------:R-:W-:Y:S01]  /*4540*/  LOP3.LUT R26, R82, 0x80008, R23, 0xf8, !PT ;  /* 0x00080008521a7812 */ /* 0x000fe200078ef817 */
[----:B------:R-:W-:Y:S01]  /*4550*/  HFMA2.MMA R85, R76, R37, R85 ;  /* 0x000000254c557235 */ /* 0x000fe20000000055 */
[----:B------:R-:W-:Y:S01]  /*4560*/  LOP3.LUT R27, R83, 0x80008, R22, 0xf8, !PT ;  /* 0x00080008531b7812 */ /* 0x000fe200078ef816 */
[-C--:B------:R-:W-:Y:S01]  /*4570*/  HFMA2.MMA R37, R6, R38.reuse, R20 ;  /* 0x0000002606257235 */ /* 0x080fe20000000014 */
[-C--:B------:R-:W-:Y:S01]  /*4580*/  HFMA2 R83, R5, R38.reuse, R21 ;  /* 0x0000002605537231 */ /* 0x080fe20000000015 */
[----:B------:R-:W-:Y:S01]  /*4590*/  SHF.R.U32.HI R28, RZ, 0xa, R28 ;  /* 0x0000000aff1c7819 */ /* 0x000fe2000001161c */
[----:B------:R-:W0:Y:S01]  /*45a0*/  LDS.128 R20, [UR4+0x30] ;  /* 0x00003004ff147984 */ /* 0x000e220008000c00 */
[----:B------:R-:W-:Y:S01]  /*45b0*/  SHF.R.U32.HI R30, RZ, 0xa, R30 ;  /* 0x0000000aff1e7819 */ /* 0x000fe2000001161e */
[----:B------:R-:W-:Y:S01]  /*45c0*/  HFMA2.MMA R85, R8, R38, R85 ;  /* 0x0000002608557235 */ /* 0x000fe20000000055 */
[----:B------:R-:W-:Y:S01]  /*45d0*/  LOP3.LUT R28, R28, 0x1f001f, RZ, 0xc0, !PT ;  /* 0x001f001f1c1c7812 */ /* 0x000fe200078ec0ff */
[----:B------:R-:W-:Y:S01]  /*45e0*/  HFMA2 R84, R7, R38, R84 ;  /* 0x0000002607547231 */ /* 0x000fe20000000054 */
[----:B------:R-:W-:-:S02]  /*45f0*/  SHF.R.U32.HI R25, RZ, 0xc, R29 ;  /* 0x0000000cff197819 */ /* 0x000fc4000001161d */
[----:B------:R-:W-:Y:S02]  /*4600*/  SHF.R.U32.HI R29, RZ, 0xa, R29 ;  /* 0x0000000aff1d7819 */ /* 0x000fe4000001161d */
[----:B------:R-:W-:Y:S02]  /*4610*/  SHF.R.U32.HI R31, RZ, 0xa, R31 ;  /* 0x0000000aff1f7819 */ /* 0x000fe4000001161f */
[----:B------:R-:W-:Y:S02]  /*4620*/  LOP3.LUT R28, R28, 0x64006400, RZ, 0xfc, !PT ;  /* 0x640064001c1c7812 */ /* 0x000fe400078efcff */
[----:B------:R-:W-:Y:S02]  /*4630*/  LOP3.LUT R30, R30, 0x1f001f, RZ, 0xc0, !PT ;  /* 0x001f001f1e1e7812 */ /* 0x000fe400078ec0ff */
        /* <DEDUP_REMOVED lines=8> */
[----:B------:R-:W-:Y:S01]  /*46c0*/  LOP3.LUT R25, R80, 0x80008, R25, 0xf8, !PT ;  /* 0x0008000850197812 */ /* 0x000fe200078ef819 */
[----:B------:R-:W-:Y:S01]  /*46d0*/  HADD2 R80, R29, -1040, -1040 ;  /* 0xe410e4101d507430 */ /* 0x000fe20000000000 */
[----:B------:R-:W-:Y:S01]  /*46e0*/  LOP3.LUT R85, R32, 0x1f001f, RZ, 0xc0, !PT ;  /* 0x001f001f20557812 */ /* 0x000fe200078ec0ff */
[----:B------:R-:W-:Y:S02]  /*46f0*/  HADD2 R38, R31, -1040, -1040 ;  /* 0xe410e4101f267430 */ /* 0x000fe40000000000 */
[-C--:B------:R-:W-:Y:S01]  /*4700*/  HFMA2 R84, R80, R39.reuse, R84 ;  /* 0x0000002750547231 */ /* 0x080fe20000000054 */
[----:B------:R-:W-:Y:S01]  /*4710*/  HFMA2.MMA R29, R78, R39, R37 ;  /* 0x000000274e1d7235 */ /* 0x000fe20000000025 */
[----:B------:R-:W-:Y:S01]  /*4720*/  HFMA2 R30, R38, R39, R83 ;  /* 0x00000027261e7231 */ /* 0x000fe20000000053 */
[----:B------:R-:W-:-:S02]  /*4730*/  LOP3.LUT R85, R85, 0x64006400, RZ, 0xfc, !PT ;  /* 0x6400640055557812 */ /* 0x000fc400078efcff */
[----:B------:R-:W-:Y:S02]  /*4740*/  LOP3.LUT R39, R34, 0x1f001f, RZ, 0xc0, !PT ;  /* 0x001f001f22277812 */ /* 0x000fe400078ec0ff */
[----:B------:R-:W-:Y:S01]  /*4750*/  LOP3.LUT R83, R33, 0x1f001f, RZ, 0xc0, !PT ;  /* 0x001f001f21537812 */ /* 0x000fe200078ec0ff */
[----:B------:R-:W-:Y:S01]  /*4760*/  HADD2 R85, R85, -1040, -1040 ;  /* 0xe410e41055557430 */ /* 0x000fe20000000000 */
[----:B------:R-:W-:Y:S02]  /*4770*/  LOP3.LUT R39, R39, 0x64006400, RZ, 0xfc, !PT ;  /* 0x6400640027277812 */ /* 0x000fe400078efcff */
[----:B------:R-:W-:Y:S02]  /*4780*/  LOP3.LUT R37, R35, 0x1f001f, RZ, 0xc0, !PT ;  /* 0x001f001f23257812 */ /* 0x000fe400078ec0ff */
[----:B------:R-:W-:Y:S01]  /*4790*/  LOP3.LUT R83, R83, 0x64006400, RZ, 0xfc, !PT ;  /* 0x6400640053537812 */ /* 0x000fe200078efcff */
[----:B------:R-:W-:Y:S01]  /*47a0*/  HADD2 R39, R39, -1040, -1040 ;  /* 0xe410e41027277430 */ /* 0x000fe20000000000 */
[----:B0-----:R-:W-:Y:S01]  /*47b0*/  HFMA2.MMA R31, R85, R20, R28 ;  /* 0x00000014551f7235 */ /* 0x001fe2000000001c */
[----:B------:R-:W-:-:S02]  /*47c0*/  LOP3.LUT R37, R37, 0x64006400, RZ, 0xfc, !PT ;  /* 0x6400640025257812 */ /* 0x000fc400078efcff */
[----:B------:R-:W-:Y:S02]  /*47d0*/  HADD2 R83, R83, -1040, -1040 ;  /* 0xe410e41053537430 */ /* 0x000fe40000000000 */
[----:B------:R-:W-:Y:S01]  /*47e0*/  HFMA2.MMA R28, R39, R20, R29 ;  /* 0x00000014271c7235 */ /* 0x000fe2000000001d */
[----:B------:R-:W-:Y:S01]  /*47f0*/  HADD2 R37, R37, -1040, -1040 ;  /* 0xe410e41025257430 */ /* 0x000fe20000000000 */
[-C--:B------:R-:W-:Y:S01]  /*4800*/  HFMA2.MMA R29, R4, R21.reuse, R31 ;  /* 0x00000015041d7235 */ /* 0x080fe2000000001f */
[--C-:B------:R-:W-:Y:S01]  /*4810*/  SHF.R.U32.HI R31, RZ, 0xb, R32.reuse ;  /* 0x0000000bff1f7819 */ /* 0x100fe20000011620 */
[-C--:B------:R-:W-:Y:S01]  /*4820*/  HFMA2 R84, R83, R20.reuse, R84 ;  /* 0x0000001453547231 */ /* 0x080fe20000000054 */
[----:B------:R-:W-:Y:S01]  /*4830*/  SHF.R.U32.HI R32, RZ, 0xa, R32 ;  /* 0x0000000aff207819 */ /* 0x000fe20000011620 */
[----:B------:R-:W-:Y:S01]  /*4840*/  HFMA2 R30, R37, R20, R30 ;  /* 0x00000014251e7231 */ /* 0x000fe2000000001e */
[----:B------:R-:W-:Y:S01]  /*4850*/  LOP3.LUT R24, R24, 0x100010, R31, 0xf8, !PT ;  /* 0x0010001018187812 */ /* 0x000fe200078ef81f */
[-C--:B------:R-:W-:Y:S01]  /*4860*/  HFMA2 R20, R3, R21.reuse, R84 ;  /* 0x0000001503147231 */ /* 0x080fe20000000054 */
[--C-:B------:R-:W-:Y:S01]  /*4870*/  SHF.R.U32.HI R31, RZ, 0xb, R34.reuse ;  /* 0x0000000bff1f7819 */ /* 0x100fe20000011622 */
[----:B------:R-:W-:Y:S01]  /*4880*/  HFMA2.MMA R28, R2, R21, R28 ;  /* 0x00000015021c7235 */ /* 0x000fe2000000001c */
[----:B------:R-:W-:Y:S01]  /*4890*/  SHF.R.U32.HI R34, RZ, 0xa, R34 ;  /* 0x0000000aff227819 */ /* 0x000fe20000011622 */
[----:B------:R-:W-:Y:S01]  /*48a0*/  HFMA2 R21, R0, R21, R30 ;  /* 0x0000001500157231 */ /* 0x000fe2000000001e */
[----:B------:R-:W-:-:S02]  /*48b0*/  LOP3.LUT R32, R32, 0x1f001f, RZ, 0xc0, !PT ;  /* 0x001f001f20207812 */ /* 0x000fc400078ec0ff */
[--C-:B------:R-:W-:Y:S02]  /*48c0*/  SHF.R.U32.HI R30, RZ, 0xb, R33.reuse ;  /* 0x0000000bff1e7819 */ /* 0x100fe40000011621 */
[----:B------:R-:W-:Y:S02]  /*48d0*/  LOP3.LUT R34, R34, 0x1f001f, RZ, 0xc0, !PT ;  /* 0x001f001f22227812 */ /* 0x000fe400078ec0ff */
[----:B------:R-:W-:Y:S02]  /*48e0*/  LOP3.LUT R32, R32, 0x64006400, RZ, 0xfc, !PT ;  /* 0x6400640020207812 */ /* 0x000fe400078efcff */
[----:B------:R-:W-:Y:S02]  /*48f0*/  SHF.R.U32.HI R33, RZ, 0xa, R33 ;  /* 0x0000000aff217819 */ /* 0x000fe40000011621 */
[----:B------:R-:W-:Y:S01]  /*4900*/  LOP3.LUT R25, R25, 0x100010, R30, 0xf8, !PT ;  /* 0x0010001019197812 */ /* 0x000fe200078ef81e */
[----:B------:R-:W-:Y:S01]  /*4910*/  HADD2 R93, R32, -1040, -1040 ;  /* 0xe410e410205d7430 */ /* 0x000fe20000000000 */
[----:B------:R-:W-:-:S02]  /*4920*/  LOP3.LUT R34, R34, 0x64006400, RZ, 0xfc, !PT ;  /* 0x6400640022227812 */ /* 0x000fc400078efcff */
[----:B------:R-:W-:Y:S02]  /*4930*/  SHF.R.U32.HI R30, RZ, 0xb, R35 ;  /* 0x0000000bff1e7819 */ /* 0x000fe40000011623 */
[----:B------:R-:W-:Y:S01]  /*4940*/  LOP3.LUT R26, R26, 0x100010, R31, 0xf8, !PT ;  /* 0x001000101a1a7812 */ /* 0x000fe200078ef81f */
[----:B------:R-:W-:Y:S01]  /*4950*/  HADD2 R89, R34, -1040, -1040 ;  /* 0xe410e41022597430 */ /* 0x000fe20000000000 */
[----:B------:R-:W-:Y:S01]  /*4960*/  SHF.R.U32.HI R35, RZ, 0xa, R35 ;  /* 0x0000000aff237819 */ /* 0x000fe20000011623 */
[-C--:B------:R-:W-:Y:S01]  /*4970*/  HFMA2.MMA R29, R93, R22.reuse, R29 ;  /* 0x000000165d1d7235 */ /* 0x080fe2000000001d */
[----:B------:R-:W-:Y:S02]  /*4980*/  LOP3.LUT R33, R33, 0x1f001f, RZ, 0xc0, !PT ;  /* 0x001f001f21217812 */ /* 0x000fe400078ec0ff */
[----:B------:R-:W-:Y:S01]  /*4990*/  LOP3.LUT R24, R24, 0x64006400, RZ, 0xfc, !PT ;  /* 0x6400640018187812 */ /* 0x000fe200078efcff */
[----:B------:R-:W-:Y:S01]  /*49a0*/  HFMA2.MMA R28, R89, R22, R28 ;  /* 0x00000016591c7235 */ /* 0x000fe2000000001c */
[----:B------:R-:W-:-:S02]  /*49b0*/  LOP3.LUT R35, R35, 0x1f001f, RZ, 0xc0, !PT ;  /* 0x001f001f23237812 */ /* 0x000fc400078ec0ff */
[----:B------:R-:W-:Y:S01]  /*49c0*/  LOP3.LUT R26, R26, 0x64006400, RZ, 0xfc, !PT ;  /* 0x640064001a1a7812 */ /* 0x000fe200078efcff */
[----:B------:R-:W-:Y:S01]  /*49d0*/  HADD2 R90, R24, -1040, -1040 ;  /* 0xe410e410185a7430 */ /* 0x000fe20000000000 */
[----:B------:R-:W-:Y:S02]  /*49e0*/  LOP3.LUT R33, R33, 0x64006400, RZ, 0xfc, !PT ;  /* 0x6400640021217812 */ /* 0x000fe400078efcff */
        /* <DEDUP_REMOVED lines=178> */
.L_x_1052:
[----:B0-----:R-:W-:Y:S01]  /*5510*/  IADD3 R46, R46, 0x20, RZ ;  /* 0x000000202e2e7810 */ /* 0x001fe20007ffe0ff */
[----:B------:R-:W-:Y:S01]  /*5520*/  IMAD.WIDE R96, R15, 0x4, R96 ;  /* 0x000000040f607825 */ /* 0x000fe200078e0260 */
[----:B------:R-:W-:Y:S02]  /*5530*/  UIADD3 UR4, UR4, 0x40, URZ ;  /* 0x0000004004047890 */ /* 0x000fe4000fffe03f */
[C---:B------:R-:W-:Y:S01]  /*5540*/  ISETP.GE.AND P0, PT, R46.reuse, c[0x0][0x1b0], PT ;  /* 0x00006c002e007a0c */ /* 0x040fe20003f06270 */
[----:B-----5:R-:W-:Y:S01]  /*5550*/  IMAD.MOV.U32 R4, RZ, RZ, R96 ;  /* 0x000000ffff047224 */ /* 0x020fe200078e0060 */
[----:B------:R-:W-:-:S13]  /*5560*/  ISETP.LT.AND P2, PT, R46, R45, PT ;  /* 0x0000002d2e00720c */ /* 0x000fda0003f41270 */
[----:B------:R-:W-:Y:S05]  /*5570*/  @!P0 BRA P2, `(.L_x_1053) ;  /* 0xffffdff000008947 */ /* 0x000fea000103ffff */
.L_x_1051:
[----:B------:R-:W-:Y:S05]  /*5580*/  @!P1 EXIT ;  /* 0x000000000000994d */ /* 0x000fea0003800000 */
[----:B------:R-:W0:Y:S01]  /*5590*/  S2R R3, SR_CTAID.X ;  /* 0x0000000000037919 */ /* 0x000e220000002500 */
[----:B------:R-:W-:-:S03]  /*55a0*/  IMAD.MOV.U32 R9, RZ, RZ, 0x2 ;  /* 0x00000002ff097424 */ /* 0x000fc600078e00ff */
[----:B------:R-:W0:Y:S04]  /*55b0*/  S2R R2, SR_TID.X ;  /* 0x0000000000027919 */ /* 0x000e280000002100 */
[----:B------:R-:W1:Y:S01]  /*55c0*/  S2R R0, SR_CTAID.Y ;  /* 0x0000000000007919 */ /* 0x000e620000002600 */
[----:B0-----:R-:W-:-:S04]  /*55d0*/  IMAD R3, R3, 0x40, R2 ;  /* 0x0000004003037824 */ /* 0x001fc800078e0202 */
[----:B------:R-:W-:Y:S02]  /*55e0*/  IMAD.SHL.U32 R3, R3, 0x4, RZ ;  /* 0x0000000403037824 */ /* 0x000fe400078e00ff */
[----:B-1----:R-:W-:-:S04]  /*55f0*/  IMAD R0, R0, 0x3, RZ ;  /* 0x0000000300007824 */ /* 0x002fc800078e02ff */
        /* <DEDUP_REMOVED lines=8> */
.L_x_1057:
[----:B------:R-:W0:Y:S02]  /*5680*/  LDS R6, [R4] ;  /* 0x0000000004067984 */ /* 0x000e240000000800 */
[----:B0-----:R-:W-:-:S06]  /*5690*/  HADD2 R7, R6, R42 ;  /* 0x0000002a06077230 */ /* 0x001fcc0000000000 */
[----:B------:R-:W0:Y:S02]  /*56a0*/  ATOMS.CAST.SPIN R7, [R4], R6, R7 ;  /* 0x000000060407738d */ /* 0x000e240001800007 */
[----:B0-----:R-:W-:-:S13]  /*56b0*/  ISETP.EQ.U32.AND P0, PT, R7, 0x1, PT ;  /* 0x000000010700780c */ /* 0x001fda0003f02070 */
[----:B------:R-:W-:Y:S05]  /*56c0*/  @!P0 BRA `(.L_x_1057) ;  /* 0xffffffb000008947 */ /* 0x000fea000383ffff */
[----:B------:R-:W-:Y:S05]  /*56d0*/  BRA `(.L_x_1055) ;  /* 0x0000003000007947 */ /* 0x000fea0003800000 */
.L_x_1056:
[----:B------:R-:W2:Y:S02]  /*56e0*/  LD.E R4, [R2.64] ;  /* 0x0000000602047980 */ /* 0x000ea4000c101900 */
[----:B--2---:R-:W-:-:S05]  /*56f0*/  IMAD.IADD R5, R42, 0x1, R4 ;  /* 0x000000012a057824 */ /* 0x004fca00078e0204 */
[----:B------:R0:W-:Y:S02]  /*5700*/  ST.E [R2.64], R5 ;  /* 0x0000000502007985 */ /* 0x0001e4000c101906 */
.L_x_1055:
[----:B------:R-:W-:Y:S05]  /*5710*/  BSYNC B0 ;  /* 0x0000000000007941 */ /* 0x000fea0003800000 */
.L_x_1054:
[----:B------:R-:W2:Y:S01]  /*5720*/  ATOM.E.ADD.F16x2.RN.STRONG.GPU P0, RZ, [R2.64+0x4], R41 ;  /* 0x0000042902ff798a */ /* 0x000ea2000810e9c6 */
[----:B------:R-:W-:Y:S01]  /*5730*/  BSSY B0, `(.L_x_1058) ;  /* 0x000000f000007945 */ /* 0x000fe20003800000 */
[----:B--2---:R-:W-:Y:S05]  /*5740*/  @P0 BRA `(.L_x_1059) ;  /* 0x000000d000000947 */ /* 0x004fea0003800000 */
[----:B------:R-:W1:Y:S02]  /*5750*/  QSPC.E.S P0, RZ, [R2+0x4] ;  /* 0x0000040002ff73aa */ /* 0x000e640000000500 */
[----:B-1----:R-:W-:Y:S05]  /*5760*/  @!P0 BRA `(.L_x_1060) ;  /* 0x0000008000008947 */ /* 0x002fea0003800000 */
[----:B0-----:R-:W-:-:S04]  /*5770*/  IADD3 R2, R2, 0x4, RZ ;  /* 0x0000000402027810 */ /* 0x001fc80007ffe0ff */
[----:B------:R-:W-:-:S05]  /*5780*/  LOP3.LUT R2, R2, 0xffffff, RZ, 0xc0, !PT ;  /* 0x00ffffff02027812 */ /* 0x000fca00078ec0ff */
.L_x_1061:
[----:B------:R-:W0:Y:S02]  /*5790*/  LDS R4, [R2] ;  /* 0x0000000002047984 */ /* 0x000e240000000800 */
[----:B0-----:R-:W-:-:S10]  /*57a0*/  HFMA2.MMA R5, R4, 1, 1, R41 ;  /* 0x3c003c0004057835 */ /* 0x001fd40000000029 */
[----:B------:R-:W0:Y:S02]  /*57b0*/  ATOMS.CAST.SPIN R5, [R2], R4, R5 ;  /* 0x000000040205738d */ /* 0x000e240001800005 */
[----:B0-----:R-:W-:-:S13]  /*57c0*/  ISETP.EQ.U32.AND P0, PT, R5, 0x1, PT ;  /* 0x000000010500780c */ /* 0x001fda0003f02070 */
[----:B------:R-:W-:Y:S05]  /*57d0*/  @!P0 BRA `(.L_x_1061) ;  /* 0xffffffb000008947 */ /* 0x000fea000383ffff */
[----:B------:R-:W-:Y:S05]  /*57e0*/  BRA `(.L_x_1059) ;  /* 0x0000003000007947 */ /* 0x000fea0003800000 */
.L_x_1060:
[----:B------:R-:W2:Y:S02]  /*57f0*/  LD.E R4, [R2.64+0x4] ;  /* 0x0000040602047980 */ /* 0x000ea4000c101900 */
[----:B0-2---:R-:W-:-:S05]  /*5800*/  IMAD.IADD R5, R41, 0x1, R4 ;  /* 0x0000000129057824 */ /* 0x005fca00078e0204 */
[----:B------:R0:W-:Y:S02]  /*5810*/  ST.E [R2.64+0x4], R5 ;  /* 0x0000040502007985 */ /* 0x0001e4000c101906 */
.L_x_1059:
[----:B------:R-:W-:Y:S05]  /*5820*/  BSYNC B0 ;  /* 0x0000000000007941 */ /* 0x000fea0003800000 */
.L_x_1058:
[----:B------:R-:W-:-:S13]  /*5830*/  ISETP.GE.AND P0, PT, R43, 0x2, PT ;  /* 0x000000022b00780c */ /* 0x000fda0003f06270 */
        /* <DEDUP_REMOVED lines=9> */
.L_x_1065:
[----:B------:R-:W0:Y:S02]  /*58d0*/  LDS R6, [R4] ;  /* 0x0000000004067984 */ /* 0x000e240000000800 */
[----:B0-----:R-:W-:-:S06]  /*58e0*/  HADD2 R7, R6, R40 ;  /* 0x0000002806077230 */ /* 0x001fcc0000000000 */
[----:B------:R-:W0:Y:S02]  /*58f0*/  ATOMS.CAST.SPIN R7, [R4], R6, R7 ;  /* 0x000000060407738d */ /* 0x000e240001800007 */
[----:B0-----:R-:W-:-:S13]  /*5900*/  ISETP.EQ.U32.AND P0, PT, R7, 0x1, PT ;  /* 0x000000010700780c */ /* 0x001fda0003f02070 */
[----:B------:R-:W-:Y:S05]  /*5910*/  @!P0 BRA `(.L_x_1065) ;  /* 0xffffffb000008947 */ /* 0x000fea000383ffff */
[----:B------:R-:W-:Y:S05]  /*5920*/  BRA `(.L_x_1063) ;  /* 0x0000003000007947 */ /* 0x000fea0003800000 */
.L_x_1064:
[----:B------:R-:W2:Y:S02]  /*5930*/  LD.E R4, [R2.64] ;  /* 0x0000000602047980 */ /* 0x000ea4000c101900 */
[----:B--2---:R-:W-:-:S05]  /*5940*/  IMAD.IADD R5, R40, 0x1, R4 ;  /* 0x0000000128057824 */ /* 0x004fca00078e0204 */
[----:B------:R0:W-:Y:S02]  /*5950*/  ST.E [R2.64], R5 ;  /* 0x0000000502007985 */ /* 0x0001e4000c101906 */
.L_x_1063:
[----:B------:R-:W-:Y:S05]  /*5960*/  BSYNC B0 ;  /* 0x0000000000007941 */ /* 0x000fea0003800000 */
.L_x_1062:
[----:B------:R-:W2:Y:S01]  /*5970*/  ATOM.E.ADD.F16x2.RN.STRONG.GPU P0, RZ, [R2.64+0x4], R19 ;  /* 0x0000041302ff798a */ /* 0x000ea2000810e9c6 */
[----:B------:R-:W-:Y:S01]  /*5980*/  BSSY B0, `(.L_x_1066) ;  /* 0x000000f000007945 */ /* 0x000fe20003800000 */
[----:B--2---:R-:W-:Y:S05]  /*5990*/  @P0 BRA `(.L_x_1067) ;  /* 0x000000d000000947 */ /* 0x004fea0003800000 */
[----:B------:R-:W1:Y:S02]  /*59a0*/  QSPC.E.S P0, RZ, [R2+0x4] ;  /* 0x0000040002ff73aa */ /* 0x000e640000000500 */
[----:B-1----:R-:W-:Y:S05]  /*59b0*/  @!P0 BRA `(.L_x_1068) ;  /* 0x0000008000008947 */ /* 0x002fea0003800000 */
[----:B0-----:R-:W-:-:S04]  /*59c0*/  IADD3 R2, R2, 0x4, RZ ;  /* 0x0000000402027810 */ /* 0x001fc80007ffe0ff */
[----:B------:R-:W-:-:S05]  /*59d0*/  LOP3.LUT R2, R2, 0xffffff, RZ, 0xc0, !PT ;  /* 0x00ffffff02027812 */ /* 0x000fca00078ec0ff */
.L_x_1069:
[----:B------:R-:W0:Y:S02]  /*59e0*/  LDS R4, [R2] ;  /* 0x0000000002047984 */ /* 0x000e240000000800 */
[----:B0-----:R-:W-:-:S10]  /*59f0*/  HFMA2.MMA R5, R4, 1, 1, R19 ;  /* 0x3c003c0004057835 */ /* 0x001fd40000000013 */
[----:B------:R-:W0:Y:S02]  /*5a00*/  ATOMS.CAST.SPIN R5, [R2], R4, R5 ;  /* 0x000000040205738d */ /* 0x000e240001800005 */
[----:B0-----:R-:W-:-:S13]  /*5a10*/  ISETP.EQ.U32.AND P0, PT, R5, 0x1, PT ;  /* 0x000000010500780c */ /* 0x001fda0003f02070 */
[----:B------:R-:W-:Y:S05]  /*5a20*/  @!P0 BRA `(.L_x_1069) ;  /* 0xffffffb000008947 */ /* 0x000fea000383ffff */
[----:B------:R-:W-:Y:S05]  /*5a30*/  BRA `(.L_x_1067) ;  /* 0x0000003000007947 */ /* 0x000fea0003800000 */
.L_x_1068:
[----:B------:R-:W2:Y:S02]  /*5a40*/  LD.E R4, [R2.64+0x4] ;  /* 0x0000040602047980 */ /* 0x000ea4000c101900 */
[----:B0-2---:R-:W-:-:S05]  /*5a50*/  IMAD.IADD R5, R19, 0x1, R4 ;  /* 0x0000000113057824 */ /* 0x005fca00078e0204 */
[----:B------:R0:W-:Y:S02]  /*5a60*/  ST.E [R2.64+0x4], R5 ;  /* 0x0000040502007985 */ /* 0x0001e4000c101906 */
.L_x_1067:
[----:B------:R-:W-:Y:S05]  /*5a70*/  BSYNC B0 ;  /* 0x0000000000007941 */ /* 0x000fea0003800000 */
.L_x_1066:
[----:B------:R-:W-:-:S13]  /*5a80*/  ISETP.NE.AND P0, PT, R43, 0x2, PT ;  /* 0x000000022b00780c */ /* 0x000fda0003f05270 */
[----:B------:R-:W-:Y:S05]  /*5a90*/  @!P0 EXIT ;  /* 0x000000000000894d */ /* 0x000fea0003800000 */
[----:B0-----:R-:W-:-:S05]  /*5aa0*/  IADD3 R2, R0, c[0x0][0x18c], RZ ;  /* 0x0000630000027a10 */ /* 0x001fca0007ffe0ff */
[----:B------:R-:W-:-:S05]  /*5ab0*/  IMAD.WIDE R2, R2, R9, c[0x0][0x180] ;  /* 0x0000600002027625 */ /* 0x000fca00078e0209 */
[----:B------:R-:W2:Y:S01]  /*5ac0*/  ATOM.E.ADD.F16x2.RN.STRONG.GPU P0, RZ, [R2.64], R18 ;  /* 0x0000001202ff798a */ /* 0x000ea2000810e9c6 */
[----:B------:R-:W-:Y:S01]  /*5ad0*/  BSSY B0, `(.L_x_1070) ;  /* 0x000000e000007945 */ /* 0x000fe20003800000 */
[----:B--2---:R-:W-:Y:S05]  /*5ae0*/  @P0 BRA `(.L_x_1071) ;  /* 0x000000c000000947 */ /* 0x004fea0003800000 */
[----:B------:R-:W0:Y:S02]  /*5af0*/  QSPC.E.S P0, RZ, [R2] ;  /* 0x0000000002ff73aa */ /* 0x000e240000000500 */
[----:B0-----:R-:W-:Y:S05]  /*5b00*/  @!P0 BRA `(.L_x_1072) ;  /* 0x0000007000008947 */ /* 0x001fea0003800000 */
[----:B------:R-:W-:-:S05]  /*5b10*/  LOP3.LUT R0, R2, 0xffffff, RZ, 0xc0, !PT ;  /* 0x00ffffff02007812 */ /* 0x000fca00078ec0ff */
.L_x_1073:
[----:B------:R-:W0:Y:S02]  /*5b20*/  LDS R4, [R0] ;  /* 0x0000000000047984 */ /* 0x000e240000000800 */
[----:B0-----:R-:W-:-:S06]  /*5b30*/  HADD2 R5, R4, R18 ;  /* 0x0000001204057230 */ /* 0x001fcc0000000000 */
[----:B------:R-:W0:Y:S02]  /*5b40*/  ATOMS.CAST.SPIN R5, [R0], R4, R5 ;  /* 0x000000040005738d */ /* 0x000e240001800005 */
[----:B0-----:R-:W-:-:S13]  /*5b50*/  ISETP.EQ.U32.AND P0, PT, R5, 0x1, PT ;  /* 0x000000010500780c */ /* 0x001fda0003f02070 */
[----:B------:R-:W-:Y:S05]  /*5b60*/  @!P0 BRA `(.L_x_1073) ;  /* 0xffffffb000008947 */ /* 0x000fea000383ffff */
[----:B------:R-:W-:Y:S05]  /*5b70*/  BRA `(.L_x_1071) ;  /* 0x0000003000007947 */ /* 0x000fea0003800000 */
.L_x_1072:
[----:B------:R-:W2:Y:S02]  /*5b80*/  LD.E R0, [R2.64] ;  /* 0x0000000602007980 */ /* 0x000ea4000c101900 */
[----:B--2---:R-:W-:-:S05]  /*5b90*/  IMAD.IADD R5, R18, 0x1, R0 ;  /* 0x0000000112057824 */ /* 0x004fca00078e0200 */
[----:B------:R0:W-:Y:S02]  /*5ba0*/  ST.E [R2.64], R5 ;  /* 0x0000000502007985 */ /* 0x0001e4000c101906 */
.L_x_1071:
[----:B------:R-:W-:Y:S05]  /*5bb0*/  BSYNC B0 ;  /* 0x0000000000007941 */ /* 0x000fea0003800000 */
.L_x_1070:
[----:B------:R-:W2:Y:S02]  /*5bc0*/  ATOM.E.ADD.F16x2.RN.STRONG.GPU P0, RZ, [R2.64+0x4], R17 ;  /* 0x0000041102ff798a */ /* 0x000ea4000810e9c6 */
[----:B--2---:R-:W-:Y:S05]  /*5bd0*/  @P0 EXIT ;  /* 0x000000000000094d */ /* 0x004fea0003800000 */
[----:B------:R-:W1:Y:S02]  /*5be0*/  QSPC.E.S P0, RZ, [R2+0x4] ;  /* 0x0000040002ff73aa */ /* 0x000e640000000500 */
[----:B-1----:R-:W-:Y:S05]  /*5bf0*/  @!P0 BRA `(.L_x_1074) ;  /* 0x0000008000008947 */ /* 0x002fea0003800000 */
[----:B0-----:R-:W-:-:S04]  /*5c00*/  IADD3 R2, R2, 0x4, RZ ;  /* 0x0000000402027810 */ /* 0x001fc80007ffe0ff */
[----:B------:R-:W-:-:S05]  /*5c10*/  LOP3.LUT R2, R2, 0xffffff, RZ, 0xc0, !PT ;  /* 0x00ffffff02027812 */ /* 0x000fca00078ec0ff */
.L_x_1075:
[----:B------:R-:W0:Y:S02]  /*5c20*/  LDS R4, [R2] ;  /* 0x0000000002047984 */ /* 0x000e240000000800 */
[----:B0-----:R-:W-:-:S10]  /*5c30*/  HFMA2.MMA R5, R4, 1, 1, R17 ;  /* 0x3c003c0004057835 */ /* 0x001fd40000000011 */
[----:B------:R-:W0:Y:S02]  /*5c40*/  ATOMS.CAST.SPIN R5, [R2], R4, R5 ;  /* 0x000000040205738d */ /* 0x000e240001800005 */
[----:B0-----:R-:W-:-:S13]  /*5c50*/  ISETP.EQ.U32.AND P0, PT, R5, 0x1, PT ;  /* 0x000000010500780c */ /* 0x001fda0003f02070 */
[----:B------:R-:W-:Y:S05]  /*5c60*/  @!P0 BRA `(.L_x_1075) ;  /* 0xffffffb000008947 */ /* 0x000fea000383ffff */
[----:B------:R-:W-:Y:S05]  /*5c70*/  EXIT ;  /* 0x000000000000794d */ /* 0x000fea0003800000 */
.L_x_1074:
[----:B------:R-:W2:Y:S02]  /*5c80*/  LD.E R0, [R2.64+0x4] ;  /* 0x0000040602007980 */ /* 0x000ea4000c101900 */
[----:B0-2---:R-:W-:-:S05]  /*5c90*/  IMAD.IADD R5, R17, 0x1, R0 ;  /* 0x0000000111057824 */ /* 0x005fca00078e0200 */
[----:B------:R-:W-:Y:S01]  /*5ca0*/  ST.E [R2.64+0x4], R5 ;  /* 0x0000040502007985 */ /* 0x000fe2000c101906 */
[----:B------:R-:W-:Y:S05]  /*5cb0*/  EXIT ;  /* 0x000000000000794d */ /* 0x000fea0003800000 */
.L_x_1076:
        /* <DEDUP_REMOVED lines=12> */
.L_x_2830:


//--------------------- .text._Z23gemm_half_q_half_kernelILi3ELi16ELb0ELb0ELi64EEvPK6__halfPKjS4_S2_PS0_iiiiPKtS7_iiiiiibS2_i --------------------------
	.section	.text._Z23gemm_half_q_half_kernelILi3ELi16ELb0ELb0ELi64EEvPK6__halfPKjS4_S2_PS0_iiiiPKtS7_iiiiiibS2_i,"ax",@progbits
	.sectioninfo	@"SHI_REGISTERS=100"
	.align	128
        .global         _Z23gemm_half_q_half_kernelILi3ELi16ELb0ELb0ELi64EEvPK6__halfPKjS4_S2_PS0_iiiiPKtS7_iiiiiibS2_i
        .type           _Z23gemm_half_q_half_kernelILi3ELi16ELb0ELb0ELi64EEvPK6__halfPKjS4_S2_PS0_iiiiPKtS7_iiiiiibS2_i,@function
        .size           _Z23gemm_half_q_half_kernelILi3ELi16ELb0ELb0ELi64EEvPK6__halfPKjS4_S2_PS0_iiiiPKtS7_iiiiiibS2_i,(.L_x_2831 - _Z23gemm_half_q_half_kernelILi3ELi16ELb0ELb0ELi64EEvPK6__halfPKjS4_S2_PS0_iiiiPKtS7_iiiiiibS2_i)
        .other          _Z23gemm_half_q_half_kernelILi3ELi16ELb0ELb0ELi64EEvPK6__halfPKjS4_S2_PS0_iiiiPKtS7_iiiiiibS2_i,@"STO_CUDA_ENTRY STV_DEFAULT"
_Z23gemm_half_q_half_kernelILi3ELi16ELb0ELb0ELi64EEvPK6__halfPKjS4_S2_PS0_iiiiPKtS7_iiiiiibS2_i:
.text._Z23gemm_half_q_half_kernelILi3ELi16ELb0ELb0ELi64EEvPK6__halfPKjS4_S2_PS0_iiiiPKtS7_iiiiiibS2_i:
        /* <DEDUP_REMOVED lines=40> */
.L_x_1081:
        /* <DEDUP_REMOVED lines=17> */
.L_x_1080:
        /* <DEDUP_REMOVED lines=17> */
.L_x_1079:
        /* <DEDUP_REMOVED lines=13> */
.L_x_1083:
        /* <DEDUP_REMOVED lines=17> */
.L_x_1082:
        /* <DEDUP_REMOVED lines=15> */
.L_x_1078:
[----:B------:R-:W-:Y:S05]  /*0770*/  BSYNC B0 ;  /* 0x0000000000007941 */ /* 0x000fea0003800000 */
.L_x_1077:
        /* <DEDUP_REMOVED lines=18> */
.L_x_1086:
        /* <DEDUP_REMOVED lines=11> */
.L_x_1085:
        /* <DEDUP_REMOVED lines=10> */
.L_x_1084:
        /* <DEDUP_REMOVED lines=27> */
[----:B------:R-:W-:Y:S02]  /*0ba0*/  @P4 LEA.HI R8, R3, R8, RZ, 0x5 ;  /* 0x0000000803084211 */ /* 0x000fe400078f28ff */
[----:B------:R-:W-:Y:S02]  /*0bb0*/  @P5 LEA.HI R9, R2, R9, RZ, 0x5 ;  /* 0x0000000902095211 */ /* 0x000fe400078f28ff */
[----:B------:R-:W-:Y:S01]  /*0bc0*/  CS2R R2, SRZ ;  /* 0x0000000000027805 */ /* 0x000fe2000001ff00 */
[----:B------:R-:W-:Y:S01]  /*0bd0*/  @P2 IADD3 R10, R5, -c[0x0][0x1b8], RZ ;  /* 0x80006e00050a2a10 */ /* 0x000fe20007ffe0ff */
[----:B------:R-:W-:Y:S01]  /*0be0*/  @P0 IMAD R3, R4, 0x6, RZ ;  /* 0x0000000604030824 */ /* 0x000fe200078e02ff */
[----:B------:R-:W-:Y:S01]  /*0bf0*/  ISETP.GE.AND P0, PT, R46, R45, PT ;  /* 0x0000002d2e00720c */ /* 0x000fe20003f06270 */
[----:B------:R-:W-:Y:S01]  /*0c00*/  IMAD.MOV.U32 R5, RZ, RZ, RZ ;  /* 0x000000ffff057224 */ /* 0x000fe200078e00ff */
        /* <DEDUP_REMOVED lines=24> */
.L_x_1088:
        /* <DEDUP_REMOVED lines=43> */
.L_x_1087:
[----:B------:R-:W-:Y:S02]  /*1040*/  ISETP.GE.OR P0, PT, R46, c[0x0][0x1b0], P0 ;  /* 0x00006c002e007a0c */ /* 0x000fe40000706670 */
[----:B------:R-:W-:Y:S02]  /*1050*/  IADD3 R0, R19, R20, R18 ;  /* 0x0000001413007210 */ /* 0x000fe40007ffe012 */
[----:B------:R-:W-:Y:S02]  /*1060*/  PRMT R43, RZ, 0x5410, RZ ;  /* 0x00005410ff2b7816 */ /* 0x000fe400000000ff */
[----:B------:R-:W-:Y:S02]  /*1070*/  PRMT R42, RZ, 0x5410, RZ ;  /* 0x00005410ff2a7816 */ /* 0x000fe400000000ff */
[----:B------:R-:W-:Y:S02]  /*1080*/  PRMT R41, RZ, 0x5410, RZ ;  /* 0x00005410ff297816 */ /* 0x000fe400000000ff */
[----:B------:R-:W-:-:S02]  /*1090*/  PRMT R40, RZ, 0x5410, RZ ;  /* 0x00005410ff287816 */ /* 0x000fc400000000ff */
        /* <DEDUP_REMOVED lines=16> */
.L_x_1091:
[----:B------:R-:W-:Y:S01]  /*11a0*/  ISETP.NE.AND P0, PT, R46, R16, PT ;  /* 0x000000102e00720c */ /* 0x000fe20003f05270 */
[----:B------:R-:W-:Y:S02]  /*11b0*/  IMAD.MOV.U32 R15, RZ, RZ, 0x4 ;  /* 0x00000004ff0f7424 */ /* 0x000fe400078e00ff */
[----:B------:R-:W-:-:S04]  /*11c0*/  IMAD.MOV.U32 R4, RZ, RZ, R0 ;  /* 0x000000ffff047224 */ /* 0x000fc800078e0000 */
[----:B0-----:R-:W-:Y:S02]  /*11d0*/  IMAD.WIDE R8, R15, c[0x0][0x18c], R4 ;  /* 0x000063000f087a25 */ /* 0x001fe400078e0204 */
[----:B------:R-:W5:Y:S04]  /*11e0*/  LDG.E.128.CONSTANT R4, [R4.64] ;  /* 0x0000000604047981 */ /* 0x000f68000c1e9d00 */
[----:B------:R-:W-:Y:S01]  /*11f0*/  @!P0 IADD3 R18, R18, 0x1, RZ ;  /* 0x0000000112128810 */ /* 0x000fe20007ffe0ff */
[----:B------:R-:W-:Y:S02]  /*1200*/  @!P0 IMAD.SHL.U32 R2, R46, 0x2, RZ ;  /* 0x000000022e028824 */ /* 0x000fe400078e00ff */
[----:B------:R-:W-:Y:S02]  /*1210*/  @!P0 IMAD.MOV.U32 R3, RZ, RZ, 0x2 ;  /* 0x00000002ff038424 */ /* 0x000fe400078e00ff */
[----:B------:R-:W-:-:S02]  /*1220*/  @!P0 IMAD R0, R18, 0x8, R1 ;  /* 0x0000000812008824 */ /* 0x000fc400078e0201 */
[C---:B------:R-:W-:Y:S02]  /*1230*/  IMAD.WIDE R24, R15.reuse, c[0x0][0x18c], R8 ;  /* 0x000063000f187a25 */ /* 0x040fe400078e0208 */
[----:B------:R-:W5:Y:S02]  /*1240*/  LDG.E.128.CONSTANT R8, [R8.64] ;  /* 0x0000000608087981 */ /* 0x000f64000c1e9d00 */
        /* <DEDUP_REMOVED lines=495> */
.L_x_1090:
[----:B0-----:R-:W-:Y:S01]  /*3140*/  IADD3 R46, R46, 0x20, RZ ;  /* 0x000000202e2e7810 */ /* 0x001fe20007ffe0ff */
[----:B-----5:R-:W-:Y:S01]  /*3150*/  IMAD.WIDE R4, R15, c[0x0][0x18c], R96 ;  /* 0x000063000f047a25 */ /* 0x020fe200078e0260 */
[----:B------:R-:W-:Y:S02]  /*3160*/  UIADD3 UR4, UR4, 0x40, URZ ;  /* 0x0000004004047890 */ /* 0x000fe4000fffe03f */
[C---:B------:R-:W-:Y:S01]  /*3170*/  ISETP.GE.AND P0, PT, R46.reuse, c[0x0][0x1b0], PT ;  /* 0x00006c002e007a0c */ /* 0x040fe20003f06270 */
[----:B------:R-:W-:Y:S01]  /*3180*/  IMAD.MOV.U32 R0, RZ, RZ, R4 ;  /* 0x000000ffff007224 */ /* 0x000fe200078e0004 */
[----:B------:R-:W-:-:S13]  /*3190*/  ISETP.LT.AND P2, PT, R46, R45, PT ;  /* 0x0000002d2e00720c */ /* 0x000fda0003f41270 */
[----:B------:R-:W-:Y:S05]  /*31a0*/  @!P0 BRA P2, `(.L_x_1091) ;  /* 0xffffdff000008947 */ /* 0x000fea000103ffff */
.L_x_1089:
[----:B------:R-:W-:Y:S05]  /*31b0*/  @!P1 EXIT ;  /* 0x000000000000994d */ /* 0x000fea0003800000 */
[----:B-1----:R-:W1:Y:S01]  /*31c0*/  S2R R3, SR_CTAID.X ;  /* 0x0000000000037919 */ /* 0x002e620000002500 */
[----:B0-----:R-:W-:-:S03]  /*31d0*/  IMAD.MOV.U32 R9, RZ, RZ, 0x2 ;  /* 0x00000002ff097424 */ /* 0x001fc600078e00ff */
        /* <DEDUP_REMOVED lines=13> */
.L_x_1095:
[----:B------:R-:W0:Y:S02]  /*32b0*/  LDS R6, [R4] ;  /* 0x0000000004067984 */ /* 0x000e240000000800 */
[----:B0-----:R-:W-:-:S06]  /*32c0*/  HADD2 R7, R6, R43 ;  /* 0x0000002b06077230 */ /* 0x001fcc0000000000 */
[----:B------:R-:W0:Y:S02]  /*32d0*/  ATOMS.CAST.SPIN R7, [R4], R6, R7 ;  /* 0x000000060407738d */ /* 0x000e240001800007 */
[----:B0-----:R-:W-:-:S13]  /*32e0*/  ISETP.EQ.U32.AND P0, PT, R7, 0x1, PT ;  /* 0x000000010700780c */ /* 0x001fda0003f02070 */
[----:B------:R-:W-:Y:S05]  /*32f0*/  @!P0 BRA `(.L_x_1095) ;  /* 0xffffffb000008947 */ /* 0x000fea000383ffff */
[----:B------:R-:W-:Y:S05]  /*3300*/  BRA `(.L_x_1093) ;  /* 0x0000003000007947 */ /* 0x000fea0003800000 */
.L_x_1094:
[----:B------:R-:W2:Y:S02]  /*3310*/  LD.E R4, [R2.64] ;  /* 0x0000000602047980 */ /* 0x000ea4000c101900 */
[----:B--2---:R-:W-:-:S05]  /*3320*/  IMAD.IADD R5, R43, 0x1, R4 ;  /* 0x000000012b057824 */ /* 0x004fca00078e0204 */
[----:B------:R0:W-:Y:S02]  /*3330*/  ST.E [R2.64], R5 ;  /* 0x0000000502007985 */ /* 0x0001e4000c101906 */
.L_x_1093:
[----:B------:R-:W-:Y:S05]  /*3340*/  BSYNC B0 ;  /* 0x0000000000007941 */ /* 0x000fea0003800000 */
.L_x_1092:
[----:B------:R-:W2:Y:S01]  /*3350*/  ATOM.E.ADD.F16x2.RN.STRONG.GPU P0, RZ, [R2.64+0x4], R42 ;  /* 0x0000042a02ff798a */ /* 0x000ea2000810e9c6 */
[----:B------:R-:W-:Y:S01]  /*3360*/  BSSY B0, `(.L_x_1096) ;  /* 0x000000f000007945 */ /* 0x000fe20003800000 */
[----:B--2---:R-:W-:Y:S05]  /*3370*/  @P0 BRA `(.L_x_1097) ;  /* 0x000000d000000947 */ /* 0x004fea0003800000 */
[----:B------:R-:W1:Y:S02]  /*3380*/  QSPC.E.S P0, RZ, [R2+0x4] ;  /* 0x0000040002ff73aa */ /* 0x000e640000000500 */
[----:B-1----:R-:W-:Y:S05]  /*3390*/  @!P0 BRA `(.L_x_1098) ;  /* 0x0000008000008947 */ /* 0x002fea0003800000 */
[----:B0-----:R-:W-:-:S04]  /*33a0*/  IADD3 R2, R2, 0x4, RZ ;  /* 0x0000000402027810 */ /* 0x001fc80007ffe0ff */
[----:B------:R-:W-:-:S05]  /*33b0*/  LOP3.LUT R2, R2, 0xffffff, RZ, 0xc0, !PT ;  /* 0x00ffffff02027812 */ /* 0x000fca00078ec0ff */
.L_x_1099:
[----:B------:R-:W0:Y:S02]  /*33c0*/  LDS R4, [R2] ;  /* 0x0000000002047984 */ /* 0x000e240000000800 */
[----:B0-----:R-:W-:-:S10]  /*33d0*/  HFMA2.MMA R5, R4, 1, 1, R42 ;  /* 0x3c003c0004057835 */ /* 0x001fd4000000002a */
[----:B------:R-:W0:Y:S02]  /*33e0*/  ATOMS.CAST.SPIN R5, [R2], R4, R5 ;  /* 0x000000040205738d */ /* 0x000e240001800005 */
[----:B0-----:R-:W-:-:S13]  /*33f0*/  ISETP.EQ.U32.AND P0, PT, R5, 0x1, PT ;  /* 0x000000010500780c */ /* 0x001fda0003f02070 */
[----:B------:R-:W-:Y:S05]  /*3400*/  @!P0 BRA `(.L_x_1099) ;  /* 0xffffffb000008947 */ /* 0x000fea000383ffff */
[----:B------:R-:W-:Y:S05]  /*3410*/  BRA `(.L_x_1097) ;  /* 0x0000003000007947 */ /* 0x000fea0003800000 */
.L_x_1098:
[----:B------:R-:W2:Y:S02]  /*3420*/  LD.E R4, [R2.64+0x4] ;  /* 0x0000040602047980 */ /* 0x000ea4000c101900 */
[----:B0-2---:R-:W-:-:S05]  /*3430*/  IMAD.IADD R5, R42, 0x1, R4 ;  /* 0x000000012a057824 */ /* 0x005fca00078e0204 */
[----:B------:R0:W-:Y:S02]  /*3440*/  ST.E [R2.64+0x4], R5 ;  /* 0x0000040502007985 */ /* 0x0001e4000c101906 */
.L_x_1097:
[----:B------:R-:W-:Y:S05]  /*3450*/  BSYNC B0 ;  /* 0x0000000000007941 */ /* 0x000fea0003800000 */
.L_x_1096:
        /* <DEDUP_REMOVED lines=10> */
.L_x_1103:
[----:B------:R-:W0:Y:S02]  /*3500*/  LDS R6, [R4] ;  /* 0x0000000004067984 */ /* 0x000e240000000800 */
[----:B0-----:R-:W-:-:S06]  /*3510*/  HADD2 R7, R6, R41 ;  /* 0x0000002906077230 */ /* 0x001fcc0000000000 */
[----:B------:R-:W0:Y:S02]  /*3520*/  ATOMS.CAST.SPIN R7, [R4], R6, R7 ;  /* 0x000000060407738d */ /* 0x000e240001800007 */
[----:B0-----:R-:W-:-:S13]  /*3530*/  ISETP.EQ.U32.AND P0, PT, R7, 0x1, PT ;  /* 0x000000010700780c */ /* 0x001fda0003f02070 */
[----:B------:R-:W-:Y:S05]  /*3540*/  @!P0 BRA `(.L_x_1103) ;  /* 0xffffffb000008947 */ /* 0x000fea000383ffff */
[----:B------:R-:W-:Y:S05]  /*3550*/  BRA `(.L_x_1101) ;  /* 0x0000003000007947 */ /* 0x000fea0003800000 */
.L_x_1102:
[----:B------:R-:W2:Y:S02]  /*3560*/  LD.E R4, [R2.64] ;  /* 0x0000000602047980 */ /* 0x000ea4000c101900 */
[----:B--2---:R-:W-:-:S05]  /*3570*/  IMAD.IADD R5, R41, 0x1, R4 ;  /* 0x0000000129057824 */ /* 0x004fca00078e0204 */
[----:B------:R0:W-:Y:S02]  /*3580*/  ST.E [R2.64], R5 ;  /* 0x0000000502007985 */ /* 0x0001e4000c101906 */
.L_x_1101:
[----:B------:R-:W-:Y:S05]  /*3590*/  BSYNC B0 ;  /* 0x0000000000007941 */ /* 0x000fea0003800000 */
.L_x_1100:
[----:B------:R-:W2:Y:S01]  /*35a0*/  ATOM.E.ADD.F16x2.RN.STRONG.GPU P0, RZ, [R2.64+0x4], R40 ;  /* 0x0000042802ff798a */ /* 0x000ea2000810e9c6 */
[----:B------:R-:W-:Y:S01]  /*35b0*/  BSSY B0, `(.L_x_1104) ;  /* 0x000000f000007945 */ /* 0x000fe20003800000 */
[----:B--2---:R-:W-:Y:S05]  /*35c0*/  @P0 BRA `(.L_x_1105) ;  /* 0x000000d000000947 */ /* 0x004fea0003800000 */
[----:B------:R-:W1:Y:S02]  /*35d0*/  QSPC.E.S P0, RZ, [R2+0x4] ;  /* 0x0000040002ff73aa */ /* 0x000e640000000500 */
[----:B-1----:R-:W-:Y:S05]  /*35e0*/  @!P0 BRA `(.L_x_1106) ;  /* 0x0000008000008947 */ /* 0x002fea0003800000 */
[----:B0-----:R-:W-:-:S04]  /*35f0*/  IADD3 R2, R2, 0x4, RZ ;  /* 0x0000000402027810 */ /* 0x001fc80007ffe0ff */
[----:B------:R-:W-:-:S05]  /*3600*/  LOP3.LUT R2, R2, 0xffffff, RZ, 0xc0, !PT ;  /* 0x00ffffff02027812 */ /* 0x000fca00078ec0ff */
.L_x_1107:
[----:B------:R-:W0:Y:S02]  /*3610*/  LDS R4, [R2] ;  /* 0x0000000002047984 */ /* 0x000e240000000800 */
[----:B0-----:R-:W-:-:S10]  /*3620*/  HFMA2.MMA R5, R4, 1, 1, R40 ;  /* 0x3c003c0004057835 */ /* 0x001fd40000000028 */
[----:B------:R-:W0:Y:S02]  /*3630*/  ATOMS.CAST.SPIN R5, [R2], R4, R5 ;  /* 0x000000040205738d */ /* 0x000e240001800005 */
[----:B0-----:R-:W-:-:S13]  /*3640*/  ISETP.EQ.U32.AND P0, PT, R5, 0x1, PT ;  /* 0x000000010500780c */ /* 0x001fda0003f02070 */
[----:B------:R-:W-:Y:S05]  /*3650*/  @!P0 BRA `(.L_x_1107) ;  /* 0xffffffb000008947 */ /* 0x000fea000383ffff */
[----:B------:R-:W-:Y:S05]  /*3660*/  BRA `(.L_x_1105) ;  /* 0x0000003000007947 */ /* 0x000fea0003800000 */
.L_x_1106:
[----:B------:R-:W2:Y:S02]  /*3670*/  LD.E R4, [R2.64+0x4] ;  /* 0x0000040602047980 */ /* 0x000ea4000c101900 */
[----:B0-2---:R-:W-:-:S05]  /*3680*/  IMAD.IADD R5, R40, 0x1, R4 ;  /* 0x0000000128057824 */ /* 0x005fca00078e0204 */
[----:B------:R0:W-:Y:S02]  /*3690*/  ST.E [R2.64+0x4], R5 ;  /* 0x0000040502007985 */ /* 0x0001e4000c101906 */
.L_x_1105:
[----:B------:R-:W-:Y:S05]  /*36a0*/  BSYNC B0 ;  /* 0x0000000000007941 */ /* 0x000fea0003800000 */
.L_x_1104:
        /* <DEDUP_REMOVED lines=10> */
.L_x_1111:
[----:B------:R-:W0:Y:S02]  /*3750*/  LDS R4, [R0] ;  /* 0x0000000000047984 */ /* 0x000e240000000800 */
[----:B0-----:R-:W-:-:S06]  /*3760*/  HADD2 R5, R4, R19 ;  /* 0x0000001304057230 */ /* 0x001fcc0000000000 */
[----:B------:R-:W0:Y:S02]  /*3770*/  ATOMS.CAST.SPIN R5, [R0], R4, R5 ;  /* 0x000000040005738d */ /* 0x000e240001800005 */
[----:B0-----:R-:W-:-:S13]  /*3780*/  ISETP.EQ.U32.AND P0, PT, R5, 0x1, PT ;  /* 0x000000010500780c */ /* 0x001fda0003f02070 */
[----:B------:R-:W-:Y:S05]  /*3790*/  @!P0 BRA `(.L_x_1111) ;  /* 0xffffffb000008947 */ /* 0x000fea000383ffff */
[----:B------:R-:W-:Y:S05]  /*37a0*/  BRA `(.L_x_1109) ;  /* 0x0000003000007947 */ /* 0x000fea0003800000 */
.L_x_1110:
[----:B------:R-:W2:Y:S02]  /*37b0*/  LD.E R0, [R2.64] ;  /* 0x0000000602007980 */ /* 0x000ea4000c101900 */
[----:B--2---:R-:W-:-:S05]  /*37c0*/  IMAD.IADD R5, R19, 0x1, R0 ;  /* 0x0000000113057824 */ /* 0x004fca00078e0200 */
[----:B------:R0:W-:Y:S02]  /*37d0*/  ST.E [R2.64], R5 ;  /* 0x0000000502007985 */ /* 0x0001e4000c101906 */
.L_x_1109:
[----:B------:R-:W-:Y:S05]  /*37e0*/  BSYNC B0 ;  /* 0x0000000000007941 */ /* 0x000fea0003800000 */
.L_x_1108:
[----:B------:R-:W2:Y:S02]  /*37f0*/  ATOM.E.ADD.F16x2.RN.STRONG.GPU P0, RZ, [R2.64+0x4], R17 ;  /* 0x0000041102ff798a */ /* 0x000ea4000810e9c6 */
[----:B--2---:R-:W-:Y:S05]  /*3800*/  @P0 EXIT ;  /* 0x000000000000094d */ /* 0x004fea0003800000 */
[----:B------:R-:W1:Y:S02]  /*3810*/  QSPC.E.S P0, RZ, [R2+0x4] ;  /* 0x0000040002ff73aa */ /* 0x000e640000000500 */
[----:B-1----:R-:W-:Y:S05]  /*3820*/  @!P0 BRA `(.L_x_1112) ;  /* 0x0000008000008947 */ /* 0x002fea0003800000 */
[----:B0-----:R-:W-:-:S04]  /*3830*/  IADD3 R2, R2, 0x4, RZ ;  /* 0x0000000402027810 */ /* 0x001fc80007ffe0ff */
[----:B------:R-:W-:-:S05]  /*3840*/  LOP3.LUT R2, R2, 0xffffff, RZ, 0xc0, !PT ;  /* 0x00ffffff02027812 */ /* 0x000fca00078ec0ff */
.L_x_1113:
[----:B------:R-:W0:Y:S02]  /*3850*/  LDS R4, [R2] ;  /* 0x0000000002047984 */ /* 0x000e240000000800 */
[----:B0-----:R-:W-:-:S10]  /*3860*/  HFMA2.MMA R5, R4, 1, 1, R17 ;  /* 0x3c003c0004057835 */ /* 0x001fd40000000011 */
[----:B------:R-:W0:Y:S02]  /*3870*/  ATOMS.CAST.SPIN R5, [R2], R4, R5 ;  /* 0x000000040205738d */ /* 0x000e240001800005 */
[----:B0-----:R-:W-:-:S13]  /*3880*/  ISETP.EQ.U32.AND P0, PT, R5, 0x1, PT ;  /* 0x000000010500780c */ /* 0x001fda0003f02070 */
[----:B------:R-:W-:Y:S05]  /*3890*/  @!P0 BRA `(.L_x_1113) ;  /* 0xffffffb000008947 */ /* 0x000fea000383ffff */
[----:B------:R-:W-:Y:S05]  /*38a0*/  EXIT ;  /* 0x000000000000794d */ /* 0x000fea0003800000 */
.L_x_1112:
[----:B------:R-:W2:Y:S02]  /*38b0*/  LD.E R0, [R2.64+0x4] ;  /* 0x0000040602007980 */ /* 0x000ea4000c101900 */
[----:B0-2---:R-:W-:-:S05]  /*38c0*/  IMAD.IADD R5, R17, 0x1, R0 ;  /* 0x0000000111057824 */ /* 0x005fca00078e0200 */
[----:B------:R-:W-:Y:S01]  /*38d0*/  ST.E [R2.64+0x4], R5 ;  /* 0x0000040502007985 */ /* 0x000fe2000c101906 */
[----:B------:R-:W-:Y:S05]  /*38e0*/  EXIT ;  /* 0x000000000000794d */ /* 0x000fea0003800000 */
.L_x_1114:
        /* <DEDUP_REMOVED lines=9> */
.L_x_2831:


//--------------------- .text._Z23gemm_half_q_half_kernelILi3ELi24ELb0ELb0ELi64EEvPK6__halfPKjS4_S2_PS0_iiiiPKtS7_iiiiiibS2_i --------------------------
	.section	.text._Z23gemm_half_q_half_kernelILi3ELi24ELb0ELb0ELi64EEvPK6__halfPKjS4_S2_PS0_iiiiPKtS7_iiiiiibS2_i,"ax",@progbits
	.sectioninfo	@"SHI_REGISTERS=100"
	.align	128
        .global         _Z23gemm_half_q_half_kernelILi3ELi24ELb0ELb0ELi64EEvPK6__halfPKjS4_S2_PS0_iiiiPKtS7_iiiiiibS2_i
        .type           _Z23gemm_half_q_half_kernelILi3ELi24ELb0ELb0ELi64EEvPK6__halfPKjS4_S2_PS0_iiiiPKtS7_iiiiiibS2_i,@function
        .size           _Z23gemm_half_q_half_kernelILi3ELi24ELb0ELb0ELi64EEvPK6__halfPKjS4_S2_PS0_iiiiPKtS7_iiiiiibS2_i,(.L_x_2832 - _Z23gemm_half_q_half_kernelILi3ELi24ELb0ELb0ELi64EEvPK6__halfPKjS4_S2_PS0_iiiiPKtS7_iiiiiibS2_i)
        .other          _Z23gemm_half_q_half_kernelILi3ELi24ELb0ELb0ELi64EEvPK6__halfPKjS4_S2_PS0_iiiiPKtS7_iiiiiibS2_i,@"STO_CUDA_ENTRY STV_DEFAULT"
_Z23gemm_half_q_half_kernelILi3ELi24ELb0ELb0ELi64EEvPK6__halfPKjS4_S2_PS0_iiiiPKtS7_iiiiiibS2_i:
.text._Z23gemm_half_q_half_kernelILi3ELi24ELb0ELb0ELi64EEvPK6__halfPKjS4_S2_PS0_iiiiPKtS7_iiiiiibS2_i:
        /* <DEDUP_REMOVED lines=40> */
.L_x_1119:
        /* <DEDUP_REMOVED lines=17> */
.L_x_1118:
        /* <DEDUP_REMOVED lines=17> */
.L_x_1117:
        /* <DEDUP_REMOVED lines=13> */
.L_x_1121:
        /* <DEDUP_REMOVED lines=17> */
.L_x_1120:
        /* <DEDUP_REMOVED lines=15> */
.L_x_1116:
[----:B------:R-:W-:Y:S05]  /*0770*/  BSYNC B0 ;  /* 0x0000000000007941 */ /* 0x000fea0003800000 */
.L_x_1115:
        /* <DEDUP_REMOVED lines=18> */
.L_x_1124:
        /* <DEDUP_REMOVED lines=11> */
.L_x_1123:
        /* <DEDUP_REMOVED lines=10> */
.L_x_1122:
        /* <DEDUP_REMOVED lines=14> */
.L_x_1126:
        /* <DEDUP_REMOVED lines=43> */
.L_x_1125:
[----:B0-----:R-:W2:Y:S04]  /*0d80*/  LDL.64 R8, [R1] ;  /* 0x0000000001087983 */ /* 0x001ea80000100a00 */
[----:B------:R0:W3:Y:S01]  /*0d90*/  LDG.E.U16.CONSTANT R5, [R6.64+0x2] ;  /* 0x0000020606057981 */ /* 0x0000e2000c1e9500 */
[C---:B------:R-:W-:Y:S01]  /*0da0*/  ISETP.GT.AND P2, PT, R46.reuse, c[0x0][0x1a8], PT ;  /* 0x00006a002e007a0c */ /* 0x040fe20003f44270 */
[----:B------:R-:W-:Y:S01]  /*0db0*/  UMOV UR4, URZ ;  /* 0x0000003f00047c82 */ /* 0x000fe20008000000 */
[C---:B------:R-:W-:Y:S01]  /*0dc0*/  ISETP.GT.AND P3, PT, R46.reuse, c[0x0][0x1ac], PT ;  /* 0x00006b002e007a0c */ /* 0x040fe20003f64270 */
[----:B------:R-:W-:Y:S01]  /*0dd0*/  IMAD.MOV.U32 R44, RZ, RZ, RZ ;  /* 0x000000ffff2c7224 */ /* 0x000fe200078e00ff */
[----:B------:R-:W-:-:S02]  /*0de0*/  ISETP.GT.AND P5, PT, R46, c[0x0][0x1b4], PT ;  /* 0x00006d002e007a0c */ /* 0x000fc40003fa4270 */
[C---:B------:R-:W-:Y:S02]  /*0df0*/  IMNMX R2, R46.reuse, c[0x0][0x1a8], PT ;  /* 0x00006a002e027a17 */ /* 0x040fe40003800200 */
        /* <DEDUP_REMOVED lines=8> */
[----:B01----:R-:W-:Y:S02]  /*0e80*/  @P5 IMNMX R7, R46, c[0x0][0x1b8], PT ;  /* 0x00006e002e075a17 */ /* 0x003fe40003800200 */
        /* <DEDUP_REMOVED lines=47> */
[----:B--2---:R-:W-:Y:S02]  /*1180*/  PRMT R95, R8, 0x7610, R8 ;  /* 0x00007610085f7816 */ /* 0x004fe40000000008 */
[----:B------:R-:W-:Y:S01]  /*1190*/  PRMT R94, R9, 0x7610, R9 ;  /* 0x00007610095e7816 */ /* 0x000fe20000000009 */
[----:B---3--:R-:W-:Y:S01]  /*11a0*/  IMAD.IADD R16, R46, 0x1, R5 ;  /* 0x000000012e107824 */ /* 0x008fe200078e0205 */
[----:B------:R-:W-:Y:S05]  /*11b0*/  @P0 BRA `(.L_x_1127) ;  /* 0x0000204000000947 */ /* 0x000fea0003800000 */
[----:B------:R-:W-:Y:S01]  /*11c0*/  IMAD.MOV.U32 R44, RZ, RZ, RZ ;  /* 0x000000ffff2c7224 */ /* 0x000fe200078e00ff */
[----:B------:R-:W-:Y:S01]  /*11d0*/  PRMT R42, RZ, 0x7610, R42 ;  /* 0x00007610ff2a7816 */ /* 0x000fe2000000002a */
[----:B------:R-:W-:Y:S02]  /*11e0*/  UMOV UR4, URZ ;  /* 0x0000003f00047c82 */ /* 0x000fe40008000000 */
.L_x_1129:
[----:B------:R-:W-:Y:S01]  /*11f0*/  ISETP.NE.AND P0, PT, R46, R16, PT ;  /* 0x000000102e00720c */ /* 0x000fe20003f05270 */
[----:B------:R-:W-:Y:S01]  /*1200*/  IMAD.MOV.U32 R15, RZ, RZ, 0x4 ;  /* 0x00000004ff0f7424 */ /* 0x000fe200078e00ff */
[----:B-----5:R0:W5:Y:S03]  /*1210*/  LDG.E.128.CONSTANT R4, [R2.64] ;  /* 0x0000000602047981 */ /* 0x020166000c1e9d00 */
[----:B------:R-:W-:-:S06]  /*1220*/  IMAD.WIDE R8, R15, c[0x0][0x18c], R2 ;  /* 0x000063000f087a25 */ /* 0x000fcc00078e0202 */
[----:B------:R-:W-:Y:S02]  /*1230*/  IMAD.WIDE R24, R15, c[0x0][0x18c], R8 ;  /* 0x000063000f187a25 */ /* 0x000fe400078e0208 */
[----:B------:R-:W-:Y:S01]  /*1240*/  @!P0 IADD3 R44, R44, 0x1, RZ ;  /* 0x000000012c2c8810 */ /* 0x000fe20007ffe0ff */
[----:B------:R-:W5:Y:S01]  /*1250*/  LDG.E.128.CONSTANT R8, [R8.64] ;  /* 0x0000000608087981 */ /* 0x000f62000c1e9d00 */
[----:B------:R-:W-:Y:S02]  /*1260*/  @!P0 IMAD.SHL.U32 R12, R46, 0x2, RZ ;  /* 0x000000022e0c8824 */ /* 0x000fe400078e00ff */
[----:B------:R-:W-:Y:S02]  /*1270*/  @!P0 IMAD.MOV.U32 R13, RZ, RZ, 0x2 ;  /* 0x00000002ff0d8424 */ /* 0x000fe400078e00ff */
[----:B------:R-:W-:Y:S02]  /*1280*/  @!P0 IMAD R0, R44, 0x8, R1 ;  /* 0x000000082c008824 */ /* 0x000fe400078e0201 */
[----:B------:R-:W-:-:S03]  /*1290*/  @!P0 IMAD.WIDE R12, R12, R13, c[0x0][0x198] ;  /* 0x000066000c0c8625 */ /* 0x000fc600078e020d */
[----:B------:R-:W2:Y:S01]  /*12a0*/  @!P0 LDL.64 R22, [R0] ;  /* 0x0000000000168983 */ /* 0x000ea20000100a00 */
[----:B------:R-:W-:-:S03]  /*12b0*/  IMAD.WIDE R20, R15, c[0x0][0x18c], R24 ;  /* 0x000063000f147a25 */ /* 0x000fc600078e0218 */
        /* <DEDUP_REMOVED lines=15> */
[--C-:B------:R-:W-:Y:S02]  /*13b0*/  SHF.R.U32.HI R14, RZ, 0xf, R4.reuse ;  /* 0x0000000fff0e7819 */ /* 0x100fe40000011604 */
        /* <DEDUP_REMOVED lines=16> */
[----:B------:R-:W-:-:S02]  /*14c0*/  LOP3.LUT R39, R39, 0x10001, RZ, 0xc0, !PT ;  /* 0x0001000127277812 */ /* 0x000fc400078ec0ff */
[----:B------:R-:W-:Y:S02]  /*14d0*/  SHF.R.U32.HI R9, RZ, 0xe, R10 ;  /* 0x0000000eff097819 */ /* 0x000fe4000001160a */
[----:B------:R-:W-:Y:S02]  /*14e0*/  SHF.R.U32.HI R8, RZ, 0xe, R11 ;  /* 0x0000000eff087819 */ /* 0x000fe4000001160b */
[----:B------:R-:W-:Y:S02]  /*14f0*/  LOP3.LUT R14, R14, 0x10001, RZ, 0xc0, !PT ;  /* 0x000100010e0e7812 */ /* 0x000fe400078ec0ff */
[----:B------:R-:W-:Y:S02]  /*1500*/  LOP3.LUT R73, R36, 0x20002, R73, 0xf8, !PT ;  /* 0x0002000224497812 */ /* 0x000fe400078ef849 */
[----:B------:R-:W-:Y:S02]  /*1510*/  LOP3.LUT R86, R14, 0x20002, R37, 0xf8, !PT ;  /* 0x000200020e567812 */ /* 0x000fe400078ef825 */
[----:B------:R-:W-:-:S02]  /*1520*/  LOP3.LUT R72, R38, 0x20002, R9, 0xf8, !PT ;  /* 0x0002000226487812 */ /* 0x000fc400078ef809 */
[----:B------:R-:W-:Y:S02]  /*1530*/  LOP3.LUT R71, R39, 0x20002, R8, 0xf8, !PT ;  /* 0x0002000227477812 */ /* 0x000fe400078ef808 */
[----:B------:R-:W0:Y:S01]  /*1540*/  LDS.128 R36, [UR4] ;  /* 0x00000004ff247984 */ /* 0x000e220008000c00 */
[C---:B------:R-:W-:Y:S02]  /*1550*/  LOP3.LUT R23, R7.reuse, 0x1f001f, RZ, 0xc0, !PT ;  /* 0x001f001f07177812 */ /* 0x040fe400078ec0ff */
[----:B------:R-:W-:Y:S02]  /*1560*/  LOP3.LUT R3, R7, 0x3e003e0, RZ, 0xc0, !PT ;  /* 0x03e003e007037812 */ /* 0x000fe400078ec0ff */
[----:B------:R-:W-:Y:S02]  /*1570*/  SHF.R.U32.HI R53, RZ, 0xa, R7 ;  /* 0x0000000aff357819 */ /* 0x000fe40000011607 */
[----:B------:R-:W-:Y:S02]  /*1580*/  LOP3.LUT R7, R11, 0x3e003e0, RZ, 0xc0, !PT ;  /* 0x03e003e00b077812 */ /* 0x000fe400078ec0ff */
[----:B------:R-:W-:-:S02]  /*1590*/  LOP3.LUT R22, R6, 0x1f001f, RZ, 0xc0, !PT ;  /* 0x001f001f06167812 */ /* 0x000fc400078ec0ff */
[----:B------:R-:W-:Y:S02]  /*15a0*/  LOP3.LUT R2, R6, 0x3e003e0, RZ, 0xc0, !PT ;  /* 0x03e003e006027812 */ /* 0x000fe400078ec0ff */
[----:B------:R-:W-:Y:S02]  /*15b0*/  SHF.R.U32.HI R50, RZ, 0xa, R6 ;  /* 0x0000000aff327819 */ /* 0x000fe40000011606 */
[----:B------:R-:W-:Y:S02]  /*15c0*/  LOP3.LUT R8, R24, 0x3e003e0, RZ, 0xc0, !PT ;  /* 0x03e003e018087812 */ /* 0x000fe400078ec0ff */
[C---:B------:R-:W-:Y:S02]  /*15d0*/  LOP3.LUT R62, R10.reuse, 0x1f001f, RZ, 0xc0, !PT ;  /* 0x001f001f0a3e7812 */ /* 0x040fe400078ec0ff */
        /* <DEDUP_REMOVED lines=30> */
[----:B------:R-:W-:Y:S01]  /*17c0*/  SHF.R.U32.HI R57, RZ, 0xa, R11 ;  /* 0x0000000aff397819 */ /* 0x000fe2000001160b */
        /* <DEDUP_REMOVED lines=30> */
[----:B------:R-:W-:-:S05]  /*19b0*/  LOP3.LUT R56, R56, 0x64006400, RZ, 0xfc, !PT ;  /* 0x6400640038387812 */ /* 0x000fca00078efcff */
[----:B------:R-:W-:Y:S01]  /*19c0*/  HADD2 R56, R56, -1040, -1040 ;  /* 0xe410e41038387430 */ /* 0x000fe20000000000 */
[----:B--2---:R-:W-:Y:S02]  /*19d0*/  LOP3.LUT R66, R33, 0x3e003e0, RZ, 0xc0, !PT ;  /* 0x03e003e021427812 */ /* 0x004fe400078ec0ff */
[----:B------:R-:W-:Y:S02]  /*19e0*/  LOP3.LUT R4, R32, 0x3e003e0, RZ, 0xc0, !PT ;  /* 0x03e003e020047812 */ /* 0x000fe400078ec0ff */
[----:B------:R-:W-:Y:S02]  /*19f0*/  LOP3.LUT R3, R34, 0x3e003e0, RZ, 0xc0, !PT ;  /* 0x03e003e022037812 */ /* 0x000fe400078ec0ff */
[----:B------:R-:W-:Y:S01]  /*1a00*/  LOP3.LUT R63, R66, 0x64006400, RZ, 0xfc, !PT ;  /* 0x64006400423f7812 */ /* 0x000fe200078efcff */
[----:B0-----:R-:W-:Y:S01]  /*1a10*/  HFMA2 R66, R77, R36, RZ.H0_H0 ;  /* 0x000000244d427231 */ /* 0x001fe200000400ff */
[----:B------:R-:W-:Y:S02]  /*1a20*/  LOP3.LUT R61, R4, 0x64006400, RZ, 0xfc, !PT ;  /* 0x64006400043d7812 */ /* 0x000fe400078efcff */
[----:B------:R-:W-:Y:S01]  /*1a30*/  LOP3.LUT R67, R3, 0x64006400, RZ, 0xfc, !PT ;  /* 0x6400640003437812 */ /* 0x000fe200078efcff */
[-C--:B------:R-:W-:Y:S01]  /*1a40*/  HFMA2 R3, R63, R0.reuse.H0_H0, -48, -48 ;  /* 0xd200d2003f037431 */ /* 0x080fe20000040000 */
[----:B------:R-:W-:Y:S01]  /*1a50*/  LOP3.LUT R63, R22, 0x64006400, RZ, 0xfc, !PT ;  /* 0x64006400163f7812 */ /* 0x000fe200078efcff */
[-C--:B------:R-:W-:Y:S01]  /*1a60*/  HFMA2 R4, R61, R0.reuse.H0_H0, -48, -48 ;  /* 0xd200d2003d047431 */ /* 0x080fe20000040000 */
[----:B------:R-:W-:Y:S01]  /*1a70*/  LOP3.LUT R2, R35, 0x3e003e0, RZ, 0xc0, !PT ;  /* 0x03e003e023027812 */ /* 0x000fe200078ec0ff */
[----:B------:R-:W-:Y:S01]  /*1a80*/  HFMA2 R66, R68, R37, R66 ;  /* 0x0000002544427231 */ /* 0x000fe20000000042 */
[----:B------:R-:W-:Y:S01]  /*1a90*/  LOP3.LUT R61, R23, 0x64006400, RZ, 0xfc, !PT ;  /* 0x64006400173d7812 */ /* 0x000fe200078efcff */
[----:B------:R-:W-:Y:S01]  /*1aa0*/  HADD2 R63, R63, -1040, -1040 ;  /* 0xe410e4103f3f7430 */ /* 0x000fe20000000000 */
[----:B------:R-:W0:Y:S01]  /*1ab0*/  LDS.128 R20, [UR4+0x10] ;  /* 0x00001004ff147984 */ /* 0x000e220008000c00 */
[----:B------:R-:W-:Y:S01]  /*1ac0*/  LOP3.LUT R69, R2, 0x64006400, RZ, 0xfc, !PT ;  /* 0x6400640002457812 */ /* 0x000fe200078efcff */
[-C--:B------:R-:W-:Y:S01]  /*1ad0*/  HFMA2 R2, R67, R0.reuse.H0_H0, -48, -48 ;  /* 0xd200d20043027431 */ /* 0x080fe20000040000 */
[----:B------:R-:W-:Y:S01]  /*1ae0*/  LOP3.LUT R87, R32, 0x1f001f, RZ, 0xc0, !PT ;  /* 0x001f001f20577812 */ /* 0x000fe200078ec0ff */
[----:B------:R-:W-:Y:S01]  /*1af0*/  HADD2 R61, R61, -1040, -1040 ;  /* 0xe410e4103d3d7430 */ /* 0x000fe20000000000 */
[-C--:B------:R-:W-:Y:S01]  /*1b00*/  HFMA2.MMA R67, R63, R36.reuse, RZ ;  /* 0x000000243f437235 */ /* 0x080fe200000000ff */
[----:B------:R-:W-:Y:S01]  /*1b10*/  HFMA2 R0, R69, R0.H0_H0, -48, -48 ;  /* 0xd200d20045007431 */ /* 0x000fe20000040000 */
[----:B------:R-:W-:Y:S01]  /*1b20*/  HFMA2.MMA R69, R81, R36, RZ ;  /* 0x0000002451457235 */ /* 0x000fe200000000ff */
[----:B------:R-:W-:Y:S01]  /*1b30*/  HFMA2 R74, R61, R36, RZ.H0_H0 ;  /* 0x000000243d4a7231 */ /* 0x000fe200000400ff */
[----:B------:R-:W-:-:S02]  /*1b40*/  LOP3.LUT R87, R87, 0x64006400, RZ, 0xfc, !PT ;  /* 0x6400640057577812 */ /* 0x000fc400078efcff */
[-C--:B------:R-:W-:Y:S01]  /*1b50*/  HFMA2.MMA R36, R58, R37.reuse, R67 ;  /* 0x000000253a247235 */ /* 0x080fe20000000043 */
[----:B------:R-:W-:Y:S01]  /*1b60*/  LOP3.LUT R67, R50, 0x1f001f, RZ, 0xc0, !PT ;  /* 0x001f001f32437812 */ /* 0x000fe200078ec0ff */
[----:B------:R-:W-:Y:S01]  /*1b70*/  HFMA2.MMA R69, R70, R37, R69 ;  /* 0x0000002546457235 */ /* 0x000fe20000000045 */
[----:B------:R-:W-:Y:S01]  /*1b80*/  HFMA2 R37, R52, R37, R74 ;  /* 0x0000002534257231 */ /* 0x000fe2000000004a */
        /* <DEDUP_REMOVED lines=9> */
[----:B------:R-:W-:-:S02]  /*1c20*/  HADD2 R49, R74, -1040, -1040 ;  /* 0xe410e4104a317430 */ /* 0x000fc40000000000 */
[-C--:B------:R-:W-:Y:S02]  /*1c30*/  HFMA2 R74, R67, R38.reuse, R66 ;  /* 0x00000026434a7231 */ /* 0x080fe40000000042 */
[----:B------:R-:W-:Y:S01]  /*1c40*/  HADD2 R66, R59, -1040, -1040 ;  /* 0xe410e4103b427430 */ /* 0x000fe20000000000 */
[----:B------:R-:W-:Y:S01]  /*1c50*/  HFMA2.MMA R36, R53, R38, R36 ;  /* 0x0000002635247235 */ /* 0x000fe20000000024 */
[----:B------:R-:W-:Y:S02]  /*1c60*/  HADD2 R50, R50, -1040, -1040 ;  /* 0xe410e41032327430 */ /* 0x000fe40000000000 */
[----:B------:R-:W-:Y:S02]  /*1c70*/  HFMA2 R37, R49, R38, R37 ;  /* 0x0000002631257231 */ /* 0x000fe40000000025 */
[-C--:B------:R-:W-:Y:S01]  /*1c80*/  HFMA2.MMA R69, R66, R39.reuse, R69 ;  /* 0x0000002742457235 */ /* 0x080fe20000000045 */
[----:B------:R-:W-:Y:S01]  /*1c90*/  HADD2 R64, R60, -1040, -1040 ;  /* 0xe410e4103c407430 */ /* 0x000fe20000000000 */
[----:B------:R-:W-:Y:S01]  /*1ca0*/  HFMA2.MMA R36, R50, R39, R36 ;  /* 0x0000002732247235 */ /* 0x000fe20000000024 */
[----:B------:R-:W-:Y:S01]  /*1cb0*/  HADD2 R48, R62, -1040, -1040 ;  /* 0xe410e4103e307430 */ /* 0x000fe20000000000 */
[----:B------:R-:W-:Y:S01]  /*1cc0*/  LOP3.LUT R60, R55, 0x64006400, RZ, 0xfc, !PT ;  /* 0x64006400373c7812 */ /* 0x000fe200078efcff */
[----:B------:R-:W-:-:S02]  /*1cd0*/  HFMA2 R74, R64, R39, R74 ;  /* 0x00000027404a7231 */ /* 0x000fc4000000004a */
[----:B------:R-:W-:Y:S01]  /*1ce0*/  HFMA2 R37, R48, R39, R37 ;  /* 0x0000002730257231 */ /* 0x000fe20000000025 */
[-C--:B0-----:R-:W-:Y:S01]  /*1cf0*/  HFMA2.MMA R39, R65, R20.reuse, R69 ;  /* 0x0000001441277235 */ /* 0x081fe20000000045 */
        /* <DEDUP_REMOVED lines=12> */
[----:B------:R-:W-:Y:S01]  /*1dc0*/  LOP3.LUT R57, R36, 0x64006400, RZ, 0xfc, !PT ;  /* 0x6400640024397812 */ /* 0x000fe200078efcff */
[----:B------:R-:W-:Y:S01]  /*1dd0*/  HFMA2 R74, R60, R21, R74 ;  /* 0x000000153c4a7231 */ /* 0x000fe2000000004a */
[----:B------:R-:W-:Y:S01]  /*1de0*/  LOP3.LUT R59, R37, 0x64006400, RZ, 0xfc, !PT ;  /* 0x64006400253b7812 */ /* 0x000fe200078efcff */
[----:B------:R-:W-:Y:S01]  /*1df0*/  HFMA2.MMA R75, R56, R21, R75 ;  /* 0x00000015384b7235 */ /* 0x000fe2000000004b */
[----:B------:R-:W-:Y:S01]  /*1e00*/  LOP3.LUT R69, R24, 0x1f001f, RZ, 0xc0, !PT ;  /* 0x001f001f18457812 */ /* 0x000fe200078ec0ff */
[----:B------:R-:W0:Y:S01]  /*1e10*/  LDS.128 R36, [UR4+0x20] ;  /* 0x00002004ff247984 */ /* 0x000e220008000c00 */
[----:B------:R-:W-:Y:S01]  /*1e20*/  HADD2 R57, R57, -1040, -1040 ;  /* 0xe410e41039397430 */ /* 0x000fe20000000000 */
[----:B------:R-:W-:Y:S01]  /*1e30*/  SHF.R.U32.HI R21, RZ, 0xd, R24 ;  /* 0x0000000dff157819 */ /* 0x000fe20000011618 */
[----:B------:R-:W-:Y:S01]  /*1e40*/  HADD2 R55, R55, -1040, -1040 ;  /* 0xe410e41037377430 */ /* 0x000fe20000000000 */
[----:B------:R-:W-:Y:S01]  /*1e50*/  LOP3.LUT R69, R69, 0x64006400, RZ, 0xfc, !PT ;  /* 0x6400640045457812 */ /* 0x000fe200078efcff */
[----:B------:R-:W-:Y:S01]  /*1e60*/  HADD2 R59, R59, -1040, -1040 ;  /* 0xe410e4103b3b7430 */ /* 0x000fe20000000000 */
[----:B------:R-:W-:Y:S01]  /*1e70*/  LOP3.LUT R86, R86, 0x40004, R21, 0xf8, !PT ;  /* 0x0004000456567812 */ /* 0x000fe200078ef815 */
[-C--:B------:R-:W-:Y:S01]  /*1e80*/  HFMA2 R74, R55, R22.reuse, R74 ;  /* 0x00000016374a7231 */ /* 0x080fe2000000004a */
[--C-:B------:R-:W-:Y:S01]  /*1e90*/  SHF.R.U32.HI R21, RZ, 0xd, R26.reuse ;  /* 0x0000000dff157819 */ /* 0x100fe2000001161a */
[----:B------:R-:W-:Y:S01]  /*1ea0*/  HADD2 R69, R69, -1040, -1040 ;  /* 0xe410e41045457430 */ /* 0x000fe20000000000 */
[-C--:B------:R-:W-:Y:S01]  /*1eb0*/  HFMA2.MMA R75, R57, R22.reuse, R75 ;  /* 0x00000016394b7235 */ /* 0x080fe2000000004b */
[----:B------:R-:W-:Y:S01]  /*1ec0*/  HFMA2 R78, R59, R22, R78 ;  /* 0x000000163b4e7231 */ /* 0x000fe2000000004e */
[----:B------:R-:W-:Y:S01]  /*1ed0*/  SHF.R.U32.HI R26, RZ, 0xa, R26 ;  /* 0x0000000aff1a7819 */ /* 0x000fe2000001161a */
[-C--:B------:R-:W-:Y:S01]  /*1ee0*/  HFMA2 R74, R11, R23.reuse, R74 ;  /* 0x000000170b4a7231 */ /* 0x080fe2000000004a */
[----:B------:R-:W-:Y:S01]  /*1ef0*/  LOP3.LUT R21, R72, 0x40004, R21, 0xf8, !PT ;  /* 0x0004000448157812 */ /* 0x000fe200078ef815 */
[----:B------:R-:W-:Y:S01]  /*1f00*/  HFMA2.MMA R76, R69, R22, R20 ;  /* 0x00000016454c7235 */ /* 0x000fe20000000014 */
[----:B------:R-:W-:Y:S01]  /*1f10*/  SHF.R.U32.HI R20, RZ, 0xd, R27 ;  /* 0x0000000dff147819 */ /* 0x000fe2000001161b */
[----:B------:R-:W-:Y:S01]  /*1f20*/  HFMA2 R78, R9, R23, R78 ;  /* 0x00000017094e7231 */ /* 0x000fe2000000004e */
[----:B------:R-:W-:-:S02]  /*1f30*/  SHF.R.U32.HI R22, RZ, 0xd, R25 ;  /* 0x0000000dff167819 */ /* 0x000fc40000011619 */
[----:B------:R-:W-:Y:S01]  /*1f40*/  LOP3.LUT R20, R71, 0x40004, R20, 0xf8, !PT ;  /* 0x0004000447147812 */ /* 0x000fe200078ef814 */
[-C--:B------:R-:W-:Y:S01]  /*1f50*/  HFMA2.MMA R76, R12, R23.reuse, R76 ;  /* 0x000000170c4c7235 */ /* 0x080fe2000000004c */
[----:B------:R-:W-:Y:S01]  /*1f60*/  SHF.R.U32.HI R71, RZ, 0xa, R24 ;  /* 0x0000000aff477819 */ /* 0x000fe20000011618 */
[----:B------:R-:W-:Y:S01]  /*1f70*/  HFMA2.MMA R24, R10, R23, R75 ;  /* 0x000000170a187235 */ /* 0x000fe2000000004b */
[----:B------:R-:W-:Y:S02]  /*1f80*/  SHF.R.U32.HI R25, RZ, 0xa, R25 ;  /* 0x0000000aff197819 */ /* 0x000fe40000011619 */
[----:B------:R-:W-:Y:S02]  /*1f90*/  SHF.R.U32.HI R27, RZ, 0xa, R27 ;  /* 0x0000000aff1b7819 */ /* 0x000fe4000001161b */
[----:B------:R-:W-:Y:S02]  /*1fa0*/  LOP3.LUT R71, R71, 0x1f001f, RZ, 0xc0, !PT ;  /* 0x001f001f47477812 */ /* 0x000fe400078ec0ff */
[----:B------:R-:W-:-:S02]  /*1fb0*/  LOP3.LUT R26, R26, 0x1f001f, RZ, 0xc0, !PT ;  /* 0x001f001f1a1a7812 */ /* 0x000fc400078ec0ff */
[----:B------:R-:W-:Y:S02]  /*1fc0*/  LOP3.LUT R25, R25, 0x1f001f, RZ, 0xc0, !PT ;  /* 0x001f001f19197812 */ /* 0x000fe400078ec0ff */
[----:B------:R-:W-:Y:S02]  /*1fd0*/  LOP3.LUT R27, R27, 0x1f001f, RZ, 0xc0, !PT ;  /* 0x001f001f1b1b7812 */ /* 0x000fe400078ec0ff */
[----:B------:R-:W-:Y:S02]  /*1fe0*/  LOP3.LUT R22, R73, 0x40004, R22, 0xf8, !PT ;  /* 0x0004000449167812 */ /* 0x000fe400078ef816 */
        /* <DEDUP_REMOVED lines=10> */
[-C--:B0-----:R-:W-:Y:S01]  /*2090*/  HFMA2.MMA R23, R79, R36.reuse, R76 ;  /* 0x000000244f177235 */ /* 0x081fe2000000004c */
        /* <DEDUP_REMOVED lines=8> */
[----:B------:R-:W-:Y:S02]  /*2120*/  LOP3.LUT R36, R36, 0x64006400, RZ, 0xfc, !PT ;  /* 0x6400640024247812 */ /* 0x000fe400078efcff */
[----:B------:R-:W-:Y:S01]  /*2130*/  LOP3.LUT R80, R72, 0x64006400, RZ, 0xfc, !PT ;  /* 0x6400640048507812 */ /* 0x000fe200078efcff */
[----:B------:R-:W-:Y:S02]  /*2140*/  HADD2 R74, R27, -1040, -1040 ;  /* 0xe410e4101b4a7430 */ /* 0x000fe40000000000 */
[----:B------:R-:W-:Y:S01]  /*2150*/  HADD2 R72, R36, -1040, -1040 ;  /* 0xe410e41024487430 */ /* 0x000fe20000000000 */
[----:B------:R-:W-:Y:S01]  /*2160*/  HFMA2.MMA R23, R76, R37, R23 ;  /* 0x000000254c177235 */ /* 0x000fe20000000017 */
[----:B------:R-:W-:-:S02]  /*2170*/  HADD2 R36, R80, -1040, -1040 ;  /* 0xe410e41050247430 */ /* 0x000fc40000000000 */
[-C--:B------:R-:W-:Y:S02]  /*2180*/  HFMA2 R25, R74, R37.reuse, R25 ;  /* 0x000000254a197231 */ /* 0x080fe40000000019 */
[----:B------:R-:W-:Y:S01]  /*2190*/  HFMA2.MMA R24, R72, R37, R24 ;  /* 0x0000002548187235 */ /* 0x000fe20000000018 */
[----:B------:R-:W-:Y:S01]  /*21a0*/  HFMA2 R78, R36, R37, R78 ;  /* 0x00000025244e7231 */ /* 0x000fe2000000004e */
[-C--:B------:R-:W-:Y:S01]  /*21b0*/  HFMA2.MMA R85, R8, R38.reuse, R23 ;  /* 0x0000002608557235 */ /* 0x080fe20000000017 */
[-C--:B------:R-:W-:Y:S01]  /*21c0*/  HFMA2 R37, R7, R38.reuse, R25 ;  /* 0x0000002607257231 */ /* 0x080fe20000000019 */
[----:B------:R-:W-:Y:S01]  /*21d0*/  SHF.R.U32.HI R23, RZ, 0xc, R28 ;  /* 0x0000000cff177819 */ /* 0x000fe2000001161c */
[----:B------:R-:W-:Y:S01]  /*21e0*/  HFMA2 R84, R5, R38, R78 ;  /* 0x0000002605547231 */ /* 0x000fe2000000004e */
[----:B------:R-:W-:Y:S01]  /*21f0*/  SHF.R.U32.HI R25, RZ, 0xc, R29 ;  /* 0x0000000cff197819 */ /* 0x000fe2000001161d */
[----:B------:R-:W-:Y:S01]  /*2200*/  HFMA2.MMA R27, R6, R38, R24 ;  /* 0x00000026061b7235 */ /* 0x000fe20000000018 */
[----:B------:R-:W-:-:S02]  /*2210*/  LOP3.LUT R86, R86, 0x80008, R23, 0xf8, !PT ;  /* 0x0008000856567812 */ /* 0x000fc400078ef817 */
[----:B------:R-:W-:Y:S02]  /*2220*/  LOP3.LUT R24, R22, 0x80008, R25, 0xf8, !PT ;  /* 0x0008000816187812 */ /* 0x000fe400078ef819 */
[----:B------:R-:W-:Y:S02]  /*2230*/  SHF.R.U32.HI R22, RZ, 0xc, R30 ;  /* 0x0000000cff167819 */ /* 0x000fe4000001161e */
[----:B------:R-:W-:Y:S02]  /*2240*/  SHF.R.U32.HI R23, RZ, 0xc, R31 ;  /* 0x0000000cff177819 */ /* 0x000fe4000001161f */
[----:B------:R-:W-:Y:S02]  /*2250*/  LOP3.LUT R25, R21, 0x80008, R22, 0xf8, !PT ;  /* 0x0008000815197812 */ /* 0x000fe400078ef816 */
[----:B------:R-:W-:Y:S02]  /*2260*/  LOP3.LUT R26, R20, 0x80008, R23, 0xf8, !PT ;  /* 0x00080008141a7812 */ /* 0x000fe400078ef817 */
[----:B------:R-:W0:Y:S01]  /*2270*/  LDS.128 R20, [UR4+0x30] ;  /* 0x00003004ff147984 */ /* 0x000e220008000c00 */
[----:B------:R-:W-:-:S02]  /*2280*/  SHF.R.U32.HI R28, RZ, 0xa, R28 ;  /* 0x0000000aff1c7819 */ /* 0x000fc4000001161c */
[----:B------:R-:W-:Y:S02]  /*2290*/  SHF.R.U32.HI R30, RZ, 0xa, R30 ;  /* 0x0000000aff1e7819 */ /* 0x000fe4000001161e */
[----:B------:R-:W-:Y:S02]  /*22a0*/  SHF.R.U32.HI R29, RZ, 0xa, R29 ;  /* 0x0000000aff1d7819 */ /* 0x000fe4000001161d */
[----:B------:R-:W-:Y:S02]  /*22b0*/  SHF.R.U32.HI R31, RZ, 0xa, R31 ;  /* 0x0000000aff1f7819 */ /* 0x000fe4000001161f */
        /* <DEDUP_REMOVED lines=8> */
[----:B------:R-:W-:Y:S01]  /*2340*/  LOP3.LUT R31, R31, 0x64006400, RZ, 0xfc, !PT ;  /* 0x640064001f1f7812 */ /* 0x000fe200078efcff */
[----:B------:R-:W-:Y:S02]  /*2350*/  HADD2 R78, R30, -1040, -1040 ;  /* 0xe410e4101e4e7430 */ /* 0x000fe40000000000 */
        /* <DEDUP_REMOVED lines=10> */
[----:B0-----:R-:W-:Y:S01]  /*2400*/  HFMA2.MMA R30, R87, R20, R28 ;  /* 0x00000014571e7235 */ /* 0x001fe2000000001c */
[----:B------:R-:W-:Y:S01]  /*2410*/  LOP3.LUT R37, R35, 0x1f001f, RZ, 0xc0, !PT ;  /* 0x001f001f23257812 */ /* 0x000fe200078ec0ff */
[----:B------:R-:W-:-:S02]  /*2420*/  HADD2 R85, R85, -1040, -1040 ;  /* 0xe410e41055557430 */ /* 0x000fc40000000000 */
[----:B------:R-:W-:Y:S01]  /*2430*/  HADD2 R39, R39, -1040, -1040 ;  /* 0xe410e41027277430 */ /* 0x000fe20000000000 */
[----:B------:R-:W-:Y:S01]  /*2440*/  LOP3.LUT R37, R37, 0x64006400, RZ, 0xfc, !PT ;  /* 0x6400640025257812 */ /* 0x000fe200078efcff */
[----:B------:R-:W-:-:S04]  /*2450*/  HFMA2 R29, R85, R20, R29 ;  /* 0x00000014551d7231 */ /* 0x000fc8000000001d */
[----:B------:R-:W-:Y:S01]  /*2460*/  HADD2 R37, R37, -1040, -1040 ;  /* 0xe410e41025257430 */ /* 0x000fe20000000000 */
[----:B------:R-:W-:Y:S01]  /*2470*/  HFMA2.MMA R28, R39, R20, R27 ;  /* 0x00000014271c7235 */ /* 0x000fe2000000001b */
[-C--:B------:R-:W-:Y:S01]  /*2480*/  HFMA2 R27, R3, R21.reuse, R29 ;  /* 0x00000015031b7231 */ /* 0x080fe2000000001d */
[--C-:B------:R-:W-:Y:S01]  /*2490*/  SHF.R.U32.HI R29, RZ, 0xb, R32.reuse ;  /* 0x0000000bff1d7819 */ /* 0x100fe20000011620 */
[----:B------:R-:W-:Y:S01]  /*24a0*/  HFMA2 R84, R37, R20, R84 ;  /* 0x0000001425547231 */ /* 0x000fe20000000054 */
[----:B------:R-:W-:Y:S01]  /*24b0*/  SHF.R.U32.HI R32, RZ, 0xa, R32 ;  /* 0x0000000aff207819 */ /* 0x000fe20000011620 */
[-C--:B------:R-:W-:Y:S01]  /*24c0*/  HFMA2.MMA R20, R4, R21.reuse, R30 ;  /* 0x0000001504147235 */ /* 0x080fe2000000001e */
[--C-:B------:R-:W-:Y:S01]  /*24d0*/  SHF.R.U32.HI R30, RZ, 0xb, R34.reuse ;  /* 0x0000000bff1e7819 */ /* 0x100fe20000011622 */
[----:B------:R-:W-:Y:S01]  /*24e0*/  HFMA2.MMA R28, R2, R21, R28 ;  /* 0x00000015021c7235 */ /* 0x000fe2000000001c */
[----:B------:R-:W-:Y:S01]  /*24f0*/  SHF.R.U32.HI R34, RZ, 0xa, R34 ;  /* 0x0000000aff227819 */ /* 0x000fe20000011622 */
[----:B------:R-:W-:Y:S01]  /*2500*/  HFMA2 R21, R0, R21, R84 ;  /* 0x0000001500157231 */ /* 0x000fe20000000054 */
[----:B------:R-:W-:-:S02]  /*2510*/  LOP3.LUT R32, R32, 0x1f001f, RZ, 0xc0, !PT ;  /* 0x001f001f20207812 */ /* 0x000fc400078ec0ff */
[----:B------:R-:W-:Y:S02]  /*2520*/  LOP3.LUT R86, R86, 0x100010, R29, 0xf8, !PT ;  /* 0x0010001056567812 */ /* 0x000fe400078ef81d */
[--C-:B------:R-:W-:Y:S02]  /*2530*/  SHF.R.U32.HI R29, RZ, 0xb, R33.reuse ;  /* 0x0000000bff1d7819 */ /* 0x100fe40000011621 */
[----:B------:R-:W-:Y:S02]  /*2540*/  LOP3.LUT R34, R34, 0x1f001f, RZ, 0xc0, !PT ;  /* 0x001f001f22227812 */ /* 0x000fe400078ec0ff */
[----:B------:R-:W-:Y:S02]  /*2550*/  LOP3.LUT R32, R32, 0x64006400, RZ, 0xfc, !PT ;  /* 0x6400640020207812 */ /* 0x000fe400078efcff */
[----:B------:R-:W-:Y:S02]  /*2560*/  SHF.R.U32.HI R33, RZ, 0xa, R33 ;  /* 0x0000000aff217819 */ /* 0x000fe40000011621 */
[----:B------:R-:W-:Y:S01]  /*2570*/  LOP3.LUT R24, R24, 0x100010, R29, 0xf8, !PT ;  /* 0x0010001018187812 */ /* 0x000fe200078ef81d */
[----:B------:R-:W-:Y:S01]  /*2580*/  HADD2 R84, R32, -1040, -1040 ;  /* 0xe410e41020547430 */ /* 0x000fe20000000000 */
[----:B------:R-:W-:-:S02]  /*2590*/  LOP3.LUT R34, R34, 0x64006400, RZ, 0xfc, !PT ;  /* 0x6400640022227812 */ /* 0x000fc400078efcff */
[--C-:B------:R-:W-:Y:S02]  /*25a0*/  SHF.R.U32.HI R29, RZ, 0xb, R35.reuse ;  /* 0x0000000bff1d7819 */ /* 0x100fe40000011623 */
        /* <DEDUP_REMOVED lines=118> */
[----:B------:R-:W-:Y:S01]  /*2d10*/  HFMA2.MMA R20, R61, R20, RZ ;  /* 0x000000143d147235 */ /* 0x000fe200000000ff */
[----:B------:R-:W-:-:S02]  /*2d20*/  HFMA2 R58, R58, R21, R29 ;  /* 0x000000153a3a7231 */ /* 0x000fc4000000001d */
[----:B------:R-:W0:Y:S02]  /*2d30*/  LDS.128 R28, [UR4+0x120] ;  /* 0x00012004ff1c7984 */ /* 0x000e240008000c00 */
[-C--:B------:R-:W-:Y:S01]  /*2d40*/  HFMA2 R58, R53, R22.reuse, R58 ;  /* 0x00000016353a7231 */ /* 0x080fe2000000003a */
[----:B------:R-:W-:Y:S01]  /*2d50*/  HFMA2.MMA R20, R52, R21, R20 ;  /* 0x0000001534147235 */ /* 0x000fe20000000014 */
[-C--:B------:R-:W-:Y:S02]  /*2d60*/  HFMA2 R35, R70, R21.reuse, R35 ;  /* 0x0000001546237231 */ /* 0x080fe40000000023 */
[----:B------:R-:W-:Y:S02]  /*2d70*/  HFMA2 R32, R68, R21, R34 ;  /* 0x0000001544207231 */ /* 0x000fe40000000022 */
[----:B------:R-:W-:Y:S01]  /*2d80*/  HFMA2 R58, R50, R23, R58 ;  /* 0x00000017323a7231 */ /* 0x000fe2000000003a */
[-C--:B------:R-:W-:Y:S01]  /*2d90*/  HFMA2.MMA R20, R49, R22.reuse, R20 ;  /* 0x0000001631147235 */ /* 0x080fe20000000014 */
[----:B------:R-:W-:Y:S01]  /*2da0*/  HFMA2 R32, R67, R22, R32 ;  /* 0x0000001643207231 */ /* 0x000fe20000000020 */
[----:B------:R-:W-:Y:S01]  /*2db0*/  HFMA2.MMA R33, R83, R22, R35 ;  /* 0x0000001653217235 */ /* 0x000fe20000000023 */
[----:B-1----:R-:W-:-:S03]  /*2dc0*/  HFMA2 R58, R14, R24, R58 ;  /* 0x000000180e3a7231 */ /* 0x002fc6000000003a */
[-C--:B------:R-:W-:Y:S02]  /*2dd0*/  HFMA2.MMA R20, R48, R23.reuse, R20 ;  /* 0x0000001730147235 */ /* 0x080fe40000000014 */
[-C--:B------:R-:W-:Y:S02]  /*2de0*/  HFMA2.MMA R33, R66, R23.reuse, R33 ;  /* 0x0000001742217235 */ /* 0x080fe40000000021 */
[----:B------:R-:W-:Y:S02]  /*2df0*/  HFMA2.MMA R32, R64, R23, R32 ;  /* 0x0000001740207235 */ /* 0x000fe40000000020 */
[----:B------:R-:W-:Y:S01]  /*2e00*/  HFMA2.MMA R20, R13, R24, R20 ;  /* 0x000000180d147235 */ /* 0x000fe20000000014 */
[----:B------:R-:W-:-:S05]  /*2e10*/  HFMA2 R13, R56, R25, R58 ;  /* 0x00000019380d7231 */ /* 0x000fca000000003a */
[-C--:B------:R-:W-:Y:S01]  /*2e20*/  HFMA2 R33, R65, R24.reuse, R33 ;  /* 0x0000001841217231 */ /* 0x080fe20000000021 */
[----:B------:R-:W-:Y:S01]  /*2e30*/  HFMA2.MMA R13, R57, R26, R13 ;  /* 0x0000001a390d7235 */ /* 0x000fe2000000000d */
[----:B------:R-:W-:Y:S01]  /*2e40*/  HFMA2 R32, R51, R24, R32 ;  /* 0x0000001833207231 */ /* 0x000fe20000000020 */
[----:B------:R-:W-:-:S03]  /*2e50*/  HFMA2.MMA R20, R54, R25, R20 ;  /* 0x0000001936147235 */ /* 0x000fc60000000014 */
[-C--:B------:R-:W-:Y:S02]  /*2e60*/  HFMA2.MMA R33, R62, R25.reuse, R33 ;  /* 0x000000193e217235 */ /* 0x080fe40000000021 */
[----:B------:R-:W-:Y:S02]  /*2e70*/  HFMA2.MMA R60, R60, R25, R32 ;  /* 0x000000193c3c7235 */ /* 0x000fe40000000020 */
[----:B------:R-:W-:-:S03]  /*2e80*/  HFMA2.MMA R13, R10, R27, R13 ;  /* 0x0000001b0a0d7235 */ /* 0x000fc6000000000d */
[----:B------:R-:W-:-:S03]  /*2e90*/  HFMA2 R20, R59, R26, R20 ;  /* 0x0000001a3b147231 */ /* 0x000fc60000000014 */
[-C--:B------:R-:W-:Y:S01]  /*2ea0*/  HFMA2 R69, R69, R26.reuse, R33 ;  /* 0x0000001a45457231 */ /* 0x080fe20000000021 */
[----:B0-----:R-:W-:Y:S01]  /*2eb0*/  HFMA2.MMA R13, R73, R28, R13 ;  /* 0x0000001c490d7235 */ /* 0x001fe2000000000d */
[----:B------:R-:W0:Y:S01]  /*2ec0*/  LDS.128 R32, [UR4+0x130] ;  /* 0x00013004ff207984 */ /* 0x000e220008000c00 */
[----:B------:R-:W-:Y:S02]  /*2ed0*/  HFMA2 R60, R55, R26, R60 ;  /* 0x0000001a373c7231 */ /* 0x000fe4000000003c */
[-C--:B------:R-:W-:Y:S01]  /*2ee0*/  HFMA2 R20, R9, R27.reuse, R20 ;  /* 0x0000001b09147231 */ /* 0x080fe20000000014 */
[----:B------:R-:W-:Y:S01]  /*2ef0*/  HFMA2.MMA R14, R12, R27, R69 ;  /* 0x0000001b0c0e7235 */ /* 0x000fe20000000045 */
[----:B------:R-:W-:Y:S01]  /*2f00*/  HFMA2 R60, R11, R27, R60 ;  /* 0x0000001b0b3c7231 */ /* 0x000fe2000000003c */
[----:B------:R-:W-:Y:S01]  /*2f10*/  HFMA2.MMA R13, R72, R29, R13 ;  /* 0x0000001d480d7235 */ /* 0x000fe2000000000d */
[-C--:B------:R-:W-:Y:S02]  /*2f20*/  HFMA2 R20, R71, R28.reuse, R20 ;  /* 0x0000001c47147231 */ /* 0x080fe40000000014 */
[----:B------:R-:W-:Y:S01]  /*2f30*/  HFMA2 R60, R75, R28, R60 ;  /* 0x0000001c4b3c7231 */ /* 0x000fe2000000003c */
[----:B------:R-:W-:Y:S01]  /*2f40*/  HFMA2.MMA R14, R79, R28, R14 ;  /* 0x0000001c4f0e7235 */ /* 0x000fe2000000000e */
[-C--:B------:R-:W-:Y:S01]  /*2f50*/  HFMA2 R20, R36, R29.reuse, R20 ;  /* 0x0000001d24147231 */ /* 0x080fe20000000014 */
[----:B------:R-:W-:Y:S01]  /*2f60*/  HFMA2.MMA R13, R6, R30, R13 ;  /* 0x0000001e060d7235 */ /* 0x000fe2000000000d */
[----:B------:R-:W-:-:S02]  /*2f70*/  HFMA2 R60, R74, R29, R60 ;  /* 0x0000001d4a3c7231 */ /* 0x000fc4000000003c */
[-C--:B------:R-:W-:Y:S01]  /*2f80*/  HFMA2 R20, R5, R30.reuse, R20 ;  /* 0x0000001e05147231 */ /* 0x080fe20000000014 */
[----:B------:R-:W-:Y:S01]  /*2f90*/  HFMA2.MMA R14, R76, R29, R14 ;  /* 0x0000001d4c0e7235 */ /* 0x000fe2000000000e */
[----:B------:R-:W-:Y:S01]  /*2fa0*/  HFMA2 R60, R7, R30, R60 ;  /* 0x0000001e073c7231 */ /* 0x000fe2000000003c */
[----:B------:R-:W-:Y:S01]  /*2fb0*/  HFMA2.MMA R13, R78, R31, R13 ;  /* 0x0000001f4e0d7235 */ /* 0x000fe2000000000d */
[-C--:B------:R-:W-:Y:S02]  /*2fc0*/  HFMA2 R20, R38, R31.reuse, R20 ;  /* 0x0000001f26147231 */ /* 0x080fe40000000014 */
[----:B------:R-:W-:Y:S01]  /*2fd0*/  HFMA2 R60, R80, R31, R60 ;  /* 0x0000001f503c7231 */ /* 0x000fe2000000003c */
[----:B------:R-:W-:-:S06]  /*2fe0*/  HFMA2.MMA R14, R8, R30, R14 ;  /* 0x0000001e080e7235 */ /* 0x000fcc000000000e */
[----:B------:R-:W-:-:S06]  /*2ff0*/  HFMA2.MMA R14, R82, R31, R14 ;  /* 0x0000001f520e7235 */ /* 0x000fcc000000000e */
        /* <DEDUP_REMOVED lines=24> */
.L_x_1128:
[----:B0-----:R-:W-:Y:S01]  /*3180*/  LEA R0, R47, 0x40, 0x6 ;  /* 0x000000402f007811 */ /* 0x001fe200078e30ff */
[----:B------:R-:W-:Y:S01]  /*3190*/  UIADD3 UR4, UR4, 0x40, URZ ;  /* 0x0000004004047890 */ /* 0x000fe2000fffe03f */
[----:B------:R-:W-:Y:S02]  /*31a0*/  IADD3 R46, R46, 0x20, RZ ;  /* 0x000000202e2e7810 */ /* 0x000fe40007ffe0ff */
[----:B------:R-:W-:Y:S02]  /*31b0*/  IMNMX R3, R0, c[0x0][0x190], PT ;  /* 0x0000640000037a17 */ /* 0x000fe40003800200 */
[C---:B------:R-:W-:Y:S02]  /*31c0*/  ISETP.GE.AND P0, PT, R46.reuse, c[0x0][0x1b0], PT ;  /* 0x00006c002e007a0c */ /* 0x040fe40003f06270 */
[----:B------:R-:W-:Y:S01]  /*31d0*/  ISETP.LT.AND P2, PT, R46, R3, PT ;  /* 0x000000032e00720c */ /* 0x000fe20003f41270 */
[----:B------:R-:W-:-:S12]  /*31e0*/  IMAD.WIDE R2, R15, c[0x0][0x18c], R96 ;  /* 0x000063000f027a25 */ /* 0x000fd800078e0260 */
[----:B------:R-:W-:Y:S05]  /*31f0*/  @!P0 BRA P2, `(.L_x_1129) ;  /* 0xffffdff000008947 */ /* 0x000fea000103ffff */
.L_x_1127:
[----:B------:R-:W-:-:S04]  /*3200*/  ISETP.GE.AND P0, PT, R46, R45, PT ;  /* 0x0000002d2e00720c */ /* 0x000fc80003f06270 */
[----:B------:R-:W-:-:S13]  /*3210*/  ISETP.GE.OR P0, PT, R46, c[0x0][0x1b4], P0 ;  /* 0x00006d002e007a0c */ /* 0x000fda0000706670 */
[----:B------:R-:W-:Y:S05]  /*3220*/  @P0 BRA `(.L_x_1130) ;  /* 0x0000409000000947 */ /* 0x000fea0003800000 */
.L_x_1135:
[----:B------:R-:W-:-:S13]  /*3230*/  ISETP.NE.AND P0, PT, R46, R16, PT ;  /* 0x000000102e00720c */ /* 0x000fda0003f05270 */
[----:B------:R-:W-:Y:S01]  /*3240*/  @!P0 IADD3 R44, R44, 0x1, RZ ;  /* 0x000000012c2c8810 */ /* 0x000fe20007ffe0ff */
[----:B-----5:R-:W-:Y:S01]  /*3250*/  @!P0 IMAD.MOV.U32 R5, RZ, RZ, 0x2 ;  /* 0x00000002ff058424 */ /* 0x020fe200078e00ff */
        /* <DEDUP_REMOVED lines=17> */
[----:B------:R-:W-:Y:S01]  /*3370*/  HADD2.F32 R33, -RZ, R21.H0_H0 ;  /* 0x20000015ff217230 */ /* 0x000fe20000004100 */
[----:B--2---:R-:W-:Y:S02]  /*3380*/  LOP3.LUT R8, R4, 0xf000f, RZ, 0xc0, !PT ;  /* 0x000f000f04087812 */ /* 0x004fe400078ec0ff */
[----:B------:R-:W-:Y:S02]  /*3390*/  LOP3.LUT R12, R6, 0xf000f, RZ, 0xc0, !PT ;  /* 0x000f000f060c7812 */ /* 0x000fe400078ec0ff */
[----:B------:R-:W-:-:S02]  /*33a0*/  LOP3.LUT R8, R8, 0x64006400, RZ, 0xfc, !PT ;  /* 0x6400640008087812 */ /* 0x000fc400078efcff */
[----:B------:R-:W-:Y:S02]  /*33b0*/  LOP3.LUT R12, R12, 0x64006400, RZ, 0xfc, !PT ;  /* 0x640064000c0c7812 */ /* 0x000fe400078efcff */
[----:B------:R-:W-:Y:S01]  /*33c0*/  LOP3.LUT R10, R5, 0xf000f, RZ, 0xc0, !PT ;  /* 0x000f000f050a7812 */ /* 0x000fe200078ec0ff */
[----:B------:R-:W-:Y:S01]  /*33d0*/  HADD2 R13, R8, -1032, -1032 ;  /* 0xe408e408080d7430 */ /* 0x000fe20000000000 */
[----:B------:R-:W-:Y:S01]  /*33e0*/  LOP3.LUT R9, R4, 0xf000f0, RZ, 0xc0, !PT ;  /* 0x00f000f004097812 */ /* 0x000fe200078ec0ff */
[----:B------:R-:W-:Y:S01]  /*33f0*/  HADD2 R12, R12, -1032, -1032 ;  /* 0xe408e4080c0c7430 */ /* 0x000fe20000000000 */
[----:B------:R-:W-:Y:S01]  /*3400*/  LOP3.LUT R10, R10, 0x64006400, RZ, 0xfc, !PT ;  /* 0x640064000a0a7812 */ /* 0x000fe200078efcff */
[----:B------:R-:W-:Y:S01]  /*3410*/  HADD2.F32 R8, -RZ, R21.H1_H1 ;  /* 0x30000015ff087230 */ /* 0x000fe20000004100 */
[----:B------:R-:W-:Y:S01]  /*3420*/  LOP3.LUT R25, R7, 0xf000f, RZ, 0xc0, !PT ;  /* 0x000f000f07197812 */ /* 0x000fe200078ec0ff */
        /* <DEDUP_REMOVED lines=10> */
[----:B------:R-:W-:-:S02]  /*34d0*/  LOP3.LUT R11, R11, 0x64006400, RZ, 0xfc, !PT ;  /* 0x640064000b0b7812 */ /* 0x000fc400078efcff */
[----:B------:R-:W-:Y:S01]  /*34e0*/  LOP3.LUT R15, R6, 0xf000f0, RZ, 0xc0, !PT ;  /* 0x00f000f0060f7812 */ /* 0x000fe200078ec0ff */
[-C--:B------:R-:W-:Y:S01]  /*34f0*/  HFMA2 R35, R9, R0.reuse.H0_H0, -72, -72 ;  /* 0xd480d48009237431 */ /* 0x080fe20000040000 */
[----:B------:R-:W-:Y:S01]  /*3500*/  LOP3.LUT R27, R26, 0x64006400, RZ, 0xfc, !PT ;  /* 0x640064001a1b7812 */ /* 0x000fe200078efcff */
[--C-:B------:R-:W-:Y:S01]  /*3510*/  HADD2.F32 R22, -RZ, R10.reuse.H0_H0 ;  /* 0x2000000aff167230 */ /* 0x100fe20000004100 */
[----:B------:R-:W-:Y:S01]  /*3520*/  LOP3.LUT R15, R15, 0x64006400, RZ, 0xfc, !PT ;  /* 0x640064000f0f7812 */ /* 0x000fe200078efcff */
[----:B------:R-:W-:Y:S01]  /*3530*/  HADD2.F32 R21, -RZ, R10.H1_H1 ;  /* 0x3000000aff157230 */ /* 0x000fe20000004100 */
[----:B------:R-:W-:Y:S01]  /*3540*/  FFMA.FTZ R9, R24, R31, RZ ;  /* 0x0000001f18097223 */ /* 0x000fe200000100ff */
[----:B------:R-:W-:Y:S01]  /*3550*/  HADD2 R10, R25, -1032, -1032 ;  /* 0xe408e408190a7430 */ /* 0x000fe20000000000 */
[----:B------:R-:W-:Y:S01]  /*3560*/  SHF.R.U32.HI R5, RZ, 0x8, R5 ;  /* 0x00000008ff057819 */ /* 0x000fe20000011605 */
[-C--:B------:R-:W-:Y:S01]  /*3570*/  HFMA2 R36, R11, R0.reuse.H0_H0, -72, -72 ;  /* 0xd480d4800b247431 */ /* 0x080fe20000040000 */
[----:B------:R-:W-:Y:S01]  /*3580*/  FFMA.FTZ R11, R31, R22, RZ ;  /* 0x000000161f0b7223 */ /* 0x000fe200000100ff */
[-C--:B------:R-:W-:Y:S01]  /*3590*/  HFMA2 R38, R27, R0.reuse.H0_H0, -72, -72 ;  /* 0xd480d4801b267431 */ /* 0x080fe20000040000 */
[----:B------:R-:W-:Y:S01]  /*35a0*/  SHF.R.U32.HI R4, RZ, 0x8, R4 ;  /* 0x00000008ff047819 */ /* 0x000fe20000011604 */
[--C-:B------:R-:W-:Y:S01]  /*35b0*/  HADD2.F32 R25, -RZ, R10.reuse.H0_H0 ;  /* 0x2000000aff197230 */ /* 0x100fe20000004100 */
[----:B------:R-:W-:Y:S01]  /*35c0*/  FFMA.FTZ R11, R32, R21, R11 ;  /* 0x00000015200b7223 */ /* 0x000fe2000001000b */
[----:B------:R-:W-:Y:S01]  /*35d0*/  HADD2.F32 R26, -RZ, R10.H1_H1 ;  /* 0x3000000aff1a7230 */ /* 0x000fe20000004100 */
[----:B------:R-:W-:Y:S01]  /*35e0*/  FFMA.FTZ R10, R23, R32, R9 ;  /* 0x00000020170a7223 */ /* 0x000fe20000010009 */
[----:B------:R-:W-:Y:S01]  /*35f0*/  HADD2.F32 R27, -RZ, R35.H0_H0 ;  /* 0x20000023ff1b7230 */ /* 0x000fe20000004100 */
[----:B------:R-:W-:Y:S01]  /*3600*/  SHF.R.U32.HI R6, RZ, 0x8, R6 ;  /* 0x00000008ff067819 */ /* 0x000fe20000011606 */
[----:B------:R-:W-:Y:S01]  /*3610*/  HADD2.F32 R28, -RZ, R36.H0_H0 ;  /* 0x20000024ff1c7230 */ /* 0x000fe20000004100 */
[----:B------:R-:W-:Y:S01]  /*3620*/  SHF.R.U32.HI R7, RZ, 0x8, R7 ;  /* 0x00000008ff077819 */ /* 0x000fe20000011607 */
[----:B------:R-:W-:Y:S01]  /*3630*/  HFMA2 R37, R15, R0.H0_H0, -72, -72 ;  /* 0xd480d4800f257431 */ /* 0x000fe20000040000 */
[----:B------:R-:W-:Y:S01]  /*3640*/  FFMA.FTZ R15, R31, R20, RZ ;  /* 0x000000141f0f7223 */ /* 0x000fe200000100ff */
[----:B------:R-:W-:Y:S01]  /*3650*/  LOP3.LUT R9, R4, 0xf000f, RZ, 0xc0, !PT ;  /* 0x000f000f04097812 */ /* 0x000fe200078ec0ff */
[----:B------:R-:W-:Y:S01]  /*3660*/  FFMA.FTZ R39, R27, R33, R10 ;  /* 0x000000211b277223 */ /* 0x000fe2000001000a */
[----:B------:R-:W-:Y:S01]  /*3670*/  LOP3.LUT R10, R5, 0xf000f, RZ, 0xc0, !PT ;  /* 0x000f000f050a7812 */ /* 0x000fe200078ec0ff */
[----:B------:R-:W-:Y:S01]  /*3680*/  FFMA.FTZ R47, R33, R28, R11 ;  /* 0x0000001c212f7223 */ /* 0x000fe2000001000b */
[----:B------:R-:W-:Y:S01]  /*3690*/  LOP3.LUT R11, R6, 0xf000f, RZ, 0xc0, !PT ;  /* 0x000f000f060b7812 */ /* 0x000fe200078ec0ff */
[----:B------:R-:W-:Y:S01]  /*36a0*/  FFMA.FTZ R34, R32, R14, R15 ;  /* 0x0000000e20227223 */ /* 0x000fe2000001000f */
[----:B------:R-:W-:Y:S01]  /*36b0*/  LOP3.LUT R15, R7, 0xf000f, RZ, 0xc0, !PT ;  /* 0x000f000f070f7812 */ /* 0x000fe200078ec0ff */
[----:B------:R-:W-:Y:S01]  /*36c0*/  FFMA.FTZ R31, R31, R25, RZ ;  /* 0x000000191f1f7223 */ /* 0x000fe200000100ff */
[----:B------:R-:W-:Y:S01]  /*36d0*/  LOP3.LUT R10, R10, 0x64006400, RZ, 0xfc, !PT ;  /* 0x640064000a0a7812 */ /* 0x000fe200078efcff */
[----:B------:R-:W-:Y:S01]  /*36e0*/  HADD2.F32 R29, -RZ, R37.H0_H0 ;  /* 0x20000025ff1d7230 */ /* 0x000fe20000004100 */
[----:B------:R-:W-:Y:S01]  /*36f0*/  LOP3.LUT R9, R9, 0x64006400, RZ, 0xfc, !PT ;  /* 0x6400640009097812 */ /* 0x000fe200078efcff */
[----:B------:R-:W-:Y:S01]  /*3700*/  HADD2.F32 R30, -RZ, R38.H0_H0 ;  /* 0x20000026ff1e7230 */ /* 0x000fe20000004100 */
[----:B------:R-:W-:Y:S01]  /*3710*/  LOP3.LUT R11, R11, 0x64006400, RZ, 0xfc, !PT ;  /* 0x640064000b0b7812 */ /* 0x000fe200078efcff */
[----:B------:R-:W-:Y:S01]  /*3720*/  FFMA.FTZ R31, R32, R26, R31 ;  /* 0x0000001a201f7223 */ /* 0x000fe2000001001f */
[----:B------:R-:W-:Y:S01]  /*3730*/  LOP3.LUT R15, R15, 0x64006400, RZ, 0xfc, !PT ;  /* 0x640064000f0f7812 */ /* 0x000fe200078efcff */
[----:B------:R-:W-:Y:S01]  /*3740*/  HADD2 R51, R10, -1032, -1032 ;  /* 0xe408e4080a337430 */ /* 0x000fe20000000000 */
[C---:B------:R-:W-:Y:S01]  /*3750*/  FFMA.FTZ R48, R33.reuse, R29, R34 ;  /* 0x0000001d21307223 */ /* 0x040fe20000010022 */
[----:B------:R-:W-:Y:S01]  /*3760*/  HADD2.F32 R32, -RZ, R36.H1_H1 ;  /* 0x30000024ff207230 */ /* 0x000fe20000004100 */
[----:B------:R-:W-:Y:S01]  /*3770*/  FFMA.FTZ R49, R33, R30, R31 ;  /* 0x0000001e21317223 */ /* 0x000fe2000001001f */
[----:B------:R-:W-:Y:S01]  /*3780*/  HADD2 R50, R9, -1032, -1032 ;  /* 0xe408e40809327430 */ /* 0x000fe20000000000 */
[----:B------:R-:W-:Y:S01]  /*3790*/  LOP3.LUT R4, R4, 0xf000f0, RZ, 0xc0, !PT ;  /* 0x00f000f004047812 */ /* 0x000fe200078ec0ff */
[----:B------:R-:W-:Y:S01]  /*37a0*/  HADD2 R52, R11, -1032, -1032 ;  /* 0xe408e4080b347430 */ /* 0x000fe20000000000 */
[----:B------:R-:W-:Y:S01]  /*37b0*/  FFMA.FTZ R47, R8, R32, R47 ;  /* 0x00000020082f7223 */ /* 0x000fe2000001002f */
[----:B------:R-:W-:Y:S01]  /*37c0*/  HADD2.F32 R31, -RZ, R35.H1_H1 ;  /* 0x30000023ff1f7230 */ /* 0x000fe20000004100 */
[----:B------:R-:W-:Y:S01]  /*37d0*/  LOP3.LUT R6, R6, 0xf000f0, RZ, 0xc0, !PT ;  /* 0x00f000f006067812 */ /* 0x000fe200078ec0ff */
[----:B------:R-:W-:-:S02]  /*37e0*/  HADD2.F32 R33, -RZ, R37.H1_H1 ;  /* 0x30000025ff217230 */ /* 0x000fc40000004100 */
[----:B------:R-:W-:Y:S01]  /*37f0*/  HADD2 R15, R15, -1032, -1032 ;  /* 0xe408e4080f0f7430 */ /* 0x000fe20000000000 */
[----:B------:R-:W-:Y:S01]  /*3800*/  FFMA.FTZ R10, R31, R8, R39 ;  /* 0x000000081f0a7223 */ /* 0x000fe20000010027 */
[----:B------:R-:W-:Y:S01]  /*3810*/  HADD2.F32 R34, -RZ, R38.H1_H1 ;  /* 0x30000026ff227230 */ /* 0x000fe20000004100 */
[C---:B------:R-:W-:Y:S01]  /*3820*/  FFMA.FTZ R48, R8.reuse, R33, R48 ;  /* 0x0000002108307223 */ /* 0x040fe20000010030 */
[----:B0-----:R-:W-:Y:S02]  /*3830*/  HADD2.F32 R9, -RZ, R12.H0_H0 ;  /* 0x2000000cff097230 */ /* 0x001fe40000004100 */
[----:B------:R-:W-:Y:S01]  /*3840*/  HADD2.F32 R36, -RZ, R51.H0_H0 ;  /* 0x20000033ff247230 */ /* 0x000fe20000004100 */
[----:B------:R-:W-:Y:S01]  /*3850*/  FFMA.FTZ R49, R8, R34, R49 ;  /* 0x0000002208317223 */ /* 0x000fe20000010031 */
[----:B------:R-:W-:Y:S01]  /*3860*/  HADD2.F32 R35, -RZ, R50.H0_H0 ;  /* 0x20000032ff237230 */ /* 0x000fe20000004100 */
[----:B------:R-:W-:Y:S01]  /*3870*/  LOP3.LUT R8, R5, 0xf000f0, RZ, 0xc0, !PT ;  /* 0x00f000f005087812 */ /* 0x000fe200078ec0ff */
        /* <DEDUP_REMOVED lines=12> */
[----:B------:R-:W-:-:S02]  /*3940*/  HADD2.F32 R50, -RZ, R12.H1_H1 ;  /* 0x3000000cff327230 */ /* 0x000fc40000004100 */
[----:B------:R-:W-:Y:S01]  /*3950*/  HADD2.F32 R52, -RZ, R15.H1_H1 ;  /* 0x3000000fff347230 */ /* 0x000fe20000004100 */
[----:B------:R-:W-:Y:S01]  /*3960*/  IMAD.MOV.U32 R15, RZ, RZ, 0x4 ;  /* 0x00000004ff0f7424 */ /* 0x000fe200078e00ff */
[-C--:B------:R-:W-:Y:S01]  /*3970*/  HFMA2 R8, R5, R0.reuse.H0_H0, -72, -72 ;  /* 0xd480d48005087431 */ /* 0x080fe20000040000 */
[----:B------:R-:W-:Y:S01]  /*3980*/  FFMA.FTZ R12, R48, R50, R11 ;  /* 0x00000032300c7223 */ /* 0x000fe2000001000b */
[----:B------:R-:W-:Y:S01]  /*3990*/  LOP3.LUT R5, R6, 0x64006400, RZ, 0xfc, !PT ;  /* 0x6400640006057812 */ /* 0x000fe200078efcff */
[C---:B------:R-:W-:Y:S01]  /*39a0*/  FFMA.FTZ R39, R50.reuse, R49, R39 ;  /* 0x0000003132277223 */ /* 0x040fe20000010027 */
[-C--:B------:R-:W-:Y:S01]  /*39b0*/  HFMA2 R7, R7, R0.reuse.H0_H0, -72, -72 ;  /* 0xd480d48007077431 */ /* 0x080fe20000040000 */
[C---:B------:R-:W-:Y:S01]  /*39c0*/  FFMA.FTZ R47, R50.reuse, R51, R47 ;  /* 0x00000033322f7223 */ /* 0x040fe2000001002f */
[----:B------:R-:W-:Y:S01]  /*39d0*/  HADD2.F32 R59, -RZ, R8.H0_H0 ;  /* 0x20000008ff3b7230 */ /* 0x000fe20000004100 */
[----:B------:R-:W-:Y:S01]  /*39e0*/  FFMA.FTZ R50, R50, R52, R9 ;  /* 0x0000003432327223 */ /* 0x000fe20000010009 */
[----:B------:R-:W-:Y:S01]  /*39f0*/  LOP3.LUT R9, R4, 0x64006400, RZ, 0xfc, !PT ;  /* 0x6400640004097812 */ /* 0x000fe200078efcff */
[----:B------:R-:W-:-:S02]  /*3a00*/  HFMA2 R5, R5, R0.H0_H0, -72, -72 ;  /* 0xd480d48005057431 */ /* 0x000fc40000040000 */
[----:B------:R-:W-:Y:S02]  /*3a10*/  HADD2.F32 R54, -RZ, R8.H1_H1 ;  /* 0x30000008ff367230 */ /* 0x000fe40000004100 */
[----:B------:R-:W-:Y:S02]  /*3a20*/  HFMA2 R9, R9, R0.H0_H0, -72, -72 ;  /* 0xd480d48009097431 */ /* 0x000fe40000040000 */
[--C-:B------:R-:W-:Y:S02]  /*3a30*/  HADD2.F32 R60, -RZ, R7.reuse.H0_H0 ;  /* 0x20000007ff3c7230 */ /* 0x100fe40000004100 */
[----:B------:R-:W-:Y:S02]  /*3a40*/  HADD2.F32 R56, -RZ, R7.H1_H1 ;  /* 0x30000007ff387230 */ /* 0x000fe40000004100 */
[--C-:B------:R-:W-:Y:S02]  /*3a50*/  HADD2.F32 R57, -RZ, R9.reuse.H0_H0 ;  /* 0x20000009ff397230 */ /* 0x100fe40000004100 */
[----:B------:R-:W-:-:S02]  /*3a60*/  HADD2.F32 R53, -RZ, R9.H1_H1 ;  /* 0x30000009ff357230 */ /* 0x000fc40000004100 */
[--C-:B------:R-:W-:Y:S02]  /*3a70*/  HADD2.F32 R58, -RZ, R5.reuse.H0_H0 ;  /* 0x20000005ff3a7230 */ /* 0x100fe40000004100 */
[----:B------:R-:W-:Y:S02]  /*3a80*/  HADD2.F32 R55, -RZ, R5.H1_H1 ;  /* 0x30000005ff377230 */ /* 0x000fe40000004100 */
[--C-:B------:R-:W-:Y:S02]  /*3a90*/  HADD2.F32 R11, -RZ, R95.reuse.H0_H0 ;  /* 0x2000005fff0b7230 */ /* 0x100fe40000004100 */
[----:B------:R-:W-:Y:S02]  /*3aa0*/  HADD2.F32 R10, -RZ, R95.H1_H1 ;  /* 0x3000005fff0a7230 */ /* 0x000fe40000004100 */
[--C-:B------:R-:W-:Y:S02]  /*3ab0*/  HADD2.F32 R9, -RZ, R94.reuse.H0_H0 ;  /* 0x2000005eff097230 */ /* 0x100fe40000004100 */
[----:B------:R-:W-:Y:S01]  /*3ac0*/  HADD2.F32 R8, -RZ, R94.H1_H1 ;  /* 0x3000005eff087230 */ /* 0x000fe20000004100 */
        /* <DEDUP_REMOVED lines=17> */
[----:B------:R-:W-:Y:S02]  /*3be0*/  FFMA.FTZ R61, R26, R4, R61 ;  /* 0x000000041a3d7223 */ /* 0x000fe4000001003d */
[----:B------:R-:W-:-:S02]  /*3bf0*/  FFMA.FTZ R62, R27, R63, R62 ;  /* 0x0000003f1b3e7223 */ /* 0x000fc4000001003e */
[-C--:B------:R-:W-:Y:S02]  /*3c00*/  FFMA.FTZ R65, R28, R63.reuse, R65 ;  /* 0x0000003f1c417223 */ /* 0x080fe40000010041 */
[-C--:B------:R-:W-:Y:S02]  /*3c10*/  FFMA.FTZ R66, R29, R63.reuse, R66 ;  /* 0x0000003f1d427223 */ /* 0x080fe40000010042 */
[----:B------:R-:W-:Y:S01]  /*3c20*/  FFMA.FTZ R61, R30, R63, R61 ;  /* 0x0000003f1e3d7223 */ /* 0x000fe2000001003d */
[----:B------:R-:W-:Y:S01]  /*3c30*/  HADD2.F32 R63, -RZ, R7.H1_H1 ;  /* 0x30000007ff3f7230 */ /* 0x000fe20000004100 */
[-C--:B------:R-:W-:Y:S02]  /*3c40*/  FFMA.FTZ R62, R31, R64.reuse, R62 ;  /* 0x000000401f3e7223 */ /* 0x080fe4000001003e */
[-C--:B------:R-:W-:Y:S02]  /*3c50*/  FFMA.FTZ R65, R32, R64.reuse, R65 ;  /* 0x0000004020417223 */ /* 0x080fe40000010041 */
[----:B------:R-:W-:-:S02]  /*3c60*/  FFMA.FTZ R66, R33, R64, R66 ;  /* 0x0000004021427223 */ /* 0x000fc40000010042 */
[----:B------:R-:W-:Y:S01]  /*3c70*/  FFMA.FTZ R64, R34, R64, R61 ;  /* 0x0000004022407223 */ /* 0x000fe2000001003d */
[----:B------:R-:W-:Y:S01]  /*3c80*/  HADD2.F32 R61, -RZ, R7.H0_H0 ;  /* 0x20000007ff3d7230 */ /* 0x000fe20000004100 */
        /* <DEDUP_REMOVED lines=83> */
.L_x_1132:
[----:B------:R-:W-:Y:S01]  /*41c0*/  IMAD.WIDE R20, R15, c[0x0][0x18c], R2 ;  /* 0x000063000f147a25 */ /* 0x000fe200078e0202 */
[----:B------:R-:W0:Y:S04]  /*41d0*/  LDS.64 R22, [UR4+0x10] ;  /* 0x00001004ff167984 */ /* 0x000e280008000a00 */
[----:B------:R1:W2:Y:S01]  /*41e0*/  LDG.E.128.CONSTANT R4, [R20.64] ;  /* 0x0000000614047981 */ /* 0x0002a2000c1e9d00 */
[--C-:B------:R-:W-:Y:S02]  /*41f0*/  HADD2.F32 R14, -RZ, R13.reuse.H0_H0 ;  /* 0x2000000dff0e7230 */ /* 0x100fe40000004100 */
[----:B------:R-:W-:-:S03]  /*4200*/  HADD2.F32 R13, -RZ, R13.H1_H1 ;  /* 0x3000000dff0d7230 */ /* 0x000fc60000004100 */
[----:B------:R-:W-:Y:S02]  /*4210*/  FFMA.FTZ R12, R59, R14, R12 ;  /* 0x0000000e3b0c7223 */ /* 0x000fe4000001000c */
[C---:B------:R-:W-:Y:S02]  /*4220*/  FFMA.FTZ R39, R14.reuse, R60, R39 ;  /* 0x0000003c0e277223 */ /* 0x040fe40000010027 */
        /* <DEDUP_REMOVED lines=10> */
[----:B------:R-:W-:-:S02]  /*42d0*/  FMUL.FTZ R61, R61, R8 ;  /* 0x000000083d3d7220 */ /* 0x000fc40000410000 */
[----:B-1----:R-:W-:Y:S02]  /*42e0*/  IMAD.WIDE R20, R15, c[0x0][0x18c], R20 ;  /* 0x000063000f147a25 */ /* 0x002fe400078e0214 */
[----:B------:R-:W-:Y:S02]  /*42f0*/  HADD2 R24, R24.H0_H0, R42.H0_H0 ;  /* 0x2000002a18187230 */ /* 0x000fe40000000800 */
[--C-:B0-----:R-:W-:Y:S02]  /*4300*/  HADD2.F32 R47, -RZ, R22.reuse.H0_H0 ;  /* 0x20000016ff2f7230 */ /* 0x101fe40000004100 */
[----:B------:R-:W-:Y:S02]  /*4310*/  HADD2.F32 R48, -RZ, R22.H1_H1 ;  /* 0x30000016ff307230 */ /* 0x000fe40000004100 */
[--C-:B------:R-:W-:Y:S02]  /*4320*/  HADD2.F32 R50, -RZ, R23.reuse.H0_H0 ;  /* 0x20000017ff327230 */ /* 0x100fe40000004100 */
[----:B------:R-:W-:Y:S01]  /*4330*/  HADD2.F32 R23, -RZ, R23.H1_H1 ;  /* 0x30000017ff177230 */ /* 0x000fe20000004100 */
[----:B--2---:R-:W-:-:S02]  /*4340*/  LOP3.LUT R12, R4, 0xf000f, RZ, 0xc0, !PT ;  /* 0x000f000f040c7812 */ /* 0x004fc400078ec0ff */
        /* <DEDUP_REMOVED lines=24> */
[-C--:B------:R-:W-:Y:S01]  /*44d0*/  HFMA2 R51, R35, R0.reuse.H0_H0, -72, -72 ;  /* 0xd480d48023337431 */ /* 0x080fe20000040000 */
[----:B------:R-:W-:Y:S01]  /*44e0*/  LOP3.LUT R29, R14, 0x64006400, RZ, 0xfc, !PT ;  /* 0x640064000e1d7812 */ /* 0x000fe200078efcff */
[----:B------:R-:W-:Y:S01]  /*44f0*/  FFMA.FTZ R14, R47, R27, RZ ;  /* 0x0000001b2f0e7223 */ /* 0x000fe200000100ff */
[----:B------:R-:W-:Y:S01]  /*4500*/  SHF.R.U32.HI R5, RZ, 0x8, R5 ;  /* 0x00000008ff057819 */ /* 0x000fe20000011605 */
[----:B------:R-:W-:Y:S01]  /*4510*/  HADD2 R22, R22, -1032, -1032 ;  /* 0xe408e40816167430 */ /* 0x000fe20000000000 */
[----:B------:R-:W-:Y:S01]  /*4520*/  SHF.R.U32.HI R7, RZ, 0x8, R7 ;  /* 0x00000008ff077819 */ /* 0x000fe20000011607 */
[-C--:B------:R-:W-:Y:S01]  /*4530*/  HFMA2 R49, R29, R0.reuse.H0_H0, -72, -72 ;  /* 0xd480d4801d317431 */ /* 0x080fe20000040000 */
[----:B------:R-:W-:Y:S01]  /*4540*/  FFMA.FTZ R29, R25, R47, RZ ;  /* 0x0000002f191d7223 */ /* 0x000fe200000100ff */
[-C--:B------:R-:W-:Y:S01]  /*4550*/  HFMA2 R53, R39, R0.reuse.H0_H0, -72, -72 ;  /* 0xd480d48027357431 */ /* 0x080fe20000040000 */
[----:B------:R-:W-:Y:S01]  /*4560*/  FFMA.FTZ R14, R48, R31, R14 ;  /* 0x0000001f300e7223 */ /* 0x000fe2000001000e */
[--C-:B------:R-:W-:Y:S01]  /*4570*/  HADD2.F32 R34, -RZ, R22.reuse.H0_H0 ;  /* 0x20000016ff227230 */ /* 0x100fe20000004100 */
[----:B------:R-:W-:Y:S01]  /*4580*/  FFMA.FTZ R29, R26, R48, R29 ;  /* 0x000000301a1d7223 */ /* 0x000fe2000001001d */
[----:B------:R-:W-:Y:S01]  /*4590*/  HADD2.F32 R35, -RZ, R22.H1_H1 ;  /* 0x30000016ff237230 */ /* 0x000fe20000004100 */
[C---:B------:R-:W-:Y:S01]  /*45a0*/  FFMA.FTZ R22, R47.reuse, R32, RZ ;  /* 0x000000202f167223 */ /* 0x040fe200000100ff */
[----:B------:R-:W-:Y:S01]  /*45b0*/  HADD2.F32 R36, -RZ, R49.H0_H0 ;  /* 0x20000031ff247230 */ /* 0x000fe20000004100 */
[----:B------:R-:W-:Y:S01]  /*45c0*/  FFMA.FTZ R28, R47, R34, RZ ;  /* 0x000000222f1c7223 */ /* 0x000fe200000100ff */
[----:B------:R-:W-:Y:S01]  /*45d0*/  HFMA2 R52, R37, R0.H0_H0, -72, -72 ;  /* 0xd480d48025347431 */ /* 0x000fe20000040000 */
[----:B------:R-:W-:Y:S01]  /*45e0*/  FFMA.FTZ R47, R48, R33, R22 ;  /* 0x00000021302f7223 */ /* 0x000fe20000010016 */
[----:B------:R-:W-:Y:S01]  /*45f0*/  HADD2.F32 R37, -RZ, R51.H0_H0 ;  /* 0x20000033ff257230 */ /* 0x000fe20000004100 */
[----:B------:R-:W-:Y:S01]  /*4600*/  LOP3.LUT R22, R5, 0xf000f, RZ, 0xc0, !PT ;  /* 0x000f000f05167812 */ /* 0x000fe200078ec0ff */
[----:B------:R-:W-:Y:S01]  /*4610*/  HADD2.F32 R39, -RZ, R53.H0_H0 ;  /* 0x20000035ff277230 */ /* 0x000fe20000004100 */
[----:B------:R-:W-:Y:S01]  /*4620*/  SHF.R.U32.HI R4, RZ, 0x8, R4 ;  /* 0x00000008ff047819 */ /* 0x000fe20000011604 */
[----:B------:R-:W-:Y:S01]  /*4630*/  FFMA.FTZ R30, R36, R50, R29 ;  /* 0x00000032241e7223 */ /* 0x000fe2000001001d */
[----:B------:R-:W-:Y:S01]  /*4640*/  LOP3.LUT R29, R7, 0xf000f, RZ, 0xc0, !PT ;  /* 0x000f000f071d7812 */ /* 0x000fe200078ec0ff */
[----:B------:R-:W-:Y:S01]  /*4650*/  FFMA.FTZ R28, R48, R35, R28 ;  /* 0x00000023301c7223 */ /* 0x000fe2000001001c */
[----:B------:R-:W-:Y:S01]  /*4660*/  LOP3.LUT R22, R22, 0x64006400, RZ, 0xfc, !PT ;  /* 0x6400640016167812 */ /* 0x000fe200078efcff */
[----:B------:R-:W-:Y:S01]  /*4670*/  FFMA.FTZ R55, R50, R37, R14 ;  /* 0x0000002532377223 */ /* 0x000fe2000001000e */
[----:B------:R-:W-:Y:S01]  /*4680*/  SHF.R.U32.HI R6, RZ, 0x8, R6 ;  /* 0x00000008ff067819 */ /* 0x000fe20000011606 */
[--C-:B------:R-:W-:Y:S01]  /*4690*/  HADD2.F32 R38, -RZ, R52.reuse.H0_H0 ;  /* 0x20000034ff267230 */ /* 0x100fe20000004100 */
[----:B------:R-:W-:Y:S01]  /*46a0*/  LOP3.LUT R14, R4, 0xf000f, RZ, 0xc0, !PT ;  /* 0x000f000f040e7812 */ /* 0x000fe200078ec0ff */
[----:B------:R-:W-:Y:S01]  /*46b0*/  FFMA.FTZ R57, R50, R39, R28 ;  /* 0x0000002732397223 */ /* 0x000fe2000001001c */
[----:B------:R-:W-:Y:S01]  /*46c0*/  LOP3.LUT R29, R29, 0x64006400, RZ, 0xfc, !PT ;  /* 0x640064001d1d7812 */ /* 0x000fe200078efcff */
[----:B------:R-:W-:Y:S01]  /*46d0*/  HADD2 R62, R22, -1032, -1032 ;  /* 0xe408e408163e7430 */ /* 0x000fe20000000000 */
[----:B------:R-:W-:Y:S01]  /*46e0*/  LOP3.LUT R28, R6, 0xf000f, RZ, 0xc0, !PT ;  /* 0x000f000f061c7812 */ /* 0x000fe200078ec0ff */
[----:B------:R-:W-:Y:S01]  /*46f0*/  HADD2.F32 R48, -RZ, R51.H1_H1 ;  /* 0x30000033ff307230 */ /* 0x000fe20000004100 */
[----:B------:R-:W-:Y:S01]  /*4700*/  LOP3.LUT R14, R14, 0x64006400, RZ, 0xfc, !PT ;  /* 0x640064000e0e7812 */ /* 0x000fe200078efcff */
[----:B------:R-:W-:Y:S01]  /*4710*/  FFMA.FTZ R56, R50, R38, R47 ;  /* 0x0000002632387223 */ /* 0x000fe2000001002f */
[----:B------:R-:W-:Y:S01]  /*4720*/  HADD2.F32 R47, -RZ, R49.H1_H1 ;  /* 0x30000031ff2f7230 */ /* 0x000fe20000004100 */
[----:B------:R-:W-:Y:S01]  /*4730*/  LOP3.LUT R28, R28, 0x64006400, RZ, 0xfc, !PT ;  /* 0x640064001c1c7812 */ /* 0x000fe200078efcff */
[----:B------:R-:W-:Y:S01]  /*4740*/  HADD2.F32 R49, -RZ, R52.H1_H1 ;  /* 0x30000034ff317230 */ /* 0x000fe20000004100 */
[----:B------:R-:W-:Y:S01]  /*4750*/  FFMA.FTZ R55, R23, R48, R55 ;  /* 0x0000003017377223 */ /* 0x000fe20000010037 */
[----:B------:R-:W-:Y:S01]  /*4760*/  HADD2 R64, R29, -1032, -1032 ;  /* 0xe408e4081d407430 */ /* 0x000fe20000000000 */
[----:B------:R-:W-:Y:S01]  /*4770*/  LOP3.LUT R4, R4, 0xf000f0, RZ, 0xc0, !PT ;  /* 0x00f000f004047812 */ /* 0x000fe200078ec0ff */
[----:B0-----:R-:W-:Y:S01]  /*4780*/  HADD2.F32 R29, -RZ, R12.H0_H0 ;  /* 0x2000000cff1d7230 */ /* 0x001fe20000004100 */
[----:B------:R-:W-:Y:S01]  /*4790*/  LOP3.LUT R6, R6, 0xf000f0, RZ, 0xc0, !PT ;  /* 0x00f000f006067812 */ /* 0x000fe200078ec0ff */
[----:B------:R-:W-:Y:S01]  /*47a0*/  HADD2.F32 R52, -RZ, R62.H0_H0 ;  /* 0x2000003eff347230 */ /* 0x000fe20000004100 */
[----:B------:R-:W-:Y:S01]  /*47b0*/  FFMA.FTZ R30, R47, R23, R30 ;  /* 0x000000172f1e7223 */ /* 0x000fe2000001001e */
[----:B------:R-:W-:Y:S01]  /*47c0*/  HADD2 R14, R14, -1032, -1032 ;  /* 0xe408e4080e0e7430 */ /* 0x000fe20000000000 */
[----:B------:R-:W-:Y:S01]  /*47d0*/  FFMA.FTZ R56, R23, R49, R56 ;  /* 0x0000003117387223 */ /* 0x000fe20000010038 */
[----:B------:R-:W-:Y:S01]  /*47e0*/  HADD2.F32 R50, -RZ, R53.H1_H1 ;  /* 0x30000035ff327230 */ /* 0x000fe20000004100 */
[----:B------:R-:W-:Y:S01]  /*47f0*/  FFMA.FTZ R22, R29, R52, R55 ;  /* 0x000000341d167223 */ /* 0x000fe20000010037 */
[----:B------:R-:W-:Y:S01]  /*4800*/  HADD2 R63, R28, -1032, -1032 ;  /* 0xe408e4081c3f7430 */ /* 0x000fe20000000000 */
[----:B------:R-:W-:Y:S01]  /*4810*/  LOP3.LUT R7, R7, 0xf000f0, RZ, 0xc0, !PT ;  /* 0x00f000f007077812 */ /* 0x000fe200078ec0ff */
[----:B------:R-:W-:Y:S01]  /*4820*/  HADD2.F32 R51, -RZ, R14.H0_H0 ;  /* 0x2000000eff337230 */ /* 0x000fe20000004100 */
[----:B------:R-:W-:Y:S01]  /*4830*/  FFMA.FTZ R57, R23, R50, R57 ;  /* 0x0000003217397223 */ /* 0x000fe20000010039 */
[----:B------:R-:W-:Y:S01]  /*4840*/  HADD2.F32 R54, -RZ, R64.H0_H0 ;  /* 0x20000040ff367230 */ /* 0x000fe20000004100 */
[----:B------:R-:W-:Y:S01]  /*4850*/  LOP3.LUT R7, R7, 0x64006400, RZ, 0xfc, !PT ;  /* 0x6400640007077812 */ /* 0x000fe200078efcff */
[----:B------:R-:W-:Y:S01]  /*4860*/  HADD2.F32 R55, -RZ, R14.H1_H1 ;  /* 0x3000000eff377230 */ /* 0x000fe20000004100 */
[----:B------:R-:W-:Y:S01]  /*4870*/  LOP3.LUT R14, R5, 0xf000f0, RZ, 0xc0, !PT ;  /* 0x00f000f0050e7812 */ /* 0x000fe200078ec0ff */
[--C-:B------:R-:W-:Y:S01]  /*4880*/  HADD2.F32 R53, -RZ, R63.reuse.H0_H0 ;  /* 0x2000003fff357230 */ /* 0x100fe20000004100 */
[----:B------:R-:W-:Y:S01]  /*4890*/  FFMA.FTZ R60, R29, R54, R57 ;  /* 0x000000361d3c7223 */ /* 0x000fe20000010039 */
        /* <DEDUP_REMOVED lines=8> */
[-C--:B------:R-:W-:Y:S01]  /*4920*/  HFMA2 R23, R23, R0.reuse.H0_H0, -72, -72 ;  /* 0xd480d48017177431 */ /* 0x080fe20000040000 */
[----:B------:R-:W-:Y:S01]  /*4930*/  FFMA.FTZ R65, R55, R29, R30 ;  /* 0x0000001d37417223 */ /* 0x000fe2000001001e */
[----:B------:R-:W-:Y:S01]  /*4940*/  HADD2.F32 R12, -RZ, R64.H1_H1 ;  /* 0x30000040ff0c7230 */ /* 0x000fe20000004100 */
[C---:B------:R-:W-:Y:S01]  /*4950*/  FFMA.FTZ R67, R29.reuse, R56, R22 ;  /* 0x000000381d437223 */ /* 0x040fe20000010016 */
[-C--:B------:R-:W-:Y:S01]  /*4960*/  HFMA2 R4, R5, R0.reuse.H0_H0, -72, -72 ;  /* 0xd480d48005047431 */ /* 0x080fe20000040000 */
[C---:B------:R-:W-:Y:S01]  /*4970*/  FFMA.FTZ R5, R29.reuse, R57, R28 ;  /* 0x000000391d057223 */ /* 0x040fe2000001001c */
[----:B------:R-:W-:Y:S01]  /*4980*/  HFMA2 R6, R63, R0.H0_H0, -72, -72 ;  /* 0xd480d4803f067431 */ /* 0x000fe20000040000 */
[----:B------:R-:W-:Y:S01]  /*4990*/  FFMA.FTZ R29, R29, R12, R60 ;  /* 0x0000000c1d1d7223 */ /* 0x000fe2000001003c */
[--C-:B------:R-:W-:Y:S01]  /*49a0*/  HADD2.F32 R62, -RZ, R23.reuse.H0_H0 ;  /* 0x20000017ff3e7230 */ /* 0x100fe20000004100 */
[----:B------:R-:W-:Y:S01]  /*49b0*/  F2FP.PACK_AB R22, RZ, R58 ;  /* 0x0000003aff16723e */ /* 0x000fe200000000ff */
[----:B------:R-:W-:Y:S01]  /*49c0*/  HADD2.F32 R28, -RZ, R23.H1_H1 ;  /* 0x30000017ff1c7230 */ /* 0x000fe20000004100 */
[----:B------:R-:W-:Y:S01]  /*49d0*/  F2FP.PACK_AB R23, RZ, R59 ;  /* 0x0000003bff17723e */ /* 0x000fe200000000ff */
[----:B------:R-:W-:Y:S01]  /*49e0*/  HADD2.F32 R63, -RZ, R4.H0_H0 ;  /* 0x20000004ff3f7230 */ /* 0x000fe20000004100 */
[----:B------:R-:W-:Y:S01]  /*49f0*/  F2FP.PACK_AB R59, RZ, R61 ;  /* 0x0000003dff3b723e */ /* 0x000fe200000000ff */
[----:B------:R-:W-:-:S02]  /*4a00*/  HADD2.F32 R60, -RZ, R6.H0_H0 ;  /* 0x20000006ff3c7230 */ /* 0x000fc40000004100 */
[----:B------:R-:W-:Y:S02]  /*4a10*/  HFMA2 R7, R7, R0.H0_H0, -72, -72 ;  /* 0xd480d48007077431 */ /* 0x000fe40000040000 */
[----:B------:R-:W-:Y:S02]  /*4a20*/  HADD2.F32 R58, -RZ, R13.H0_H0 ;  /* 0x2000000dff3a7230 */ /* 0x000fe40000004100 */
[----:B------:R-:W-:Y:S02]  /*4a30*/  HADD2 R23, R23.H0_H0, R42.H1_H1 ;  /* 0x3000002a17177230 */ /* 0x000fe40000000800 */
[----:B------:R-:W-:Y:S01]  /*4a40*/  HADD2.F32 R30, -RZ, R4.H1_H1 ;  /* 0x30000004ff1e7230 */ /* 0x000fe20000004100 */
[----:B------:R-:W-:Y:S01]  /*4a50*/  FFMA.FTZ R65, R63, R58, R65 ;  /* 0x0000003a3f417223 */ /* 0x000fe20000010041 */
[----:B------:R-:W-:Y:S01]  /*4a60*/  HADD2.F32 R14, -RZ, R6.H1_H1 ;  /* 0x30000006ff0e7230 */ /* 0x000fe20000004100 */
[C---:B------:R-:W-:Y:S01]  /*4a70*/  FFMA.FTZ R67, R58.reuse, R62, R67 ;  /* 0x0000003e3a437223 */ /* 0x040fe20000010043 */
[----:B------:R-:W-:Y:S01]  /*4a80*/  HADD2 R22, R22.H0_H0, R41.H0_H0 ;  /* 0x2000002916167230 */ /* 0x000fe20000000800 */
[----:B------:R-:W-:Y:S01]  /*4a90*/  FFMA.FTZ R61, R58, R60, R5 ;  /* 0x0000003c3a3d7223 */ /* 0x000fe20000010005 */
[----:B------:R-:W-:-:S02]  /*4aa0*/  HADD2.F32 R64, -RZ, R7.H0_H0 ;  /* 0x20000007ff407230 */ /* 0x000fc40000004100 */
        /* <DEDUP_REMOVED lines=112> */
.L_x_1133:
[----:B------:R-:W2:Y:S01]  /*51b0*/  LDG.E.128.CONSTANT R4, [R20.64] ;  /* 0x0000000614047981 */ /* 0x000ea2000c1e9d00 */
[----:B------:R-:W-:Y:S01]  /*51c0*/  HADD2.F32 R57, -RZ, R13.H1_H1 ;  /* 0x3000000dff397230 */ /* 0x000fe20000004100 */
[----:B------:R-:W-:Y:S01]  /*51d0*/  IMAD.WIDE R12, R15, c[0x0][0x18c], R20 ;  /* 0x000063000f0c7a25 */ /* 0x000fe200078e0214 */
[----:B------:R-:W-:Y:S01]  /*51e0*/  HADD2 R25, R59.H0_H0, R41.H1_H1 ;  /* 0x300000293b197230 */ /* 0x000fe20000000800 */
[----:B------:R-:W0:Y:S02]  /*51f0*/  LDS.64 R26, [UR4+0x20] ;  /* 0x00002004ff1a7984 */ /* 0x000e240008000a00 */
[----:B------:R-:W-:Y:S02]  /*5200*/  FFMA.FTZ R56, R57, R14, R61 ;  /* 0x0000000e39387223 */ /* 0x000fe4000001003d */
[----:B------:R-:W-:Y:S02]  /*5210*/  FFMA.FTZ R29, R58, R64, R29 ;  /* 0x000000403a1d7223 */ /* 0x000fe4000001001d */
[----:B------:R-:W-:-:S02]  /*5220*/  FFMA.FTZ R54, R30, R57, R65 ;  /* 0x000000391e367223 */ /* 0x000fc40000010041 */
[C---:B------:R-:W-:Y:S02]  /*5230*/  FFMA.FTZ R67, R57.reuse, R28, R67 ;  /* 0x0000001c39437223 */ /* 0x040fe40000010043 */
[----:B------:R-:W-:Y:S02]  /*5240*/  FFMA.FTZ R57, R57, R42, R29 ;  /* 0x0000002a39397223 */ /* 0x000fe4000001001d */
[----:B------:R-:W-:Y:S02]  /*5250*/  FMUL.FTZ R54, R11, R54 ;  /* 0x000000360b367220 */ /* 0x000fe40000410000 */
[----:B------:R-:W-:Y:S02]  /*5260*/  FMUL.FTZ R67, R10, R67 ;  /* 0x000000430a437220 */ /* 0x000fe40000410000 */
[----:B------:R-:W-:Y:S02]  /*5270*/  FMUL.FTZ R56, R9, R56 ;  /* 0x0000003809387220 */ /* 0x000fe40000410000 */
[----:B------:R-:W-:Y:S01]  /*5280*/  FMUL.FTZ R57, R8, R57 ;  /* 0x0000003908397220 */ /* 0x000fe20000410000 */
[----:B------:R-:W-:-:S05]  /*5290*/  F2FP.PACK_AB R67, RZ, R67 ;  /* 0x00000043ff43723e */ /* 0x000fca00000000ff */
[----:B------:R-:W-:Y:S02]  /*52a0*/  HADD2 R23, R67.H0_H0, R23.H0_H0 ;  /* 0x2000001743177230 */ /* 0x000fe40000000800 */
        /* <DEDUP_REMOVED lines=29> */
[----:B------:R-:W-:Y:S01]  /*5480*/  HADD2 R36, R36, -1032, -1032 ;  /* 0xe408e40824247430 */ /* 0x000fe20000000000 */
[----:B------:R-:W-:Y:S01]  /*5490*/  LOP3.LUT R37, R37, 0x64006400, RZ, 0xfc, !PT ;  /* 0x6400640025257812 */ /* 0x000fe200078efcff */
[-C--:B------:R-:W-:Y:S01]  /*54a0*/  HFMA2 R50, R33, R0.reuse.H0_H0, -72, -72 ;  /* 0xd480d48021327431 */ /* 0x080fe20000040000 */
[----:B------:R-:W-:Y:S01]  /*54b0*/  FFMA.FTZ R28, R20, R42, RZ ;  /* 0x0000002a141c7223 */ /* 0x000fe200000100ff */
[-C--:B------:R-:W-:Y:S01]  /*54c0*/  HFMA2 R49, R27, R0.reuse.H0_H0, -72, -72 ;  /* 0xd480d4801b317431 */ /* 0x080fe20000040000 */
[C---:B------:R-:W-:Y:S01]  /*54d0*/  FFMA.FTZ R27, R42.reuse, R29, RZ ;  /* 0x0000001d2a1b7223 */ /* 0x040fe200000100ff */
[--C-:B------:R-:W-:Y:S01]  /*54e0*/  HADD2.F32 R33, -RZ, R36.reuse.H0_H0 ;  /* 0x20000024ff217230 */ /* 0x100fe20000004100 */
[----:B------:R-:W-:Y:S01]  /*54f0*/  SHF.R.U32.HI R4, RZ, 0x8, R4 ;  /* 0x00000008ff047819 */ /* 0x000fe20000011604 */
[----:B------:R-:W-:Y:S01]  /*5500*/  HADD2.F32 R34, -RZ, R36.H1_H1 ;  /* 0x30000024ff227230 */ /* 0x000fe20000004100 */
[----:B------:R-:W-:Y:S01]  /*5510*/  FFMA.FTZ R27, R39, R30, R27 ;  /* 0x0000001e271b7223 */ /* 0x000fe2000001001b */
[----:B------:R-:W-:Y:S01]  /*5520*/  HADD2.F32 R36, -RZ, R50.H0_H0 ;  /* 0x20000032ff247230 */ /* 0x000fe20000004100 */
[C---:B------:R-:W-:Y:S01]  /*5530*/  FFMA.FTZ R47, R42.reuse, R31, RZ ;  /* 0x0000001f2a2f7223 */ /* 0x040fe200000100ff */
[-C--:B------:R-:W-:Y:S01]  /*5540*/  HFMA2 R51, R35, R0.reuse.H0_H0, -72, -72 ;  /* 0xd480d48023337431 */ /* 0x080fe20000040000 */
[----:B------:R-:W-:Y:S01]  /*5550*/  FFMA.FTZ R48, R42, R33, RZ ;  /* 0x000000212a307223 */ /* 0x000fe200000100ff */
[----:B------:R-:W-:Y:S01]  /*5560*/  HFMA2 R59, R37, R0.H0_H0, -72, -72 ;  /* 0xd480d480253b7431 */ /* 0x000fe20000040000 */
[----:B------:R-:W-:Y:S01]  /*5570*/  FFMA.FTZ R28, R21, R39, R28 ;  /* 0x00000027151c7223 */ /* 0x000fe2000001001c */
[----:B------:R-:W-:Y:S01]  /*5580*/  HADD2.F32 R35, -RZ, R49.H0_H0 ;  /* 0x20000031ff237230 */ /* 0x000fe20000004100 */
[----:B------:R-:W-:Y:S01]  /*5590*/  SHF.R.U32.HI R5, RZ, 0x8, R5 ;  /* 0x00000008ff057819 */ /* 0x000fe20000011605 */
[----:B------:R-:W-:Y:S01]  /*55a0*/  FFMA.FTZ R53, R41, R36, R27 ;  /* 0x0000002429357223 */ /* 0x000fe2000001001b */
[----:B------:R-:W-:Y:S01]  /*55b0*/  SHF.R.U32.HI R6, RZ, 0x8, R6 ;  /* 0x00000008ff067819 */ /* 0x000fe20000011606 */
[----:B------:R-:W-:Y:S01]  /*55c0*/  HADD2.F32 R38, -RZ, R59.H0_H0 ;  /* 0x2000003bff267230 */ /* 0x000fe20000004100 */
[----:B------:R-:W-:Y:S01]  /*55d0*/  SHF.R.U32.HI R7, RZ, 0x8, R7 ;  /* 0x00000008ff077819 */ /* 0x000fe20000011607 */
[C---:B------:R-:W-:Y:S01]  /*55e0*/  FFMA.FTZ R42, R39.reuse, R32, R47 ;  /* 0x00000020272a7223 */ /* 0x040fe2000001002f */
[----:B------:R-:W-:Y:S01]  /*55f0*/  LOP3.LUT R27, R4, 0xf000f, RZ, 0xc0, !PT ;  /* 0x000f000f041b7812 */ /* 0x000fe200078ec0ff */
[----:B------:R-:W-:Y:S01]  /*5600*/  FFMA.FTZ R48, R39, R34, R48 ;  /* 0x0000002227307223 */ /* 0x000fe20000010030 */
[----:B------:R-:W-:Y:S01]  /*5610*/  HADD2.F32 R39, -RZ, R49.H1_H1 ;  /* 0x30000031ff277230 */ /* 0x000fe20000004100 */
[----:B------:R-:W-:Y:S01]  /*5620*/  FFMA.FTZ R52, R35, R41, R28 ;  /* 0x0000002923347223 */ /* 0x000fe2000001001c */
[----:B------:R-:W-:Y:S01]  /*5630*/  LOP3.LUT R28, R5, 0xf000f, RZ, 0xc0, !PT ;  /* 0x000f000f051c7812 */ /* 0x000fe200078ec0ff */
[----:B------:R-:W-:Y:S01]  /*5640*/  HADD2.F32 R37, -RZ, R51.H0_H0 ;  /* 0x20000033ff257230 */ /* 0x000fe20000004100 */
[----:B------:R-:W-:Y:S01]  /*5650*/  LOP3.LUT R47, R6, 0xf000f, RZ, 0xc0, !PT ;  /* 0x000f000f062f7812 */ /* 0x000fe200078ec0ff */
[----:B------:R-:W-:Y:S01]  /*5660*/  FFMA.FTZ R58, R41, R38, R48 ;  /* 0x00000026293a7223 */ /* 0x000fe20000010030 */
[----:B------:R-:W-:-:S02]  /*5670*/  LOP3.LUT R49, R7, 0xf000f, RZ, 0xc0, !PT ;  /* 0x000f000f07317812 */ /* 0x000fc400078ec0ff */
[----:B------:R-:W-:Y:S01]  /*5680*/  LOP3.LUT R27, R27, 0x64006400, RZ, 0xfc, !PT ;  /* 0x640064001b1b7812 */ /* 0x000fe200078efcff */
[----:B------:R-:W-:Y:S01]  /*5690*/  FFMA.FTZ R55, R41, R37, R42 ;  /* 0x0000002529377223 */ /* 0x000fe2000001002a */
[----:B------:R-:W-:Y:S01]  /*56a0*/  LOP3.LUT R28, R28, 0x64006400, RZ, 0xfc, !PT ;  /* 0x640064001c1c7812 */ /* 0x000fe200078efcff */
[----:B------:R-:W-:Y:S01]  /*56b0*/  HADD2.F32 R41, -RZ, R50.H1_H1 ;  /* 0x30000032ff297230 */ /* 0x000fe20000004100 */
[----:B------:R-:W-:Y:S01]  /*56c0*/  LOP3.LUT R48, R47, 0x64006400, RZ, 0xfc, !PT ;  /* 0x640064002f307812 */ /* 0x000fe200078efcff */
[----:B------:R-:W-:Y:S01]  /*56d0*/  HADD2.F32 R47, -RZ, R59.H1_H1 ;  /* 0x3000003bff2f7230 */ /* 0x000fe20000004100 */
[----:B------:R-:W-:Y:S01]  /*56e0*/  LOP3.LUT R49, R49, 0x64006400, RZ, 0xfc, !PT ;  /* 0x6400640031317812 */ /* 0x000fe200078efcff */
[----:B------:R-:W-:Y:S01]  /*56f0*/  HADD2 R59, R27, -1032, -1032 ;  /* 0xe408e4081b3b7430 */ /* 0x000fe20000000000 */
[----:B------:R-:W-:Y:S01]  /*5700*/  FFMA.FTZ R27, R39, R26, R52 ;  /* 0x0000001a271b7223 */ /* 0x000fe20000010034 */
[----:B------:R-:W-:Y:S01]  /*5710*/  HADD2.F32 R42, -RZ, R51.H1_H1 ;  /* 0x30000033ff2a7230 */ /* 0x000fe20000004100 */
[C---:B------:R-:W-:Y:S01]  /*5720*/  FFMA.FTZ R53, R26.reuse, R41, R53 ;  /* 0x000000291a357223 */ /* 0x040fe20000010035 */
[----:B------:R-:W-:Y:S01]  /*5730*/  HADD2 R63, R28, -1032, -1032 ;  /* 0xe408e4081c3f7430 */ /* 0x000fe20000000000 */
[C---:B------:R-:W-:Y:S01]  /*5740*/  FFMA.FTZ R58, R26.reuse, R47, R58 ;  /* 0x0000002f1a3a7223 */ /* 0x040fe2000001003a */
[----:B------:R-:W-:Y:S01]  /*5750*/  HADD2 R64, R48, -1032, -1032 ;  /* 0xe408e40830407430 */ /* 0x000fe20000000000 */
[----:B------:R-:W-:Y:S01]  /*5760*/  FFMA.FTZ R55, R26, R42, R55 ;  /* 0x0000002a1a377223 */ /* 0x000fe20000010037 */
[----:B------:R-:W-:Y:S01]  /*5770*/  HADD2 R65, R49, -1032, -1032 ;  /* 0xe408e40831417430 */ /* 0x000fe20000000000 */
[----:B------:R-:W-:Y:S01]  /*5780*/  LOP3.LUT R26, R5, 0xf000f0, RZ, 0xc0, !PT ;  /* 0x00f000f0051a7812 */ /* 0x000fe200078ec0ff */
[----:B0-----:R-:W-:Y:S01]  /*5790*/  HADD2.F32 R28, -RZ, R14.H0_H0 ;  /* 0x2000000eff1c7230 */ /* 0x001fe20000004100 */
        /* <DEDUP_REMOVED lines=8> */
[----:B------:R-:W-:Y:S01]  /*5820*/  LOP3.LUT R27, R26, 0x64006400, RZ, 0xfc, !PT ;  /* 0x640064001a1b7812 */ /* 0x000fe200078efcff */
        /* <DEDUP_REMOVED lines=10> */
[-C--:B------:R-:W-:Y:S01]  /*58d0*/  HFMA2 R4, R27, R0.reuse.H0_H0, -72, -72 ;  /* 0xd480d4801b047431 */ /* 0x080fe20000040000 */
[----:B------:R-:W-:Y:S01]  /*58e0*/  FFMA.FTZ R65, R52, R14, R61 ;  /* 0x0000000e34417223 */ /* 0x000fe2000001003d */
[-C--:B------:R-:W-:Y:S01]  /*58f0*/  HFMA2 R5, R5, R0.reuse.H0_H0, -72, -72 ;  /* 0xd480d48005057431 */ /* 0x080fe20000040000 */
[C---:B------:R-:W-:Y:S01]  /*5900*/  FFMA.FTZ R63, R14.reuse, R53, R60 ;  /* 0x000000350e3f7223 */ /* 0x040fe2000001003c */
[----:B------:R-:W-:Y:S01]  /*5910*/  LOP3.LUT R7, R7, 0x64006400, RZ, 0xfc, !PT ;  /* 0x6400640007077812 */ /* 0x000fe200078efcff */
[C---:B------:R-:W-:Y:S01]  /*5920*/  FFMA.FTZ R6, R14.reuse, R55, R62 ;  /* 0x000000370e067223 */ /* 0x040fe2000001003e */
[--C-:B------:R-:W-:Y:S01]  /*5930*/  HADD2.F32 R60, -RZ, R4.reuse.H0_H0 ;  /* 0x20000004ff3c7230 */ /* 0x100fe20000004100 */
[----:B------:R-:W-:Y:S01]  /*5940*/  FFMA.FTZ R27, R14, R58, R69 ;  /* 0x0000003a0e1b7223 */ /* 0x000fe20000010045 */
[----:B------:R-:W-:Y:S02]  /*5950*/  HFMA2 R14, R59, R0.H0_H0, -72, -72 ;  /* 0xd480d4803b0e7431 */ /* 0x000fe40000040000 */
[----:B------:R-:W-:Y:S01]  /*5960*/  HADD2.F32 R26, -RZ, R4.H1_H1 ;  /* 0x30000004ff1a7230 */ /* 0x000fe20000004100 */
[----:B------:R-:W-:Y:S01]  /*5970*/  F2FP.PACK_AB R4, RZ, R54 ;  /* 0x00000036ff04723e */ /* 0x000fe200000000ff */
[----:B------:R-:W-:-:S02]  /*5980*/  HADD2.F32 R61, -RZ, R5.H0_H0 ;  /* 0x20000005ff3d7230 */ /* 0x000fc40000004100 */
[----:B------:R-:W-:Y:S01]  /*5990*/  HADD2.F32 R28, -RZ, R5.H1_H1 ;  /* 0x30000005ff1c7230 */ /* 0x000fe20000004100 */
[----:B------:R-:W-:Y:S01]  /*59a0*/  F2FP.PACK_AB R5, RZ, R56 ;  /* 0x00000038ff05723e */ /* 0x000fe200000000ff */
[----:B------:R-:W-:Y:S01]  /*59b0*/  HADD2.F32 R54, -RZ, R15.H0_H0 ;  /* 0x2000000fff367230 */ /* 0x000fe20000004100 */
[----:B------:R-:W-:Y:S01]  /*59c0*/  F2FP.PACK_AB R56, RZ, R57 ;  /* 0x00000039ff38723e */ /* 0x000fe200000000ff */
[--C-:B------:R-:W-:Y:S02]  /*59d0*/  HADD2.F32 R59, -RZ, R14.reuse.H0_H0 ;  /* 0x2000000eff3b7230 */ /* 0x100fe40000004100 */
[----:B------:R-:W-:Y:S01]  /*59e0*/  HFMA2 R7, R7, R0.H0_H0, -72, -72 ;  /* 0xd480d48007077431 */ /* 0x000fe20000040000 */
[C---:B------:R-:W-:Y:S01]  /*59f0*/  FFMA.FTZ R67, R54.reuse, R60, R63 ;  /* 0x0000003c36437223 */ /* 0x040fe2000001003f */
[----:B------:R-:W-:Y:S01]  /*5a00*/  HADD2.F32 R14, -RZ, R14.H1_H1 ;  /* 0x3000000eff0e7230 */ /* 0x000fe20000004100 */
[----:B------:R-:W-:Y:S01]  /*5a10*/  FFMA.FTZ R65, R61, R54, R65 ;  /* 0x000000363d417223 */ /* 0x000fe20000010041 */
[----:B------:R-:W-:Y:S01]  /*5a20*/  HADD2 R24, R4.H0_H0, R24.H0_H0 ;  /* 0x2000001804187230 */ /* 0x000fe20000000800 */
[----:B------:R-:W-:Y:S01]  /*5a30*/  FFMA.FTZ R63, R54, R59, R6 ;  /* 0x0000003b363f7223 */ /* 0x000fe20000010006 */
[----:B------:R-:W-:-:S02]  /*5a40*/  HADD2 R22, R5.H0_H0, R22.H0_H0 ;  /* 0x2000001605167230 */ /* 0x000fc40000000800 */
        /* <DEDUP_REMOVED lines=20> */
[-C--:B------:R-:W-:Y:S01]  /*5b90*/  FFMA.FTZ R69, R37, R71.reuse, R64 ;  /* 0x0000004725457223 */ /* 0x080fe20000010040 */
[--C-:B-1----:R-:W-:Y:S01]  /*5ba0*/  HADD2.F32 R64, -RZ, R6.reuse.H0_H0 ;  /* 0x20000006ff407230 */ /* 0x102fe20000004100 */
[----:B------:R-:W-:Y:S01]  /*5bb0*/  FFMA.FTZ R70, R38, R71, R70 ;  /* 0x0000004726467223 */ /* 0x000fe20000010046 */
[----:B------:R-:W-:Y:S01]  /*5bc0*/  HADD2.F32 R6, -RZ, R6.H1_H1 ;  /* 0x30000006ff067230 */ /* 0x000fe20000004100 */
[-C--:B------:R-:W-:Y:S02]  /*5bd0*/  FFMA.FTZ R5, R39, R66.reuse, R4 ;  /* 0x0000004227057223 */ /* 0x080fe40000010004 */
[-C--:B------:R-:W-:Y:S02]  /*5be0*/  FFMA.FTZ R68, R41, R66.reuse, R68 ;  /* 0x0000004229447223 */ /* 0x080fe40000010044 */
        /* <DEDUP_REMOVED lines=41> */
[--C-:B-1----:R-:W-:Y:S01]  /*5e80*/  HADD2.F32 R5, -RZ, R7.reuse.H0_H0 ;  /* 0x20000007ff057230 */ /* 0x102fe20000004100 */
[----:B------:R-:W-:Y:S01]  /*5e90*/  FFMA.FTZ R31, R31, R64, RZ ;  /* 0x000000401f1f7223 */ /* 0x000fe200000100ff */
[----:B------:R-:W-:Y:S01]  /*5ea0*/  HADD2.F32 R7, -RZ, R7.H1_H1 ;  /* 0x30000007ff077230 */ /* 0x000fe20000004100 */
[----:B------:R-:W-:-:S02]  /*5eb0*/  FFMA.FTZ R20, R21, R69, R20 ;  /* 0x0000004515147223 */ /* 0x000fc40000010014 */
[----:B------:R-:W-:Y:S02]  /*5ec0*/  FFMA.FTZ R33, R33, R64, RZ ;  /* 0x0000004021217223 */ /* 0x000fe400000100ff */
[-C--:B------:R-:W-:Y:S02]  /*5ed0*/  FFMA.FTZ R29, R30, R69.reuse, R29 ;  /* 0x000000451e1d7223 */ /* 0x080fe4000001001d */
[----:B------:R-:W-:Y:S02]  /*5ee0*/  FFMA.FTZ R32, R32, R69, R31 ;  /* 0x0000004520207223 */ /* 0x000fe4000001001f */
[----:B------:R-:W-:Y:S02]  /*5ef0*/  FFMA.FTZ R20, R35, R71, R20 ;  /* 0x0000004723147223 */ /* 0x000fe40000010014 */
[----:B------:R-:W-:Y:S02]  /*5f00*/  FFMA.FTZ R33, R34, R69, R33 ;  /* 0x0000004522217223 */ /* 0x000fe40000010021 */
[----:B------:R-:W-:-:S02]  /*5f10*/  FFMA.FTZ R29, R36, R71, R29 ;  /* 0x00000047241d7223 */ /* 0x000fc4000001001d */
[-C--:B------:R-:W-:Y:S02]  /*5f20*/  FFMA.FTZ R37, R37, R71.reuse, R32 ;  /* 0x0000004725257223 */ /* 0x080fe40000010020 */
[-C--:B------:R-:W-:Y:S01]  /*5f30*/  FFMA.FTZ R39, R39, R4.reuse, R20 ;  /* 0x0000000427277223 */ /* 0x080fe20000010014 */
[--C-:B------:R-:W-:Y:S01]  /*5f40*/  HADD2.F32 R20, -RZ, R6.reuse.H0_H0 ;  /* 0x20000006ff147230 */ /* 0x100fe20000004100 */
[----:B------:R-:W-:Y:S01]  /*5f50*/  FFMA.FTZ R33, R38, R71, R33 ;  /* 0x0000004726217223 */ /* 0x000fe20000010021 */
        /* <DEDUP_REMOVED lines=32> */
.L_x_1134:
[----:B------:R-:W2:Y:S01]  /*6160*/  LDG.E.128.CONSTANT R4, [R12.64] ;  /* 0x000000060c047981 */ /* 0x000ea2000c1e9d00 */
[----:B------:R-:W-:Y:S01]  /*6170*/  HADD2.F32 R30, -RZ, R15.H1_H1 ;  /* 0x3000000fff1e7230 */ /* 0x000fe20000004100 */
[----:B------:R-:W-:Y:S01]  /*6180*/  FFMA.FTZ R27, R54, R62, R27 ;  /* 0x0000003e361b7223 */ /* 0x000fe2000001001b */
[----:B------:R-:W-:Y:S01]  /*6190*/  HADD2 R25, R56.H0_H0, R25.H0_H0 ;  /* 0x2000001938197230 */ /* 0x000fe20000000800 */
[----:B------:R-:W0:Y:S02]  /*61a0*/  LDS.64 R20, [UR4+0x30] ;  /* 0x00003004ff147984 */ /* 0x000e240008000a00 */
[C---:B------:R-:W-:Y:S02]  /*61b0*/  FFMA.FTZ R38, R30.reuse, R14, R63 ;  /* 0x0000000e1e267223 */ /* 0x040fe4000001003f */
[----:B------:R-:W-:Y:S02]  /*61c0*/  FFMA.FTZ R67, R30, R26, R67 ;  /* 0x0000001a1e437223 */ /* 0x000fe40000010043 */
[----:B------:R-:W-:-:S02]  /*61d0*/  FFMA.FTZ R28, R28, R30, R65 ;  /* 0x0000001e1c1c7223 */ /* 0x000fc40000010041 */
[----:B------:R-:W-:Y:S02]  /*61e0*/  FFMA.FTZ R57, R30, R57, R27 ;  /* 0x000000391e397223 */ /* 0x000fe4000001001b */
[----:B------:R-:W-:Y:S02]  /*61f0*/  FMUL.FTZ R67, R10, R67 ;  /* 0x000000430a437220 */ /* 0x000fe40000410000 */
[----:B------:R-:W-:-:S03]  /*6200*/  FMUL.FTZ R57, R8, R57 ;  /* 0x0000003908397220 */ /* 0x000fc60000410000 */
[----:B------:R-:W-:Y:S02]  /*6210*/  F2FP.PACK_AB R67, RZ, R67 ;  /* 0x00000043ff43723e */ /* 0x000fe400000000ff */
[----:B------:R-:W-:-:S03]  /*6220*/  F2FP.PACK_AB R57, RZ, R57 ;  /* 0x00000039ff39723e */ /* 0x000fc600000000ff */
[----:B------:R-:W-:Y:S02]  /*6230*/  HADD2 R23, R67.H0_H0, R23.H0_H0 ;  /* 0x2000001743177230 */ /* 0x000fe40000000800 */
[----:B------:R-:W-:Y:S02]  /*6240*/  HADD2 R25, R57.H0_H0, R25.H0_H0 ;  /* 0x2000001939197230 */ /* 0x000fe40000000800 */
[--C-:B0-----:R-:W-:Y:S02]  /*6250*/  HADD2.F32 R50, -RZ, R21.reuse.H0_H0 ;  /* 0x20000015ff327230 */ /* 0x101fe40000004100 */
[----:B------:R-:W-:Y:S02]  /*6260*/  HADD2.F32 R37, -RZ, R21.H1_H1 ;  /* 0x30000015ff257230 */ /* 0x000fe40000004100 */
[--C-:B------:R-:W-:Y:S02]  /*6270*/  HADD2.F32 R35, -RZ, R20.reuse.H0_H0 ;  /* 0x20000014ff237230 */ /* 0x100fe40000004100 */
[----:B------:R-:W-:Y:S01]  /*6280*/  HADD2.F32 R36, -RZ, R20.H1_H1 ;  /* 0x30000014ff247230 */ /* 0x000fe20000004100 */
        /* <DEDUP_REMOVED lines=18> */
[----:B------:R-:W0:Y:S01]  /*63b0*/  LDS.64 R4, [UR4+0x38] ;  /* 0x00003804ff047984 */ /* 0x000e220008000a00 */
[----:B------:R-:W-:Y:S01]  /*63c0*/  HADD2.F32 R12, -RZ, R13.H0_H0 ;  /* 0x2000000dff0c7230 */ /* 0x000fe20000004100 */
[----:B------:R-:W-:Y:S01]  /*63d0*/  LOP3.LUT R33, R32, 0x64006400, RZ, 0xfc, !PT ;  /* 0x6400640020217812 */ /* 0x000fe200078efcff */
[----:B------:R-:W-:Y:S01]  /*63e0*/  HADD2.F32 R14, -RZ, R15.H0_H0 ;  /* 0x2000000fff0e7230 */ /* 0x000fe20000004100 */
[----:B------:R-:W-:Y:S01]  /*63f0*/  LOP3.LUT R34, R7, 0xf000f0, RZ, 0xc0, !PT ;  /* 0x00f000f007227812 */ /* 0x000fe200078ec0ff */
[----:B------:R-:W-:Y:S01]  /*6400*/  HADD2.F32 R20, -RZ, R21.H0_H0 ;  /* 0x20000015ff147230 */ /* 0x000fe20000004100 */
[----:B------:R-:W-:Y:S01]  /*6410*/  SHF.R.U32.HI R6, RZ, 0x8, R6 ;  /* 0x00000008ff067819 */ /* 0x000fe20000011606 */
[--C-:B------:R-:W-:Y:S01]  /*6420*/  HADD2.F32 R27, -RZ, R31.reuse.H0_H0 ;  /* 0x2000001fff1b7230 */ /* 0x100fe20000004100 */
[----:B------:R-:W-:Y:S01]  /*6430*/  SHF.R.U32.HI R7, RZ, 0x8, R7 ;  /* 0x00000008ff077819 */ /* 0x000fe20000011607 */
[----:B------:R-:W-:Y:S01]  /*6440*/  HADD2.F32 R26, -RZ, R31.H1_H1 ;  /* 0x3000001fff1a7230 */ /* 0x000fe20000004100 */
[----:B------:R-:W-:Y:S01]  /*6450*/  LOP3.LUT R31, R30, 0x64006400, RZ, 0xfc, !PT ;  /* 0x640064001e1f7812 */ /* 0x000fe200078efcff */
[----:B------:R-:W-:Y:S01]  /*6460*/  HFMA2 R51, R29, R0.H0_H0, -72, -72 ;  /* 0xd480d4801d337431 */ /* 0x000fe20000040000 */
[----:B------:R-:W-:Y:S01]  /*6470*/  FFMA.FTZ R29, R12, R35, RZ ;  /* 0x000000230c1d7223 */ /* 0x000fe200000100ff */
[----:B------:R-:W-:Y:S01]  /*6480*/  HADD2.F32 R13, -RZ, R13.H1_H1 ;  /* 0x3000000dff0d7230 */ /* 0x000fe20000004100 */
[C---:B------:R-:W-:Y:S01]  /*6490*/  FFMA.FTZ R30, R35.reuse, R14, RZ ;  /* 0x0000000e231e7223 */ /* 0x040fe200000100ff */
[----:B------:R-:W-:Y:S01]  /*64a0*/  HADD2.F32 R15, -RZ, R15.H1_H1 ;  /* 0x3000000fff0f7230 */ /* 0x000fe20000004100 */
[C---:B------:R-:W-:Y:S01]  /*64b0*/  FFMA.FTZ R32, R35.reuse, R20, RZ ;  /* 0x0000001423207223 */ /* 0x040fe200000100ff */
[----:B------:R-:W-:Y:S01]  /*64c0*/  HADD2.F32 R21, -RZ, R21.H1_H1 ;  /* 0x30000015ff157230 */ /* 0x000fe20000004100 */
[----:B------:R-:W-:-:S02]  /*64d0*/  FFMA.FTZ R35, R35, R27, RZ ;  /* 0x0000001b23237223 */ /* 0x000fc400000100ff */
[----:B------:R-:W-:Y:S01]  /*64e0*/  FFMA.FTZ R48, R13, R36, R29 ;  /* 0x000000240d307223 */ /* 0x000fe2000001001d */
[--C-:B------:R-:W-:Y:S01]  /*64f0*/  HADD2.F32 R29, -RZ, R51.reuse.H0_H0 ;  /* 0x20000033ff1d7230 */ /* 0x100fe20000004100 */
[----:B------:R-:W-:Y:S01]  /*6500*/  FFMA.FTZ R49, R36, R26, R35 ;  /* 0x0000001a24317223 */ /* 0x000fe20000010023 */
[----:B------:R-:W-:Y:S01]  /*6510*/  LOP3.LUT R35, R34, 0x64006400, RZ, 0xfc, !PT ;  /* 0x6400640022237812 */ /* 0x000fe200078efcff */
[-C--:B------:R-:W-:Y:S01]  /*6520*/  HFMA2 R34, R33, R0.reuse.H0_H0, -72, -72 ;  /* 0xd480d48021227431 */ /* 0x080fe20000040000 */
[C---:B------:R-:W-:Y:S01]  /*6530*/  FFMA.FTZ R39, R36.reuse, R15, R30 ;  /* 0x0000000f24277223 */ /* 0x040fe2000001001e */
[----:B------:R-:W-:Y:S01]  /*6540*/  HADD2.F32 R30, -RZ, R51.H1_H1 ;  /* 0x30000033ff1e7230 */ /* 0x000fe20000004100 */
        /* <DEDUP_REMOVED lines=35> */
[----:B------:R-:W-:Y:S01]  /*6780*/  HADD2 R55, R39, -1032, -1032 ;  /* 0xe408e40827377430 */ /* 0x000fe20000000000 */
[C---:B------:R-:W-:Y:S01]  /*6790*/  FFMA.FTZ R58, R52.reuse, R47, R51 ;  /* 0x0000002f343a7223 */ /* 0x040fe20000010033 */
[----:B------:R-:W-:Y:S01]  /*67a0*/  HADD2.F32 R37, -RZ, R54.H0_H0 ;  /* 0x20000036ff257230 */ /* 0x000fe20000004100 */
[----:B------:R-:W-:Y:S01]  /*67b0*/  LOP3.LUT R51, R7, 0xf000f0, RZ, 0xc0, !PT ;  /* 0x00f000f007337812 */ /* 0x000fe200078ec0ff */
[----:B------:R-:W-:Y:S01]  /*67c0*/  FFMA.FTZ R60, R52, R48, R53 ;  /* 0x00000030343c7223 */ /* 0x000fe20000010035 */
[--C-:B------:R-:W-:Y:S01]  /*67d0*/  HADD2.F32 R39, -RZ, R55.reuse.H0_H0 ;  /* 0x20000037ff277230 */ /* 0x100fe20000004100 */
[----:B------:R-:W-:Y:S01]  /*67e0*/  LOP3.LUT R41, R41, 0x64006400, RZ, 0xfc, !PT ;  /* 0x6400640029297812 */ /* 0x000fe200078efcff */
[----:B------:R-:W-:Y:S01]  /*67f0*/  FFMA.FTZ R56, R37, R52, R50 ;  /* 0x0000003425387223 */ /* 0x000fe20000010032 */
[----:B------:R-:W-:Y:S01]  /*6800*/  LOP3.LUT R53, R6, 0x64006400, RZ, 0xfc, !PT ;  /* 0x6400640006357812 */ /* 0x000fe200078efcff */
[----:B------:R-:W-:Y:S01]  /*6810*/  HADD2.F32 R50, -RZ, R55.H1_H1 ;  /* 0x30000037ff327230 */ /* 0x000fe20000004100 */
[----:B------:R-:W-:Y:S01]  /*6820*/  LOP3.LUT R7, R42, 0x64006400, RZ, 0xfc, !PT ;  /* 0x640064002a077812 */ /* 0x000fe200078efcff */
[----:B------:R-:W-:Y:S01]  /*6830*/  FFMA.FTZ R61, R52, R39, R49 ;  /* 0x00000027343d7223 */ /* 0x000fe20000010031 */
[----:B------:R-:W-:Y:S01]  /*6840*/  LOP3.LUT R55, R51, 0x64006400, RZ, 0xfc, !PT ;  /* 0x6400640033377812 */ /* 0x000fe200078efcff */
[----:B------:R-:W-:-:S02]  /*6850*/  HADD2.F32 R51, -RZ, R62.H1_H1 ;  /* 0x3000003eff337230 */ /* 0x000fc40000004100 */
[-C--:B------:R-:W-:Y:S01]  /*6860*/  HFMA2 R42, R41, R0.reuse.H0_H0, -72, -72 ;  /* 0xd480d480292a7431 */ /* 0x080fe20000040000 */
[C---:B------:R-:W-:Y:S01]  /*6870*/  FFMA.FTZ R6, R4.reuse, R50, R61 ;  /* 0x0000003204067223 */ /* 0x040fe2000001003d */
[-C--:B------:R-:W-:Y:S01]  /*6880*/  HFMA2 R63, R53, R0.reuse.H0_H0, -72, -72 ;  /* 0xd480d480353f7431 */ /* 0x080fe20000040000 */
[----:B------:R-:W-:Y:S01]  /*6890*/  FFMA.FTZ R58, R4, R51, R58 ;  /* 0x00000033043a7223 */ /* 0x000fe2000001003a */
[----:B------:R-:W-:Y:S02]  /*68a0*/  HADD2.F32 R49, -RZ, R54.H1_H1 ;  /* 0x30000036ff317230 */ /* 0x000fe40000004100 */
[-C--:B------:R-:W-:Y:S02]  /*68b0*/  HFMA2 R62, R7, R0.reuse.H0_H0, -72, -72 ;  /* 0xd480d480073e7431 */ /* 0x080fe40000040000 */
[----:B------:R-:W-:Y:S01]  /*68c0*/  HFMA2 R65, R55, R0.H0_H0, -72, -72 ;  /* 0xd480d48037417431 */ /* 0x000fe20000040000 */
[----:B------:R-:W-:Y:S01]  /*68d0*/  FFMA.FTZ R56, R49, R4, R56 ;  /* 0x0000000431387223 */ /* 0x000fe20000010038 */
[----:B------:R-:W-:-:S02]  /*68e0*/  HADD2.F32 R55, -RZ, R64.H1_H1 ;  /* 0x30000040ff377230 */ /* 0x000fc40000004100 */
[----:B------:R-:W-:Y:S02]  /*68f0*/  HADD2.F32 R59, -RZ, R5.H0_H0 ;  /* 0x20000005ff3b7230 */ /* 0x000fe40000004100 */
        /* <DEDUP_REMOVED lines=12> */
[----:B------:R-:W-:Y:S01]  /*69c0*/  FMUL.FTZ R4, R11, R28 ;  /* 0x0000001c0b047220 */ /* 0x000fe20000410000 */
[----:B------:R-:W-:Y:S01]  /*69d0*/  HADD2.F32 R28, -RZ, R65.H1_H1 ;  /* 0x30000041ff1c7230 */ /* 0x000fe20000004100 */
[----:B------:R-:W-:Y:S01]  /*69e0*/  FMUL.FTZ R6, R9, R38 ;  /* 0x0000002609067220 */ /* 0x000fe20000410000 */
[----:B------:R-:W-:Y:S01]  /*69f0*/  HADD2.F32 R38, -RZ, R63.H1_H1 ;  /* 0x3000003fff267230 */ /* 0x000fe20000004100 */
[----:B------:R-:W-:Y:S01]  /*6a00*/  FFMA.FTZ R42, R56, R5, R7 ;  /* 0x00000005382a7223 */ /* 0x000fe20000010007 */
[----:B------:R-:W-:Y:S01]  /*6a10*/  F2FP.PACK_AB R4, RZ, R4 ;  /* 0x00000004ff04723e */ /* 0x000fe200000000ff */
[C---:B------:R-:W-:Y:S01]  /*6a20*/  FFMA.FTZ R41, R5.reuse, R58, R41 ;  /* 0x0000003a05297223 */ /* 0x040fe20000010029 */
[----:B------:R-:W-:Y:S01]  /*6a30*/  F2FP.PACK_AB R6, RZ, R6 ;  /* 0x00000006ff06723e */ /* 0x000fe200000000ff */
[----:B------:R-:W-:-:S02]  /*6a40*/  FFMA.FTZ R60, R5, R38, R60 ;  /* 0x00000026053c7223 */ /* 0x000fc4000001003c */
[----:B------:R-:W-:Y:S01]  /*6a50*/  FFMA.FTZ R59, R5, R28, R59 ;  /* 0x0000001c053b7223 */ /* 0x000fe2000001003b */
[----:B------:R-:W-:Y:S01]  /*6a60*/  HADD2 R4, R4.H0_H0, R24.H0_H0 ;  /* 0x2000001804047230 */ /* 0x000fe20000000800 */
[----:B------:R-:W-:Y:S01]  /*6a70*/  FMUL.FTZ R42, R11, R42 ;  /* 0x0000002a0b2a7220 */ /* 0x000fe20000410000 */
[----:B------:R-:W-:Y:S01]  /*6a80*/  HADD2 R6, R6.H0_H0, R22.H0_H0 ;  /* 0x2000001606067230 */ /* 0x000fe20000000800 */
        /* <DEDUP_REMOVED lines=8> */
[----:B------:R-:W-:Y:S02]  /*6b10*/  PRMT R4, R4, 0x5410, R23 ;  /* 0x0000541004047816 */ /* 0x000fe40000000017 */
[----:B------:R-:W-:Y:S02]  /*6b20*/  PRMT R60, R60, 0x5410, R59 ;  /* 0x000054103c3c7816 */ /* 0x000fe4000000003b */
[----:B------:R-:W-:Y:S02]  /*6b30*/  PRMT R6, R6, 0x5410, R25 ;  /* 0x0000541006067816 */ /* 0x000fe40000000019 */
[----:B------:R-:W-:-:S03]  /*6b40*/  HFMA2.MMA R42, R42, 1, 1, R4 ;  /* 0x3c003c002a2a7835 */ /* 0x000fc60000000004 */
        /* <DEDUP_REMOVED lines=112> */
.L_x_1131:
[----:B------:R-:W-:Y:S01]  /*7250*/  IADD3 R46, R46, 0x20, RZ ;  /* 0x000000202e2e7810 */ /* 0x000fe20007ffe0ff */
[----:B------:R-:W-:Y:S01]  /*7260*/  IMAD.MOV.U32 R5, RZ, RZ, c[0x0][0x18c] ;  /* 0x00006300ff057624 */ /* 0x000fe200078e00ff */
[----:B------:R-:W-:Y:S02]  /*7270*/  UIADD3 UR4, UR4, 0x40, URZ ;  /* 0x0000004004047890 */ /* 0x000fe4000fffe03f */
[C---:B------:R-:W-:Y:S01]  /*7280*/  ISETP.GE.AND P0, PT, R46.reuse, c[0x0][0x1b4], PT ;  /* 0x00006d002e007a0c */ /* 0x040fe20003f06270 */
[----:B------:R-:W-:Y:S01]  /*7290*/  IMAD.WIDE R2, R5, 0x10, R2 ;  /* 0x0000001005027825 */ /* 0x000fe200078e0202 */
[----:B------:R-:W-:-:S13]  /*72a0*/  ISETP.LT.AND P2, PT, R46, R45, PT ;  /* 0x0000002d2e00720c */ /* 0x000fda0003f41270 */
[----:B------:R-:W-:Y:S05]  /*72b0*/  @!P0 BRA P2, `(.L_x_1135) ;  /* 0xffffbf7000008947 */ /* 0x000fea000103ffff */
.L_x_1130:
[----:B------:R-:W-:Y:S05]  /*72c0*/  @!P1 EXIT ;  /* 0x000000000000994d */ /* 0x000fea0003800000 */
[----:B------:R-:W0:Y:S01]  /*72d0*/  S2R R3, SR_CTAID.X ;  /* 0x0000000000037919 */ /* 0x000e220000002500 */
[----:B-----5:R-:W-:-:S03]  /*72e0*/  IMAD.MOV.U32 R9, RZ, RZ, 0x2 ;  /* 0x00000002ff097424 */ /* 0x020fc600078e00ff */
        /* <DEDUP_REMOVED lines=13> */
.L_x_1139:
[----:B------:R-:W0:Y:S02]  /*73c0*/  LDS R6, [R4] ;  /* 0x0000000004067984 */ /* 0x000e240000000800 */
[----:B0-----:R-:W-:-:S10]  /*73d0*/  HFMA2.MMA R7, R6, 1, 1, R42 ;  /* 0x3c003c0006077835 */ /* 0x001fd4000000002a */
[----:B------:R-:W0:Y:S02]  /*73e0*/  ATOMS.CAST.SPIN R7, [R4], R6, R7 ;  /* 0x000000060407738d */ /* 0x000e240001800007 */
[----:B0-----:R-:W-:-:S13]  /*73f0*/  ISETP.EQ.U32.AND P0, PT, R7, 0x1, PT ;  /* 0x000000010700780c */ /* 0x001fda0003f02070 */
[----:B------:R-:W-:Y:S05]  /*7400*/  @!P0 BRA `(.L_x_1139) ;  /* 0xffffffb000008947 */ /* 0x000fea000383ffff */
[----:B------:R-:W-:Y:S05]  /*7410*/  BRA `(.L_x_1137) ;  /* 0x0000003000007947 */ /* 0x000fea0003800000 */
.L_x_1138:
[----:B------:R-:W2:Y:S02]  /*7420*/  LD.E R4, [R2.64] ;  /* 0x0000000602047980 */ /* 0x000ea4000c101900 */
[----:B--2---:R-:W-:-:S05]  /*7430*/  IMAD.IADD R5, R42, 0x1, R4 ;  /* 0x000000012a057824 */ /* 0x004fca00078e0204 */
[----:B------:R0:W-:Y:S02]  /*7440*/  ST.E [R2.64], R5 ;  /* 0x0000000502007985 */ /* 0x0001e4000c101906 */
.L_x_1137:
[----:B------:R-:W-:Y:S05]  /*7450*/  BSYNC B0 ;  /* 0x0000000000007941 */ /* 0x000fea0003800000 */
.L_x_1136:
[----:B------:R-:W2:Y:S01]  /*7460*/  ATOM.E.ADD.F16x2.RN.STRONG.GPU P0, RZ, [R2.64+0x4], R41 ;  /* 0x0000042902ff798a */ /* 0x000ea2000810e9c6 */
[----:B------:R-:W-:Y:S01]  /*7470*/  BSSY B0, `(.L_x_1140) ;  /* 0x000000f000007945 */ /* 0x000fe20003800000 */
[----:B--2---:R-:W-:Y:S05]  /*7480*/  @P0 BRA `(.L_x_1141) ;  /* 0x000000d000000947 */ /* 0x004fea0003800000 */
[----:B------:R-:W1:Y:S02]  /*7490*/  QSPC.E.S P0, RZ, [R2+0x4] ;  /* 0x0000040002ff73aa */ /* 0x000e640000000500 */
[----:B-1----:R-:W-:Y:S05]  /*74a0*/  @!P0 BRA `(.L_x_1142) ;  /* 0x0000008000008947 */ /* 0x002fea0003800000 */
[----:B0-----:R-:W-:-:S04]  /*74b0*/  IADD3 R2, R2, 0x4, RZ ;  /* 0x0000000402027810 */ /* 0x001fc80007ffe0ff */
[----:B------:R-:W-:-:S05]  /*74c0*/  LOP3.LUT R2, R2, 0xffffff, RZ, 0xc0, !PT ;  /* 0x00ffffff02027812 */ /* 0x000fca00078ec0ff */
.L_x_1143:
[----:B------:R-:W0:Y:S02]  /*74d0*/  LDS R4, [R2] ;  /* 0x0000000002047984 */ /* 0x000e240000000800 */
[----:B0-----:R-:W-:-:S06]  /*74e0*/  HADD2 R5, R4, R41 ;  /* 0x0000002904057230 */ /* 0x001fcc0000000000 */
[----:B------:R-:W0:Y:S02]  /*74f0*/  ATOMS.CAST.SPIN R5, [R2], R4, R5 ;  /* 0x000000040205738d */ /* 0x000e240001800005 */
[----:B0-----:R-:W-:-:S13]  /*7500*/  ISETP.EQ.U32.AND P0, PT, R5, 0x1, PT ;  /* 0x000000010500780c */ /* 0x001fda0003f02070 */
[----:B------:R-:W-:Y:S05]  /*7510*/  @!P0 BRA `(.L_x_1143) ;  /* 0xffffffb000008947 */ /* 0x000fea000383ffff */
[----:B------:R-:W-:Y:S05]  /*7520*/  BRA `(.L_x_1141) ;  /* 0x0000003000007947 */ /* 0x000fea0003800000 */
.L_x_1142:
[----:B------:R-:W2:Y:S02]  /*7530*/  LD.E R4, [R2.64+0x4] ;  /* 0x0000040602047980 */ /* 0x000ea4000c101900 */
[----:B0-2---:R-:W-:-:S05]  /*7540*/  IMAD.IADD R5, R41, 0x1, R4 ;  /* 0x0000000129057824 */ /* 0x005fca00078e0204 */
[----:B------:R0:W-:Y:S02]  /*7550*/  ST.E [R2.64+0x4], R5 ;  /* 0x0000040502007985 */ /* 0x0001e4000c101906 */
.L_x_1141:
[----:B------:R-:W-:Y:S05]  /*7560*/  BSYNC B0 ;  /* 0x0000000000007941 */ /* 0x000fea0003800000 */
.L_x_1140:
        /* <DEDUP_REMOVED lines=10> */
.L_x_1147:
[----:B------:R-:W0:Y:S02]  /*7610*/  LDS R6, [R4] ;  /* 0x0000000004067984 */ /* 0x000e240000000800 */
[----:B0-----:R-:W-:-:S10]  /*7620*/  HFMA2.MMA R7, R6, 1, 1, R40 ;  /* 0x3c003c0006077835 */ /* 0x001fd40000000028 */
[----:B------:R-:W0:Y:S02]  /*7630*/  ATOMS.CAST.SPIN R7, [R4], R6, R7 ;  /* 0x000000060407738d */ /* 0x000e240001800007 */
[----:B0-----:R-:W-:-:S13]  /*7640*/  ISETP.EQ.U32.AND P0, PT, R7, 0x1, PT ;  /* 0x000000010700780c */ /* 0x001fda0003f02070 */
[----:B------:R-:W-:Y:S05]  /*7650*/  @!P0 BRA `(.L_x_1147) ;  /* 0xffffffb000008947 */ /* 0x000fea000383ffff */
[----:B------:R-:W-:Y:S05]  /*7660*/  BRA `(.L_x_1145) ;  /* 0x0000003000007947 */ /* 0x000fea0003800000 */
.L_x_1146:
[----:B------:R-:W2:Y:S02]  /*7670*/  LD.E R4, [R2.64] ;  /* 0x0000000602047980 */ /* 0x000ea4000c101900 */
[----:B--2---:R-:W-:-:S05]  /*7680*/  IMAD.IADD R5, R40, 0x1, R4 ;  /* 0x0000000128057824 */ /* 0x004fca00078e0204 */
[----:B------:R0:W-:Y:S02]  /*7690*/  ST.E [R2.64], R5 ;  /* 0x0000000502007985 */ /* 0x0001e4000c101906 */
.L_x_1145:
[----:B------:R-:W-:Y:S05]  /*76a0*/  BSYNC B0 ;  /* 0x0000000000007941 */ /* 0x000fea0003800000 */
.L_x_1144:
[----:B------:R-:W2:Y:S01]  /*76b0*/  ATOM.E.ADD.F16x2.RN.STRONG.GPU P0, RZ, [R2.64+0x4], R19 ;  /* 0x0000041302ff798a */ /* 0x000ea2000810e9c6 */
[----:B------:R-:W-:Y:S01]  /*76c0*/  BSSY B0, `(.L_x_1148) ;  /* 0x000000f000007945 */ /* 0x000fe20003800000 */
[----:B--2---:R-:W-:Y:S05]  /*76d0*/  @P0 BRA `(.L_x_1149) ;  /* 0x000000d000000947 */ /* 0x004fea0003800000 */
[----:B------:R-:W1:Y:S02]  /*76e0*/  QSPC.E.S P0, RZ, [R2+0x4] ;  /* 0x0000040002ff73aa */ /* 0x000e640000000500 */
[----:B-1----:R-:W-:Y:S05]  /*76f0*/  @!P0 BRA `(.L_x_1150) ;  /* 0x0000008000008947 */ /* 0x002fea0003800000 */
[----:B0-----:R-:W-:-:S04]  /*7700*/  IADD3 R2, R2, 0x4, RZ ;  /* 0x0000000402027810 */ /* 0x001fc80007ffe0ff */
[----:B------:R-:W-:-:S05]  /*7710*/  LOP3.LUT R2, R2, 0xffffff, RZ, 0xc0, !PT ;  /* 0x00ffffff02027812 */ /* 0x000fca00078ec0ff */
.L_x_1151:
[----:B------:R-:W0:Y:S02]  /*7720*/  LDS R4, [R2] ;  /* 0x0000000002047984 */ /* 0x000e240000000800 */
[----:B0-----:R-:W-:-:S06]  /*7730*/  HADD2 R5, R4, R19 ;  /* 0x0000001304057230 */ /* 0x001fcc0000000000 */
[----:B------:R-:W0:Y:S02]  /*7740*/  ATOMS.CAST.SPIN R5, [R2], R4, R5 ;  /* 0x000000040205738d */ /* 0x000e240001800005 */
[----:B0-----:R-:W-:-:S13]  /*7750*/  ISETP.EQ.U32.AND P0, PT, R5, 0x1, PT ;  /* 0x000000010500780c */ /* 0x001fda0003f02070 */
[----:B------:R-:W-:Y:S05]  /*7760*/  @!P0 BRA `(.L_x_1151) ;  /* 0xffffffb000008947 */ /* 0x000fea000383ffff */
[----:B------:R-:W-:Y:S05]  /*7770*/  BRA `(.L_x_1149) ;  /* 0x0000003000007947 */ /* 0x000fea0003800000 */
.L_x_1150:
[----:B------:R-:W2:Y:S02]  /*7780*/  LD.E R4, [R2.64+0x4] ;  /* 0x0000040602047980 */ /* 0x000ea4000c101900 */
[----:B0-2---:R-:W-:-:S05]  /*7790*/  IMAD.IADD R5, R19, 0x1, R4 ;  /* 0x0000000113057824 */ /* 0x005fca00078e0204 */
[----:B------:R0:W-:Y:S02]  /*77a0*/  ST.E [R2.64+0x4], R5 ;  /* 0x0000040502007985 */ /* 0x0001e4000c101906 */
.L_x_1149:
[----:B------:R-:W-:Y:S05]  /*77b0*/  BSYNC B0 ;  /* 0x0000000000007941 */ /* 0x000fea0003800000 */
.L_x_1148:
        /* <DEDUP_REMOVED lines=10> */
.L_x_1155:
[----:B------:R-:W0:Y:S02]  /*7860*/  LDS R4, [R0] ;  /* 0x0000000000047984 */ /* 0x000e240000000800 */
[----:B0-----:R-:W-:-:S10]  /*7870*/  HFMA2.MMA R5, R4, 1, 1, R18 ;  /* 0x3c003c0004057835 */ /* 0x001fd40000000012 */
[----:B------:R-:W0:Y:S02]  /*7880*/  ATOMS.CAST.SPIN R5, [R0], R4, R5 ;  /* 0x000000040005738d */ /* 0x000e240001800005 */
[----:B0-----:R-:W-:-:S13]  /*7890*/  ISETP.EQ.U32.AND P0, PT, R5, 0x1, PT ;  /* 0x000000010500780c */ /* 0x001fda0003f02070 */
[----:B------:R-:W-:Y:S05]  /*78a0*/  @!P0 BRA `(.L_x_1155) ;  /* 0xffffffb000008947 */ /* 0x000fea000383ffff */
[----:B------:R-:W-:Y:S05]  /*78b0*/  BRA `(.L_x_1153) ;  /* 0x0000003000007947 */ /* 0x000fea0003800000 */
.L_x_1154:
[----:B------:R-:W2:Y:S02]  /*78c0*/  LD.E R0, [R2.64] ;  /* 0x0000000602007980 */ /* 0x000ea4000c101900 */
[----:B--2---:R-:W-:-:S05]  /*78d0*/  IMAD.IADD R5, R18, 0x1, R0 ;  /* 0x0000000112057824 */ /* 0x004fca00078e0200 */
[----:B------:R0:W-:Y:S02]  /*78e0*/  ST.E [R2.64], R5 ;  /* 0x0000000502007985 */ /* 0x0001e4000c101906 */
.L_x_1153:
[----:B------:R-:W-:Y:S05]  /*78f0*/  BSYNC B0 ;  /* 0x0000000000007941 */ /* 0x000fea0003800000 */
.L_x_1152:
[----:B------:R-:W2:Y:S02]  /*7900*/  ATOM.E.ADD.F16x2.RN.STRONG.GPU P0, RZ, [R2.64+0x4], R17 ;  /* 0x0000041102ff798a */ /* 0x000ea4000810e9c6 */
[----:B--2---:R-:W-:Y:S05]  /*7910*/  @P0 EXIT ;  /* 0x000000000000094d */ /* 0x004fea0003800000 */
[----:B------:R-:W1:Y:S02]  /*7920*/  QSPC.E.S P0, RZ, [R2+0x4] ;  /* 0x0000040002ff73aa */ /* 0x000e640000000500 */
[----:B-1----:R-:W-:Y:S05]  /*7930*/  @!P0 BRA `(.L_x_1156) ;  /* 0x0000008000008947 */ /* 0x002fea0003800000 */
[----:B0-----:R-:W-:-:S04]  /*7940*/  IADD3 R2, R2, 0x4, RZ ;  /* 0x0000000402027810 */ /* 0x001fc80007ffe0ff */
[----:B------:R-:W-:-:S05]  /*7950*/  LOP3.LUT R2, R2, 0xffffff, RZ, 0xc0, !PT ;  /* 0x00ffffff02027812 */ /* 0x000fca00078ec0ff */
.L_x_1157:
[----:B------:R-:W0:Y:S02]  /*7960*/  LDS R4, [R2] ;  /* 0x0000000002047984 */ /* 0x000e240000000800 */
[----:B0-----:R-:W-:-:S06]  /*7970*/  HADD2 R5, R4, R17 ;  /* 0x0000001104057230 */ /* 0x001fcc0000000000 */
[----:B------:R-:W0:Y:S02]  /*7980*/  ATOMS.CAST.SPIN R5, [R2], R4, R5 ;  /* 0x000000040205738d */ /* 0x000e240001800005 */
[----:B0-----:R-:W-:-:S13]  /*7990*/  ISETP.EQ.U32.AND P0, PT, R5, 0x1, PT ;  /* 0x000000010500780c */ /* 0x001fda0003f02070 */
[----:B------:R-:W-:Y:S05]  /*79a0*/  @!P0 BRA `(.L_x_1157) ;  /* 0xffffffb000008947 */ /* 0x000fea000383ffff */
[----:B------:R-:W-:Y:S05]  /*79b0*/  EXIT ;  /* 0x000000000000794d */ /* 0x000fea0003800000 */
.L_x_1156:
[----:B------:R-:W2:Y:S02]  /*79c0*/  LD.E R0, [R2.64+0x4] ;  /* 0x0000040602007980 */ /* 0x000ea4000c101900 */
[----:B0-2---:R-:W-:-:S05]  /*79d0*/  IMAD.IADD R5, R17, 0x1, R0 ;  /* 0x0000000111057824 */ /* 0x005fca00078e0200 */
[----:B------:R-:W-:Y:S01]  /*79e0*/  ST.E [R2.64+0x4], R5 ;  /* 0x0000040502007985 */ /* 0x000fe2000c101906 */
[----:B------:R-:W-:Y:S05]  /*79f0*/  EXIT ;  /* 0x000000000000794d */ /* 0x000fea0003800000 */
.L_x_1158:
        /* <DEDUP_REMOVED lines=16> */
.L_x_2832:


//--------------------- .text._Z23gemm_half_q_half_kernelILi3ELi8ELb0ELb0ELi64EEvPK6__halfPKjS4_S2_PS0_iiiiPKtS7_iiiiiibS2_i --------------------------
	.section	.text._Z23gemm_half_q_half_kernelILi3ELi8ELb0ELb0ELi64EEvPK6__halfPKjS4_S2_PS0_iiiiPKtS7_iiiiiibS2_i,"ax",@progbits
	.sectioninfo	@"SHI_REGISTERS=71"
	.align	128
        .global         _Z23gemm_half_q_half_kernelILi3ELi8ELb0ELb0ELi64EEvPK6__halfPKjS4_S2_PS0_iiiiPKtS7_iiiiiibS2_i
        .type           _Z23gemm_half_q_half_kernelILi3ELi8ELb0ELb0ELi64EEvPK6__halfPKjS4_S2_PS0_iiiiPKtS7_iiiiiibS2_i,@function
        .size           _Z23gemm_half_q_half_kernelILi3ELi8ELb0ELb0ELi64EEvPK6__halfPKjS4_S2_PS0_iiiiPKtS7_iiiiiibS2_i,(.L_x_2833 - _Z23gemm_half_q_half_kernelILi3ELi8ELb0ELb0ELi64EEvPK6__halfPKjS4_S2_PS0_iiiiPKtS7_iiiiiibS2_i)
        .other          _Z23gemm_half_q_half_kernelILi3ELi8ELb0ELb0ELi64EEvPK6__halfPKjS4_S2_PS0_iiiiPKtS7_iiiiiibS2_i,@"STO_CUDA_ENTRY STV_DEFAULT"
_Z23gemm_half_q_half_kernelILi3ELi8ELb0ELb0ELi64EEvPK6__halfPKjS4_S2_PS0_iiiiPKtS7_iiiiiibS2_i:
.text._Z23gemm_half_q_half_kernelILi3ELi8ELb0ELb0ELi64EEvPK6__halfPKjS4_S2_PS0_iiiiPKtS7_iiiiiibS2_i:
        /* <DEDUP_REMOVED lines=30> */
[----:B------:R-:W-:-:S04]  /*01e0*/  LEA R9, R6, R6, 0x1 ;  /* 0x0000000606097211 */ /* 0x000fc800078e08ff */
        /* <DEDUP_REMOVED lines=9> */
.L_x_1163:
        /* <DEDUP_REMOVED lines=17> */
.L_x_1162:
        /* <DEDUP_REMOVED lines=17> */
.L_x_1161:
[----:B------:R-:W-:Y:S01]  /*04a0*/  IMAD R8, R3, c[0x0][0x190], RZ ;  /* 0x0000640003087a24 */ /* 0x000fe200078e02ff */
[----:B------:R-:W-:Y:S01]  /*04b0*/  ISETP.GT.AND P2, PT, R19, 0x3, PT ;  /* 0x000000031300780c */ /* 0x000fe20003f44270 */
[----:B------:R-:W-:-:S03]  /*04c0*/  HFMA2.MMA R16, -RZ, RZ, 0, 0 ;  /* 0x00000000ff107435 */ /* 0x000fc600000001ff */
[----:B------:R-:W-:-:S04]  /*04d0*/  LEA R8, R8, R8, 0x1 ;  /* 0x0000000808087211 */ /* 0x000fc800078e08ff */
        /* <DEDUP_REMOVED lines=9> */
.L_x_1165:
        /* <DEDUP_REMOVED lines=17> */
.L_x_1164:
        /* <DEDUP_REMOVED lines=15> */
.L_x_1160:
[----:B------:R-:W-:Y:S05]  /*0770*/  BSYNC B0 ;  /* 0x0000000000007941 */ /* 0x000fea0003800000 */
.L_x_1159:
        /* <DEDUP_REMOVED lines=10> */
[----:B------:R-:W-:Y:S02]  /*0820*/  PLOP3.LUT P0, PT, PT, PT, PT, 0x80, 0x0 ;  /* 0x000000000000781c */ /* 0x000fe40003f0f070 */
[----:B------:R-:W-:Y:S01]  /*0830*/  IMAD R7, R4, 0x3, R7 ;  /* 0x0000000304077824 */ /* 0x000fe200078e0207 */
[----:B------:R-:W-:-:S04]  /*0840*/  HFMA2.MMA R4, -RZ, RZ, 0, 0 ;  /* 0x00000000ff047435 */ /* 0x000fc800000001ff */
[----:B------:R-:W-:-:S05]  /*0850*/  LEA R2, R2, R7, 0x2 ;  /* 0x0000000702027211 */ /* 0x000fca00078e10ff */
[----:B------:R-:W-:Y:S01]  /*0860*/  IMAD.WIDE R2, R2, R13, c[0x0][0x180] ;  /* 0x0000600002027625 */ /* 0x000fe200078e020d */
[----:B------:R-:W-:Y:S05]  /*0870*/  @!P2 BRA `(.L_x_1167) ;  /* 0x000000d00000a947 */ /* 0x000fea0003800000 */
[----:B------:R-:W-:Y:S02]  /*0880*/  PLOP3.LUT P0, PT, PT, PT, PT, 0x8, 0x0 ;  /* 0x000000000000781c */ /* 0x000fe40003f0e170 */
[----:B------:R-:W-:Y:S02]  /*0890*/  IADD3 R15, R19, -0x3, RZ ;  /* 0xfffffffd130f7810 */ /* 0x000fe40007ffe0ff */
.L_x_1168:
        /* <DEDUP_REMOVED lines=11> */
.L_x_1167:
        /* <DEDUP_REMOVED lines=10> */
.L_x_1166:
        /* <DEDUP_REMOVED lines=60> */
.L_x_1170:
        /* <DEDUP_REMOVED lines=27> */
[----:B----4-:R-:W-:Y:S01]  /*0f60*/  IADD3 R17, R12, R17, RZ ;  /* 0x000000110c117210 */ /* 0x010fe20007ffe0ff */
[----:B------:R-:W-:-:S02]  /*0f70*/  IMAD R16, R16, R16, RZ ;  /* 0x0000001010107224 */ /* 0x000fc400078e02ff */
        /* <DEDUP_REMOVED lines=14> */
.L_x_1169:
        /* <DEDUP_REMOVED lines=21> */
[C---:B------:R-:W-:Y:S02]  /*11b0*/  PRMT R2, R11.reuse, 0x7610, R2 ;  /* 0x000076100b027816 */ /* 0x040fe40000000002 */
[----:B------:R-:W-:Y:S02]  /*11c0*/  PRMT R10, R11, 0x7632, R10 ;  /* 0x000076320b0a7816 */ /* 0x000fe4000000000a */
[----:B---3--:R-:W-:-:S04]  /*11d0*/  IADD3 R11, R21, R4, RZ ;  /* 0x00000004150b7210 */ /* 0x008fc80007ffe0ff */
.L_x_1176:
[----:B------:R-:W-:-:S13]  /*11e0*/  ISETP.NE.AND P0, PT, R21, R11, PT ;  /* 0x0000000b1500720c */ /* 0x000fda0003f05270 */
[----:B------:R-:W-:Y:S02]  /*11f0*/  @!P0 IADD3 R14, R14, 0x1, RZ ;  /* 0x000000010e0e8810 */ /* 0x000fe40007ffe0ff */
[----:B------:R-:W-:Y:S02]  /*1200*/  @!P0 SHF.L.U32 R4, R21, 0x1, RZ ;  /* 0x0000000115048819 */ /* 0x000fe400000006ff */
[----:B------:R-:W-:Y:S02]  /*1210*/  @!P0 MOV R5, 0x2 ;  /* 0x0000000200058802 */ /* 0x000fe40000000f00 */
[----:B------:R-:W-:-:S03]  /*1220*/  @!P0 LEA R6, R14, R1, 0x3 ;  /* 0x000000010e068211 */ /* 0x000fc600078e18ff */
[----:B------:R-:W-:-:S03]  /*1230*/  @!P0 IMAD.WIDE R4, R4, R5, c[0x0][0x198] ;  /* 0x0000660004048625 */ /* 0x000fc600078e0205 */
[----:B------:R-:W2:Y:S04]  /*1240*/  @!P0 LDL.64 R6, [R6] ;  /* 0x0000000006068983 */ /* 0x000ea80000100a00 */
[----:B------:R-:W3:Y:S01]  /*1250*/  @!P0 LDG.E.U16.CONSTANT R4, [R4.64+0x2] ;  /* 0x0000020604048981 */ /* 0x000ee2000c1e9500 */
[----:B--2---:R-:W-:Y:S02]  /*1260*/  @!P0 PRMT R0, R6, 0x7610, R0 ;  /* 0x0000761006008816 */ /* 0x004fe40000000000 */
[----:B------:R-:W-:Y:S02]  /*1270*/  @!P0 PRMT R2, R7, 0x7610, R2 ;  /* 0x0000761007028816 */ /* 0x000fe40000000002 */
[----:B---3--:R-:W-:Y:S02]  /*1280*/  @!P0 IADD3 R11, R4, R21, RZ ;  /* 0x00000015040b8210 */ /* 0x008fe40007ffe0ff */
[----:B------:R-:W-:-:S02]  /*1290*/  @!P0 PRMT R0, R0, 0x7610, R6 ;  /* 0x0000761000008816 */ /* 0x000fc40000000006 */
[----:B------:R-:W-:Y:S01]  /*12a0*/  @!P0 PRMT R10, R7, 0x7632, R10 ;  /* 0x00007632070a8816 */ /* 0x000fe2000000000a */
[----:B------:R-:W-:Y:S05]  /*12b0*/  @!P1 BRA `(.L_x_1172) ;  /* 0x00003f5000009947 */ /* 0x000fea0003800000 */
[----:B------:R-:W2:Y:S01]  /*12c0*/  LDG.E.128.CONSTANT R4, [R8.64] ;  /* 0x0000000608047981 */ /* 0x000ea2000c1e9d00 */
[----:B------:R-:W-:Y:S01]  /*12d0*/  HFMA2.MMA R13, -RZ, RZ, 0, 0.0625 ;  /* 0x00002c00ff0d7435 */ /* 0x000fe200000001ff */
[----:B------:R-:W-:Y:S02]  /*12e0*/  ISETP.GE.AND P2, PT, R19, 0x2, PT ;  /* 0x000000021300780c */ /* 0x000fe40003f46270 */
[----:B------:R-:W0:Y:S07]  /*12f0*/  LDS.64 R24, [UR4] ;  /* 0x00000004ff187984 */ /* 0x000e2e0008000a00 */
        /* <DEDUP_REMOVED lines=23> */
[----:B------:R-:W0:Y:S01]  /*1470*/  LDS.64 R4, [UR4+0x8] ;  /* 0x00000804ff047984 */ /* 0x000e220008000a00 */
[--C-:B------:R-:W-:Y:S01]  /*1480*/  HADD2.F32 R13, -RZ, R28.reuse.H0_H0 ;  /* 0x2000001cff0d7230 */ /* 0x100fe20000004100 */
[----:B------:R-:W-:Y:S01]  /*1490*/  LOP3.LUT R35, R34, 0x64006400, RZ, 0xfc, !PT ;  /* 0x6400640022237812 */ /* 0x000fe200078efcff */
[----:B------:R-:W-:Y:S01]  /*14a0*/  HADD2.F32 R26, -RZ, R28.H1_H1 ;  /* 0x3000001cff1a7230 */ /* 0x000fe20000004100 */
[----:B------:R-:W-:Y:S01]  /*14b0*/  LOP3.LUT R37, R36, 0x64006400, RZ, 0xfc, !PT ;  /* 0x6400640024257812 */ /* 0x000fe200078efcff */
[--C-:B------:R-:W-:Y:S01]  /*14c0*/  HADD2.F32 R27, -RZ, R29.reuse.H0_H0 ;  /* 0x2000001dff1b7230 */ /* 0x100fe20000004100 */
[----:B------:R-:W-:Y:S01]  /*14d0*/  LOP3.LUT R38, R7, 0xf000f0, RZ, 0xc0, !PT ;  /* 0x00f000f007267812 */ /* 0x000fe200078ec0ff */
[----:B------:R-:W-:Y:S01]  /*14e0*/  HADD2.F32 R28, -RZ, R29.H1_H1 ;  /* 0x3000001dff1c7230 */ /* 0x000fe20000004100 */
[----:B------:R-:W-:Y:S01]  /*14f0*/  SHF.R.U32.HI R6, RZ, 0x8, R6 ;  /* 0x00000008ff067819 */ /* 0x000fe20000011606 */
[----:B------:R-:W-:Y:S01]  /*1500*/  HADD2.F32 R29, -RZ, R30.H0_H0 ;  /* 0x2000001eff1d7230 */ /* 0x000fe20000004100 */
[C---:B------:R-:W-:Y:S01]  /*1510*/  FFMA.FTZ R34, R40.reuse, R27, RZ ;  /* 0x0000001b28227223 */ /* 0x040fe200000100ff */
[----:B------:R-:W-:Y:S01]  /*1520*/  HADD2.F32 R31, -RZ, R32.H0_H0 ;  /* 0x20000020ff1f7230 */ /* 0x000fe20000004100 */
[----:B------:R-:W-:Y:S01]  /*1530*/  SHF.R.U32.HI R7, RZ, 0x8, R7 ;  /* 0x00000008ff077819 */ /* 0x000fe20000011607 */
[----:B------:R-:W-:Y:S01]  /*1540*/  HFMA2 R45, R33, R2.H1_H1, -72, -72 ;  /* 0xd480d480212d7431 */ /* 0x000fe20000060002 */
        /* <DEDUP_REMOVED lines=10> */
[-C--:B------:R-:W-:Y:S01]  /*15f0*/  HFMA2 R36, R35, R2.reuse.H1_H1, -72, -72 ;  /* 0xd480d48023247431 */ /* 0x080fe20000060002 */
[----:B------:R-:W-:Y:S01]  /*1600*/  FFMA.FTZ R44, R39, R32, R40 ;  /* 0x00000020272c7223 */ /* 0x000fe20000010028 */
[----:B------:R-:W-:Y:S01]  /*1610*/  LOP3.LUT R39, R38, 0x64006400, RZ, 0xfc, !PT ;  /* 0x6400640026277812 */ /* 0x000fe200078efcff */
[----:B------:R-:W-:Y:S01]  /*1620*/  HFMA2 R38, R37, R2.H1_H1, -72, -72 ;  /* 0xd480d48025267431 */ /* 0x000fe20000060002 */
[----:B------:R-:W-:Y:S01]  /*1630*/  FFMA.FTZ R41, R33, R24, R41 ;  /* 0x0000001821297223 */ /* 0x000fe20000010029 */
[----:B------:R-:W-:-:S02]  /*1640*/  HADD2.F32 R35, -RZ, R36.H0_H0 ;  /* 0x20000024ff237230 */ /* 0x000fc40000004100 */
[----:B------:R-:W-:Y:S01]  /*1650*/  HFMA2 R40, R39, R2.H1_H1, -72, -72 ;  /* 0xd480d48027287431 */ /* 0x000fe20000060002 */
[----:B------:R-:W-:Y:S01]  /*1660*/  FFMA.FTZ R45, R34, R25, R41 ;  /* 0x00000019222d7223 */ /* 0x000fe20000010029 */
[----:B------:R-:W-:Y:S01]  /*1670*/  HADD2.F32 R37, -RZ, R38.H0_H0 ;  /* 0x20000026ff257230 */ /* 0x000fe20000004100 */
[----:B------:R-:W-:Y:S01]  /*1680*/  FFMA.FTZ R42, R24, R35, R42 ;  /* 0x00000023182a7223 */ /* 0x000fe2000001002a */
[----:B------:R-:W-:Y:S01]  /*1690*/  HADD2.F32 R36, -RZ, R36.H1_H1 ;  /* 0x30000024ff247230 */ /* 0x000fe20000004100 */
[----:B------:R-:W-:Y:S01]  /*16a0*/  LOP3.LUT R41, R6, 0xf000f, RZ, 0xc0, !PT ;  /* 0x000f000f06297812 */ /* 0x000fe200078ec0ff */
        /* <DEDUP_REMOVED lines=22> */
[----:B------:R-:W-:Y:S02]  /*1810*/  HADD2 R47, R42, -1032, -1032 ;  /* 0xe408e4082a2f7430 */ /* 0x000fe40000000000 */
        /* <DEDUP_REMOVED lines=18> */
[-C--:B------:R-:W-:Y:S01]  /*1940*/  HFMA2 R22, R53, R2.reuse.H1_H1, -72, -72 ;  /* 0xd480d48035167431 */ /* 0x080fe20000060002 */
[----:B------:R-:W-:Y:S01]  /*1950*/  LOP3.LUT R7, R6, 0x64006400, RZ, 0xfc, !PT ;  /* 0x6400640006077812 */ /* 0x000fe200078efcff */
[-C--:B------:R-:W-:Y:S01]  /*1960*/  HFMA2 R23, R23, R2.reuse.H1_H1, -72, -72 ;  /* 0xd480d48017177431 */ /* 0x080fe20000060002 */
[----:B------:R-:W-:Y:S01]  /*1970*/  FFMA.FTZ R57, R4, R54, R57 ;  /* 0x0000003604397223 */ /* 0x000fe20000010039 */
[-C--:B------:R-:W-:Y:S01]  /*1980*/  HFMA2 R6, R49, R2.reuse.H1_H1, -72, -72 ;  /* 0xd480d48031067431 */ /* 0x080fe20000060002 */
[----:B------:R-:W-:Y:S01]  /*1990*/  FFMA.FTZ R25, R46, R4, R25 ;  /* 0x000000042e197223 */ /* 0x000fe20000010019 */
[----:B------:R-:W-:Y:S01]  /*19a0*/  HFMA2 R7, R7, R2.H1_H1, -72, -72 ;  /* 0xd480d48007077431 */ /* 0x000fe20000060002 */
[C---:B------:R-:W-:Y:S01]  /*19b0*/  FFMA.FTZ R50, R4.reuse, R45, R50 ;  /* 0x0000002d04327223 */ /* 0x040fe20000010032 */
[----:B------:R-:W-:Y:S01]  /*19c0*/  HADD2.F32 R47, -RZ, R22.H0_H0 ;  /* 0x20000016ff2f7230 */ /* 0x000fe20000004100 */
[----:B------:R-:W-:Y:S01]  /*19d0*/  FFMA.FTZ R51, R4, R55, R51 ;  /* 0x0000003704337223 */ /* 0x000fe20000010033 */
[----:B------:R-:W-:-:S02]  /*19e0*/  HADD2.F32 R53, -RZ, R23.H0_H0 ;  /* 0x20000017ff357230 */ /* 0x000fc40000004100 */
        /* <DEDUP_REMOVED lines=8> */
[----:B------:R-:W-:Y:S02]  /*1a70*/  HADD2.F32 R57, -RZ, R6.H1_H1 ;  /* 0x30000006ff397230 */ /* 0x000fe40000004100 */
[----:B------:R-:W-:Y:S01]  /*1a80*/  HADD2.F32 R58, -RZ, R7.H1_H1 ;  /* 0x30000007ff3a7230 */ /* 0x000fe20000004100 */
[----:B------:R-:W-:Y:S01]  /*1a90*/  FFMA.FTZ R4, R56, R5, R4 ;  /* 0x0000000538047223 */ /* 0x000fe20000010004 */
[----:B------:R-:W-:Y:S01]  /*1aa0*/  HADD2.F32 R59, -RZ, R22.H1_H1 ;  /* 0x30000016ff3b7230 */ /* 0x000fe20000004100 */
[C---:B------:R-:W-:Y:S01]  /*1ab0*/  FFMA.FTZ R7, R5.reuse, R57, R50 ;  /* 0x0000003905077223 */ /* 0x040fe20000010032 */
[--C-:B------:R-:W-:Y:S01]  /*1ac0*/  HADD2.F32 R25, -RZ, R0.reuse.H0_H0 ;  /* 0x20000000ff197230 */ /* 0x100fe20000004100 */
[C---:B------:R-:W-:Y:S01]  /*1ad0*/  FFMA.FTZ R6, R5.reuse, R58, R51 ;  /* 0x0000003a05067223 */ /* 0x040fe20000010033 */
[----:B------:R-:W-:Y:S01]  /*1ae0*/  HADD2.F32 R24, -RZ, R0.H1_H1 ;  /* 0x30000000ff187230 */ /* 0x000fe20000004100 */
[----:B------:R-:W-:Y:S01]  /*1af0*/  FFMA.FTZ R5, R5, R59, R52 ;  /* 0x0000003b05057223 */ /* 0x000fe20000010034 */
[----:B------:R-:W-:Y:S01]  /*1b00*/  HADD2.F32 R23, -RZ, R2.H0_H0 ;  /* 0x20000002ff177230 */ /* 0x000fe20000004100 */
[----:B------:R-:W-:Y:S01]  /*1b10*/  FMUL.FTZ R4, R4, R25 ;  /* 0x0000001904047220 */ /* 0x000fe20000410000 */
[----:B------:R-:W-:Y:S01]  /*1b20*/  HADD2.F32 R22, -RZ, R10.H0_H0 ;  /* 0x2000000aff167230 */ /* 0x000fe20000004100 */
        /* <DEDUP_REMOVED lines=122> */
.L_x_1173:
[----:B------:R-:W-:Y:S01]  /*22d0*/  MOV R49, 0x4 ;  /* 0x0000000400317802 */ /* 0x000fe20000000f00 */
[----:B------:R-:W0:Y:S04]  /*22e0*/  LDS.64 R28, [UR4+0x10] ;  /* 0x00001004ff1c7984 */ /* 0x000e280008000a00 */
[----:B------:R-:W-:-:S05]  /*22f0*/  IMAD.WIDE R12, R49, c[0x0][0x18c], R8 ;  /* 0x00006300310c7a25 */ /* 0x000fca00078e0208 */
[----:B------:R1:W2:Y:S02]  /*2300*/  LDG.E.128.CONSTANT R4, [R12.64] ;  /* 0x000000060c047981 */ /* 0x0002a4000c1e9d00 */
[----:B-1----:R-:W-:Y:S01]  /*2310*/  IMAD.WIDE R12, R49, c[0x0][0x18c], R12 ;  /* 0x00006300310c7a25 */ /* 0x002fe200078e020c */
        /* <DEDUP_REMOVED lines=27> */
[----:B------:R-:W-:Y:S01]  /*24d0*/  FFMA.FTZ R36, R30, R57, RZ ;  /* 0x000000391e247223 */ /* 0x000fe200000100ff */
[----:B------:R-:W0:Y:S01]  /*24e0*/  LDS.64 R4, [UR4+0x18] ;  /* 0x00001804ff047984 */ /* 0x000e220008000a00 */
[--C-:B------:R-:W-:Y:S01]  /*24f0*/  HADD2.F32 R59, -RZ, R27.reuse.H0_H0 ;  /* 0x2000001bff3b7230 */ /* 0x100fe20000004100 */
[----:B------:R-:W-:Y:S01]  /*2500*/  LOP3.LUT R39, R38, 0x64006400, RZ, 0xfc, !PT ;  /* 0x6400640026277812 */ /* 0x000fe200078efcff */
[----:B------:R-:W-:Y:S01]  /*2510*/  HADD2.F32 R58, -RZ, R27.H1_H1 ;  /* 0x3000001bff3a7230 */ /* 0x000fe20000004100 */
[----:B------:R-:W-:Y:S01]  /*2520*/  LOP3.LUT R27, R32, 0x64006400, RZ, 0xfc, !PT ;  /* 0x64006400201b7812 */ /* 0x000fe200078efcff */
[----:B------:R-:W-:Y:S01]  /*2530*/  HADD2 R32, R28, -1032, -1032 ;  /* 0xe408e4081c207430 */ /* 0x000fe20000000000 */
[----:B------:R-:W-:Y:S01]  /*2540*/  SHF.R.U32.HI R6, RZ, 0x8, R6 ;  /* 0x00000008ff067819 */ /* 0x000fe20000011606 */
[-C--:B------:R-:W-:Y:S01]  /*2550*/  HFMA2 R34, R35, R2.reuse.H1_H1, -72, -72 ;  /* 0xd480d48023227431 */ /* 0x080fe20000060002 */
[----:B------:R-:W-:Y:S01]  /*2560*/  FFMA.FTZ R36, R31, R56, R36 ;  /* 0x000000381f247223 */ /* 0x000fe20000010024 */
[----:B------:R-:W-:Y:S01]  /*2570*/  HFMA2 R28, R27, R2.H1_H1, -72, -72 ;  /* 0xd480d4801b1c7431 */ /* 0x000fe20000060002 */
[----:B------:R-:W-:Y:S01]  /*2580*/  SHF.R.U32.HI R7, RZ, 0x8, R7 ;  /* 0x00000008ff077819 */ /* 0x000fe20000011607 */
[----:B------:R-:W-:-:S02]  /*2590*/  HADD2.F32 R53, -RZ, R32.H0_H0 ;  /* 0x20000020ff357230 */ /* 0x000fc40000004100 */
[----:B------:R-:W-:Y:S01]  /*25a0*/  HADD2.F32 R48, -RZ, R32.H1_H1 ;  /* 0x30000020ff307230 */ /* 0x000fe20000004100 */
[----:B------:R-:W-:Y:S01]  /*25b0*/  FFMA.FTZ R32, R59, R30, RZ ;  /* 0x0000001e3b207223 */ /* 0x000fe200000100ff */
[-C--:B------:R-:W-:Y:S01]  /*25c0*/  HFMA2 R35, R37, R2.reuse.H1_H1, -72, -72 ;  /* 0xd480d48025237431 */ /* 0x080fe20000060002 */
[C---:B------:R-:W-:Y:S01]  /*25d0*/  FFMA.FTZ R37, R30.reuse, R55, RZ ;  /* 0x000000371e257223 */ /* 0x040fe200000100ff */
[----:B------:R-:W-:Y:S01]  /*25e0*/  HADD2.F32 R46, -RZ, R34.H0_H0 ;  /* 0x20000022ff2e7230 */ /* 0x000fe20000004100 */
[----:B------:R-:W-:Y:S01]  /*25f0*/  FFMA.FTZ R38, R30, R53, RZ ;  /* 0x000000351e267223 */ /* 0x000fe200000100ff */
[--C-:B------:R-:W-:Y:S01]  /*2600*/  HADD2.F32 R47, -RZ, R28.reuse.H0_H0 ;  /* 0x2000001cff2f7230 */ /* 0x100fe20000004100 */
[----:B------:R-:W-:Y:S01]  /*2610*/  FFMA.FTZ R30, R58, R31, R32 ;  /* 0x0000001f3a1e7223 */ /* 0x000fe20000010020 */
[----:B------:R-:W-:Y:S01]  /*2620*/  HADD2.F32 R43, -RZ, R28.H1_H1 ;  /* 0x3000001cff2b7230 */ /* 0x000fe20000004100 */
[C---:B------:R-:W-:Y:S01]  /*2630*/  FFMA.FTZ R32, R31.reuse, R54, R37 ;  /* 0x000000361f207223 */ /* 0x040fe20000010025 */
[--C-:B------:R-:W-:Y:S01]  /*2640*/  HADD2.F32 R45, -RZ, R35.reuse.H0_H0 ;  /* 0x20000023ff2d7230 */ /* 0x100fe20000004100 */
[----:B------:R-:W-:Y:S01]  /*2650*/  FFMA.FTZ R38, R31, R48, R38 ;  /* 0x000000301f267223 */ /* 0x000fe20000010026 */
[----:B------:R-:W-:Y:S01]  /*2660*/  HADD2.F32 R42, -RZ, R34.H1_H1 ;  /* 0x30000022ff2a7230 */ /* 0x000fe20000004100 */
[----:B------:R-:W-:Y:S01]  /*2670*/  LOP3.LUT R28, R3, 0xf000f, RZ, 0xc0, !PT ;  /* 0x000f000f031c7812 */ /* 0x000fe200078ec0ff */
[----:B------:R-:W-:Y:S01]  /*2680*/  HADD2.F32 R41, -RZ, R35.H1_H1 ;  /* 0x30000023ff297230 */ /* 0x000fe20000004100 */
[----:B------:R-:W-:Y:S01]  /*2690*/  FFMA.FTZ R31, R33, R46, R36 ;  /* 0x0000002e211f7223 */ /* 0x000fe20000010024 */
[----:B------:R-:W-:Y:S01]  /*26a0*/  LOP3.LUT R34, R26, 0xf000f, RZ, 0xc0, !PT ;  /* 0x000f000f1a227812 */ /* 0x000fe200078ec0ff */
[-C--:B------:R-:W-:Y:S01]  /*26b0*/  HFMA2 R27, R39, R2.reuse.H1_H1, -72, -72 ;  /* 0xd480d480271b7431 */ /* 0x080fe20000060002 */
[----:B------:R-:W-:Y:S01]  /*26c0*/  LOP3.LUT R35, R6, 0xf000f, RZ, 0xc0, !PT ;  /* 0x000f000f06237812 */ /* 0x000fe200078ec0ff */
[----:B------:R-:W-:Y:S01]  /*26d0*/  FFMA.FTZ R30, R47, R33, R30 ;  /* 0x000000212f1e7223 */ /* 0x000fe2000001001e */
[----:B------:R-:W-:Y:S01]  /*26e0*/  LOP3.LUT R36, R7, 0xf000f, RZ, 0xc0, !PT ;  /* 0x000f000f07247812 */ /* 0x000fe200078ec0ff */
[----:B------:R-:W-:Y:S01]  /*26f0*/  FFMA.FTZ R32, R33, R45, R32 ;  /* 0x0000002d21207223 */ /* 0x000fe20000010020 */
        /* <DEDUP_REMOVED lines=8> */
[----:B------:R-:W-:Y:S01]  /*2780*/  FFMA.FTZ R33, R33, R44, R38 ;  /* 0x0000002c21217223 */ /* 0x000fe20000010026 */
[----:B------:R-:W-:Y:S01]  /*2790*/  HADD2 R28, R35, -1032, -1032 ;  /* 0xe408e408231c7430 */ /* 0x000fe20000000000 */
[----:B------:R-:W-:Y:S01]  /*27a0*/  FFMA.FTZ R30, R43, R29, R30 ;  /* 0x0000001d2b1e7223 */ /* 0x000fe2000001001e */
[----:B------:R-:W-:Y:S01]  /*27b0*/  HADD2 R27, R36, -1032, -1032 ;  /* 0xe408e408241b7430 */ /* 0x000fe20000000000 */
[C---:B------:R-:W-:Y:S01]  /*27c0*/  FFMA.FTZ R31, R29.reuse, R42, R31 ;  /* 0x0000002a1d1f7223 */ /* 0x040fe2000001001f */
[----:B0-----:R-:W-:Y:S01]  /*27d0*/  HADD2.F32 R35, -RZ, R4.H0_H0 ;  /* 0x20000004ff237230 */ /* 0x001fe20000004100 */
[C---:B------:R-:W-:Y:S01]  /*27e0*/  FFMA.FTZ R32, R29.reuse, R41, R32 ;  /* 0x000000291d207223 */ /* 0x040fe20000010020 */
[----:B------:R-:W-:Y:S01]  /*27f0*/  HADD2.F32 R39, -RZ, R34.H0_H0 ;  /* 0x20000022ff277230 */ /* 0x000fe20000004100 */
[----:B------:R-:W-:Y:S01]  /*2800*/  FFMA.FTZ R33, R29, R40, R33 ;  /* 0x000000281d217223 */ /* 0x000fe20000010021 */
[----:B------:R-:W-:Y:S01]  /*2810*/  HADD2.F32 R38, -RZ, R62.H0_H0 ;  /* 0x2000003eff267230 */ /* 0x000fe20000004100 */
[----:B------:R-:W-:Y:S01]  /*2820*/  LOP3.LUT R3, R3, 0xf000f0, RZ, 0xc0, !PT ;  /* 0x00f000f003037812 */ /* 0x000fe200078ec0ff */
[----:B------:R-:W-:Y:S01]  /*2830*/  HADD2.F32 R37, -RZ, R28.H0_H0 ;  /* 0x2000001cff257230 */ /* 0x000fe20000004100 */
[----:B------:R-:W-:Y:S01]  /*2840*/  FFMA.FTZ R60, R39, R35, R30 ;  /* 0x00000023273c7223 */ /* 0x000fe2000001001e */
[--C-:B------:R-:W-:Y:S01]  /*2850*/  HADD2.F32 R36, -RZ, R27.reuse.H0_H0 ;  /* 0x2000001bff247230 */ /* 0x100fe20000004100 */
[C---:B------:R-:W-:Y:S01]  /*2860*/  FFMA.FTZ R29, R35.reuse, R38, R31 ;  /* 0x00000026231d7223 */ /* 0x040fe2000001001f */
[----:B------:R-:W-:Y:S01]  /*2870*/  LOP3.LUT R26, R26, 0xf000f0, RZ, 0xc0, !PT ;  /* 0x00f000f01a1a7812 */ /* 0x000fe200078ec0ff */
[C---:B------:R-:W-:Y:S01]  /*2880*/  FFMA.FTZ R30, R35.reuse, R37, R32 ;  /* 0x00000025231e7223 */ /* 0x040fe20000010020 */
[----:B------:R-:W-:Y:S01]  /*2890*/  HADD2.F32 R32, -RZ, R27.H1_H1 ;  /* 0x3000001bff207230 */ /* 0x000fe20000004100 */
        /* <DEDUP_REMOVED lines=10> */
[-C--:B------:R-:W-:Y:S01]  /*2940*/  HFMA2 R63, R3, R2.reuse.H1_H1, -72, -72 ;  /* 0xd480d480033f7431 */ /* 0x080fe20000060002 */
[----:B------:R-:W-:Y:S01]  /*2950*/  LOP3.LUT R67, R27, 0x64006400, RZ, 0xfc, !PT ;  /* 0x640064001b437812 */ /* 0x000fe200078efcff */
[C---:B------:R-:W-:Y:S01]  /*2960*/  FFMA.FTZ R28, R4.reuse, R34, R29 ;  /* 0x00000022041c7223 */ /* 0x040fe2000001001d */
[-C--:B------:R-:W-:Y:S01]  /*2970*/  HFMA2 R62, R7, R2.reuse.H1_H1, -72, -72 ;  /* 0xd480d480073e7431 */ /* 0x080fe20000060002 */
[----:B------:R-:W-:Y:S01]  /*2980*/  FFMA.FTZ R27, R35, R4, R60 ;  /* 0x00000004231b7223 */ /* 0x000fe2000001003c */
[----:B------:R-:W-:Y:S01]  /*2990*/  HADD2.F32 R60, -RZ, R63.H0_H0 ;  /* 0x2000003fff3c7230 */ /* 0x000fe20000004100 */
[C---:B------:R-:W-:Y:S01]  /*29a0*/  FFMA.FTZ R29, R4.reuse, R33, R30 ;  /* 0x00000021041d7223 */ /* 0x040fe2000001001e */
[-C--:B------:R-:W-:Y:S01]  /*29b0*/  HFMA2 R3, R67, R2.reuse.H1_H1, -72, -72 ;  /* 0xd480d48043037431 */ /* 0x080fe20000060002 */
[----:B------:R-:W-:Y:S01]  /*29c0*/  FFMA.FTZ R6, R4, R32, R31 ;  /* 0x0000002004067223 */ /* 0x000fe2000001001f */
[----:B------:R-:W-:-:S02]  /*29d0*/  HFMA2 R4, R65, R2.H1_H1, -72, -72 ;  /* 0xd480d48041047431 */ /* 0x000fc40000060002 */
        /* <DEDUP_REMOVED lines=11> */
[----:B------:R-:W-:Y:S02]  /*2a90*/  HADD2.F32 R4, -RZ, R4.H1_H1 ;  /* 0x30000004ff047230 */ /* 0x000fe40000004100 */
[----:B------:R-:W-:Y:S01]  /*2aa0*/  HADD2.F32 R3, -RZ, R3.H1_H1 ;  /* 0x30000003ff037230 */ /* 0x000fe20000004100 */
[----:B------:R-:W-:Y:S02]  /*2ab0*/  FFMA.FTZ R62, R6, R26, R27 ;  /* 0x0000001a063e7223 */ /* 0x000fe4000001001b */
        /* <DEDUP_REMOVED lines=82> */
[-C--:B------:R-:W-:Y:S02]  /*2fe0*/  FFMA.FTZ R55, R54, R63.reuse, R55 ;  /* 0x0000003f36377223 */ /* 0x080fe40000010037 */
[----:B------:R-:W-:Y:S02]  /*2ff0*/  FFMA.FTZ R53, R53, R62, RZ ;  /* 0x0000003e35357223 */ /* 0x000fe400000100ff */
[----:B------:R-:W-:Y:S02]  /*3000*/  FFMA.FTZ R59, R58, R63, R59 ;  /* 0x0000003f3a3b7223 */ /* 0x000fe4000001003b */
[----:B------:R-:W-:-:S02]  /*3010*/  FFMA.FTZ R57, R46, R26, R57 ;  /* 0x0000001a2e397223 */ /* 0x000fc40000010039 */
[-C--:B------:R-:W-:Y:S02]  /*3020*/  FFMA.FTZ R46, R45, R26.reuse, R55 ;  /* 0x0000001a2d2e7223 */ /* 0x080fe40000010037 */
[----:B------:R-:W-:Y:S02]  /*3030*/  FFMA.FTZ R53, R48, R63, R53 ;  /* 0x0000003f30357223 */ /* 0x000fe40000010035 */
[-C--:B------:R-:W-:Y:S02]  /*3040*/  FFMA.FTZ R48, R47, R26.reuse, R59 ;  /* 0x0000001a2f307223 */ /* 0x080fe4000001003b */
[-C--:B------:R-:W-:Y:S01]  /*3050*/  FFMA.FTZ R46, R41, R27.reuse, R46 ;  /* 0x0000001b292e7223 */ /* 0x080fe2000001002e */
[--C-:B-1----:R-:W-:Y:S01]  /*3060*/  HADD2.F32 R41, -RZ, R28.reuse.H0_H0 ;  /* 0x2000001cff297230 */ /* 0x102fe20000004100 */
[----:B------:R-:W-:Y:S01]  /*3070*/  FFMA.FTZ R53, R44, R26, R53 ;  /* 0x0000001a2c357223 */ /* 0x000fe20000010035 */
[----:B------:R-:W-:Y:S01]  /*3080*/  HADD2.F32 R28, -RZ, R28.H1_H1 ;  /* 0x3000001cff1c7230 */ /* 0x000fe20000004100 */
        /* <DEDUP_REMOVED lines=33> */
.L_x_1174:
[----:B------:R-:W2:Y:S04]  /*32a0*/  LDG.E.128.CONSTANT R4, [R12.64] ;  /* 0x000000060c047981 */ /* 0x000ea8000c1e9d00 */
[----:B------:R-:W0:Y:S02]  /*32b0*/  LDS.64 R26, [UR4+0x20] ;  /* 0x00002004ff1a7984 */ /* 0x000e240008000a00 */
[--C-:B0-----:R-:W-:Y:S02]  /*32c0*/  HADD2.F32 R58, -RZ, R27.reuse.H0_H0 ;  /* 0x2000001bff3a7230 */ /* 0x101fe40000004100 */
[----:B------:R-:W-:Y:S01]  /*32d0*/  HADD2.F32 R27, -RZ, R27.H1_H1 ;  /* 0x3000001bff1b7230 */ /* 0x000fe20000004100 */
[----:B--2---:R-:W-:-:S02]  /*32e0*/  LOP3.LUT R3, R4, 0xf000f, RZ, 0xc0, !PT ;  /* 0x000f000f04037812 */ /* 0x004fc400078ec0ff */
[C---:B------:R-:W-:Y:S02]  /*32f0*/  LOP3.LUT R28, R5.reuse, 0xf000f, RZ, 0xc0, !PT ;  /* 0x000f000f051c7812 */ /* 0x040fe400078ec0ff */
[----:B------:R-:W-:Y:S02]  /*3300*/  LOP3.LUT R29, R4, 0xf000f0, RZ, 0xc0, !PT ;  /* 0x00f000f0041d7812 */ /* 0x000fe400078ec0ff */
[----:B------:R-:W-:Y:S02]  /*3310*/  SHF.R.U32.HI R53, RZ, 0x8, R4 ;  /* 0x00000008ff357819 */ /* 0x000fe40000011604 */
        /* <DEDUP_REMOVED lines=23> */
[----:B------:R-:W-:-:S02]  /*3490*/  LOP3.LUT R35, R34, 0x64006400, RZ, 0xfc, !PT ;  /* 0x6400640022237812 */ /* 0x000fc400078efcff */
[--C-:B------:R-:W-:Y:S01]  /*34a0*/  HADD2.F32 R44, -RZ, R31.reuse.H0_H0 ;  /* 0x2000001fff2c7230 */ /* 0x100fe20000004100 */
[----:B------:R-:W-:Y:S01]  /*34b0*/  SHF.R.U32.HI R6, RZ, 0x8, R6 ;  /* 0x00000008ff067819 */ /* 0x000fe20000011606 */
[----:B------:R-:W-:Y:S01]  /*34c0*/  HADD2.F32 R43, -RZ, R31.H1_H1 ;  /* 0x3000001fff2b7230 */ /* 0x000fe20000004100 */
[----:B------:R-:W-:Y:S01]  /*34d0*/  LOP3.LUT R31, R30, 0x64006400, RZ, 0xfc, !PT ;  /* 0x640064001e1f7812 */ /* 0x000fe200078efcff */
[--C-:B------:R-:W-:Y:S01]  /*34e0*/  HADD2.F32 R42, -RZ, R32.reuse.H0_H0 ;  /* 0x20000020ff2a7230 */ /* 0x100fe20000004100 */
[C---:B------:R-:W-:Y:S01]  /*34f0*/  FFMA.FTZ R34, R3.reuse, R44, RZ ;  /* 0x0000002c03227223 */ /* 0x040fe200000100ff */
[-C--:B------:R-:W-:Y:S01]  /*3500*/  HFMA2 R29, R29, R2.reuse.H1_H1, -72, -72 ;  /* 0xd480d4801d1d7431 */ /* 0x080fe20000060002 */
[----:B------:R-:W-:Y:S01]  /*3510*/  SHF.R.U32.HI R7, RZ, 0x8, R7 ;  /* 0x00000008ff077819 */ /* 0x000fe20000011607 */
[-C--:B------:R-:W-:Y:S01]  /*3520*/  HFMA2 R30, R31, R2.reuse.H1_H1, -72, -72 ;  /* 0xd480d4801f1e7431 */ /* 0x080fe20000060002 */
[----:B------:R-:W-:Y:S01]  /*3530*/  FFMA.FTZ R55, R28, R43, R34 ;  /* 0x0000002b1c377223 */ /* 0x000fe20000010022 */
[-C--:B------:R-:W-:Y:S01]  /*3540*/  HFMA2 R31, R33, R2.reuse.H1_H1, -72, -72 ;  /* 0xd480d480211f7431 */ /* 0x080fe20000060002 */
[C---:B------:R-:W-:Y:S01]  /*3550*/  FFMA.FTZ R33, R3.reuse, R46, RZ ;  /* 0x0000002e03217223 */ /* 0x040fe200000100ff */
[-C--:B------:R-:W-:Y:S01]  /*3560*/  HFMA2 R26, R35, R2.reuse.H1_H1, -72, -72 ;  /* 0xd480d480231a7431 */ /* 0x080fe20000060002 */
[----:B------:R-:W-:Y:S01]  /*3570*/  FFMA.FTZ R35, R3, R42, RZ ;  /* 0x0000002a03237223 */ /* 0x000fe200000100ff */
[----:B------:R-:W-:Y:S01]  /*3580*/  HADD2.F32 R41, -RZ, R32.H1_H1 ;  /* 0x30000020ff297230 */ /* 0x000fe20000004100 */
[----:B------:R-:W-:Y:S01]  /*3590*/  FFMA.FTZ R32, R48, R3, RZ ;  /* 0x0000000330207223 */ /* 0x000fe200000100ff */
[----:B------:R-:W-:Y:S01]  /*35a0*/  HADD2.F32 R40, -RZ, R29.H0_H0 ;  /* 0x2000001dff287230 */ /* 0x000fe20000004100 */
[C---:B------:R-:W-:Y:S01]  /*35b0*/  FFMA.FTZ R33, R28.reuse, R45, R33 ;  /* 0x0000002d1c217223 */ /* 0x040fe20000010021 */
[----:B------:R-:W-:Y:S01]  /*35c0*/  HADD2.F32 R39, -RZ, R30.H0_H0 ;  /* 0x2000001eff277230 */ /* 0x000fe20000004100 */
[----:B------:R-:W-:Y:S01]  /*35d0*/  FFMA.FTZ R3, R47, R28, R32 ;  /* 0x0000001c2f037223 */ /* 0x000fe20000010020 */
[----:B------:R-:W-:Y:S01]  /*35e0*/  HADD2.F32 R38, -RZ, R31.H0_H0 ;  /* 0x2000001fff267230 */ /* 0x000fe20000004100 */
[----:B------:R-:W-:Y:S01]  /*35f0*/  FFMA.FTZ R35, R28, R41, R35 ;  /* 0x000000291c237223 */ /* 0x000fe20000010023 */
[----:B------:R-:W-:Y:S01]  /*3600*/  HADD2.F32 R37, -RZ, R26.H0_H0 ;  /* 0x2000001aff257230 */ /* 0x000fe20000004100 */
[----:B------:R-:W-:Y:S01]  /*3610*/  FFMA.FTZ R28, R40, R58, R3 ;  /* 0x0000003a281c7223 */ /* 0x000fe20000010003 */
[----:B------:R-:W-:Y:S01]  /*3620*/  HADD2.F32 R36, -RZ, R29.H1_H1 ;  /* 0x3000001dff247230 */ /* 0x000fe20000004100 */
[----:B------:R-:W-:Y:S01]  /*3630*/  LOP3.LUT R29, R54, 0xf000f, RZ, 0xc0, !PT ;  /* 0x000f000f361d7812 */ /* 0x000fe200078ec0ff */
        /* <DEDUP_REMOVED lines=20> */
[----:B------:R-:W-:Y:S01]  /*3780*/  LOP3.LUT R53, R53, 0xf000f0, RZ, 0xc0, !PT ;  /* 0x00f000f035357812 */ /* 0x000fe200078ec0ff */
[----:B------:R-:W-:Y:S01]  /*3790*/  HADD2 R3, R31, -1032, -1032 ;  /* 0xe408e4081f037430 */ /* 0x000fe20000000000 */
        /* <DEDUP_REMOVED lines=8> */
[----:B------:R-:W-:Y:S01]  /*3820*/  LOP3.LUT R56, R7, 0xf000f0, RZ, 0xc0, !PT ;  /* 0x00f000f007387812 */ /* 0x000fe200078ec0ff */
[----:B------:R-:W-:Y:S01]  /*3830*/  HADD2.F32 R28, -RZ, R59.H1_H1 ;  /* 0x3000003bff1c7230 */ /* 0x000fe20000004100 */
[----:B------:R-:W-:Y:S01]  /*3840*/  FFMA.FTZ R57, R32, R60, R57 ;  /* 0x0000003c20397223 */ /* 0x000fe20000010039 */
        /* <DEDUP_REMOVED lines=11> */
[-C--:B------:R-:W-:Y:S01]  /*3900*/  HFMA2 R57, R53, R2.reuse.H1_H1, -72, -72 ;  /* 0xd480d48035397431 */ /* 0x080fe20000060002 */
[C---:B------:R-:W-:Y:S01]  /*3910*/  FFMA.FTZ R64, R4.reuse, R27, R64 ;  /* 0x0000001b04407223 */ /* 0x040fe20000010040 */
[-C--:B------:R-:W-:Y:S01]  /*3920*/  HFMA2 R58, R7, R2.reuse.H1_H1, -72, -72 ;  /* 0xd480d480073a7431 */ /* 0x080fe20000060002 */
[C---:B------:R-:W-:Y:S01]  /*3930*/  FFMA.FTZ R62, R4.reuse, R26, R55 ;  /* 0x0000001a043e7223 */ /* 0x040fe20000010037 */
[-C--:B------:R-:W-:Y:S01]  /*3940*/  HFMA2 R59, R59, R2.reuse.H1_H1, -72, -72 ;  /* 0xd480d4803b3b7431 */ /* 0x080fe20000060002 */
[----:B------:R-:W-:Y:S01]  /*3950*/  FFMA.FTZ R60, R4, R3, R60 ;  /* 0x00000003043c7223 */ /* 0x000fe2000001003c */
[----:B------:R-:W-:-:S02]  /*3960*/  HFMA2 R4, R63, R2.H1_H1, -72, -72 ;  /* 0xd480d4803f047431 */ /* 0x000fc40000060002 */
[----:B------:R-:W-:Y:S02]  /*3970*/  HADD2.F32 R63, -RZ, R5.H0_H0 ;  /* 0x20000005ff3f7230 */ /* 0x000fe40000004100 */
        /* <DEDUP_REMOVED lines=22> */
[----:B------:R-:W-:Y:S01]  /*3ae0*/  F2FP.PACK_AB R7, RZ, R7 ;  /* 0x00000007ff07723e */ /* 0x000fe200000000ff */
[----:B------:R-:W-:Y:S01]  /*3af0*/  IMAD.WIDE R4, R49, c[0x0][0x18c], R12 ;  /* 0x0000630031047a25 */ /* 0x000fe200078e020c */
        /* <DEDUP_REMOVED lines=26> */
[----:B-1----:R-:W-:Y:S01]  /*3ca0*/  HADD2.F32 R6, -RZ, R12.H0_H0 ;  /* 0x2000000cff067230 */ /* 0x002fe20000004100 */
[-C--:B------:R-:W-:Y:S02]  /*3cb0*/  FFMA.FTZ R63, R34, R7.reuse, R63 ;  /* 0x00000007223f7223 */ /* 0x080fe4000001003f */
[-C--:B------:R-:W-:Y:S02]  /*3cc0*/  FFMA.FTZ R61, R36, R7.reuse, R65 ;  /* 0x00000007243d7223 */ /* 0x080fe40000010041 */
[----:B------:R-:W-:-:S02]  /*3cd0*/  FFMA.FTZ R62, R35, R7, R62 ;  /* 0x00000007233e7223 */ /* 0x000fc4000001003e */
[----:B------:R-:W-:Y:S02]  /*3ce0*/  FFMA.FTZ R64, R33, R7, R64 ;  /* 0x0000000721407223 */ /* 0x000fe40000010040 */
[-C--:B------:R-:W-:Y:S01]  /*3cf0*/  FFMA.FTZ R7, R30, R6.reuse, R63 ;  /* 0x000000061e077223 */ /* 0x080fe2000001003f */
[----:B------:R-:W-:Y:S01]  /*3d00*/  HADD2.F32 R63, -RZ, R12.H1_H1 ;  /* 0x3000000cff3f7230 */ /* 0x000fe20000004100 */
[-C--:B------:R-:W-:Y:S01]  /*3d10*/  FFMA.FTZ R61, R32, R6.reuse, R61 ;  /* 0x00000006203d7223 */ /* 0x080fe2000001003d */
[--C-:B------:R-:W-:Y:S01]  /*3d20*/  HADD2.F32 R12, -RZ, R13.reuse.H0_H0 ;  /* 0x2000000dff0c7230 */ /* 0x100fe20000004100 */
[-C--:B------:R-:W-:Y:S01]  /*3d30*/  FFMA.FTZ R62, R31, R6.reuse, R62 ;  /* 0x000000061f3e7223 */ /* 0x080fe2000001003e */
[----:B------:R-:W-:Y:S01]  /*3d40*/  HADD2.F32 R13, -RZ, R13.H1_H1 ;  /* 0x3000000dff0d7230 */ /* 0x000fe20000004100 */
        /* <DEDUP_REMOVED lines=39> */
[----:B------:R-:W-:Y:S01]  /*3fc0*/  FFMA.FTZ R61, R41, R6, R61 ;  /* 0x00000006293d7223 */ /* 0x000fe2000001003d */
[--C-:B-1----:R-:W-:Y:S01]  /*3fd0*/  HADD2.F32 R6, -RZ, R12.reuse.H0_H0 ;  /* 0x2000000cff067230 */ /* 0x102fe20000004100 */
[-C--:B------:R-:W-:Y:S01]  /*3fe0*/  FFMA.FTZ R47, R40, R42.reuse, R47 ;  /* 0x0000002a282f7223 */ /* 0x080fe2000001002f */
[----:B------:R-:W-:Y:S01]  /*3ff0*/  HADD2.F32 R12, -RZ, R12.H1_H1 ;  /* 0x3000000cff0c7230 */ /* 0x000fe20000004100 */
[-C--:B------:R-:W-:Y:S02]  /*4000*/  FFMA.FTZ R46, R39, R42.reuse, R46 ;  /* 0x0000002a272e7223 */ /* 0x080fe4000001002e */
[-C--:B------:R-:W-:Y:S02]  /*4010*/  FFMA.FTZ R43, R38, R42.reuse, R43 ;  /* 0x0000002a262b7223 */ /* 0x080fe4000001002b */
        /* <DEDUP_REMOVED lines=35> */
.L_x_1175:
[----:B------:R-:W2:Y:S01]  /*4250*/  LDG.E.128.CONSTANT R4, [R4.64] ;  /* 0x0000000604047981 */ /* 0x000ea2000c1e9d00 */
[----:B------:R-:W-:Y:S02]  /*4260*/  PRMT R49, R49, 0x5410, R50 ;  /* 0x0000541031317816 */ /* 0x000fe40000000032 */
[----:B------:R-:W-:Y:S01]  /*4270*/  PRMT R51, R51, 0x5410, R52 ;  /* 0x0000541033337816 */ /* 0x000fe20000000034 */
[----:B------:R-:W0:Y:S02]  /*4280*/  LDS.64 R26, [UR4+0x30] ;  /* 0x00003004ff1a7984 */ /* 0x000e240008000a00 */
[----:B0-----:R-:W-:Y:S02]  /*4290*/  HADD2.F32 R42, -RZ, R27.H1_H1 ;  /* 0x3000001bff2a7230 */ /* 0x001fe40000004100 */
[--C-:B------:R-:W-:Y:S02]  /*42a0*/  HADD2.F32 R41, -RZ, R26.reuse.H0_H0 ;  /* 0x2000001aff297230 */ /* 0x100fe40000004100 */
[----:B------:R-:W-:Y:S01]  /*42b0*/  HADD2.F32 R26, -RZ, R26.H1_H1 ;  /* 0x3000001aff1a7230 */ /* 0x000fe20000004100 */
[----:B--2---:R-:W-:-:S02]  /*42c0*/  LOP3.LUT R3, R4, 0xf000f, RZ, 0xc0, !PT ;  /* 0x000f000f04037812 */ /* 0x004fc400078ec0ff */
[C---:B------:R-:W-:Y:S02]  /*42d0*/  LOP3.LUT R29, R5.reuse, 0xf000f, RZ, 0xc0, !PT ;  /* 0x000f000f051d7812 */ /* 0x040fe400078ec0ff */
[----:B------:R-:W-:Y:S02]  /*42e0*/  LOP3.LUT R30, R5, 0xf000f0, RZ, 0xc0, !PT ;  /* 0x00f000f0051e7812 */ /* 0x000fe400078ec0ff */
[----:B------:R-:W-:Y:S02]  /*42f0*/  SHF.R.U32.HI R48, RZ, 0x8, R5 ;  /* 0x00000008ff307819 */ /* 0x000fe40000011605 */
[----:B------:R-:W-:Y:S02]  /*4300*/  LOP3.LUT R31, R6, 0xf000f, RZ, 0xc0, !PT ;  /* 0x000f000f061f7812 */ /* 0x000fe400078ec0ff */
[----:B------:R-:W-:Y:S02]  /*4310*/  LOP3.LUT R5, R7, 0xf000f, RZ, 0xc0, !PT ;  /* 0x000f000f07057812 */ /* 0x000fe400078ec0ff */
[----:B------:R-:W-:-:S02]  /*4320*/  LOP3.LUT R28, R4, 0xf000f0, RZ, 0xc0, !PT ;  /* 0x00f000f0041c7812 */ /* 0x000fc400078ec0ff */
[----:B------:R-:W-:Y:S02]  /*4330*/  SHF.R.U32.HI R12, RZ, 0x8, R4 ;  /* 0x00000008ff0c7819 */ /* 0x000fe40000011604 */
[----:B------:R-:W-:Y:S01]  /*4340*/  LOP3.LUT R4, R3, 0x64006400, RZ, 0xfc, !PT ;  /* 0x6400640003047812 */ /* 0x000fe200078efcff */
[----:B------:R-:W-:Y:S01]  /*4350*/  HADD2.F32 R3, -RZ, R27.H0_H0 ;  /* 0x2000001bff037230 */ /* 0x000fe20000004100 */
        /* <DEDUP_REMOVED lines=13> */
[----:B------:R-:W-:Y:S01]  /*4430*/  SHF.R.U32.HI R7, RZ, 0x8, R7 ;  /* 0x00000008ff077819 */ /* 0x000fe20000011607 */
[----:B------:R-:W0:Y:S01]  /*4440*/  LDS.64 R4, [UR4+0x38] ;  /* 0x00003804ff047984 */ /* 0x000e220008000a00 */
[----:B------:R-:W-:Y:S01]  /*4450*/  HADD2.F32 R38, -RZ, R29.H0_H0 ;  /* 0x2000001dff267230 */ /* 0x000fe20000004100 */
[----:B------:R-:W-:Y:S01]  /*4460*/  SHF.R.U32.HI R6, RZ, 0x8, R6 ;  /* 0x00000008ff067819 */ /* 0x000fe20000011606 */
[----:B------:R-:W-:-:S02]  /*4470*/  HADD2.F32 R36, -RZ, R31.H0_H0 ;  /* 0x2000001fff247230 */ /* 0x000fc40000004100 */
[----:B------:R-:W-:Y:S01]  /*4480*/  HADD2.F32 R34, -RZ, R33.H0_H0 ;  /* 0x20000021ff227230 */ /* 0x000fe20000004100 */
[C---:B------:R-:W-:Y:S01]  /*4490*/  FFMA.FTZ R28, R41.reuse, R38, RZ ;  /* 0x00000026291c7223 */ /* 0x040fe200000100ff */
[----:B------:R-:W-:Y:S01]  /*44a0*/  HADD2.F32 R37, -RZ, R29.H1_H1 ;  /* 0x3000001dff257230 */ /* 0x000fe20000004100 */
[----:B------:R-:W-:Y:S01]  /*44b0*/  LOP3.LUT R29, R30, 0x64006400, RZ, 0xfc, !PT ;  /* 0x640064001e1d7812 */ /* 0x000fe200078efcff */
[----:B------:R-:W-:Y:S01]  /*44c0*/  HADD2.F32 R35, -RZ, R31.H1_H1 ;  /* 0x3000001fff237230 */ /* 0x000fe20000004100 */
[----:B------:R-:W-:Y:S01]  /*44d0*/  LOP3.LUT R31, R32, 0x64006400, RZ, 0xfc, !PT ;  /* 0x64006400201f7812 */ /* 0x000fe200078efcff */
[----:B------:R-:W-:Y:S01]  /*44e0*/  HADD2.F32 R33, -RZ, R33.H1_H1 ;  /* 0x30000021ff217230 */ /* 0x000fe20000004100 */
[C---:B------:R-:W-:Y:S01]  /*44f0*/  FFMA.FTZ R30, R41.reuse, R36, RZ ;  /* 0x00000024291e7223 */ /* 0x040fe200000100ff */
[-C--:B------:R-:W-:Y:S01]  /*4500*/  HFMA2 R46, R27, R2.reuse.H1_H1, -72, -72 ;  /* 0xd480d4801b2e7431 */ /* 0x080fe20000060002 */
[----:B------:R-:W-:Y:S01]  /*4510*/  FFMA.FTZ R27, R40, R41, RZ ;  /* 0x00000029281b7223 */ /* 0x000fe200000100ff */
[-C--:B------:R-:W-:Y:S01]  /*4520*/  HFMA2 R29, R29, R2.reuse.H1_H1, -72, -72 ;  /* 0xd480d4801d1d7431 */ /* 0x080fe20000060002 */
[----:B------:R-:W-:Y:S01]  /*4530*/  FFMA.FTZ R32, R41, R34, RZ ;  /* 0x0000002229207223 */ /* 0x000fe200000100ff */
[----:B------:R-:W-:Y:S01]  /*4540*/  HFMA2 R13, R13, R2.H1_H1, -72, -72 ;  /* 0xd480d4800d0d7431 */ /* 0x000fe20000060002 */
[----:B------:R-:W-:-:S02]  /*4550*/  FFMA.FTZ R41, R39, R26, R27 ;  /* 0x0000001a27297223 */ /* 0x000fc4000001001b */
[C---:B------:R-:W-:Y:S02]  /*4560*/  FFMA.FTZ R43, R26.reuse, R37, R28 ;  /* 0x000000251a2b7223 */ /* 0x040fe4000001001c */
[C---:B------:R-:W-:Y:S01]  /*4570*/  FFMA.FTZ R44, R26.reuse, R35, R30 ;  /* 0x000000231a2c7223 */ /* 0x040fe2000001001e */
[--C-:B------:R-:W-:Y:S01]  /*4580*/  HADD2.F32 R30, -RZ, R29.reuse.H0_H0 ;  /* 0x2000001dff1e7230 */ /* 0x100fe20000004100 */
[----:B------:R-:W-:Y:S01]  /*4590*/  FFMA.FTZ R45, R26, R33, R32 ;  /* 0x000000211a2d7223 */ /* 0x000fe20000010020 */
[----:B------:R-:W-:Y:S02]  /*45a0*/  HFMA2 R26, R31, R2.H1_H1, -72, -72 ;  /* 0xd480d4801f1a7431 */ /* 0x000fe40000060002 */
[----:B------:R-:W-:Y:S01]  /*45b0*/  HADD2.F32 R32, -RZ, R46.H0_H0 ;  /* 0x2000002eff207230 */ /* 0x000fe20000004100 */
[C---:B------:R-:W-:Y:S01]  /*45c0*/  FFMA.FTZ R43, R3.reuse, R30, R43 ;  /* 0x0000001e032b7223 */ /* 0x040fe2000001002b */
[----:B------:R-:W-:Y:S02]  /*45d0*/  HADD2.F32 R29, -RZ, R29.H1_H1 ;  /* 0x3000001dff1d7230 */ /* 0x000fe40000004100 */
[--C-:B------:R-:W-:Y:S01]  /*45e0*/  HADD2.F32 R28, -RZ, R26.reuse.H0_H0 ;  /* 0x2000001aff1c7230 */ /* 0x100fe20000004100 */
[----:B------:R-:W-:Y:S01]  /*45f0*/  FFMA.FTZ R41, R32, R3, R41 ;  /* 0x0000000320297223 */ /* 0x000fe20000010029 */
[----:B------:R-:W-:Y:S01]  /*4600*/  HADD2.F32 R27, -RZ, R26.H1_H1 ;  /* 0x3000001aff1b7230 */ /* 0x000fe20000004100 */
[----:B------:R-:W-:Y:S01]  /*4610*/  FFMA.FTZ R54, R42, R29, R43 ;  /* 0x0000001d2a367223 */ /* 0x000fe2000001002b */
[--C-:B------:R-:W-:Y:S01]  /*4620*/  HADD2.F32 R26, -RZ, R13.reuse.H0_H0 ;  /* 0x2000000dff1a7230 */ /* 0x100fe20000004100 */
        /* <DEDUP_REMOVED lines=25> */
[--C-:B------:R-:W-:Y:S02]  /*47c0*/  HADD2.F32 R44, -RZ, R59.reuse.H0_H0 ;  /* 0x2000003bff2c7230 */ /* 0x100fe40000004100 */
[----:B------:R-:W-:Y:S01]  /*47d0*/  HADD2.F32 R43, -RZ, R60.H0_H0 ;  /* 0x2000003cff2b7230 */ /* 0x000fe20000004100 */
[----:B------:R-:W-:Y:S01]  /*47e0*/  FFMA.FTZ R57, R46, R41, R47 ;  /* 0x000000292e397223 */ /* 0x000fe2000001002f */
[--C-:B------:R-:W-:Y:S01]  /*47f0*/  HADD2.F32 R42, -RZ, R58.reuse.H0_H0 ;  /* 0x2000003aff2a7230 */ /* 0x100fe20000004100 */
[----:B------:R-:W-:Y:S01]  /*4800*/  FFMA.FTZ R55, R44, R46, R55 ;  /* 0x0000002e2c377223 */ /* 0x000fe20000010037 */
[----:B------:R-:W-:Y:S01]  /*4810*/  HADD2.F32 R47, -RZ, R58.H1_H1 ;  /* 0x3000003aff2f7230 */ /* 0x000fe20000004100 */
[----:B------:R-:W-:Y:S01]  /*4820*/  FFMA.FTZ R54, R46, R43, R54 ;  /* 0x0000002b2e367223 */ /* 0x000fe20000010036 */
        /* <DEDUP_REMOVED lines=60> */
[-C--:B------:R-:W-:Y:S01]  /*4bf0*/  FFMA.FTZ R52, R37, R4.reuse, R52 ;  /* 0x0000000425347223 */ /* 0x080fe20000010034 */
[--C-:B-1----:R-:W-:Y:S01]  /*4c00*/  HADD2.F32 R5, -RZ, R7.reuse.H0_H0 ;  /* 0x20000007ff057230 */ /* 0x102fe20000004100 */
[-C--:B------:R-:W-:Y:S01]  /*4c10*/  FFMA.FTZ R53, R35, R4.reuse, R53 ;  /* 0x0000000423357223 */ /* 0x080fe20000010035 */
[----:B------:R-:W-:Y:S01]  /*4c20*/  HADD2.F32 R7, -RZ, R7.H1_H1 ;  /* 0x30000007ff077230 */ /* 0x000fe20000004100 */
        /* <DEDUP_REMOVED lines=49> */
[-C--:B------:R-:W-:Y:S01]  /*4f40*/  FFMA.FTZ R34, R34, R51.reuse, RZ ;  /* 0x0000003322227223 */ /* 0x080fe200000100ff */
[----:B------:R-:W-:Y:S01]  /*4f50*/  HADD2.F32 R7, -RZ, R7.H1_H1 ;  /* 0x30000007ff077230 */ /* 0x000fe20000004100 */
[----:B------:R-:W-:-:S02]  /*4f60*/  FFMA.FTZ R36, R36, R51, RZ ;  /* 0x0000003324247223 */ /* 0x000fc400000100ff */
[-C--:B------:R-:W-:Y:S02]  /*4f70*/  FFMA.FTZ R40, R39, R50.reuse, R40 ;  /* 0x0000003227287223 */ /* 0x080fe40000010028 */
[-C--:B------:R-:W-:Y:S02]  /*4f80*/  FFMA.FTZ R38, R37, R50.reuse, R38 ;  /* 0x0000003225267223 */ /* 0x080fe40000010026 */
[-C--:B------:R-:W-:Y:S02]  /*4f90*/  FFMA.FTZ R34, R33, R50.reuse, R34 ;  /* 0x0000003221227223 */ /* 0x080fe40000010022 */
[----:B------:R-:W-:Y:S02]  /*4fa0*/  FFMA.FTZ R36, R35, R50, R36 ;  /* 0x0000003223247223 */ /* 0x000fe40000010024 */
[-C--:B------:R-:W-:Y:S02]  /*4fb0*/  FFMA.FTZ R40, R32, R49.reuse, R40 ;  /* 0x0000003120287223 */ /* 0x080fe40000010028 */
        /* <DEDUP_REMOVED lines=37> */
.L_x_1172:
[----:B------:R-:W-:Y:S01]  /*5210*/  IADD3 R21, R21, 0x20, RZ ;  /* 0x0000002015157810 */ /* 0x000fe20007ffe0ff */
[----:B------:R-:W-:Y:S01]  /*5220*/  UIADD3 UR4, UR4, 0x40, URZ ;  /* 0x0000004004047890 */ /* 0x000fe2000fffe03f */
[----:B------:R-:W-:Y:S02]  /*5230*/  MOV R5, c[0x0][0x18c] ;  /* 0x0000630000057a02 */ /* 0x000fe40000000f00 */
[C---:B------:R-:W-:Y:S02]  /*5240*/  ISETP.GE.AND P0, PT, R21.reuse, c[0x0][0x1b4], PT ;  /* 0x00006d0015007a0c */ /* 0x040fe40003f06270 */
[----:B------:R-:W-:Y:S01]  /*5250*/  ISETP.LT.AND P2, PT, R21, R20, PT ;  /* 0x000000141500720c */ /* 0x000fe20003f41270 */
[----:B------:R-:W-:-:S12]  /*5260*/  IMAD.WIDE R8, R5, 0x10, R8 ;  /* 0x0000001005087825 */ /* 0x000fd800078e0208 */
[----:B------:R-:W-:Y:S05]  /*5270*/  @!P0 BRA P2, `(.L_x_1176) ;  /* 0xffffbf6000008947 */ /* 0x000fea000103ffff */
.L_x_1171:
[----:B------:R-:W-:Y:S05]  /*5280*/  @!P1 EXIT ;  /* 0x000000000000994d */ /* 0x000fea0003800000 */
[----:B------:R-:W1:Y:S01]  /*5290*/  S2R R5, SR_CTAID.X ;  /* 0x0000000000057919 */ /* 0x000e620000002500 */
[----:B0-----:R-:W-:-:S03]  /*52a0*/  MOV R9, 0x2 ;  /* 0x0000000200097802 */ /* 0x001fc60000000f00 */
[----:B------:R-:W1:Y:S04]  /*52b0*/  S2R R2, SR_TID.X ;  /* 0x0000000000027919 */ /* 0x000e680000002100 */
[----:B------:R-:W0:Y:S01]  /*52c0*/  S2R R0, SR_CTAID.Y ;  /* 0x0000000000007919 */ /* 0x000e220000002600 */
[----:B-1----:R-:W-:-:S04]  /*52d0*/  LEA R5, R5, R2, 0x6 ;  /* 0x0000000205057211 */ /* 0x002fc800078e30ff */
[----:B------:R-:W-:Y:S02]  /*52e0*/  SHF.L.U32 R5, R5, 0x2, RZ ;  /* 0x0000000205057819 */ /* 0x000fe400000006ff */
[----:B0-----:R-:W-:-:S05]  /*52f0*/  LEA R0, R0, R0, 0x1 ;  /* 0x0000000000007211 */ /* 0x001fca00078e08ff */
        /* <DEDUP_REMOVED lines=8> */
.L_x_1180:
[----:B------:R-:W0:Y:S02]  /*5380*/  LDS R6, [R2] ;  /* 0x0000000002067984 */ /* 0x000e240000000800 */
[----:B0-----:R-:W-:-:S10]  /*5390*/  HFMA2.MMA R7, R6, 1, 1, R3 ;  /* 0x3c003c0006077835 */ /* 0x001fd40000000003 */
[----:B------:R-:W0:Y:S02]  /*53a0*/  ATOMS.CAST.SPIN R7, [R2], R6, R7 ;  /* 0x000000060207738d */ /* 0x000e240001800007 */
[----:B0-----:R-:W-:-:S13]  /*53b0*/  ISETP.EQ.U32.AND P0, PT, R7, 0x1, PT ;  /* 0x000000010700780c */ /* 0x001fda0003f02070 */
[----:B------:R-:W-:Y:S05]  /*53c0*/  @!P0 BRA `(.L_x_1180) ;  /* 0xffffffb000008947 */ /* 0x000fea000383ffff */
[----:B------:R-:W-:Y:S05]  /*53d0*/  BRA `(.L_x_1178) ;  /* 0x0000003000007947 */ /* 0x000fea0003800000 */
.L_x_1179:
[----:B------:R-:W2:Y:S02]  /*53e0*/  LD.E R2, [R4.64] ;  /* 0x0000000604027980 */ /* 0x000ea4000c101900 */
[----:B--2---:R-:W-:-:S05]  /*53f0*/  IADD3 R3, R3, R2, RZ ;  /* 0x0000000203037210 */ /* 0x004fca0007ffe0ff */
[----:B------:R0:W-:Y:S02]  /*5400*/  ST.E [R4.64], R3 ;  /* 0x0000000304007985 */ /* 0x0001e4000c101906 */
.L_x_1178:
[----:B------:R-:W-:Y:S05]  /*5410*/  BSYNC B0 ;  /* 0x0000000000007941 */ /* 0x000fea0003800000 */
.L_x_1177:
[----:B------:R-:W2:Y:S01]  /*5420*/  ATOM.E.ADD.F16x2.RN.STRONG.GPU P0, RZ, [R4.64+0x4], R12 ;  /* 0x0000040c04ff798a */ /* 0x000ea2000810e9c6 */
[----:B------:R-:W-:Y:S01]  /*5430*/  BSSY B0, `(.L_x_1181) ;  /* 0x000000f000007945 */ /* 0x000fe20003800000 */
[----:B--2---:R-:W-:Y:S05]  /*5440*/  @P0 BRA `(.L_x_1182) ;  /* 0x000000d000000947 */ /* 0x004fea0003800000 */
[----:B------:R-:W1:Y:S02]  /*5450*/  QSPC.E.S P0, RZ, [R4+0x4] ;  /* 0x0000040004ff73aa */ /* 0x000e640000000500 */
[----:B-1----:R-:W-:Y:S05]  /*5460*/  @!P0 BRA `(.L_x_1183) ;  /* 0x0000008000008947 */ /* 0x002fea0003800000 */
[----:B0-----:R-:W-:-:S04]  /*5470*/  IADD3 R4, R4, 0x4, RZ ;  /* 0x0000000404047810 */ /* 0x001fc80007ffe0ff */
[----:B------:R-:W-:-:S05]  /*5480*/  LOP3.LUT R4, R4, 0xffffff, RZ, 0xc0, !PT ;  /* 0x00ffffff04047812 */ /* 0x000fca00078ec0ff */
.L_x_1184:
[----:B------:R-:W0:Y:S02]  /*5490*/  LDS R2, [R4] ;  /* 0x0000000004027984 */ /* 0x000e240000000800 */
[----:B0-----:R-:W-:-:S06]  /*54a0*/  HADD2 R3, R2, R12 ;  /* 0x0000000c02037230 */ /* 0x001fcc0000000000 */
[----:B------:R-:W0:Y:S02]  /*54b0*/  ATOMS.CAST.SPIN R3, [R4], R2, R3 ;  /* 0x000000020403738d */ /* 0x000e240001800003 */
[----:B0-----:R-:W-:-:S13]  /*54c0*/  ISETP.EQ.U32.AND P0, PT, R3, 0x1, PT ;  /* 0x000000010300780c */ /* 0x001fda0003f02070 */
[----:B------:R-:W-:Y:S05]  /*54d0*/  @!P0 BRA `(.L_x_1184) ;  /* 0xffffffb000008947 */ /* 0x000fea000383ffff */
[----:B------:R-:W-:Y:S05]  /*54e0*/  BRA `(.L_x_1182) ;  /* 0x0000003000007947 */ /* 0x000fea0003800000 */
.L_x_1183:
[----:B------:R-:W2:Y:S02]  /*54f0*/  LD.E R2, [R4.64+0x4] ;  /* 0x0000040604027980 */ /* 0x000ea4000c101900 */
[----:B0-2---:R-:W-:-:S05]  /*5500*/  IADD3 R3, R12, R2, RZ ;  /* 0x000000020c037210 */ /* 0x005fca0007ffe0ff */
[----:B------:R0:W-:Y:S02]  /*5510*/  ST.E [R4.64+0x4], R3 ;  /* 0x0000040304007985 */ /* 0x0001e4000c101906 */
.L_x_1182:
[----:B------:R-:W-:Y:S05]  /*5520*/  BSYNC B0 ;  /* 0x0000000000007941 */ /* 0x000fea0003800000 */
.L_x_1181:
        /* <DEDUP_REMOVED lines=10> */
.L_x_1188:
[----:B------:R-:W0:Y:S02]  /*55d0*/  LDS R6, [R4] ;  /* 0x0000000004067984 */ /* 0x000e240000000800 */
[----:B0-----:R-:W-:-:S10]  /*55e0*/  HFMA2.MMA R7, R6, 1, 1, R15 ;  /* 0x3c003c0006077835 */ /* 0x001fd4000000000f */
[----:B------:R-:W0:Y:S02]  /*55f0*/  ATOMS.CAST.SPIN R7, [R4], R6, R7 ;  /* 0x000000060407738d */ /* 0x000e240001800007 */
[----:B0-----:R-:W-:-:S13]  /*5600*/  ISETP.EQ.U32.AND P0, PT, R7, 0x1, PT ;  /* 0x000000010700780c */ /* 0x001fda0003f02070 */
[----:B------:R-:W-:Y:S05]  /*5610*/  @!P0 BRA `(.L_x_1188) ;  /* 0xffffffb000008947 */ /* 0x000fea000383ffff */
[----:B------:R-:W-:Y:S05]  /*5620*/  BRA `(.L_x_1186) ;  /* 0x0000003000007947 */ /* 0x000fea0003800000 */
.L_x_1187:
[----:B------:R-:W2:Y:S02]  /*5630*/  LD.E R4, [R2.64] ;  /* 0x0000000602047980 */ /* 0x000ea4000c101900 */
[----:B--2---:R-:W-:-:S05]  /*5640*/  IADD3 R5, R15, R4, RZ ;  /* 0x000000040f057210 */ /* 0x004fca0007ffe0ff */
[----:B------:R0:W-:Y:S02]  /*5650*/  ST.E [R2.64], R5 ;  /* 0x0000000502007985 */ /* 0x0001e4000c101906 */
.L_x_1186:
[----:B------:R-:W-:Y:S05]  /*5660*/  BSYNC B0 ;  /* 0x0000000000007941 */ /* 0x000fea0003800000 */
.L_x_1185:
[----:B------:R-:W2:Y:S01]  /*5670*/  ATOM.E.ADD.F16x2.RN.STRONG.GPU P0, RZ, [R2.64+0x4], R16 ;  /* 0x0000041002ff798a */ /* 0x000ea2000810e9c6 */
[----:B------:R-:W-:Y:S01]  /*5680*/  BSSY B0, `(.L_x_1189) ;  /* 0x000000f000007945 */ /* 0x000fe20003800000 */
[----:B--2---:R-:W-:Y:S05]  /*5690*/  @P0 BRA `(.L_x_1190) ;  /* 0x000000d000000947 */ /* 0x004fea0003800000 */
[----:B------:R-:W1:Y:S02]  /*56a0*/  QSPC.E.S P0, RZ, [R2+0x4] ;  /* 0x0000040002ff73aa */ /* 0x000e640000000500 */
[----:B-1----:R-:W-:Y:S05]  /*56b0*/  @!P0 BRA `(.L_x_1191) ;  /* 0x0000008000008947 */ /* 0x002fea0003800000 */
[----:B0-----:R-:W-:-:S04]  /*56c0*/  IADD3 R2, R2, 0x4, RZ ;  /* 0x0000000402027810 */ /* 0x001fc80007ffe0ff */
[----:B------:R-:W-:-:S05]  /*56d0*/  LOP3.LUT R2, R2, 0xffffff, RZ, 0xc0, !PT ;  /* 0x00ffffff02027812 */ /* 0x000fca00078ec0ff */
.L_x_1192:
[----:B------:R-:W0:Y:S02]  /*56e0*/  LDS R4, [R2] ;  /* 0x0000000002047984 */ /* 0x000e240000000800 */
[----:B0-----:R-:W-:-:S06]  /*56f0*/  HADD2 R5, R4, R16 ;  /* 0x0000001004057230 */ /* 0x001fcc0000000000 */
[----:B------:R-:W0:Y:S02]  /*5700*/  ATOMS.CAST.SPIN R5, [R2], R4, R5 ;  /* 0x000000040205738d */ /* 0x000e240001800005 */
[----:B0-----:R-:W-:-:S13]  /*5710*/  ISETP.EQ.U32.AND P0, PT, R5, 0x1, PT ;  /* 0x000000010500780c */ /* 0x001fda0003f02070 */
[----:B------:R-:W-:Y:S05]  /*5720*/  @!P0 BRA `(.L_x_1192) ;  /* 0xffffffb000008947 */ /* 0x000fea000383ffff */
[----:B------:R-:W-:Y:S05]  /*5730*/  BRA `(.L_x_1190) ;  /* 0x0000003000007947 */ /* 0x000fea0003800000 */
.L_x_1191:
[----:B------:R-:W2:Y:S02]  /*5740*/  LD.E R4, [R2.64+0x4] ;  /* 0x0000040602047980 */ /* 0x000ea4000c101900 */
[----:B0-2---:R-:W-:-:S05]  /*5750*/  IADD3 R5, R16, R4, RZ ;  /* 0x0000000410057210 */ /* 0x005fca0007ffe0ff */
[----:B------:R0:W-:Y:S02]  /*5760*/  ST.E [R2.64+0x4], R5 ;  /* 0x0000040502007985 */ /* 0x0001e4000c101906 */
.L_x_1190:
[----:B------:R-:W-:Y:S05]  /*5770*/  BSYNC B0 ;  /* 0x0000000000007941 */ /* 0x000fea0003800000 */
.L_x_1189:
        /* <DEDUP_REMOVED lines=10> */
.L_x_1196:
[----:B------:R-:W0:Y:S02]  /*5820*/  LDS R4, [R0] ;  /* 0x0000000000047984 */ /* 0x000e240000000800 */
[----:B0-----:R-:W-:-:S10]  /*5830*/  HFMA2.MMA R5, R4, 1, 1, R17 ;  /* 0x3c003c0004057835 */ /* 0x001fd40000000011 */
[----:B------:R-:W0:Y:S02]  /*5840*/  ATOMS.CAST.SPIN R5, [R0], R4, R5 ;  /* 0x000000040005738d */ /* 0x000e240001800005 */
[----:B0-----:R-:W-:-:S13]  /*5850*/  ISETP.EQ.U32.AND P0, PT, R5, 0x1, PT ;  /* 0x000000010500780c */ /* 0x001fda0003f02070 */
[----:B------:R-:W-:Y:S05]  /*5860*/  @!P0 BRA `(.L_x_1196) ;  /* 0xffffffb000008947 */ /* 0x000fea000383ffff */
[----:B------:R-:W-:Y:S05]  /*5870*/  BRA `(.L_x_1194) ;  /* 0x0000003000007947 */ /* 0x000fea0003800000 */
.L_x_1195:
[----:B------:R-:W2:Y:S02]  /*5880*/  LD.E R0, [R2.64] ;  /* 0x0000000602007980 */ /* 0x000ea4000c101900 */
[----:B--2---:R-:W-:-:S05]  /*5890*/  IADD3 R5, R17, R0, RZ ;  /* 0x0000000011057210 */ /* 0x004fca0007ffe0ff */
[----:B------:R0:W-:Y:S02]  /*58a0*/  ST.E [R2.64], R5 ;  /* 0x0000000502007985 */ /* 0x0001e4000c101906 */
.L_x_1194:
[----:B------:R-:W-:Y:S05]  /*58b0*/  BSYNC B0 ;  /* 0x0000000000007941 */ /* 0x000fea0003800000 */
.L_x_1193:
[----:B------:R-:W2:Y:S02]  /*58c0*/  ATOM.E.ADD.F16x2.RN.STRONG.GPU P0, RZ, [R2.64+0x4], R18 ;  /* 0x0000041202ff798a */ /* 0x000ea4000810e9c6 */
[----:B--2---:R-:W-:Y:S05]  /*58d0*/  @P0 EXIT ;  /* 0x000000000000094d */ /* 0x004fea0003800000 */
[----:B------:R-:W1:Y:S02]  /*58e0*/  QSPC.E.S P0, RZ, [R2+0x4] ;  /* 0x0000040002ff73aa */ /* 0x000e640000000500 */
[----:B-1----:R-:W-:Y:S05]  /*58f0*/  @!P0 BRA `(.L_x_1197) ;  /* 0x0000008000008947 */ /* 0x002fea0003800000 */
[----:B0-----:R-:W-:-:S04]  /*5900*/  IADD3 R2, R2, 0x4, RZ ;  /* 0x0000000402027810 */ /* 0x001fc80007ffe0ff */
[----:B------:R-:W-:-:S05]  /*5910*/  LOP3.LUT R2, R2, 0xffffff, RZ, 0xc0, !PT ;  /* 0x00ffffff02027812 */ /* 0x000fca00078ec0ff */
.L_x_1198:
[----:B------:R-:W0:Y:S02]  /*5920*/  LDS R4, [R2] ;  /* 0x0000000002047984 */ /* 0x000e240000000800 */
[----:B0-----:R-:W-:-:S06]  /*5930*/  HADD2 R5, R4, R18 ;  /* 0x0000001204057230 */ /* 0x001fcc0000000000 */
[----:B------:R-:W0:Y:S02]  /*5940*/  ATOMS.CAST.SPIN R5, [R2], R4, R5 ;  /* 0x000000040205738d */ /* 0x000e240001800005 */
[----:B0-----:R-:W-:-:S13]  /*5950*/  ISETP.EQ.U32.AND P0, PT, R5, 0x1, PT ;  /* 0x000000010500780c */ /* 0x001fda0003f02070 */
[----:B------:R-:W-:Y:S05]  /*5960*/  @!P0 BRA `(.L_x_1198) ;  /* 0xffffffb000008947 */ /* 0x000fea000383ffff */
[----:B------:R-:W-:Y:S05]  /*5970*/  EXIT ;  /* 0x000000000000794d */ /* 0x000fea0003800000 */
.L_x_1197:
[----:B------:R-:W2:Y:S02]  /*5980*/  LD.E R0, [R2.64+0x4] ;  /* 0x0000040602007980 */ /* 0x000ea4000c101900 */
[----:B0-2---:R-:W-:-:S05]  /*5990*/  IADD3 R5, R18, R0, RZ ;  /* 0x0000000012057210 */ /* 0x005fca0007ffe0ff */
[----:B------:R-:W-:Y:S01]  /*59a0*/  ST.E [R2.64+0x4], R5 ;  /* 0x0000040502007985 */ /* 0x000fe2000c101906 */
[----:B------:R-:W-:Y:S05]  /*59b0*/  EXIT ;  /* 0x000000000000794d */ /* 0x000fea0003800000 */
.L_x_1199:
        /* <DEDUP_REMOVED lines=12> */
.L_x_2833:


//--------------------- .text._Z23gemm_half_q_half_kernelILi3ELi12ELb0ELb0ELi64EEvPK6__halfPKjS4_S2_PS0_iiiiPKtS7_iiiiiibS2_i --------------------------
	.section	.text._Z23gemm_half_q_half_kernelILi3ELi12ELb0ELb0ELi64EEvPK6__halfPKjS4_S2_PS0_iiiiPKtS7_iiiiiibS2_i,"ax",@progbits
	.sectioninfo	@"SHI_REGISTERS=114"
	.align	128
        .global         _Z23gemm_half_q_half_kernelILi3ELi12ELb0ELb0ELi64EEvPK6__halfPKjS4_S2_PS0_iiiiPKtS7_iiiiiibS2_i
        .type           _Z23gemm_half_q_half_kernelILi3ELi12ELb0ELb0ELi64EEvPK6__halfPKjS4_S2_PS0_iiiiPKtS7_iiiiiibS2_i,@function
        .size           _Z23gemm_half_q_half_kernelILi3ELi12ELb0ELb0ELi64EEvPK6__halfPKjS4_S2_PS0_iiiiPKtS7_iiiiiibS2_i,(.L_x_2834 - _Z23gemm_half_q_half_kernelILi3ELi12ELb0ELb0ELi64EEvPK6__halfPKjS4_S2_PS0_iiiiPKtS7_iiiiiibS2_i)
        .other          _Z23gemm_half_q_half_kernelILi3ELi12ELb0ELb0ELi64EEvPK6__halfPKjS4_S2_PS0_iiiiPKtS7_iiiiiibS2_i,@"STO_CUDA_ENTRY STV_DEFAULT"
_Z23gemm_half_q_half_kernelILi3ELi12ELb0ELb0ELi64EEvPK6__halfPKjS4_S2_PS0_iiiiPKtS7_iiiiiibS2_i:
.text._Z23gemm_half_q_half_kernelILi3ELi12ELb0ELb0ELi64EEvPK6__halfPKjS4_S2_PS0_iiiiPKtS7_iiiiiibS2_i:
        /* <DEDUP_REMOVED lines=40> */
.L_x_1204:
        /* <DEDUP_REMOVED lines=17> */
.L_x_1203:
        /* <DEDUP_REMOVED lines=17> */
.L_x_1202:
        /* <DEDUP_REMOVED lines=13> */
.L_x_1206:
        /* <DEDUP_REMOVED lines=17> */
.L_x_1205:
        /* <DEDUP_REMOVED lines=15> */
.L_x_1201:
[----:B------:R-:W-:Y:S05]  /*0770*/  BSYNC B0 ;  /* 0x0000000000007941 */ /* 0x000fea0003800000 */
.L_x_1200:
        /* <DEDUP_REMOVED lines=18> */
.L_x_1209:
        /* <DEDUP_REMOVED lines=11> */
.L_x_1208:
        /* <DEDUP_REMOVED lines=10> */
.L_x_1207:
[----:B------:R-:W-:Y:S01]  /*09f0*/  BAR.SYNC.DEFER_BLOCKING 0x0 ;  /* 0x0000000000007b1d */ /* 0x000fe20000010000 */
[----:B------:R-:W-:Y:S01]  /*0a00*/  ISETP.GE.AND P0, PT, R14, R13, PT ;  /* 0x0000000d0e00720c */ /* 0x000fe20003f06270 */
[----:B-1----:R-:W-:Y:S02]  /*0a10*/  IMAD.SHL.U32 R6, R18, 0x80, RZ ;  /* 0x0000008012067824 */ /* 0x002fe400078e00ff */
[----:B------:R-:W-:-:S04]  /*0a20*/  IMAD.MOV.U32 R21, RZ, RZ, 0x2 ;  /* 0x00000002ff157424 */ /* 0x000fc800078e00ff */
[----:B------:R-:W-:-:S06]  /*0a30*/  IMAD.WIDE R6, R6, R21, c[0x0][0x198] ;  /* 0x0000660006067625 */ /* 0x000fcc00078e0215 */
        /* <DEDUP_REMOVED lines=9> */
.L_x_1211:
        /* <DEDUP_REMOVED lines=43> */
.L_x_1210:
[----:B------:R-:W2:Y:S04]  /*0d80*/  LDL.64 R16, [R1] ;  /* 0x0000000001107983 */ /* 0x000ea80000100a00 */
[----:B------:R3:W4:Y:S01]  /*0d90*/  LDG.E.U16.CONSTANT R4, [R6.64+0x2] ;  /* 0x0000020606047981 */ /* 0x000722000c1e9500 */
[C---:B------:R-:W-:Y:S01]  /*0da0*/  ISETP.GT.AND P2, PT, R14.reuse, c[0x0][0x1a8], PT ;  /* 0x00006a000e007a0c */ /* 0x040fe20003f44270 */
[----:B------:R-:W-:Y:S01]  /*0db0*/  UMOV UR4, URZ ;  /* 0x0000003f00047c82 */ /* 0x000fe20008000000 */
[C---:B------:R-:W-:Y:S01]  /*0dc0*/  ISETP.GT.AND P3, PT, R14.reuse, c[0x0][0x1ac], PT ;  /* 0x00006b000e007a0c */ /* 0x040fe20003f64270 */
[----:B------:R-:W-:Y:S01]  /*0dd0*/  IMAD.MOV.U32 R18, RZ, RZ, RZ ;  /* 0x000000ffff127224 */ /* 0x000fe200078e00ff */
[----:B------:R-:W-:-:S02]  /*0de0*/  ISETP.GT.AND P5, PT, R14, c[0x0][0x1b4], PT ;  /* 0x00006d000e007a0c */ /* 0x000fc40003fa4270 */
[C---:B-1----:R-:W-:Y:S02]  /*0df0*/  IMNMX R2, R14.reuse, c[0x0][0x1a8], PT ;  /* 0x00006a000e027a17 */ /* 0x042fe40003800200 */
        /* <DEDUP_REMOVED lines=8> */
[----:B0--3--:R-:W-:Y:S02]  /*0e80*/  @P5 IMNMX R7, R14, c[0x0][0x1b8], PT ;  /* 0x00006e000e075a17 */ /* 0x009fe40003800200 */
        /* <DEDUP_REMOVED lines=38> */
[----:B------:R-:W-:-:S03]  /*10f0*/  SHF.R.S32.HI R3, RZ, 0x1f, R5 ;  /* 0x0000001fff037819 */ /* 0x000fc60000011405 */
[----:B------:R-:W-:-:S05]  /*1100*/  IMAD R0, R0, c[0x0][0x18c], RZ ;  /* 0x0000630000007a24 */ /* 0x000fca00078e02ff */
[----:B------:R-:W-:-:S04]  /*1110*/  IADD3 R5, P2, R5, R0, RZ ;  /* 0x0000000005057210 */ /* 0x000fc80007f5e0ff */
[----:B------:R-:W-:Y:S02]  /*1120*/  LEA.HI.X.SX32 R2, R0, R3, 0x1, P2 ;  /* 0x0000000300027211 */ /* 0x000fe400010f0eff */
[C---:B------:R-:W-:Y:S02]  /*1130*/  LEA R20, P2, R5.reuse, c[0x0][0x168], 0x2 ;  /* 0x00005a0005147a11 */ /* 0x040fe400078410ff */
[----:B------:R-:W-:Y:S02]  /*1140*/  PRMT R3, RZ, 0x5410, RZ ;  /* 0x00005410ff037816 */ /* 0x000fe400000000ff */
[----:B------:R-:W-:Y:S02]  /*1150*/  LEA.HI.X R21, R5, c[0x0][0x16c], R2, 0x2, P2 ;  /* 0x00005b0005157a11 */ /* 0x000fe400010f1402 */
[----:B--2---:R-:W-:Y:S02]  /*1160*/  PRMT R0, R16, 0x7610, R16 ;  /* 0x0000761010007816 */ /* 0x004fe40000000010 */
[----:B------:R-:W-:-:S02]  /*1170*/  PRMT R2, R17, 0x7610, R17 ;  /* 0x0000761011027816 */ /* 0x000fc40000000011 */
[----:B------:R-:W-:Y:S01]  /*1180*/  PRMT R17, RZ, 0x5410, RZ ;  /* 0x00005410ff117816 */ /* 0x000fe200000000ff */
[----:B----4-:R-:W-:Y:S01]  /*1190*/  IMAD.IADD R19, R14, 0x1, R4 ;  /* 0x000000010e137824 */ /* 0x010fe200078e0204 */
[----:B------:R-:W-:Y:S01]  /*11a0*/  PRMT R16, RZ, 0x5410, RZ ;  /* 0x00005410ff107816 */ /* 0x000fe200000000ff */
[----:B------:R-:W-:Y:S05]  /*11b0*/  @P0 BRA `(.L_x_1212) ;  /* 0x000040c000000947 */ /* 0x000fea0003800000 */
[----:B------:R-:W-:Y:S01]  /*11c0*/  IMAD.MOV.U32 R18, RZ, RZ, RZ ;  /* 0x000000ffff127224 */ /* 0x000fe200078e00ff */
[----:B------:R-:W-:Y:S01]  /*11d0*/  PRMT R29, RZ, 0x7610, R29 ;  /* 0x00007610ff1d7816 */ /* 0x000fe2000000001d */
[----:B------:R-:W-:Y:S02]  /*11e0*/  UMOV UR4, URZ ;  /* 0x0000003f00047c82 */ /* 0x000fe40008000000 */
.L_x_1217:
[----:B------:R-:W-:-:S13]  /*11f0*/  ISETP.NE.AND P0, PT, R14, R19, PT ;  /* 0x000000130e00720c */ /* 0x000fda0003f05270 */
[----:B------:R-:W-:Y:S01]  /*1200*/  @!P0 IADD3 R18, R18, 0x1, RZ ;  /* 0x0000000112128810 */ /* 0x000fe20007ffe0ff */
[----:B------:R-:W-:Y:S02]  /*1210*/  @!P0 IMAD.SHL.U32 R4, R14, 0x2, RZ ;  /* 0x000000020e048824 */ /* 0x000fe400078e00ff */
[----:B------:R-:W-:Y:S02]  /*1220*/  @!P0 IMAD.MOV.U32 R5, RZ, RZ, 0x2 ;  /* 0x00000002ff058424 */ /* 0x000fe400078e00ff */
[----:B------:R-:W-:Y:S02]  /*1230*/  @!P0 IMAD R6, R18, 0x8, R1 ;  /* 0x0000000812068824 */ /* 0x000fe400078e0201 */
        /* <DEDUP_REMOVED lines=10> */
[----:B------:R-:W-:-:S03]  /*12e0*/  IMAD.MOV.U32 R5, RZ, RZ, 0x4 ;  /* 0x00000004ff057424 */ /* 0x000fc600078e00ff */
[----:B------:R-:W0:Y:S01]  /*12f0*/  LDS.64 R42, [UR4] ;  /* 0x00000004ff2a7984 */ /* 0x000e220008000a00 */
[----:B------:R-:W-:-:S05]  /*1300*/  IMAD.WIDE R22, R5, c[0x0][0x18c], R20 ;  /* 0x0000630005167a25 */ /* 0x000fca00078e0214 */
[----:B------:R1:W3:Y:S01]  /*1310*/  LDG.E.128.CONSTANT R24, [R22.64] ;  /* 0x0000000616187981 */ /* 0x0002e2000c1e9d00 */
[----:B------:R-:W-:-:S06]  /*1320*/  IMAD.WIDE R8, R5, c[0x0][0x18c], R22 ;  /* 0x0000630005087a25 */ /* 0x000fcc00078e0216 */
[----:B------:R-:W-:Y:S02]  /*1330*/  IMAD.WIDE R4, R5, c[0x0][0x18c], R8 ;  /* 0x0000630005047a25 */ /* 0x000fe400078e0208 */
[----:B------:R-:W5:Y:S04]  /*1340*/  LDG.E.128.CONSTANT R8, [R8.64] ;  /* 0x0000000608087981 */ /* 0x000f68000c1e9d00 */
[----:B------:R-:W5:Y:S01]  /*1350*/  LDG.E.128.CONSTANT R4, [R4.64] ;  /* 0x0000000604047981 */ /* 0x000f62000c1e9d00 */
[----:B------:R-:W-:Y:S01]  /*1360*/  IMAD.MOV.U32 R30, RZ, RZ, 0x2c00 ;  /* 0x00002c00ff1e7424 */ /* 0x000fe200078e00ff */
[----:B------:R-:W-:Y:S01]  /*1370*/  ISETP.GE.AND P2, PT, R12, 0x2, PT ;  /* 0x000000020c00780c */ /* 0x000fe20003f46270 */
[--C-:B0-----:R-:W-:Y:S02]  /*1380*/  HADD2.F32 R44, -RZ, R42.reuse.H0_H0 ;  /* 0x2000002aff2c7230 */ /* 0x101fe40000004100 */
[----:B------:R-:W-:-:S02]  /*1390*/  HADD2.F32 R41, -RZ, R42.H1_H1 ;  /* 0x3000002aff297230 */ /* 0x000fc40000004100 */
[--C-:B------:R-:W-:Y:S02]  /*13a0*/  HADD2.F32 R42, -RZ, R43.reuse.H0_H0 ;  /* 0x2000002bff2a7230 */ /* 0x100fe40000004100 */
[----:B------:R-:W-:Y:S01]  /*13b0*/  HADD2.F32 R43, -RZ, R43.H1_H1 ;  /* 0x3000002bff2b7230 */ /* 0x000fe20000004100 */
[----:B--2---:R-:W-:Y:S02]  /*13c0*/  LOP3.LUT R31, R32, 0xf000f, RZ, 0xc0, !PT ;  /* 0x000f000f201f7812 */ /* 0x004fe400078ec0ff */
[----:B-1----:R-:W-:Y:S02]  /*13d0*/  LOP3.LUT R22, R33, 0xf000f, RZ, 0xc0, !PT ;  /* 0x000f000f21167812 */ /* 0x002fe400078ec0ff */
[----:B------:R-:W-:Y:S02]  /*13e0*/  LOP3.LUT R31, R31, 0x64006400, RZ, 0xfc, !PT ;  /* 0x640064001f1f7812 */ /* 0x000fe400078efcff */
[----:B------:R-:W-:Y:S02]  /*13f0*/  LOP3.LUT R23, R34, 0xf000f, RZ, 0xc0, !PT ;  /* 0x000f000f22177812 */ /* 0x000fe400078ec0ff */
[----:B------:R-:W-:Y:S01]  /*1400*/  LOP3.LUT R22, R22, 0x64006400, RZ, 0xfc, !PT ;  /* 0x6400640016167812 */ /* 0x000fe200078efcff */
[----:B------:R-:W-:Y:S01]  /*1410*/  HADD2 R31, R31, -1032, -1032 ;  /* 0xe408e4081f1f7430 */ /* 0x000fe20000000000 */
[----:B------:R-:W-:-:S02]  /*1420*/  LOP3.LUT R23, R23, 0x64006400, RZ, 0xfc, !PT ;  /* 0x6400640017177812 */ /* 0x000fc400078efcff */
        /* <DEDUP_REMOVED lines=20> */
[-C--:B------:R-:W-:Y:S01]  /*1570*/  HFMA2 R46, R31, R30.reuse.H0_H0, -72, -72 ;  /* 0xd480d4801f2e7431 */ /* 0x080fe2000004001e */
[----:B------:R-:W-:Y:S01]  /*1580*/  FFMA.FTZ R31, R51, R44, RZ ;  /* 0x0000002c331f7223 */ /* 0x000fe200000100ff */
[--C-:B------:R-:W-:Y:S01]  /*1590*/  HADD2.F32 R53, -RZ, R45.reuse.H0_H0 ;  /* 0x2000002dff357230 */ /* 0x100fe20000004100 */
[----:B------:R-:W-:Y:S01]  /*15a0*/  SHF.R.U32.HI R32, RZ, 0x8, R32 ;  /* 0x00000008ff207819 */ /* 0x000fe20000011620 */
[-C--:B------:R-:W-:Y:S01]  /*15b0*/  HFMA2 R39, R39, R30.reuse.H0_H0, -72, -72 ;  /* 0xd480d48027277431 */ /* 0x080fe2000004001e */
[----:B------:R-:W-:Y:S01]  /*15c0*/  FFMA.FTZ R36, R52, R41, R31 ;  /* 0x0000002934247223 */ /* 0x000fe2000001001f */
[----:B------:R-:W-:Y:S01]  /*15d0*/  LOP3.LUT R31, R40, 0x64006400, RZ, 0xfc, !PT ;  /* 0x64006400281f7812 */ /* 0x000fe200078efcff */
[--C-:B------:R-:W-:Y:S01]  /*15e0*/  HADD2.F32 R59, -RZ, R46.reuse.H0_H0 ;  /* 0x2000002eff3b7230 */ /* 0x100fe20000004100 */
[C---:B------:R-:W-:Y:S01]  /*15f0*/  FFMA.FTZ R38, R44.reuse, R53, RZ ;  /* 0x000000352c267223 */ /* 0x040fe200000100ff */
[----:B------:R-:W-:Y:S01]  /*1600*/  HADD2.F32 R54, -RZ, R45.H1_H1 ;  /* 0x3000002dff367230 */ /* 0x000fe20000004100 */
[C---:B------:R-:W-:Y:S01]  /*1610*/  FFMA.FTZ R45, R44.reuse, R55, RZ ;  /* 0x000000372c2d7223 */ /* 0x040fe200000100ff */
[-C--:B------:R-:W-:Y:S01]  /*1620*/  HFMA2 R31, R31, R30.reuse.H0_H0, -72, -72 ;  /* 0xd480d4801f1f7431 */ /* 0x080fe2000004001e */
[----:B------:R-:W-:Y:S01]  /*1630*/  FFMA.FTZ R44, R44, R57, RZ ;  /* 0x000000392c2c7223 */ /* 0x000fe200000100ff */
[----:B------:R-:W-:Y:S01]  /*1640*/  HADD2.F32 R60, -RZ, R46.H1_H1 ;  /* 0x3000002eff3c7230 */ /* 0x000fe20000004100 */
[----:B------:R-:W-:Y:S01]  /*1650*/  FFMA.FTZ R36, R59, R42, R36 ;  /* 0x0000002a3b247223 */ /* 0x000fe20000010024 */
[----:B------:R-:W-:Y:S01]  /*1660*/  HADD2.F32 R63, -RZ, R39.H0_H0 ;  /* 0x20000027ff3f7230 */ /* 0x000fe20000004100 */
[C---:B------:R-:W-:Y:S01]  /*1670*/  FFMA.FTZ R45, R41.reuse, R56, R45 ;  /* 0x00000038292d7223 */ /* 0x040fe2000001002d */
[----:B------:R-:W-:Y:S01]  /*1680*/  HADD2.F32 R65, -RZ, R31.H0_H0 ;  /* 0x2000001fff417230 */ /* 0x000fe20000004100 */
[----:B------:R-:W-:Y:S01]  /*1690*/  FFMA.FTZ R44, R41, R58, R44 ;  /* 0x0000003a292c7223 */ /* 0x000fe2000001002c */
[-C--:B------:R-:W-:Y:S01]  /*16a0*/  HFMA2 R37, R37, R30.reuse.H0_H0, -72, -72 ;  /* 0xd480d48025257431 */ /* 0x080fe2000004001e */
[----:B------:R-:W-:Y:S01]  /*16b0*/  FFMA.FTZ R40, R60, R43, R36 ;  /* 0x0000002b3c287223 */ /* 0x000fe20000010024 */
[----:B------:R-:W-:Y:S01]  /*16c0*/  HADD2.F32 R64, -RZ, R39.H1_H1 ;  /* 0x30000027ff407230 */ /* 0x000fe20000004100 */
[C---:B------:R-:W-:Y:S01]  /*16d0*/  FFMA.FTZ R45, R42.reuse, R63, R45 ;  /* 0x0000003f2a2d7223 */ /* 0x040fe2000001002d */
[----:B------:R-:W-:Y:S01]  /*16e0*/  HADD2.F32 R66, -RZ, R31.H1_H1 ;  /* 0x3000001fff427230 */ /* 0x000fe20000004100 */
[----:B------:R-:W-:Y:S01]  /*16f0*/  LOP3.LUT R36, R33, 0xf000f, RZ, 0xc0, !PT ;  /* 0x000f000f21247812 */ /* 0x000fe200078ec0ff */
[----:B------:R-:W-:Y:S01]  /*1700*/  FFMA.FTZ R31, R42, R65, R44 ;  /* 0x000000412a1f7223 */ /* 0x000fe2000001002c */
[--C-:B------:R-:W-:Y:S01]  /*1710*/  HADD2.F32 R61, -RZ, R37.reuse.H0_H0 ;  /* 0x20000025ff3d7230 */ /* 0x100fe20000004100 */
[----:B------:R-:W-:Y:S01]  /*1720*/  FFMA.FTZ R44, R43, R64, R45 ;  /* 0x000000402b2c7223 */ /* 0x000fe2000001002d */
[----:B------:R-:W-:Y:S01]  /*1730*/  LOP3.LUT R36, R36, 0x64006400, RZ, 0xfc, !PT ;  /* 0x6400640024247812 */ /* 0x000fe200078efcff */
[----:B------:R-:W-:Y:S01]  /*1740*/  FFMA.FTZ R38, R41, R54, R38 ;  /* 0x0000003629267223 */ /* 0x000fe20000010026 */
[----:B------:R-:W-:Y:S01]  /*1750*/  HADD2.F32 R62, -RZ, R37.H1_H1 ;  /* 0x30000025ff3e7230 */ /* 0x000fe20000004100 */
[----:B------:R-:W-:Y:S01]  /*1760*/  FFMA.FTZ R45, R43, R66, R31 ;  /* 0x000000422b2d7223 */ /* 0x000fe2000001001f */
[----:B------:R-:W-:Y:S01]  /*1770*/  LOP3.LUT R31, R32, 0xf000f, RZ, 0xc0, !PT ;  /* 0x000f000f201f7812 */ /* 0x000fe200078ec0ff */
[--C-:B0-----:R-:W-:Y:S01]  /*1780*/  HADD2.F32 R39, -RZ, R22.reuse.H0_H0 ;  /* 0x20000016ff277230 */ /* 0x101fe20000004100 */
[----:B------:R-:W-:Y:S01]  /*1790*/  FFMA.FTZ R38, R42, R61, R38 ;  /* 0x0000003d2a267223 */ /* 0x000fe20000010026 */
[----:B------:R-:W-:Y:S01]  /*17a0*/  HADD2.F32 R41, -RZ, R22.H1_H1 ;  /* 0x30000016ff297230 */ /* 0x000fe20000004100 */
[----:B------:R-:W-:Y:S01]  /*17b0*/  SHF.R.U32.HI R34, RZ, 0x8, R34 ;  /* 0x00000008ff227819 */ /* 0x000fe20000011622 */
[----:B------:R-:W-:Y:S01]  /*17c0*/  HADD2 R22, R36, -1032, -1032 ;  /* 0xe408e40824167430 */ /* 0x000fe20000000000 */
[----:B------:R-:W-:Y:S01]  /*17d0*/  LOP3.LUT R31, R31, 0x64006400, RZ, 0xfc, !PT ;  /* 0x640064001f1f7812 */ /* 0x000fe200078efcff */
[----:B------:R-:W-:Y:S01]  /*17e0*/  FFMA.FTZ R42, R43, R62, R38 ;  /* 0x0000003e2b2a7223 */ /* 0x000fe20000010026 */
[----:B------:R-:W-:Y:S01]  /*17f0*/  SHF.R.U32.HI R35, RZ, 0x8, R35 ;  /* 0x00000008ff237819 */ /* 0x000fe20000011623 */
[--C-:B------:R-:W-:Y:S01]  /*1800*/  HADD2.F32 R43, -RZ, R23.reuse.H0_H0 ;  /* 0x20000017ff2b7230 */ /* 0x100fe20000004100 */
[----:B------:R-:W-:Y:S01]  /*1810*/  LOP3.LUT R37, R34, 0xf000f, RZ, 0xc0, !PT ;  /* 0x000f000f22257812 */ /* 0x000fe200078ec0ff */
[--C-:B------:R-:W-:Y:S01]  /*1820*/  HADD2.F32 R72, -RZ, R22.reuse.H0_H0 ;  /* 0x20000016ff487230 */ /* 0x100fe20000004100 */
[----:B------:R-:W-:Y:S01]  /*1830*/  LOP3.LUT R38, R35, 0xf000f, RZ, 0xc0, !PT ;  /* 0x000f000f23267812 */ /* 0x000fe200078ec0ff */
[----:B------:R-:W-:Y:S01]  /*1840*/  HADD2.F32 R100, -RZ, R23.H1_H1 ;  /* 0x30000017ff647230 */ /* 0x000fe20000004100 */
[----:B------:R-:W-:Y:S01]  /*1850*/  LOP3.LUT R32, R32, 0xf000f0, RZ, 0xc0, !PT ;  /* 0x00f000f020207812 */ /* 0x000fe200078ec0ff */
[----:B------:R-:W-:Y:S01]  /*1860*/  HADD2.F32 R87, -RZ, R22.H1_H1 ;  /* 0x30000016ff577230 */ /* 0x000fe20000004100 */
[----:B------:R-:W-:Y:S01]  /*1870*/  LOP3.LUT R37, R37, 0x64006400, RZ, 0xfc, !PT ;  /* 0x6400640025257812 */ /* 0x000fe200078efcff */
[----:B------:R-:W-:Y:S01]  /*1880*/  HADD2 R31, R31, -1032, -1032 ;  /* 0xe408e4081f1f7430 */ /* 0x000fe20000000000 */
[----:B------:R-:W0:Y:S01]  /*1890*/  LDS.64 R22, [UR4+0x10] ;  /* 0x00001004ff167984 */ /* 0x000e220008000a00 */
        /* <DEDUP_REMOVED lines=11> */
[-C--:B------:R-:W-:Y:S01]  /*1950*/  HFMA2 R34, R31, R30.reuse.H0_H0, -72, -72 ;  /* 0xd480d4801f227431 */ /* 0x080fe2000004001e */
[----:B------:R-:W-:Y:S01]  /*1960*/  LOP3.LUT R33, R33, 0x64006400, RZ, 0xfc, !PT ;  /* 0x6400640021217812 */ /* 0x000fe200078efcff */
[--C-:B------:R-:W-:Y:S01]  /*1970*/  HADD2.F32 R73, -RZ, R37.reuse.H0_H0 ;  /* 0x20000025ff497230 */ /* 0x100fe20000004100 */
[----:B------:R-:W-:Y:S01]  /*1980*/  LOP3.LUT R31, R32, 0x64006400, RZ, 0xfc, !PT ;  /* 0x64006400201f7812 */ /* 0x000fe200078efcff */
[--C-:B------:R-:W-:Y:S01]  /*1990*/  HADD2.F32 R74, -RZ, R38.reuse.H0_H0 ;  /* 0x20000026ff4a7230 */ /* 0x100fe20000004100 */
[----:B------:R-:W-:Y:S01]  /*19a0*/  FFMA.FTZ R40, R71, R39, R40 ;  /* 0x0000002747287223 */ /* 0x000fe20000010028 */
[-C--:B------:R-:W-:Y:S01]  /*19b0*/  HFMA2 R33, R33, R30.reuse.H0_H0, -72, -72 ;  /* 0xd480d48021217431 */ /* 0x080fe2000004001e */
[C---:B------:R-:W-:Y:S01]  /*19c0*/  FFMA.FTZ R44, R39.reuse, R73, R44 ;  /* 0x00000049272c7223 */ /* 0x040fe2000001002c */
[-C--:B------:R-:W-:Y:S01]  /*19d0*/  HFMA2 R35, R35, R30.reuse.H0_H0, -72, -72 ;  /* 0xd480d48023237431 */ /* 0x080fe2000004001e */
[----:B------:R-:W-:Y:S01]  /*19e0*/  FFMA.FTZ R36, R39, R74, R45 ;  /* 0x0000004a27247223 */ /* 0x000fe2000001002d */
[----:B------:R-:W-:Y:S01]  /*19f0*/  HADD2.F32 R88, -RZ, R37.H1_H1 ;  /* 0x30000025ff587230 */ /* 0x000fe20000004100 */
[----:B------:R-:W-:Y:S01]  /*1a00*/  FFMA.FTZ R37, R86, R41, R40 ;  /* 0x0000002956257223 */ /* 0x000fe20000010028 */
[-C--:B------:R-:W-:Y:S01]  /*1a10*/  HFMA2 R31, R31, R30.reuse.H0_H0, -72, -72 ;  /* 0xd480d4801f1f7431 */ /* 0x080fe2000004001e */
[C---:B------:R-:W-:Y:S01]  /*1a20*/  FFMA.FTZ R42, R41.reuse, R87, R42 ;  /* 0x00000057292a7223 */ /* 0x040fe2000001002a */
[----:B------:R-:W-:Y:S01]  /*1a30*/  HADD2.F32 R89, -RZ, R38.H1_H1 ;  /* 0x30000026ff597230 */ /* 0x000fe20000004100 */
[C---:B------:R-:W-:Y:S01]  /*1a40*/  FFMA.FTZ R44, R41.reuse, R88, R44 ;  /* 0x00000058292c7223 */ /* 0x040fe2000001002c */
[--C-:B------:R-:W-:Y:S01]  /*1a50*/  HADD2.F32 R90, -RZ, R34.reuse.H0_H0 ;  /* 0x20000022ff5a7230 */ /* 0x100fe20000004100 */
[----:B---3--:R-:W-:Y:S01]  /*1a60*/  LOP3.LUT R32, R24, 0xf000f, RZ, 0xc0, !PT ;  /* 0x000f000f18207812 */ /* 0x008fe200078ec0ff */
        /* <DEDUP_REMOVED lines=8> */
[----:B------:R-:W-:Y:S01]  /*1af0*/  HADD2.F32 R93, -RZ, R33.H1_H1 ;  /* 0x30000021ff5d7230 */ /* 0x000fe20000004100 */
        /* <DEDUP_REMOVED lines=23> */
[----:B------:R-:W0:Y:S01]  /*1c70*/  LDS.64 R22, [UR4+0x18] ;  /* 0x00001804ff167984 */ /* 0x000e220008000a00 */
        /* <DEDUP_REMOVED lines=10> */
[--C-:B------:R-:W-:Y:S01]  /*1d20*/  HADD2.F32 R44, -RZ, R38.reuse.H0_H0 ;  /* 0x20000026ff2c7230 */ /* 0x100fe20000004100 */
[----:B------:R-:W-:Y:S01]  /*1d30*/  SHF.R.U32.HI R25, RZ, 0x8, R25 ;  /* 0x00000008ff197819 */ /* 0x000fe20000011619 */
[----:B------:R-:W-:Y:S01]  /*1d40*/  HADD2.F32 R43, -RZ, R38.H1_H1 ;  /* 0x30000026ff2b7230 */ /* 0x000fe20000004100 */
[----:B------:R-:W-:Y:S01]  /*1d50*/  SHF.R.U32.HI R24, RZ, 0x8, R24 ;  /* 0x00000008ff187819 */ /* 0x000fe20000011618 */
[-C--:B------:R-:W-:Y:S01]  /*1d60*/  HFMA2 R38, R33, R30.reuse.H0_H0, -72, -72 ;  /* 0xd480d48021267431 */ /* 0x080fe2000004001e */
[----:B------:R-:W-:Y:S01]  /*1d70*/  SHF.R.U32.HI R26, RZ, 0x8, R26 ;  /* 0x00000008ff1a7819 */ /* 0x000fe2000001161a */
[----:B------:R-:W-:Y:S01]  /*1d80*/  HADD2.F32 R49, -RZ, R32.H1_H1 ;  /* 0x30000020ff317230 */ /* 0x000fe20000004100 */
[----:B------:R-:W-:Y:S01]  /*1d90*/  FFMA.FTZ R32, R50, R41, RZ ;  /* 0x0000002932207223 */ /* 0x000fe200000100ff */
[----:B------:R-:W-:Y:S01]  /*1da0*/  HADD2.F32 R47, -RZ, R34.H1_H1 ;  /* 0x30000022ff2f7230 */ /* 0x000fe20000004100 */
[C---:B------:R-:W-:Y:S01]  /*1db0*/  FFMA.FTZ R34, R41.reuse, R48, RZ ;  /* 0x0000003029227223 */ /* 0x040fe200000100ff */
[----:B------:R-:W-:Y:S01]  /*1dc0*/  HADD2.F32 R45, -RZ, R36.H1_H1 ;  /* 0x30000024ff2d7230 */ /* 0x000fe20000004100 */
[C---:B------:R-:W-:Y:S01]  /*1dd0*/  FFMA.FTZ R36, R41.reuse, R46, RZ ;  /* 0x0000002e29247223 */ /* 0x040fe200000100ff */
[--C-:B------:R-:W-:Y:S01]  /*1de0*/  HADD2.F32 R42, -RZ, R38.reuse.H0_H0 ;  /* 0x20000026ff2a7230 */ /* 0x100fe20000004100 */
[----:B------:R-:W-:Y:S01]  /*1df0*/  FFMA.FTZ R41, R41, R44, RZ ;  /* 0x0000002c29297223 */ /* 0x000fe200000100ff */
[-C--:B------:R-:W-:Y:S01]  /*1e00*/  HFMA2 R35, R35, R30.reuse.H0_H0, -72, -72 ;  /* 0xd480d48023237431 */ /* 0x080fe2000004001e */
[----:B------:R-:W-:Y:S01]  /*1e10*/  FFMA.FTZ R33, R49, R40, R32 ;  /* 0x0000002831217223 */ /* 0x000fe20000010020 */
[-C--:B------:R-:W-:Y:S01]  /*1e20*/  HFMA2 R37, R37, R30.reuse.H0_H0, -72, -72 ;  /* 0xd480d48025257431 */ /* 0x080fe2000004001e */
[----:B------:R-:W-:Y:S01]  /*1e30*/  FFMA.FTZ R69, R40, R43, R41 ;  /* 0x0000002b28457223 */ /* 0x000fe20000010029 */
[----:B------:R-:W-:Y:S01]  /*1e40*/  HADD2.F32 R41, -RZ, R38.H1_H1 ;  /* 0x30000026ff297230 */ /* 0x000fe20000004100 */
[----:B------:R-:W-:Y:S01]  /*1e50*/  FFMA.FTZ R33, R42, R67, R33 ;  /* 0x000000432a217223 */ /* 0x000fe20000010021 */
[-C--:B------:R-:W-:Y:S01]  /*1e60*/  HFMA2 R70, R39, R30.reuse.H0_H0, -72, -72 ;  /* 0xd480d48027467431 */ /* 0x080fe2000004001e */
[C---:B------:R-:W-:Y:S01]  /*1e70*/  FFMA.FTZ R34, R40.reuse, R47, R34 ;  /* 0x0000002f28227223 */ /* 0x040fe20000010022 */
[----:B------:R-:W-:Y:S01]  /*1e80*/  HADD2.F32 R38, -RZ, R37.H0_H0 ;  /* 0x20000025ff267230 */ /* 0x000fe20000004100 */
[----:B------:R-:W-:Y:S01]  /*1e90*/  FFMA.FTZ R32, R40, R45, R36 ;  /* 0x0000002d28207223 */ /* 0x000fe20000010024 */
[--C-:B------:R-:W-:Y:S01]  /*1ea0*/  HADD2.F32 R40, -RZ, R35.reuse.H0_H0 ;  /* 0x20000023ff287230 */ /* 0x100fe20000004100 */
[----:B------:R-:W-:Y:S01]  /*1eb0*/  FFMA.FTZ R75, R41, R68, R33 ;  /* 0x00000044294b7223 */ /* 0x000fe20000010021 */
[----:B------:R-:W-:Y:S01]  /*1ec0*/  LOP3.LUT R33, R25, 0xf000f, RZ, 0xc0, !PT ;  /* 0x000f000f19217812 */ /* 0x000fe200078ec0ff */
[----:B------:R-:W-:Y:S01]  /*1ed0*/  HADD2.F32 R39, -RZ, R35.H1_H1 ;  /* 0x30000023ff277230 */ /* 0x000fe20000004100 */
[C---:B------:R-:W-:Y:S01]  /*1ee0*/  FFMA.FTZ R32, R67.reuse, R38, R32 ;  /* 0x0000002643207223 */ /* 0x040fe20000010020 */
[----:B------:R-:W-:Y:S01]  /*1ef0*/  HADD2.F32 R37, -RZ, R37.H1_H1 ;  /* 0x30000025ff257230 */ /* 0x000fe20000004100 */
[----:B------:R-:W-:Y:S01]  /*1f00*/  FFMA.FTZ R34, R67, R40, R34 ;  /* 0x0000002843227223 */ /* 0x000fe20000010022 */
[--C-:B------:R-:W-:Y:S01]  /*1f10*/  HADD2.F32 R36, -RZ, R70.reuse.H0_H0 ;  /* 0x20000046ff247230 */ /* 0x100fe20000004100 */
[----:B------:R-:W-:Y:S01]  /*1f20*/  SHF.R.U32.HI R27, RZ, 0x8, R27 ;  /* 0x00000008ff1b7819 */ /* 0x000fe2000001161b */
[----:B------:R-:W-:Y:S01]  /*1f30*/  HADD2.F32 R35, -RZ, R70.H1_H1 ;  /* 0x30000046ff237230 */ /* 0x000fe20000004100 */
[----:B------:R-:W-:Y:S01]  /*1f40*/  LOP3.LUT R33, R33, 0x64006400, RZ, 0xfc, !PT ;  /* 0x6400640021217812 */ /* 0x000fe200078efcff */
[----:B------:R-:W-:Y:S01]  /*1f50*/  FFMA.FTZ R77, R68, R39, R34 ;  /* 0x00000027444d7223 */ /* 0x000fe20000010022 */
[----:B------:R-:W-:Y:S01]  /*1f60*/  LOP3.LUT R34, R26, 0xf000f, RZ, 0xc0, !PT ;  /* 0x000f000f1a227812 */ /* 0x000fe200078ec0ff */
[----:B------:R-:W-:Y:S01]  /*1f70*/  FFMA.FTZ R69, R67, R36, R69 ;  /* 0x0000002443457223 */ /* 0x000fe20000010045 */
[----:B------:R-:W-:Y:S01]  /*1f80*/  LOP3.LUT R67, R27, 0xf000f, RZ, 0xc0, !PT ;  /* 0x000f000f1b437812 */ /* 0x000fe200078ec0ff */
[----:B------:R-:W-:Y:S01]  /*1f90*/  FFMA.FTZ R79, R68, R37, R32 ;  /* 0x00000025444f7223 */ /* 0x000fe20000010020 */
[----:B------:R-:W-:Y:S01]  /*1fa0*/  LOP3.LUT R32, R24, 0xf000f, RZ, 0xc0, !PT ;  /* 0x000f000f18207812 */ /* 0x000fe200078ec0ff */
[----:B------:R-:W-:Y:S01]  /*1fb0*/  HADD2 R33, R33, -1032, -1032 ;  /* 0xe408e40821217430 */ /* 0x000fe20000000000 */
[----:B------:R-:W-:Y:S01]  /*1fc0*/  LOP3.LUT R34, R34, 0x64006400, RZ, 0xfc, !PT ;  /* 0x6400640022227812 */ /* 0x000fe200078efcff */
[----:B------:R-:W-:Y:S01]  /*1fd0*/  FFMA.FTZ R78, R68, R35, R69 ;  /* 0x00000023444e7223 */ /* 0x000fe20000010045 */
[----:B------:R-:W-:Y:S01]  /*1fe0*/  LOP3.LUT R32, R32, 0x64006400, RZ, 0xfc, !PT ;  /* 0x6400640020207812 */ /* 0x000fe200078efcff */
[----:B0-----:R-:W-:Y:S01]  /*1ff0*/  HADD2.F32 R101, -RZ, R23.H1_H1 ;  /* 0x30000017ff657230 */ /* 0x001fe20000004100 */
        /* <DEDUP_REMOVED lines=20> */
[----:B------:R-:W-:Y:S01]  /*2140*/  FFMA.FTZ R75, R70, R76, R75 ;  /* 0x0000004c464b7223 */ /* 0x000fe2000001004b */
[-C--:B------:R-:W-:Y:S01]  /*2150*/  HFMA2 R24, R23, R30.reuse.H0_H0, -72, -72 ;  /* 0xd480d48017187431 */ /* 0x080fe2000004001e */
[C---:B------:R-:W-:Y:S01]  /*2160*/  FFMA.FTZ R34, R76.reuse, R68, R79 ;  /* 0x000000444c227223 */ /* 0x040fe2000001004f */
[-C--:B------:R-:W-:Y:S01]  /*2170*/  HFMA2 R25, R25, R30.reuse.H0_H0, -72, -72 ;  /* 0xd480d48019197431 */ /* 0x080fe2000004001e */
[----:B------:R-:W-:Y:S01]  /*2180*/  FFMA.FTZ R103, R76, R67, R78 ;  /* 0x000000434c677223 */ /* 0x000fe2000001004e */
[----:B------:R-:W-:-:S02]  /*2190*/  HFMA2 R27, R27, R30.H0_H0, -72, -72 ;  /* 0xd480d4801b1b7431 */ /* 0x000fc4000004001e */
[----:B------:R-:W-:Y:S02]  /*21a0*/  HFMA2 R105, R33, R30.H0_H0, -72, -72 ;  /* 0xd480d48021697431 */ /* 0x000fe4000004001e */
[----:B------:R-:W-:Y:S02]  /*21b0*/  HADD2.F32 R22, -RZ, R22.H1_H1 ;  /* 0x30000016ff167230 */ /* 0x000fe40000004100 */
[----:B------:R-:W-:Y:S02]  /*21c0*/  HADD2.F32 R85, -RZ, R80.H1_H1 ;  /* 0x30000050ff557230 */ /* 0x000fe40000004100 */
[----:B------:R-:W-:Y:S01]  /*21d0*/  HADD2.F32 R83, -RZ, R81.H1_H1 ;  /* 0x30000051ff537230 */ /* 0x000fe20000004100 */
[C---:B------:R-:W-:Y:S01]  /*21e0*/  FFMA.FTZ R77, R22.reuse, R84, R77 ;  /* 0x00000054164d7223 */ /* 0x040fe2000001004d */
[----:B------:R-:W-:Y:S01]  /*21f0*/  HADD2.F32 R82, -RZ, R82.H1_H1 ;  /* 0x30000052ff527230 */ /* 0x000fe20000004100 */
[----:B------:R-:W-:Y:S01]  /*2200*/  FFMA.FTZ R75, R85, R22, R75 ;  /* 0x00000016554b7223 */ /* 0x000fe2000001004b */
[----:B------:R-:W-:Y:S01]  /*2210*/  HADD2.F32 R81, -RZ, R24.H0_H0 ;  /* 0x20000018ff517230 */ /* 0x000fe20000004100 */
[C---:B------:R-:W-:Y:S01]  /*2220*/  FFMA.FTZ R34, R22.reuse, R83, R34 ;  /* 0x0000005316227223 */ /* 0x040fe20000010022 */
[----:B------:R-:W-:Y:S01]  /*2230*/  HADD2.F32 R80, -RZ, R25.H0_H0 ;  /* 0x20000019ff507230 */ /* 0x000fe20000004100 */
[----:B------:R-:W-:Y:S01]  /*2240*/  FFMA.FTZ R103, R22, R82, R103 ;  /* 0x0000005216677223 */ /* 0x000fe20000010067 */
        /* <DEDUP_REMOVED lines=8> */
[----:B------:R-:W-:Y:S01]  /*22d0*/  HADD2.F32 R32, -RZ, R2.H0_H0 ;  /* 0x20000002ff207230 */ /* 0x000fe20000004100 */
[----:B------:R-:W0:Y:S01]  /*22e0*/  LDS.64 R22, [UR4+0x20] ;  /* 0x00002004ff167984 */ /* 0x000e220008000a00 */
[----:B------:R-:W-:Y:S01]  /*22f0*/  HADD2.F32 R77, -RZ, R24.H1_H1 ;  /* 0x30000018ff4d7230 */ /* 0x000fe20000004100 */
[----:B------:R-:W-:Y:S01]  /*2300*/  FMUL.FTZ R24, R98, R33 ;  /* 0x0000002162187220 */ /* 0x000fe20000410000 */
[----:B------:R-:W-:Y:S01]  /*2310*/  HADD2.F32 R34, -RZ, R0.H0_H0 ;  /* 0x20000000ff227230 */ /* 0x000fe20000004100 */
[----:B------:R-:W-:Y:S01]  /*2320*/  FMUL.FTZ R25, R31, R32 ;  /* 0x000000201f197220 */ /* 0x000fe20000410000 */
[----:B------:R-:W-:Y:S01]  /*2330*/  HADD2.F32 R31, -RZ, R2.H1_H1 ;  /* 0x30000002ff1f7230 */ /* 0x000fe20000004100 */
[----:B------:R-:W-:Y:S01]  /*2340*/  FFMA.FTZ R102, R101, R76, R102 ;  /* 0x0000004c65667223 */ /* 0x000fe20000010066 */
[----:B------:R-:W-:Y:S01]  /*2350*/  HADD2.F32 R75, -RZ, R27.H1_H1 ;  /* 0x3000001bff4b7230 */ /* 0x000fe20000004100 */
[----:B------:R-:W-:Y:S01]  /*2360*/  FMUL.FTZ R99, R99, R34 ;  /* 0x0000002263637220 */ /* 0x000fe20000410000 */
[----:B------:R-:W-:Y:S01]  /*2370*/  HADD2.F32 R98, -RZ, R105.H1_H1 ;  /* 0x30000069ff627230 */ /* 0x000fe20000004100 */
[----:B------:R-:W-:Y:S01]  /*2380*/  FMUL.FTZ R100, R100, R31 ;  /* 0x0000001f64647220 */ /* 0x000fe20000410000 */
[----:B------:R-:W-:Y:S01]  /*2390*/  F2FP.PACK_AB R25, RZ, R25 ;  /* 0x00000019ff19723e */ /* 0x000fe200000000ff */
[----:B------:R-:W-:Y:S01]  /*23a0*/  FFMA.FTZ R27, R77, R101, R26 ;  /* 0x000000654d1b7223 */ /* 0x000fe2000001001a */
[----:B------:R-:W-:Y:S01]  /*23b0*/  F2FP.PACK_AB R99, RZ, R99 ;  /* 0x00000063ff63723e */ /* 0x000fe200000000ff */
[C---:B------:R-:W-:Y:S01]  /*23c0*/  FFMA.FTZ R105, R101.reuse, R75, R104 ;  /* 0x0000004b65697223 */ /* 0x040fe20000010068 */
[----:B------:R-:W-:Y:S01]  /*23d0*/  F2FP.PACK_AB R24, RZ, R24 ;  /* 0x00000018ff18723e */ /* 0x000fe200000000ff */
[----:B------:R-:W-:Y:S01]  /*23e0*/  FFMA.FTZ R26, R101, R98, R103 ;  /* 0x00000062651a7223 */ /* 0x000fe20000010067 */
[----:B------:R-:W-:Y:S01]  /*23f0*/  F2FP.PACK_AB R101, RZ, R100 ;  /* 0x00000064ff65723e */ /* 0x000fe200000000ff */
[----:B------:R-:W-:Y:S01]  /*2400*/  FMUL.FTZ R103, R33, R102 ;  /* 0x0000006621677220 */ /* 0x000fe20000410000 */
[--C-:B------:R-:W-:Y:S01]  /*2410*/  HADD2 R99, R99.H0_H0, R29.reuse.H0_H0 ;  /* 0x2000001d63637230 */ /* 0x100fe20000000800 */
[----:B------:R-:W-:Y:S01]  /*2420*/  FMUL.FTZ R104, R34, R27 ;  /* 0x0000001b22687220 */ /* 0x000fe20000410000 */
[--C-:B------:R-:W-:Y:S01]  /*2430*/  HADD2 R100, R25.H0_H0, R28.reuse.H0_H0 ;  /* 0x2000001c19647230 */ /* 0x100fe20000000800 */
[----:B------:R-:W-:Y:S01]  /*2440*/  FMUL.FTZ R102, R32, R105 ;  /* 0x0000006920667220 */ /* 0x000fe20000410000 */
[----:B------:R-:W-:Y:S01]  /*2450*/  HADD2 R101, R101.H0_H0, R28.H1_H1 ;  /* 0x3000001c65657230 */ /* 0x000fe20000000800 */
[----:B------:R-:W-:Y:S01]  /*2460*/  FMUL.FTZ R26, R31, R26 ;  /* 0x0000001a1f1a7220 */ /* 0x000fe20000410000 */
[----:B------:R-:W-:Y:S01]  /*2470*/  HADD2 R29, R24.H0_H0, R29.H1_H1 ;  /* 0x3000001d181d7230 */ /* 0x000fe20000000800 */
[----:B------:R-:W-:-:S02]  /*2480*/  F2FP.PACK_AB R104, RZ, R104 ;  /* 0x00000068ff68723e */ /* 0x000fc400000000ff */
[----:B------:R-:W-:Y:S02]  /*2490*/  F2FP.PACK_AB R103, RZ, R103 ;  /* 0x00000067ff67723e */ /* 0x000fe400000000ff */
[----:B------:R-:W-:Y:S02]  /*24a0*/  F2FP.PACK_AB R102, RZ, R102 ;  /* 0x00000066ff66723e */ /* 0x000fe400000000ff */
[----:B------:R-:W-:Y:S01]  /*24b0*/  F2FP.PACK_AB R28, RZ, R26 ;  /* 0x0000001aff1c723e */ /* 0x000fe200000000ff */
[----:B------:R-:W-:Y:S05]  /*24c0*/  @!P2 BRA `(.L_x_1214) ;  /* 0x000006e00000a947 */ /* 0x000fea0003800000 */
[----:B------:R-:W1:Y:S01]  /*24d0*/  LDS.64 R24, [UR4+0x80] ;  /* 0x00008004ff187984 */ /* 0x000e620008000a00 */
[----:B------:R-:W-:-:S03]  /*24e0*/  ISETP.NE.AND P0, PT, R12, 0x2, PT ;  /* 0x000000020c00780c */ /* 0x000fc60003f05270 */
[----:B------:R-:W2:Y:S01]  /*24f0*/  LDS.64 R26, [UR4+0x88] ;  /* 0x00008804ff1a7984 */ /* 0x000ea20008000a00 */
[--C-:B-1----:R-:W-:Y:S02]  /*2500*/  HADD2.F32 R106, -RZ, R24.reuse.H0_H0 ;  /* 0x20000018ff6a7230 */ /* 0x102fe40000004100 */
        /* <DEDUP_REMOVED lines=11> */
[--C-:B--2---:R-:W-:Y:S01]  /*25c0*/  HADD2.F32 R105, -RZ, R26.reuse.H0_H0 ;  /* 0x2000001aff697230 */ /* 0x104fe20000004100 */
[-C--:B------:R-:W-:Y:S01]  /*25d0*/  FFMA.FTZ R24, R59, R108.reuse, R24 ;  /* 0x0000006c3b187223 */ /* 0x080fe20000010018 */
[----:B------:R-:W-:Y:S01]  /*25e0*/  HADD2.F32 R26, -RZ, R26.H1_H1 ;  /* 0x3000001aff1a7230 */ /* 0x000fe20000004100 */
[----:B------:R-:W-:-:S02]  /*25f0*/  FFMA.FTZ R107, R61, R108, R107 ;  /* 0x0000006c3d6b7223 */ /* 0x000fc4000001006b */
[-C--:B------:R-:W-:Y:S02]  /*2600*/  FFMA.FTZ R109, R63, R108.reuse, R109 ;  /* 0x0000006c3f6d7223 */ /* 0x080fe4000001006d */
[----:B------:R-:W-:Y:S02]  /*2610*/  FFMA.FTZ R111, R65, R108, R106 ;  /* 0x0000006c416f7223 */ /* 0x000fe4000001006a */
[-C--:B------:R-:W-:Y:S01]  /*2620*/  FFMA.FTZ R106, R60, R25.reuse, R24 ;  /* 0x000000193c6a7223 */ /* 0x080fe20000010018 */
[--C-:B------:R-:W-:Y:S01]  /*2630*/  HADD2.F32 R24, -RZ, R27.reuse.H1_H1 ;  /* 0x3000001bff187230 */ /* 0x100fe20000004100 */
[-C--:B------:R-:W-:Y:S01]  /*2640*/  FFMA.FTZ R108, R62, R25.reuse, R107 ;  /* 0x000000193e6c7223 */ /* 0x080fe2000001006b */
[----:B------:R-:W-:Y:S01]  /*2650*/  HADD2.F32 R107, -RZ, R27.H0_H0 ;  /* 0x2000001bff6b7230 */ /* 0x000fe20000004100 */
        /* <DEDUP_REMOVED lines=31> */
[----:B------:R-:W1:Y:S04]  /*2850*/  LDS.64 R24, [UR4+0x100] ;  /* 0x00010004ff187984 */ /* 0x000e680008000a00 */
[----:B------:R-:W2:Y:S01]  /*2860*/  LDS.64 R26, [UR4+0x108] ;  /* 0x00010804ff1a7984 */ /* 0x000ea20008000a00 */
[--C-:B-1----:R-:W-:Y:S02]  /*2870*/  HADD2.F32 R106, -RZ, R24.reuse.H0_H0 ;  /* 0x20000018ff6a7230 */ /* 0x102fe40000004100 */
        /* <DEDUP_REMOVED lines=8> */
[--C-:B--2---:R-:W-:Y:S01]  /*2900*/  HADD2.F32 R51, -RZ, R26.reuse.H0_H0 ;  /* 0x2000001aff337230 */ /* 0x104fe20000004100 */
        /* <DEDUP_REMOVED lines=8> */
[----:B------:R-:W-:Y:S01]  /*2990*/  HADD2.F32 R24, -RZ, R27.H1_H1 ;  /* 0x3000001bff187230 */ /* 0x000fe20000004100 */
[-C--:B------:R-:W-:Y:S02]  /*29a0*/  FFMA.FTZ R52, R60, R25.reuse, R52 ;  /* 0x000000193c347223 */ /* 0x080fe40000010034 */
[----:B------:R-:W-:-:S02]  /*29b0*/  FFMA.FTZ R53, R62, R25, R53 ;  /* 0x000000193e357223 */ /* 0x000fc40000010035 */
[-C--:B------:R-:W-:Y:S02]  /*29c0*/  FFMA.FTZ R64, R64, R25.reuse, R55 ;  /* 0x0000001940407223 */ /* 0x080fe40000010037 */
[----:B------:R-:W-:Y:S01]  /*29d0*/  FFMA.FTZ R57, R66, R25, R57 ;  /* 0x0000001942397223 */ /* 0x000fe20000010039 */
[----:B------:R-:W-:Y:S01]  /*29e0*/  HADD2.F32 R25, -RZ, R27.H0_H0 ;  /* 0x2000001bff197230 */ /* 0x000fe20000004100 */
        /* <DEDUP_REMOVED lines=27> */
[----:B------:R-:W-:-:S05]  /*2ba0*/  HADD2 R3, R73, R3 ;  /* 0x0000000349037230 */ /* 0x000fca0000000000 */
.L_x_1214:
        /* <DEDUP_REMOVED lines=64> */
[-C--:B------:R-:W-:Y:S01]  /*2fb0*/  FFMA.FTZ R48, R48, R51.reuse, RZ ;  /* 0x0000003330307223 */ /* 0x080fe200000100ff */
[--C-:B--2---:R-:W-:Y:S01]  /*2fc0*/  HADD2.F32 R25, -RZ, R27.reuse.H0_H0 ;  /* 0x2000001bff197230 */ /* 0x104fe20000004100 */
[-C--:B------:R-:W-:Y:S01]  /*2fd0*/  FFMA.FTZ R46, R46, R51.reuse, RZ ;  /* 0x000000332e2e7223 */ /* 0x080fe200000100ff */
[----:B------:R-:W-:Y:S01]  /*2fe0*/  HADD2.F32 R27, -RZ, R27.H1_H1 ;  /* 0x3000001bff1b7230 */ /* 0x000fe20000004100 */
[----:B------:R-:W-:-:S02]  /*2ff0*/  FFMA.FTZ R44, R44, R51, RZ ;  /* 0x000000332c2c7223 */ /* 0x000fc400000100ff */
        /* <DEDUP_REMOVED lines=42> */
.L_x_1215:
[C---:B-----5:R-:W-:Y:S01]  /*32a0*/  LOP3.LUT R24, R8.reuse, 0xf000f, RZ, 0xc0, !PT ;  /* 0x000f000f08187812 */ /* 0x060fe200078ec0ff */
[--C-:B0-----:R-:W-:Y:S01]  /*32b0*/  HADD2.F32 R44, -RZ, R23.reuse.H0_H0 ;  /* 0x20000017ff2c7230 */ /* 0x101fe20000004100 */
[----:B------:R-:W-:Y:S01]  /*32c0*/  LOP3.LUT R25, R8, 0xf000f0, RZ, 0xc0, !PT ;  /* 0x00f000f008197812 */ /* 0x000fe200078ec0ff */
[----:B------:R-:W-:Y:S01]  /*32d0*/  HADD2.F32 R45, -RZ, R23.H1_H1 ;  /* 0x30000017ff2d7230 */ /* 0x000fe20000004100 */
[----:B------:R-:W-:Y:S01]  /*32e0*/  SHF.R.U32.HI R49, RZ, 0x8, R8 ;  /* 0x00000008ff317819 */ /* 0x000fe20000011608 */
[--C-:B------:R-:W-:Y:S01]  /*32f0*/  HADD2.F32 R43, -RZ, R22.reuse.H0_H0 ;  /* 0x20000016ff2b7230 */ /* 0x100fe20000004100 */
[C---:B------:R-:W-:Y:S01]  /*3300*/  LOP3.LUT R8, R9.reuse, 0xf000f, RZ, 0xc0, !PT ;  /* 0x000f000f09087812 */ /* 0x040fe200078ec0ff */
[----:B------:R-:W-:Y:S01]  /*3310*/  HADD2 R103, R103.H0_H0, R29.H0_H0 ;  /* 0x2000001d67677230 */ /* 0x000fe20000000800 */
[----:B------:R-:W-:Y:S01]  /*3320*/  LOP3.LUT R26, R9, 0xf000f0, RZ, 0xc0, !PT ;  /* 0x00f000f0091a7812 */ /* 0x000fe200078ec0ff */
[----:B------:R-:W-:Y:S01]  /*3330*/  HADD2 R101, R28.H0_H0, R101.H0_H0 ;  /* 0x200000651c657230 */ /* 0x000fe20000000800 */
[----:B------:R-:W-:Y:S01]  /*3340*/  SHF.R.U32.HI R51, RZ, 0x8, R9 ;  /* 0x00000008ff337819 */ /* 0x000fe20000011609 */
[----:B------:R-:W-:Y:S01]  /*3350*/  HADD2.F32 R22, -RZ, R22.H1_H1 ;  /* 0x30000016ff167230 */ /* 0x000fe20000004100 */
[----:B------:R-:W-:Y:S01]  /*3360*/  LOP3.LUT R9, R10, 0xf000f, RZ, 0xc0, !PT ;  /* 0x000f000f0a097812 */ /* 0x000fe200078ec0ff */
[----:B------:R-:W-:Y:S01]  /*3370*/  HADD2 R100, R102.H0_H0, R100.H0_H0 ;  /* 0x2000006466647230 */ /* 0x000fe20000000800 */
[----:B------:R-:W-:Y:S01]  /*3380*/  LOP3.LUT R8, R8, 0x64006400, RZ, 0xfc, !PT ;  /* 0x6400640008087812 */ /* 0x000fe200078efcff */
[----:B------:R-:W-:Y:S01]  /*3390*/  HADD2 R48, R104.H0_H0, R99.H0_H0 ;  /* 0x2000006368307230 */ /* 0x000fe20000000800 */
[----:B------:R-:W-:-:S02]  /*33a0*/  LOP3.LUT R9, R9, 0x64006400, RZ, 0xfc, !PT ;  /* 0x6400640009097812 */ /* 0x000fc400078efcff */
[----:B------:R-:W-:Y:S02]  /*33b0*/  LOP3.LUT R27, R10, 0xf000f0, RZ, 0xc0, !PT ;  /* 0x00f000f00a1b7812 */ /* 0x000fe400078ec0ff */
[----:B------:R-:W-:Y:S01]  /*33c0*/  SHF.R.U32.HI R52, RZ, 0x8, R10 ;  /* 0x00000008ff347819 */ /* 0x000fe2000001160a */
[----:B------:R-:W-:Y:S01]  /*33d0*/  HADD2 R23, R9, -1032, -1032 ;  /* 0xe408e40809177430 */ /* 0x000fe20000000000 */
[C---:B------:R-:W-:Y:S02]  /*33e0*/  LOP3.LUT R10, R11.reuse, 0xf000f, RZ, 0xc0, !PT ;  /* 0x000f000f0b0a7812 */ /* 0x040fe400078ec0ff */
[----:B------:R-:W-:Y:S02]  /*33f0*/  LOP3.LUT R24, R24, 0x64006400, RZ, 0xfc, !PT ;  /* 0x6400640018187812 */ /* 0x000fe400078efcff */
[----:B------:R-:W-:Y:S01]  /*3400*/  LOP3.LUT R41, R11, 0xf000f0, RZ, 0xc0, !PT ;  /* 0x00f000f00b297812 */ /* 0x000fe200078ec0ff */
[----:B------:R-:W-:Y:S01]  /*3410*/  HADD2.F32 R36, -RZ, R23.H0_H0 ;  /* 0x20000017ff247230 */ /* 0x000fe20000004100 */
[----:B------:R-:W-:Y:S01]  /*3420*/  SHF.R.U32.HI R50, RZ, 0x8, R11 ;  /* 0x00000008ff327819 */ /* 0x000fe2000001160b */
[----:B------:R-:W-:Y:S01]  /*3430*/  HADD2 R11, R8, -1032, -1032 ;  /* 0xe408e408080b7430 */ /* 0x000fe20000000000 */
[----:B------:R-:W-:Y:S01]  /*3440*/  LOP3.LUT R10, R10, 0x64006400, RZ, 0xfc, !PT ;  /* 0x640064000a0a7812 */ /* 0x000fe200078efcff */
[----:B------:R-:W0:Y:S01]  /*3450*/  LDS.64 R8, [UR4+0x28] ;  /* 0x00002804ff087984 */ /* 0x000e220008000a00 */
[----:B------:R-:W-:Y:S01]  /*3460*/  HADD2 R24, R24, -1032, -1032 ;  /* 0xe408e40818187430 */ /* 0x000fe20000000000 */
[----:B------:R-:W-:Y:S01]  /*3470*/  LOP3.LUT R25, R25, 0x64006400, RZ, 0xfc, !PT ;  /* 0x6400640019197812 */ /* 0x000fe200078efcff */
[--C-:B------:R-:W-:Y:S01]  /*3480*/  HADD2.F32 R38, -RZ, R11.reuse.H0_H0 ;  /* 0x2000000bff267230 */ /* 0x100fe20000004100 */
[----:B------:R-:W-:Y:S01]  /*3490*/  LOP3.LUT R27, R27, 0x64006400, RZ, 0xfc, !PT ;  /* 0x640064001b1b7812 */ /* 0x000fe200078efcff */
[----:B------:R-:W-:Y:S01]  /*34a0*/  HADD2 R10, R10, -1032, -1032 ;  /* 0xe408e4080a0a7430 */ /* 0x000fe20000000000 */
[----:B------:R-:W-:Y:S01]  /*34b0*/  LOP3.LUT R41, R41, 0x64006400, RZ, 0xfc, !PT ;  /* 0x6400640029297812 */ /* 0x000fe200078efcff */
[--C-:B------:R-:W-:Y:S01]  /*34c0*/  HADD2.F32 R40, -RZ, R24.reuse.H0_H0 ;  /* 0x20000018ff287230 */ /* 0x100fe20000004100 */
[----:B------:R-:W-:Y:S01]  /*34d0*/  SHF.R.U32.HI R79, RZ, 0x8, R4 ;  /* 0x00000008ff4f7819 */ /* 0x000fe20000011604 */
[----:B------:R-:W-:Y:S01]  /*34e0*/  HADD2.F32 R39, -RZ, R24.H1_H1 ;  /* 0x30000018ff277230 */ /* 0x000fe20000004100 */
[----:B------:R-:W-:Y:S01]  /*34f0*/  FFMA.FTZ R24, R43, R36, RZ ;  /* 0x000000242b187223 */ /* 0x000fe200000100ff */
[----:B------:R-:W-:Y:S01]  /*3500*/  HADD2.F32 R37, -RZ, R11.H1_H1 ;  /* 0x3000000bff257230 */ /* 0x000fe20000004100 */
[----:B------:R-:W-:Y:S01]  /*3510*/  LOP3.LUT R11, R26, 0x64006400, RZ, 0xfc, !PT ;  /* 0x640064001a0b7812 */ /* 0x000fe200078efcff */
[--C-:B------:R-:W-:Y:S01]  /*3520*/  HADD2.F32 R29, -RZ, R10.reuse.H0_H0 ;  /* 0x2000000aff1d7230 */ /* 0x100fe20000004100 */
[----:B------:R-:W-:Y:S01]  /*3530*/  LOP3.LUT R64, R5, 0xf000f0, RZ, 0xc0, !PT ;  /* 0x00f000f005407812 */ /* 0x000fe200078ec0ff */
[----:B------:R-:W-:Y:S01]  /*3540*/  HADD2.F32 R28, -RZ, R10.H1_H1 ;  /* 0x3000000aff1c7230 */ /* 0x000fe20000004100 */
[----:B------:R-:W-:Y:S01]  /*3550*/  FFMA.FTZ R10, R40, R43, RZ ;  /* 0x0000002b280a7223 */ /* 0x000fe200000100ff */
[----:B------:R-:W-:Y:S01]  /*3560*/  HADD2.F32 R35, -RZ, R23.H1_H1 ;  /* 0x30000017ff237230 */ /* 0x000fe20000004100 */
[----:B------:R-:W-:Y:S01]  /*3570*/  FFMA.FTZ R23, R43, R38, RZ ;  /* 0x000000262b177223 */ /* 0x000fe200000100ff */
[-C--:B------:R-:W-:Y:S01]  /*3580*/  HFMA2 R26, R25, R30.reuse.H0_H0, -72, -72 ;  /* 0xd480d480191a7431 */ /* 0x080fe2000004001e */
[----:B------:R-:W-:Y:S01]  /*3590*/  FFMA.FTZ R42, R39, R22, R10 ;  /* 0x00000016272a7223 */ /* 0x000fe2000001000a */
[-C--:B------:R-:W-:Y:S01]  /*35a0*/  HFMA2 R11, R11, R30.reuse.H0_H0, -72, -72 ;  /* 0xd480d4800b0b7431 */ /* 0x080fe2000004001e */
[----:B------:R-:W-:Y:S01]  /*35b0*/  FFMA.FTZ R25, R43, R29, RZ ;  /* 0x0000001d2b197223 */ /* 0x000fe200000100ff */
[-C--:B------:R-:W-:Y:S01]  /*35c0*/  HFMA2 R10, R27, R30.reuse.H0_H0, -72, -72 ;  /* 0xd480d4801b0a7431 */ /* 0x080fe2000004001e */
[C---:B------:R-:W-:Y:S01]  /*35d0*/  FFMA.FTZ R43, R22.reuse, R37, R23 ;  /* 0x00000025162b7223 */ /* 0x040fe20000010017 */
[----:B------:R-:W-:Y:S01]  /*35e0*/  HFMA2 R41, R41, R30.H0_H0, -72, -72 ;  /* 0xd480d48029297431 */ /* 0x000fe2000004001e */
[C---:B------:R-:W-:Y:S01]  /*35f0*/  FFMA.FTZ R46, R22.reuse, R35, R24 ;  /* 0x00000023162e7223 */ /* 0x040fe20000010018 */
[----:B------:R-:W-:Y:S01]  /*3600*/  HADD2.F32 R27, -RZ, R26.H0_H0 ;  /* 0x2000001aff1b7230 */ /* 0x000fe20000004100 */
[----:B------:R-:W-:Y:S01]  /*3610*/  FFMA.FTZ R47, R22, R28, R25 ;  /* 0x0000001c162f7223 */ /* 0x000fe20000010019 */
[--C-:B------:R-:W-:Y:S01]  /*3620*/  HADD2.F32 R25, -RZ, R11.reuse.H0_H0 ;  /* 0x2000000bff197230 */ /* 0x100fe20000004100 */
[----:B------:R-:W-:Y:S01]  /*3630*/  SHF.R.U32.HI R78, RZ, 0x8, R5 ;  /* 0x00000008ff4e7819 */ /* 0x000fe20000011605 */
[----:B------:R-:W-:Y:S01]  /*3640*/  HADD2.F32 R24, -RZ, R11.H1_H1 ;  /* 0x3000000bff187230 */ /* 0x000fe20000004100 */
[----:B------:R-:W-:Y:S01]  /*3650*/  FFMA.FTZ R42, R27, R44, R42 ;  /* 0x0000002c1b2a7223 */ /* 0x000fe2000001002a */
[--C-:B------:R-:W-:Y:S01]  /*3660*/  HADD2.F32 R23, -RZ, R10.reuse.H0_H0 ;  /* 0x2000000aff177230 */ /* 0x100fe20000004100 */
[----:B------:R-:W-:Y:S01]  /*3670*/  FFMA.FTZ R43, R44, R25, R43 ;  /* 0x000000192c2b7223 */ /* 0x000fe2000001002b */
[--C-:B------:R-:W-:Y:S01]  /*3680*/  HADD2.F32 R11, -RZ, R41.reuse.H0_H0 ;  /* 0x20000029ff0b7230 */ /* 0x100fe20000004100 */
[----:B------:R-:W-:Y:S01]  /*3690*/  LOP3.LUT R66, R6, 0xf000f0, RZ, 0xc0, !PT ;  /* 0x00f000f006427812 */ /* 0x000fe200078ec0ff */
[----:B------:R-:W-:Y:S01]  /*36a0*/  HADD2.F32 R22, -RZ, R10.H1_H1 ;  /* 0x3000000aff167230 */ /* 0x000fe20000004100 */
[----:B------:R-:W-:Y:S01]  /*36b0*/  LOP3.LUT R67, R64, 0x64006400, RZ, 0xfc, !PT ;  /* 0x6400640040437812 */ /* 0x000fe200078efcff */
[----:B------:R-:W-:Y:S01]  /*36c0*/  HADD2.F32 R10, -RZ, R41.H1_H1 ;  /* 0x30000029ff0a7230 */ /* 0x000fe20000004100 */
[C---:B------:R-:W-:Y:S01]  /*36d0*/  FFMA.FTZ R41, R44.reuse, R23, R46 ;  /* 0x000000172c297223 */ /* 0x040fe2000001002e */
[----:B------:R-:W-:Y:S01]  /*36e0*/  HADD2.F32 R26, -RZ, R26.H1_H1 ;  /* 0x3000001aff1a7230 */ /* 0x000fe20000004100 */
[----:B------:R-:W-:Y:S01]  /*36f0*/  FFMA.FTZ R44, R44, R11, R47 ;  /* 0x0000000b2c2c7223 */ /* 0x000fe2000001002f */
[--C-:B0-----:R-:W-:Y:S01]  /*3700*/  HADD2.F32 R54, -RZ, R8.reuse.H1_H1 ;  /* 0x30000008ff367230 */ /* 0x101fe20000004100 */
        /* <DEDUP_REMOVED lines=8> */
[----:B------:R-:W-:Y:S01]  /*3790*/  HADD2.F32 R45, -RZ, R8.H0_H0 ;  /* 0x20000008ff2d7230 */ /* 0x000fe20000004100 */
        /* <DEDUP_REMOVED lines=26> */
[----:B------:R-:W-:Y:S01]  /*3940*/  FFMA.FTZ R60, R54, R46, R57 ;  /* 0x0000002e363c7223 */ /* 0x000fe20000010039 */
[----:B------:R-:W-:Y:S01]  /*3950*/  LOP3.LUT R53, R51, 0xf000f0, RZ, 0xc0, !PT ;  /* 0x00f000f033357812 */ /* 0x000fe200078ec0ff */
[----:B------:R-:W-:Y:S01]  /*3960*/  HADD2.F32 R49, -RZ, R63.H1_H1 ;  /* 0x3000003fff317230 */ /* 0x000fe20000004100 */
[----:B------:R-:W-:Y:S01]  /*3970*/  LOP3.LUT R51, R8, 0x64006400, RZ, 0xfc, !PT ;  /* 0x6400640008337812 */ /* 0x000fe200078efcff */
[----:B------:R-:W-:Y:S01]  /*3980*/  FFMA.FTZ R58, R45, R54, R56 ;  /* 0x000000362d3a7223 */ /* 0x000fe20000010038 */
[----:B------:R-:W0:Y:S01]  /*3990*/  LDS.64 R8, [UR4+0x30] ;  /* 0x00003004ff087984 */ /* 0x000e220008000a00 */
        /* <DEDUP_REMOVED lines=8> */
[-C--:B------:R-:W-:Y:S02]  /*3a20*/  HFMA2 R57, R57, R30.reuse.H0_H0, -72, -72 ;  /* 0xd480d48039397431 */ /* 0x080fe4000004001e */
[--C-:B------:R-:W-:Y:S02]  /*3a30*/  HADD2.F32 R51, -RZ, R52.reuse.H0_H0 ;  /* 0x20000034ff337230 */ /* 0x100fe40000004100 */
[----:B------:R-:W-:Y:S02]  /*3a40*/  HADD2.F32 R50, -RZ, R52.H1_H1 ;  /* 0x30000034ff327230 */ /* 0x000fe40000004100 */
[----:B------:R-:W-:Y:S01]  /*3a50*/  HADD2.F32 R52, -RZ, R53.H0_H0 ;  /* 0x20000035ff347230 */ /* 0x000fe20000004100 */
[----:B------:R-:W-:Y:S01]  /*3a60*/  FFMA.FTZ R85, R51, R59, R58 ;  /* 0x0000003b33557223 */ /* 0x000fe2000001003a */
[----:B------:R-:W-:Y:S01]  /*3a70*/  HADD2.F32 R54, -RZ, R55.H0_H0 ;  /* 0x20000037ff367230 */ /* 0x000fe20000004100 */
[----:B------:R-:W-:Y:S01]  /*3a80*/  LOP3.LUT R58, R4, 0xf000f, RZ, 0xc0, !PT ;  /* 0x000f000f043a7812 */ /* 0x000fe200078ec0ff */
        /* <DEDUP_REMOVED lines=19> */
[----:B------:R-:W-:Y:S01]  /*3bc0*/  HFMA2 R67, R67, R30.H0_H0, -72, -72 ;  /* 0xd480d48043437431 */ /* 0x000fe2000004001e */
[----:B------:R-:W-:Y:S01]  /*3bd0*/  LOP3.LUT R4, R4, 0x64006400, RZ, 0xfc, !PT ;  /* 0x6400640004047812 */ /* 0x000fe200078efcff */
[--C-:B0-----:R-:W-:Y:S01]  /*3be0*/  HADD2.F32 R71, -RZ, R8.reuse.H0_H0 ;  /* 0x20000008ff477230 */ /* 0x101fe20000004100 */
[----:B------:R-:W-:Y:S01]  /*3bf0*/  LOP3.LUT R5, R5, 0x64006400, RZ, 0xfc, !PT ;  /* 0x6400640005057812 */ /* 0x000fe200078efcff */
[----:B------:R-:W-:Y:S01]  /*3c00*/  HADD2.F32 R70, -RZ, R8.H1_H1 ;  /* 0x30000008ff467230 */ /* 0x000fe20000004100 */
[----:B------:R-:W-:Y:S01]  /*3c10*/  LOP3.LUT R65, R62, 0x64006400, RZ, 0xfc, !PT ;  /* 0x640064003e417812 */ /* 0x000fe200078efcff */
[----:B------:R-:W-:Y:S01]  /*3c20*/  HADD2 R60, R4, -1032, -1032 ;  /* 0xe408e408043c7430 */ /* 0x000fe20000000000 */
[----:B------:R-:W-:Y:S01]  /*3c30*/  SHF.R.U32.HI R6, RZ, 0x8, R6 ;  /* 0x00000008ff067819 */ /* 0x000fe20000011606 */
[----:B------:R-:W-:Y:S01]  /*3c40*/  HADD2 R61, R5, -1032, -1032 ;  /* 0xe408e408053d7430 */ /* 0x000fe20000000000 */
[----:B------:R-:W-:Y:S01]  /*3c50*/  SHF.R.U32.HI R7, RZ, 0x8, R7 ;  /* 0x00000008ff077819 */ /* 0x000fe20000011607 */
[--C-:B------:R-:W-:Y:S01]  /*3c60*/  HADD2.F32 R75, -RZ, R9.reuse.H0_H0 ;  /* 0x20000009ff4b7230 */ /* 0x100fe20000004100 */
[----:B------:R-:W0:Y:S01]  /*3c70*/  LDS.64 R4, [UR4+0x38] ;  /* 0x00003804ff047984 */ /* 0x000e220008000a00 */
[----:B------:R-:W-:Y:S01]  /*3c80*/  HADD2.F32 R72, -RZ, R9.H1_H1 ;  /* 0x30000009ff487230 */ /* 0x000fe20000004100 */
[----:B------:R-:W-:Y:S01]  /*3c90*/  FMUL.FTZ R87, R32, R87 ;  /* 0x0000005720577220 */ /* 0x000fe20000410000 */
[--C-:B------:R-:W-:Y:S01]  /*3ca0*/  HADD2.F32 R8, -RZ, R58.reuse.H0_H0 ;  /* 0x2000003aff087230 */ /* 0x100fe20000004100 */
[----:B------:R-:W-:Y:S01]  /*3cb0*/  FMUL.FTZ R88, R31, R88 ;  /* 0x000000581f587220 */ /* 0x000fe20000410000 */
[----:B------:R-:W-:-:S02]  /*3cc0*/  HADD2.F32 R9, -RZ, R58.H1_H1 ;  /* 0x3000003aff097230 */ /* 0x000fc40000004100 */
[--C-:B------:R-:W-:Y:S01]  /*3cd0*/  HADD2.F32 R58, -RZ, R60.reuse.H0_H0 ;  /* 0x2000003cff3a7230 */ /* 0x100fe20000004100 */
[----:B------:R-:W-:Y:S01]  /*3ce0*/  FFMA.FTZ R64, R8, R71, RZ ;  /* 0x0000004708407223 */ /* 0x000fe200000100ff */
[----:B------:R-:W-:Y:S01]  /*3cf0*/  HADD2.F32 R59, -RZ, R60.H1_H1 ;  /* 0x3000003cff3b7230 */ /* 0x000fe20000004100 */
[----:B------:R-:W-:Y:S01]  /*3d00*/  F2FP.PACK_AB R87, RZ, R87 ;  /* 0x00000057ff57723e */ /* 0x000fe200000000ff */
[----:B------:R-:W-:Y:S01]  /*3d10*/  HADD2.F32 R60, -RZ, R61.H0_H0 ;  /* 0x2000003dff3c7230 */ /* 0x000fe20000004100 */
[----:B------:R-:W-:Y:S01]  /*3d20*/  FFMA.FTZ R73, R9, R70, R64 ;  /* 0x0000004609497223 */ /* 0x000fe20000010040 */
[--C-:B------:R-:W-:Y:S01]  /*3d30*/  HADD2.F32 R62, -RZ, R63.reuse.H0_H0 ;  /* 0x2000003fff3e7230 */ /* 0x100fe20000004100 */
[----:B------:R-:W-:Y:S01]  /*3d40*/  F2FP.PACK_AB R88, RZ, R88 ;  /* 0x00000058ff58723e */ /* 0x000fe200000000ff */
[-C--:B------:R-:W-:Y:S01]  /*3d50*/  HFMA2 R80, R65, R30.reuse.H0_H0, -72, -72 ;  /* 0xd480d48041507431 */ /* 0x080fe2000004001e */
[C---:B------:R-:W-:Y:S01]  /*3d60*/  FFMA.FTZ R65, R71.reuse, R58, RZ ;  /* 0x0000003a47417223 */ /* 0x040fe200000100ff */
[----:B------:R-:W-:Y:S01]  /*3d70*/  HADD2.F32 R63, -RZ, R63.H1_H1 ;  /* 0x3000003fff3f7230 */ /* 0x000fe20000004100 */
[C---:B------:R-:W-:Y:S01]  /*3d80*/  FFMA.FTZ R66, R71.reuse, R60, RZ ;  /* 0x0000003c47427223 */ /* 0x040fe200000100ff */
[----:B------:R-:W-:Y:S01]  /*3d90*/  HADD2.F32 R61, -RZ, R61.H1_H1 ;  /* 0x3000003dff3d7230 */ /* 0x000fe20000004100 */
[----:B------:R-:W-:Y:S01]  /*3da0*/  FFMA.FTZ R71, R71, R62, RZ ;  /* 0x0000003e47477223 */ /* 0x000fe200000100ff */
[----:B------:R-:W-:Y:S01]  /*3db0*/  HFMA2 R69, R69, R30.H0_H0, -72, -72 ;  /* 0xd480d48045457431 */ /* 0x000fe2000004001e */
[C---:B------:R-:W-:Y:S01]  /*3dc0*/  FFMA.FTZ R74, R70.reuse, R59, R65 ;  /* 0x0000003b464a7223 */ /* 0x040fe20000010041 */
[----:B------:R-:W-:Y:S01]  /*3dd0*/  HADD2.F32 R64, -RZ, R80.H0_H0 ;  /* 0x20000050ff407230 */ /* 0x000fe20000004100 */
[----:B------:R-:W-:Y:S01]  /*3de0*/  FFMA.FTZ R77, R70, R63, R71 ;  /* 0x0000003f464d7223 */ /* 0x000fe20000010047 */
[----:B------:R-:W-:Y:S01]  /*3df0*/  LOP3.LUT R71, R68, 0x64006400, RZ, 0xfc, !PT ;  /* 0x6400640044477812 */ /* 0x000fe200078efcff */
[----:B------:R-:W-:Y:S01]  /*3e00*/  FFMA.FTZ R76, R70, R61, R66 ;  /* 0x0000003d464c7223 */ /* 0x000fe20000010042 */
[----:B------:R-:W-:Y:S01]  /*3e10*/  HADD2.F32 R66, -RZ, R67.H0_H0 ;  /* 0x20000043ff427230 */ /* 0x000fe20000004100 */
[----:B------:R-:W-:Y:S01]  /*3e20*/  FFMA.FTZ R73, R64, R75, R73 ;  /* 0x0000004b40497223 */ /* 0x000fe20000010049 */
[----:B------:R-:W-:-:S02]  /*3e30*/  HADD2.F32 R68, -RZ, R69.H0_H0 ;  /* 0x20000045ff447230 */ /* 0x000fc40000004100 */
[----:B------:R-:W-:Y:S01]  /*3e40*/  HFMA2 R71, R71, R30.H0_H0, -72, -72 ;  /* 0xd480d48047477431 */ /* 0x000fe2000004001e */
[C---:B------:R-:W-:Y:S01]  /*3e50*/  FFMA.FTZ R74, R75.reuse, R66, R74 ;  /* 0x000000424b4a7223 */ /* 0x040fe2000001004a */
[----:B------:R-:W-:Y:S01]  /*3e60*/  HADD2.F32 R65, -RZ, R80.H1_H1 ;  /* 0x30000050ff417230 */ /* 0x000fe20000004100 */
[C---:B------:R-:W-:Y:S01]  /*3e70*/  FFMA.FTZ R76, R75.reuse, R68, R76 ;  /* 0x000000444b4c7223 */ /* 0x040fe2000001004c */
[----:B------:R-:W-:Y:S02]  /*3e80*/  HADD2.F32 R67, -RZ, R67.H1_H1 ;  /* 0x30000043ff437230 */ /* 0x000fe40000004100 */
[----:B------:R-:W-:Y:S02]  /*3e90*/  HADD2.F32 R70, -RZ, R71.H0_H0 ;  /* 0x20000047ff467230 */ /* 0x000fe40000004100 */
        /* <DEDUP_REMOVED lines=31> */
[----:B------:R-:W-:Y:S01]  /*4090*/  LOP3.LUT R80, R7, 0xf000f0, RZ, 0xc0, !PT ;  /* 0x00f000f007507812 */ /* 0x000fe200078ec0ff */
[----:B------:R-:W-:Y:S01]  /*40a0*/  FFMA.FTZ R84, R72, R76, R77 ;  /* 0x0000004c48547223 */ /* 0x000fe2000001004d */
        /* <DEDUP_REMOVED lines=8> */
[----:B------:R-:W-:Y:S01]  /*4130*/  FFMA.FTZ R84, R76, R83, R84 ;  /* 0x000000534c547223 */ /* 0x000fe20000010054 */
[-C--:B------:R-:W-:Y:S01]  /*4140*/  HFMA2 R94, R81, R30.reuse.H0_H0, -72, -72 ;  /* 0xd480d480515e7431 */ /* 0x080fe2000004001e */
[C---:B------:R-:W-:Y:S01]  /*4150*/  FFMA.FTZ R91, R83.reuse, R78, R91 ;  /* 0x0000004e535b7223 */ /* 0x040fe2000001005b */
[-C--:B------:R-:W-:Y:S02]  /*4160*/  HFMA2 R6, R79, R30.reuse.H0_H0, -72, -72 ;  /* 0xd480d4804f067431 */ /* 0x080fe4000004001e */
[-C--:B------:R-:W-:Y:S01]  /*4170*/  HFMA2 R93, R7, R30.reuse.H0_H0, -72, -72 ;  /* 0xd480d480075d7431 */ /* 0x080fe2000004001e */
[----:B------:R-:W-:Y:S01]  /*4180*/  FFMA.FTZ R7, R83, R77, R90 ;  /* 0x0000004d53077223 */ /* 0x000fe2000001005a */
[----:B------:R-:W-:Y:S02]  /*4190*/  HFMA2 R96, R89, R30.H0_H0, -72, -72 ;  /* 0xd480d48059607431 */ /* 0x000fe4000004001e */
[----:B------:R-:W-:-:S02]  /*41a0*/  HADD2.F32 R30, -RZ, R95.H1_H1 ;  /* 0x3000005fff1e7230 */ /* 0x000fc40000004100 */
[----:B------:R-:W-:Y:S02]  /*41b0*/  HADD2.F32 R81, -RZ, R94.H0_H0 ;  /* 0x2000005eff517230 */ /* 0x000fe40000004100 */
[----:B------:R-:W-:Y:S01]  /*41c0*/  HADD2.F32 R82, -RZ, R96.H0_H0 ;  /* 0x20000060ff527230 */ /* 0x000fe20000004100 */
[----:B------:R-:W-:Y:S01]  /*41d0*/  FFMA.FTZ R83, R83, R30, R92 ;  /* 0x0000001e53537223 */ /* 0x000fe2000001005c */
[--C-:B------:R-:W-:Y:S01]  /*41e0*/  HADD2.F32 R79, -RZ, R6.reuse.H0_H0 ;  /* 0x20000006ff4f7230 */ /* 0x100fe20000004100 */
[C---:B------:R-:W-:Y:S01]  /*41f0*/  FFMA.FTZ R92, R4.reuse, R81, R91 ;  /* 0x00000051045c7223 */ /* 0x040fe2000001005b */
[----:B------:R-:W-:Y:S01]  /*4200*/  HADD2.F32 R80, -RZ, R93.H0_H0 ;  /* 0x2000005dff507230 */ /* 0x000fe20000004100 */
[C---:B------:R-:W-:Y:S01]  /*4210*/  FFMA.FTZ R91, R4.reuse, R82, R83 ;  /* 0x00000052045b7223 */ /* 0x040fe20000010053 */
[----:B------:R-:W-:Y:S01]  /*4220*/  HADD2.F32 R5, -RZ, R5.H1_H1 ;  /* 0x30000005ff057230 */ /* 0x000fe20000004100 */
[----:B------:R-:W-:Y:S01]  /*4230*/  FFMA.FTZ R90, R79, R4, R84 ;  /* 0x000000044f5a7223 */ /* 0x000fe20000010054 */
[----:B------:R-:W-:Y:S01]  /*4240*/  HADD2.F32 R83, -RZ, R6.H1_H1 ;  /* 0x30000006ff537230 */ /* 0x000fe20000004100 */
[----:B------:R-:W-:Y:S01]  /*4250*/  FFMA.FTZ R89, R4, R80, R7 ;  /* 0x0000005004597223 */ /* 0x000fe20000010007 */
[----:B------:R-:W-:Y:S01]  /*4260*/  HADD2.F32 R84, -RZ, R93.H1_H1 ;  /* 0x3000005dff547230 */ /* 0x000fe20000004100 */
[C---:B------:R-:W-:Y:S01]  /*4270*/  FMUL.FTZ R4, R34.reuse, R85 ;  /* 0x0000005522047220 */ /* 0x040fe20000410000 */
[----:B------:R-:W-:Y:S01]  /*4280*/  HADD2.F32 R85, -RZ, R94.H1_H1 ;  /* 0x3000005eff557230 */ /* 0x000fe20000004100 */
[----:B------:R-:W-:Y:S01]  /*4290*/  FMUL.FTZ R6, R33, R86 ;  /* 0x0000005621067220 */ /* 0x000fe20000410000 */
[----:B------:R-:W-:Y:S01]  /*42a0*/  HADD2.F32 R86, -RZ, R96.H1_H1 ;  /* 0x30000060ff567230 */ /* 0x000fe20000004100 */
[----:B------:R-:W-:Y:S01]  /*42b0*/  FFMA.FTZ R7, R83, R5, R90 ;  /* 0x0000000553077223 */ /* 0x000fe2000001005a */
[----:B------:R-:W-:Y:S01]  /*42c0*/  F2FP.PACK_AB R4, RZ, R4 ;  /* 0x00000004ff04723e */ /* 0x000fe200000000ff */
[C---:B------:R-:W-:Y:S01]  /*42d0*/  FFMA.FTZ R90, R5.reuse, R84, R89 ;  /* 0x00000054055a7223 */ /* 0x040fe20000010059 */
[----:B------:R-:W-:Y:S01]  /*42e0*/  F2FP.PACK_AB R6, RZ, R6 ;  /* 0x00000006ff06723e */ /* 0x000fe200000000ff */
[C---:B------:R-:W-:Y:S01]  /*42f0*/  FFMA.FTZ R89, R5.reuse, R85, R92 ;  /* 0x0000005505597223 */ /* 0x040fe2000001005c */
[----:B------:R-:W-:Y:S01]  /*4300*/  HADD2 R100, R87.H0_H0, R100.H0_H0 ;  /* 0x2000006457647230 */ /* 0x000fe20000000800 */
[----:B------:R-:W-:Y:S01]  /*4310*/  FFMA.FTZ R92, R5, R86, R91 ;  /* 0x00000056055c7223 */ /* 0x000fe2000001005b */
[----:B------:R-:W-:Y:S01]  /*4320*/  HADD2 R101, R88.H0_H0, R101.H0_H0 ;  /* 0x2000006558657230 */ /* 0x000fe20000000800 */
[----:B------:R-:W-:Y:S01]  /*4330*/  FMUL.FTZ R7, R34, R7 ;  /* 0x0000000722077220 */ /* 0x000fe20000410000 */
[----:B------:R-:W-:Y:S01]  /*4340*/  HADD2 R48, R4.H0_H0, R48.H0_H0 ;  /* 0x2000003004307230 */ /* 0x000fe20000000800 */
[----:B------:R-:W-:Y:S01]  /*4350*/  FMUL.FTZ R90, R33, R90 ;  /* 0x0000005a215a7220 */ /* 0x000fe20000410000 */
[----:B------:R-:W-:Y:S01]  /*4360*/  HADD2 R103, R6.H0_H0, R103.H0_H0 ;  /* 0x2000006706677230 */ /* 0x000fe20000000800 */
[----:B------:R-:W-:Y:S01]  /*4370*/  FMUL.FTZ R89, R32, R89 ;  /* 0x0000005920597220 */ /* 0x000fe20000410000 */
[----:B------:R-:W-:Y:S01]  /*4380*/  F2FP.PACK_AB R88, RZ, R7 ;  /* 0x00000007ff58723e */ /* 0x000fe200000000ff */
[----:B------:R-:W-:Y:S01]  /*4390*/  FMUL.FTZ R92, R31, R92 ;  /* 0x0000005c1f5c7220 */ /* 0x000fe20000410000 */
[----:B------:R-:W-:-:S02]  /*43a0*/  F2FP.PACK_AB R90, RZ, R90 ;  /* 0x0000005aff5a723e */ /* 0x000fc400000000ff */
[----:B------:R-:W-:Y:S02]  /*43b0*/  F2FP.PACK_AB R87, RZ, R89 ;  /* 0x00000059ff57723e */ /* 0x000fe400000000ff */
[----:B------:R-:W-:Y:S02]  /*43c0*/  F2FP.PACK_AB R92, RZ, R92 ;  /* 0x0000005cff5c723e */ /* 0x000fe400000000ff */
[----:B------:R-:W-:Y:S02]  /*43d0*/  PRMT R88, R88, 0x5410, R90 ;  /* 0x0000541058587816 */ /* 0x000fe4000000005a */
[----:B------:R-:W-:Y:S01]  /*43e0*/  PRMT R87, R87, 0x5410, R92 ;  /* 0x0000541057577816 */ /* 0x000fe2000000005c */
        /* <DEDUP_REMOVED lines=71> */
[----:B-1----:R-:W-:Y:S01]  /*4860*/  HADD2.F32 R4, -RZ, R7.H1_H1 ;  /* 0x30000007ff047230 */ /* 0x002fe20000004100 */
        /* <DEDUP_REMOVED lines=39> */
.L_x_1216:
        /* <DEDUP_REMOVED lines=73> */
[-C--:B------:R-:W-:Y:S02]  /*4f70*/  FFMA.FTZ R58, R59, R6.reuse, R58 ;  /* 0x000000063b3a7223 */ /* 0x080fe4000001003a */
[-C--:B------:R-:W-:Y:S02]  /*4f80*/  FFMA.FTZ R60, R61, R6.reuse, R60 ;  /* 0x000000063d3c7223 */ /* 0x080fe4000001003c */
[----:B------:R-:W-:Y:S01]  /*4f90*/  FFMA.FTZ R11, R63, R6, R11 ;  /* 0x000000063f0b7223 */ /* 0x000fe2000001000b */
[----:B------:R-:W-:Y:S01]  /*4fa0*/  HADD2.F32 R6, -RZ, R4.H0_H0 ;  /* 0x20000004ff067230 */ /* 0x000fe20000004100 */
        /* <DEDUP_REMOVED lines=38> */
.L_x_1213:
[----:B------:R-:W-:Y:S01]  /*5210*/  IADD3 R14, R14, 0x20, RZ ;  /* 0x000000200e0e7810 */ /* 0x000fe20007ffe0ff */
[----:B------:R-:W-:Y:S01]  /*5220*/  IMAD.MOV.U32 R5, RZ, RZ, c[0x0][0x18c] ;  /* 0x00006300ff057624 */ /* 0x000fe200078e00ff */
[----:B------:R-:W-:Y:S02]  /*5230*/  UIADD3 UR4, UR4, 0x40, URZ ;  /* 0x0000004004047890 */ /* 0x000fe4000fffe03f */
[C---:B------:R-:W-:Y:S01]  /*5240*/  ISETP.GE.AND P0, PT, R14.reuse, c[0x0][0x1b4], PT ;  /* 0x00006d000e007a0c */ /* 0x040fe20003f06270 */
[----:B------:R-:W-:Y:S01]  /*5250*/  IMAD.WIDE R20, R5, 0x10, R20 ;  /* 0x0000001005147825 */ /* 0x000fe200078e0214 */
[----:B------:R-:W-:-:S13]  /*5260*/  ISETP.LT.AND P2, PT, R14, R13, PT ;  /* 0x0000000d0e00720c */ /* 0x000fda0003f41270 */
[----:B------:R-:W-:Y:S05]  /*5270*/  @!P0 BRA P2, `(.L_x_1217) ;  /* 0xffffbf7000008947 */ /* 0x000fea000103ffff */
.L_x_1212:
[----:B------:R-:W-:-:S04]  /*5280*/  ISETP.GE.AND P0, PT, R14, R13, PT ;  /* 0x0000000d0e00720c */ /* 0x000fc80003f06270 */
[----:B------:R-:W-:-:S13]  /*5290*/  ISETP.GE.OR P0, PT, R14, c[0x0][0x1b8], P0 ;  /* 0x00006e000e007a0c */ /* 0x000fda0000706670 */
[----:B------:R-:W-:Y:S05]  /*52a0*/  @P0 BRA `(.L_x_1218) ;  /* 0x00001e4000000947 */ /* 0x000fea0003800000 */
.L_x_1220:
[----:B------:R-:W-:Y:S01]  /*52b0*/  ISETP.NE.AND P0, PT, R14, R19, PT ;  /* 0x000000130e00720c */ /* 0x000fe20003f05270 */
[----:B------:R-:W-:-:S12]  /*52c0*/  IMAD.MOV.U32 R33, RZ, RZ, c[0x0][0x18c] ;  /* 0x00006300ff217624 */ /* 0x000fd800078e00ff */
[----:B------:R-:W-:Y:S01]  /*52d0*/  @!P0 IADD3 R18, R18, 0x1, RZ ;  /* 0x0000000112128810 */ /* 0x000fe20007ffe0ff */
[----:B------:R-:W-:Y:S01]  /*52e0*/  @!P0 IMAD.MOV.U32 R5, RZ, RZ, 0x2 ;  /* 0x00000002ff058424 */ /* 0x000fe200078e00ff */
[----:B------:R-:W-:-:S03]  /*52f0*/  @!P0 LEA R4, R14, 0x1, 0x1 ;  /* 0x000000010e048811 */ /* 0x000fc600078e08ff */
[----:B------:R-:W-:Y:S02]  /*5300*/  @!P0 IMAD R24, R18, 0x8, R1 ;  /* 0x0000000812188824 */ /* 0x000fe400078e0201 */
        /* <DEDUP_REMOVED lines=17> */
[----:B------:R-:W-:Y:S01]  /*5420*/  IMAD.MOV.U32 R35, RZ, RZ, 0x2400 ;  /* 0x00002400ff237424 */ /* 0x000fe200078e00ff */
[----:B------:R-:W-:-:S02]  /*5430*/  LOP3.LUT R34, R21, 0x380038, RZ, 0xc0, !PT ;  /* 0x0038003815227812 */ /* 0x000fc400078ec0ff */
[----:B------:R-:W-:Y:S02]  /*5440*/  SHF.R.U32.HI R69, RZ, 0x6, R21 ;  /* 0x00000006ff457819 */ /* 0x000fe40000011615 */
[----:B------:R-:W-:Y:S02]  /*5450*/  LOP3.LUT R75, R21, 0x70007, RZ, 0xc0, !PT ;  /* 0x00070007154b7812 */ /* 0x000fe400078ec0ff */
[----:B------:R-:W-:Y:S02]  /*5460*/  SHF.R.U32.HI R21, RZ, 0xe, R8 ;  /* 0x0000000eff157819 */ /* 0x000fe40000011608 */
[----:B------:R-:W-:Y:S02]  /*5470*/  LOP3.LUT R24, R24, 0x10001, RZ, 0xc0, !PT ;  /* 0x0001000118187812 */ /* 0x000fe400078ec0ff */
[----:B------:R-:W-:Y:S02]  /*5480*/  SHF.R.U32.HI R26, RZ, 0xf, R22 ;  /* 0x0000000fff1a7819 */ /* 0x000fe40000011616 */
[----:B------:R-:W-:-:S02]  /*5490*/  SHF.R.U32.HI R27, RZ, 0xf, R23 ;  /* 0x0000000fff1b7819 */ /* 0x000fc40000011617 */
[C---:B------:R-:W-:Y:S02]  /*54a0*/  LOP3.LUT R32, R20.reuse, 0x380038, RZ, 0xc0, !PT ;  /* 0x0038003814207812 */ /* 0x040fe400078ec0ff */
[----:B------:R-:W-:Y:S02]  /*54b0*/  SHF.R.U32.HI R67, RZ, 0x6, R20 ;  /* 0x00000006ff437819 */ /* 0x000fe40000011614 */
[----:B------:R-:W-:Y:S02]  /*54c0*/  LOP3.LUT R77, R20, 0x70007, RZ, 0xc0, !PT ;  /* 0x00070007144d7812 */ /* 0x000fe400078ec0ff */
[----:B------:R-:W-:Y:S02]  /*54d0*/  LOP3.LUT R21, R24, 0x20002, R21, 0xf8, !PT ;  /* 0x0002000218157812 */ /* 0x000fe400078ef815 */
[----:B------:R-:W-:Y:S02]  /*54e0*/  LOP3.LUT R36, R22, 0x380038, RZ, 0xc0, !PT ;  /* 0x0038003816247812 */ /* 0x000fe400078ec0ff */
[----:B------:R-:W-:-:S02]  /*54f0*/  LOP3.LUT R38, R23, 0x380038, RZ, 0xc0, !PT ;  /* 0x0038003817267812 */ /* 0x000fc400078ec0ff */
[----:B------:R-:W-:Y:S02]  /*5500*/  SHF.R.U32.HI R73, RZ, 0x6, R23 ;  /* 0x00000006ff497819 */ /* 0x000fe40000011617 */
[----:B------:R-:W-:Y:S02]  /*5510*/  LOP3.LUT R81, R23, 0x70007, RZ, 0xc0, !PT ;  /* 0x0007000717517812 */ /* 0x000fe400078ec0ff */
[C---:B------:R-:W-:Y:S02]  /*5520*/  LOP3.LUT R20, R8.reuse, 0x380038, RZ, 0xc0, !PT ;  /* 0x0038003808147812 */ /* 0x040fe400078ec0ff */
[----:B------:R-:W-:Y:S02]  /*5530*/  SHF.R.U32.HI R80, RZ, 0x6, R8 ;  /* 0x00000006ff507819 */ /* 0x000fe40000011608 */
[----:B------:R-:W-:Y:S02]  /*5540*/  LOP3.LUT R72, R8, 0x70007, RZ, 0xc0, !PT ;  /* 0x0007000708487812 */ /* 0x000fe400078ec0ff */
[----:B------:R-:W-:-:S02]  /*5550*/  SHF.R.U32.HI R8, RZ, 0xe, R9 ;  /* 0x0000000eff087819 */ /* 0x000fc40000011609 */
[----:B------:R-:W-:Y:S02]  /*5560*/  SHF.R.U32.HI R23, RZ, 0xe, R10 ;  /* 0x0000000eff177819 */ /* 0x000fe4000001160a */
[----:B------:R-:W-:Y:S02]  /*5570*/  SHF.R.U32.HI R42, RZ, 0xe, R11 ;  /* 0x0000000eff2a7819 */ /* 0x000fe4000001160b */
[----:B------:R-:W-:Y:S02]  /*5580*/  LOP3.LUT R25, R25, 0x10001, RZ, 0xc0, !PT ;  /* 0x0001000119197812 */ /* 0x000fe400078ec0ff */
[----:B------:R-:W-:Y:S02]  /*5590*/  LOP3.LUT R26, R26, 0x10001, RZ, 0xc0, !PT ;  /* 0x000100011a1a7812 */ /* 0x000fe400078ec0ff */
[----:B------:R-:W-:Y:S02]  /*55a0*/  LOP3.LUT R27, R27, 0x10001, RZ, 0xc0, !PT ;  /* 0x000100011b1b7812 */ /* 0x000fe400078ec0ff */
[----:B------:R-:W-:-:S02]  /*55b0*/  SHF.R.U32.HI R71, RZ, 0x6, R22 ;  /* 0x00000006ff477819 */ /* 0x000fc40000011616 */
[----:B------:R-:W-:Y:S02]  /*55c0*/  LOP3.LUT R79, R22, 0x70007, RZ, 0xc0, !PT ;  /* 0x00070007164f7812 */ /* 0x000fe400078ec0ff */
[----:B------:R-:W-:Y:S02]  /*55d0*/  LOP3.LUT R22, R9, 0x380038, RZ, 0xc0, !PT ;  /* 0x0038003809167812 */ /* 0x000fe400078ec0ff */
[----:B------:R-:W-:Y:S02]  /*55e0*/  LOP3.LUT R25, R25, 0x20002, R8, 0xf8, !PT ;  /* 0x0002000219197812 */ /* 0x000fe400078ef808 */
[----:B------:R-:W-:Y:S02]  /*55f0*/  LOP3.LUT R37, R26, 0x20002, R23, 0xf8, !PT ;  /* 0x000200021a257812 */ /* 0x000fe400078ef817 */
[----:B------:R-:W-:Y:S02]  /*5600*/  LOP3.LUT R41, R27, 0x20002, R42, 0xf8, !PT ;  /* 0x000200021b297812 */ /* 0x000fe400078ef82a */
[----:B------:R-:W-:-:S02]  /*5610*/  LOP3.LUT R65, R20, 0x64006400, RZ, 0xfc, !PT ;  /* 0x6400640014417812 */ /* 0x000fc400078efcff */
[----:B------:R-:W-:Y:S02]  /*5620*/  SHF.R.U32.HI R82, RZ, 0x6, R9 ;  /* 0x00000006ff527819 */ /* 0x000fe40000011609 */
[----:B------:R-:W-:Y:S01]  /*5630*/  LOP3.LUT R74, R9, 0x70007, RZ, 0xc0, !PT ;  /* 0x00070007094a7812 */ /* 0x000fe200078ec0ff */
[----:B------:R-:W-:Y:S01]  /*5640*/  HFMA2 R65, R65, R40.H0_H0, -132, -132 ;  /* 0xd820d82041417431 */ /* 0x000fe20000040028 */
[----:B------:R-:W-:Y:S02]  /*5650*/  SHF.R.U32.HI R84, RZ, 0x6, R10 ;  /* 0x00000006ff547819 */ /* 0x000fe4000001160a */
[----:B------:R-:W-:Y:S02]  /*5660*/  LOP3.LUT R20, R71, 0x380038, RZ, 0xc0, !PT ;  /* 0x0038003847147812 */ /* 0x000fe400078ec0ff */
[C---:B------:R-:W-:Y:S02]  /*5670*/  LOP3.LUT R9, R10.reuse, 0x380038, RZ, 0xc0, !PT ;  /* 0x003800380a097812 */ /* 0x040fe400078ec0ff */
[----:B------:R-:W-:-:S02]  /*5680*/  LOP3.LUT R76, R10, 0x70007, RZ, 0xc0, !PT ;  /* 0x000700070a4c7812 */ /* 0x000fc400078ec0ff */
[C---:B------:R-:W-:Y:S02]  /*5690*/  LOP3.LUT R10, R11.reuse, 0x380038, RZ, 0xc0, !PT ;  /* 0x003800380b0a7812 */ /* 0x040fe400078ec0ff */
[----:B------:R-:W-:Y:S02]  /*56a0*/  SHF.R.U32.HI R86, RZ, 0x6, R11 ;  /* 0x00000006ff567819 */ /* 0x000fe4000001160b */
        /* <DEDUP_REMOVED lines=17> */
[----:B------:R-:W-:Y:S01]  /*57c0*/  LOP3.LUT R81, R81, 0x64006400, RZ, 0xfc, !PT ;  /* 0x6400640051517812 */ /* 0x000fe200078efcff */
[----:B------:R-:W-:Y:S01]  /*57d0*/  HFMA2 R55, R55, R40.H0_H0, -132, -132 ;  /* 0xd820d82037377431 */ /* 0x000fe20000040028 */
[----:B------:R-:W-:Y:S02]  /*57e0*/  LOP3.LUT R74, R74, 0x64006400, RZ, 0xfc, !PT ;  /* 0x640064004a4a7812 */ /* 0x000fe400078efcff */
[----:B------:R-:W-:Y:S02]  /*57f0*/  LOP3.LUT R72, R72, 0x64006400, RZ, 0xfc, !PT ;  /* 0x6400640048487812 */ /* 0x000fe400078efcff */
[----:B------:R-:W-:Y:S02]  /*5800*/  ISETP.GE.AND P0, PT, R12, 0x2, PT ;  /* 0x000000020c00780c */ /* 0x000fe40003f06270 */
[----:B--2---:R-:W-:-:S02]  /*5810*/  SHF.R.U32.HI R88, RZ, 0xd, R4 ;  /* 0x0000000dff587819 */ /* 0x004fc40000011604 */
[----:B------:R-:W-:Y:S02]  /*5820*/  LOP3.LUT R8, R4, 0x380038, RZ, 0xc0, !PT ;  /* 0x0038003804087812 */ /* 0x000fe400078ec0ff */
[----:B------:R-:W-:Y:S02]  /*5830*/  LOP3.LUT R88, R21, 0x40004, R88, 0xf8, !PT ;  /* 0x0004000415587812 */ /* 0x000fe400078ef858 */
[----:B------:R-:W-:Y:S02]  /*5840*/  LOP3.LUT R21, R36, 0x64006400, RZ, 0xfc, !PT ;  /* 0x6400640024157812 */ /* 0x000fe400078efcff */
[----:B------:R-:W-:Y:S02]  /*5850*/  SHF.R.U32.HI R27, RZ, 0x6, R4 ;  /* 0x00000006ff1b7819 */ /* 0x000fe40000011604 */
[----:B------:R-:W-:Y:S01]  /*5860*/  LOP3.LUT R83, R4, 0x70007, RZ, 0xc0, !PT ;  /* 0x0007000704537812 */ /* 0x000fe200078ec0ff */
[----:B------:R-:W-:Y:S01]  /*5870*/  HFMA2 R66, R21, R40.H0_H0, -132, -132 ;  /* 0xd820d82015427431 */ /* 0x000fe20000040028 */
[----:B------:R-:W-:-:S02]  /*5880*/  SHF.R.U32.HI R24, RZ, 0xd, R5 ;  /* 0x0000000dff187819 */ /* 0x000fc40000011605 */
[----:B------:R-:W-:Y:S02]  /*5890*/  LOP3.LUT R23, R6, 0x380038, RZ, 0xc0, !PT ;  /* 0x0038003806177812 */ /* 0x000fe400078ec0ff */
        /* <DEDUP_REMOVED lines=11> */
[----:B------:R-:W-:Y:S01]  /*5950*/  LOP3.LUT R21, R20, 0x64006400, RZ, 0xfc, !PT ;  /* 0x6400640014157812 */ /* 0x000fe200078efcff */
[-C--:B------:R-:W-:Y:S01]  /*5960*/  HFMA2 R70, R5, R40.reuse.H0_H0, -132, -132 ;  /* 0xd820d82005467431 */ /* 0x080fe20000040028 */
[----:B------:R-:W-:Y:S01]  /*5970*/  LOP3.LUT R23, R23, 0x64006400, RZ, 0xfc, !PT ;  /* 0x6400640017177812 */ /* 0x000fe200078efcff */
[-C--:B------:R-:W-:Y:S01]  /*5980*/  HFMA2 R68, R7, R40.reuse.H0_H0, -132, -132 ;  /* 0xd820d82007447431 */ /* 0x080fe20000040028 */
[----:B------:R-:W-:Y:S01]  /*5990*/  LOP3.LUT R25, R37, 0x40004, R4, 0xf8, !PT ;  /* 0x0004000425197812 */ /* 0x000fe200078ef804 */
[-C--:B------:R-:W-:Y:S01]  /*59a0*/  HFMA2 R58, R21, R40.reuse.H0_H0, -132, -132 ;  /* 0xd820d820153a7431 */ /* 0x080fe20000040028 */
[----:B------:R-:W-:Y:S01]  /*59b0*/  SHF.R.U32.HI R91, RZ, 0x6, R6 ;  /* 0x00000006ff5b7819 */ /* 0x000fe20000011606 */
[----:B------:R-:W-:Y:S01]  /*59c0*/  HFMA2 R50, R23, R40.H0_H0, -132, -132 ;  /* 0xd820d82017327431 */ /* 0x000fe20000040028 */
[----:B------:R-:W-:Y:S01]  /*59d0*/  LOP3.LUT R87, R6, 0x70007, RZ, 0xc0, !PT ;  /* 0x0007000706577812 */ /* 0x000fe200078ec0ff */
[----:B------:R-:W0:Y:S01]  /*59e0*/  LDS.128 R20, [UR4] ;  /* 0x00000004ff147984 */ /* 0x000e220008000c00 */
        /* <DEDUP_REMOVED lines=23> */
[----:B------:R-:W-:Y:S02]  /*5b60*/  LOP3.LUT R11, R11, 0x64006400, RZ, 0xfc, !PT ;  /* 0x640064000b0b7812 */ /* 0x000fe400078efcff */
[----:B------:R-:W-:Y:S02]  /*5b70*/  LOP3.LUT R32, R73, 0x380038, RZ, 0xc0, !PT ;  /* 0x0038003849207812 */ /* 0x000fe400078ec0ff */
        /* <DEDUP_REMOVED lines=26> */
[-C--:B------:R-:W-:Y:S01]  /*5d20*/  HFMA2 R45, R8, R35.reuse.H0_H0, -20, -20 ;  /* 0xcd00cd00082d7431 */ /* 0x080fe20000040023 */
[----:B------:R-:W-:Y:S01]  /*5d30*/  LOP3.LUT R4, R5, 0x64006400, RZ, 0xfc, !PT ;  /* 0x6400640005047812 */ /* 0x000fe200078efcff */
[----:B------:R-:W-:Y:S01]  /*5d40*/  HFMA2 R34, R34, R35.H0_H0, -20, -20 ;  /* 0xcd00cd0022227431 */ /* 0x000fe20000040023 */
[----:B------:R-:W-:-:S02]  /*5d50*/  LOP3.LUT R6, R7, 0x64006400, RZ, 0xfc, !PT ;  /* 0x6400640007067812 */ /* 0x000fc400078efcff */
[----:B------:R-:W-:Y:S02]  /*5d60*/  LOP3.LUT R10, R73, 0x1c001c0, RZ, 0xc0, !PT ;  /* 0x01c001c0490a7812 */ /* 0x000fe400078ec0ff */
[----:B------:R-:W-:Y:S01]  /*5d70*/  LOP3.LUT R26, R41, 0x40004, R26, 0xf8, !PT ;  /* 0x00040004291a7812 */ /* 0x000fe200078ef81a */
[-C--:B------:R-:W-:Y:S01]  /*5d80*/  HFMA2 R41, R4, R35.reuse.H0_H0, -20, -20 ;  /* 0xcd00cd0004297431 */ /* 0x080fe20000040023 */
[----:B------:R-:W-:Y:S01]  /*5d90*/  LOP3.LUT R11, R86, 0x1c001c0, RZ, 0xc0, !PT ;  /* 0x01c001c0560b7812 */ /* 0x000fe200078ec0ff */
[-C--:B------:R-:W-:Y:S01]  /*5da0*/  HFMA2 R39, R6, R35.reuse.H0_H0, -20, -20 ;  /* 0xcd00cd0006277431 */ /* 0x080fe20000040023 */
[----:B------:R-:W-:Y:S01]  /*5db0*/  LOP3.LUT R8, R9, 0x64006400, RZ, 0xfc, !PT ;  /* 0x6400640009087812 */ /* 0x000fe200078efcff */
[----:B------:R-:W1:Y:S01]  /*5dc0*/  LDS.128 R4, [UR4+0x10] ;  /* 0x00001004ff047984 */ /* 0x000e620008000c00 */
        /* <DEDUP_REMOVED lines=9> */
[----:B------:R-:W-:Y:S01]  /*5e60*/  LOP3.LUT R71, R71, 0x70007, RZ, 0xc0, !PT ;  /* 0x0007000747477812 */ /* 0x000fe200078ec0ff */
[----:B------:R-:W-:Y:S01]  /*5e70*/  HADD2 R75, R8, -1028, -1028 ;  /* 0xe404e404084b7430 */ /* 0x000fe20000000000 */
[----:B------:R-:W-:Y:S01]  /*5e80*/  LOP3.LUT R69, R69, 0x70007, RZ, 0xc0, !PT ;  /* 0x0007000745457812 */ /* 0x000fe200078ec0ff */
[-C--:B------:R-:W-:Y:S01]  /*5e90*/  HFMA2 R32, R32, R35.reuse.H0_H0, -20, -20 ;  /* 0xcd00cd0020207431 */ /* 0x080fe20000040023 */
[----:B------:R-:W-:Y:S01]  /*5ea0*/  LOP3.LUT R67, R67, 0x70007, RZ, 0xc0, !PT ;  /* 0x0007000743437812 */ /* 0x000fe200078ec0ff */
[----:B------:R-:W-:Y:S01]  /*5eb0*/  HFMA2 R35, R10, R35.H0_H0, -20, -20 ;  /* 0xcd00cd000a237431 */ /* 0x000fe20000040023 */
[----:B------:R-:W-:Y:S01]  /*5ec0*/  LOP3.LUT R9, R73, 0x70007, RZ, 0xc0, !PT ;  /* 0x0007000749097812 */ /* 0x000fe200078ec0ff */
[-C--:B0-----:R-:W-:Y:S01]  /*5ed0*/  HFMA2.MMA R10, R79, R20.reuse, RZ ;  /* 0x000000144f0a7235 */ /* 0x081fe200000000ff */
[----:B------:R-:W-:Y:S01]  /*5ee0*/  HADD2 R73, R81, -1028, -1028 ;  /* 0xe404e40451497430 */ /* 0x000fe20000000000 */
[----:B------:R-:W-:Y:S01]  /*5ef0*/  LOP3.LUT R8, R71, 0x64006400, RZ, 0xfc, !PT ;  /* 0x6400640047087812 */ /* 0x000fe200078efcff */
[----:B------:R-:W-:Y:S01]  /*5f00*/  HFMA2.MMA R81, R75, R20, RZ ;  /* 0x000000144b517235 */ /* 0x000fe200000000ff */
[----:B------:R-:W-:Y:S01]  /*5f10*/  LOP3.LUT R69, R69, 0x64006400, RZ, 0xfc, !PT ;  /* 0x6400640045457812 */ /* 0x000fe200078efcff */
[-C--:B------:R-:W-:Y:S01]  /*5f20*/  HFMA2 R71, R77, R20.reuse, RZ.H0_H0 ;  /* 0x000000144d477231 */ /* 0x080fe200000400ff */
[----:B------:R-:W-:Y:S01]  /*5f30*/  LOP3.LUT R67, R67, 0x64006400, RZ, 0xfc, !PT ;  /* 0x6400640043437812 */ /* 0x000fe200078efcff */
[-C--:B------:R-:W-:Y:S01]  /*5f40*/  HFMA2.MMA R11, R70, R21.reuse, R10 ;  /* 0x00000015460b7235 */ /* 0x080fe2000000000a */
[----:B------:R-:W-:Y:S01]  /*5f50*/  HFMA2 R20, R73, R20, RZ.H0_H0 ;  /* 0x0000001449147231 */ /* 0x000fe200000400ff */
[----:B------:R-:W-:Y:S01]  /*5f60*/  HFMA2.MMA R93, R66, R21, R81 ;  /* 0x00000015425d7235 */ /* 0x000fe20000000051 */
[-C--:B------:R-:W-:Y:S01]  /*5f70*/  HFMA2 R10, R68, R21.reuse, R71 ;  /* 0x00000015440a7231 */ /* 0x080fe20000000047 */
[----:B------:R-:W-:Y:S01]  /*5f80*/  LOP3.LUT R9, R9, 0x64006400, RZ, 0xfc, !PT ;  /* 0x6400640009097812 */ /* 0x000fe200078efcff */
[----:B------:R-:W-:Y:S01]  /*5f90*/  HADD2 R71, R69, -1028, -1028 ;  /* 0xe404e40445477430 */ /* 0x000fe20000000000 */
[----:B------:R-:W-:Y:S01]  /*5fa0*/  LOP3.LUT R80, R80, 0x70007, RZ, 0xc0, !PT ;  /* 0x0007000750507812 */ /* 0x000fe200078ec0ff */
[----:B------:R-:W-:Y:S01]  /*5fb0*/  HADD2 R81, R67, -1028, -1028 ;  /* 0xe404e40443517430 */ /* 0x000fe20000000000 */
[----:B------:R-:W-:Y:S01]  /*5fc0*/  LOP3.LUT R82, R82, 0x70007, RZ, 0xc0, !PT ;  /* 0x0007000752527812 */ /* 0x000fe200078ec0ff */
[----:B------:R-:W-:Y:S01]  /*5fd0*/  HADD2 R69, R8, -1028, -1028 ;  /* 0xe404e40408457430 */ /* 0x000fe20000000000 */
[----:B------:R-:W-:Y:S01]  /*5fe0*/  LOP3.LUT R84, R84, 0x70007, RZ, 0xc0, !PT ;  /* 0x0007000754547812 */ /* 0x000fe200078ec0ff */
[----:B------:R-:W-:Y:S01]  /*5ff0*/  HFMA2 R95, R64, R21, R20 ;  /* 0x00000015405f7231 */ /* 0x000fe20000000014 */
[----:B------:R-:W-:Y:S01]  /*6000*/  LOP3.LUT R86, R86, 0x70007, RZ, 0xc0, !PT ;  /* 0x0007000756567812 */ /* 0x000fe200078ec0ff */
[-C--:B------:R-:W-:Y:S01]  /*6010*/  HFMA2.MMA R20, R81, R22.reuse, R11 ;  /* 0x0000001651147235 */ /* 0x080fe2000000000b */
[----:B------:R-:W-:Y:S01]  /*6020*/  HADD2 R67, R9, -1028, -1028 ;  /* 0xe404e40409437430 */ /* 0x000fe20000000000 */
[----:B------:R-:W-:Y:S01]  /*6030*/  HFMA2.MMA R94, R69, R22, R93 ;  /* 0x00000016455e7235 */ /* 0x000fe2000000005d */
[-C--:B------:R-:W-:Y:S01]  /*6040*/  HFMA2 R21, R71, R22.reuse, R10 ;  /* 0x0000001647157231 */ /* 0x080fe2000000000a */
[----:B------:R-:W-:Y:S01]  /*6050*/  LOP3.LUT R80, R80, 0x64006400, RZ, 0xfc, !PT ;  /* 0x6400640050507812 */ /* 0x000fe200078efcff */
[----:B------:R-:W0:Y:S01]  /*6060*/  LDS.128 R8, [UR4+0x20] ;  /* 0x00002004ff087984 */ /* 0x000e220008000c00 */
[----:B------:R-:W-:Y:S01]  /*6070*/  HFMA2 R95, R67, R22, R95 ;  /* 0x00000016435f7231 */ /* 0x000fe2000000005f */
[-C--:B------:R-:W-:Y:S01]  /*6080*/  HFMA2.MMA R22, R62, R23.reuse, R20 ;  /* 0x000000173e167235 */ /* 0x080fe20000000014 */
[----:B------:R-:W-:Y:S01]  /*6090*/  LOP3.LUT R20, R76, 0x64006400, RZ, 0xfc, !PT ;  /* 0x640064004c147812 */ /* 0x000fe200078efcff */
[----:B------:R-:W-:Y:S01]  /*60a0*/  HFMA2.MMA R94, R58, R23, R94 ;  /* 0x000000173a5e7235 */ /* 0x000fe2000000005e */
[-C--:B------:R-:W-:Y:S01]  /*60b0*/  HFMA2 R93, R60, R23.reuse, R21 ;  /* 0x000000173c5d7231 */ /* 0x080fe20000000015 */
[----:B------:R-:W-:Y:S01]  /*60c0*/  LOP3.LUT R21, R78, 0x64006400, RZ, 0xfc, !PT ;  /* 0x640064004e157812 */ /* 0x000fe200078efcff */
[----:B------:R-:W-:Y:S01]  /*60d0*/  HADD2 R76, R74, -1028, -1028 ;  /* 0xe404e4044a4c7430 */ /* 0x000fe20000000000 */
[-C--:B-1----:R-:W-:Y:S01]  /*60e0*/  HFMA2.MMA R22, R49, R4.reuse, R22 ;  /* 0x0000000431167235 */ /* 0x082fe20000000016 */
[----:B------:R-:W-:Y:S01]  /*60f0*/  HADD2 R78, R72, -1028, -1028 ;  /* 0xe404e404484e7430 */ /* 0x000fe20000000000 */
[----:B------:R-:W-:Y:S01]  /*6100*/  HFMA2.MMA R94, R45, R4, R94 ;  /* 0x000000042d5e7235 */ /* 0x000fe2000000005e */
[----:B------:R-:W-:Y:S01]  /*6110*/  HADD2 R74, R20, -1028, -1028 ;  /* 0xe404e404144a7430 */ /* 0x000fe20000000000 */
[----:B------:R-:W-:Y:S01]  /*6120*/  LOP3.LUT R82, R82, 0x64006400, RZ, 0xfc, !PT ;  /* 0x6400640052527812 */ /* 0x000fe200078efcff */
[----:B------:R-:W-:Y:S01]  /*6130*/  HFMA2 R95, R56, R23, R95 ;  /* 0x00000017385f7231 */ /* 0x000fe2000000005f */
[----:B------:R-:W-:Y:S01]  /*6140*/  LOP3.LUT R83, R83, 0x64006400, RZ, 0xfc, !PT ;  /* 0x6400640053537812 */ /* 0x000fe200078efcff */
[-C--:B------:R-:W-:Y:S01]  /*6150*/  HFMA2.MMA R22, R78, R5.reuse, R22 ;  /* 0x000000054e167235 */ /* 0x080fe20000000016 */
[-C--:B------:R-:W-:Y:S01]  /*6160*/  HFMA2 R93, R47, R4.reuse, R93 ;  /* 0x000000042f5d7231 */ /* 0x080fe2000000005d */
        /* <DEDUP_REMOVED lines=9> */
[-C--:B------:R-:W-:Y:S01]  /*6200*/  HFMA2 R94, R63, R6.reuse, R4 ;  /* 0x000000063f5e7231 */ /* 0x080fe20000000004 */
[----:B------:R-:W1:Y:S01]  /*6210*/  LDS.128 R20, [UR4+0x30] ;  /* 0x00003004ff147984 */ /* 0x000e620008000c00 */
        /* <DEDUP_REMOVED lines=44> */
[-C--:B-1----:R-:W-:Y:S01]  /*64e0*/  HFMA2.MMA R10, R91, R20.reuse, R10 ;  /* 0x000000145b0a7235 */ /* 0x082fe2000000000a */
[----:B------:R-:W-:Y:S01]  /*64f0*/  HFMA2 R7, R48, R11, R7 ;  /* 0x0000000b30077231 */ /* 0x000fe20000000007 */
[----:B------:R-:W-:Y:S01]  /*6500*/  HFMA2.MMA R4, R95, R20, R4 ;  /* 0x000000145f047235 */ /* 0x000fe20000000004 */
[----:B------:R-:W-:Y:S01]  /*6510*/  HADD2 R93, R90, -1028, -1028 ;  /* 0xe404e4045a5d7430 */ /* 0x000fe20000000000 */
[----:B------:R-:W-:Y:S01]  /*6520*/  LOP3.LUT R26, R26, 0x64006400, RZ, 0xfc, !PT ;  /* 0x640064001a1a7812 */ /* 0x000fe200078efcff */
[----:B------:R-:W-:Y:S01]  /*6530*/  HADD2 R97, R92, -1028, -1028 ;  /* 0xe404e4045c617430 */ /* 0x000fe20000000000 */
[-C--:B------:R-:W-:Y:S01]  /*6540*/  HFMA2.MMA R11, R46, R21.reuse, R10 ;  /* 0x000000152e0b7235 */ /* 0x080fe2000000000a */
        /* <DEDUP_REMOVED lines=10> */
[----:B------:R-:W-:Y:S01]  /*65f0*/  HFMA2 R4, R39, R22, R94 ;  /* 0x0000001627047231 */ /* 0x000fe2000000005e */
[----:B------:R-:W-:Y:S01]  /*6600*/  HFMA2.MMA R5, R92, R23, R5 ;  /* 0x000000175c057235 */ /* 0x000fe20000000005 */
[----:B------:R-:W-:-:S02]  /*6610*/  HADD2 R90, R24, -1028, -1028 ;  /* 0xe404e404185a7430 */ /* 0x000fc40000000000 */
[----:B------:R-:W-:Y:S02]  /*6620*/  HFMA2 R20, R35, R22, R20 ;  /* 0x0000001623147231 */ /* 0x000fe40000000014 */
        /* <DEDUP_REMOVED lines=26> */
[----:B------:R-:W-:Y:S01]  /*67d0*/  HFMA2 R5, R67, R6, R5 ;  /* 0x0000000643057231 */ /* 0x000fe20000000005 */
[----:B------:R-:W-:Y:S01]  /*67e0*/  HFMA2.MMA R98, R69, R6, R98 ;  /* 0x0000000645627235 */ /* 0x000fe20000000062 */
[-C--:B------:R-:W-:Y:S01]  /*67f0*/  HFMA2 R96, R60, R7.reuse, R96 ;  /* 0x000000073c607231 */ /* 0x080fe20000000060 */
[----:B------:R-:W0:Y:S01]  /*6800*/  LDS.128 R24, [UR4+0xb0] ;  /* 0x0000b004ff187984 */ /* 0x000e220008000c00 */
[----:B------:R-:W-:Y:S01]  /*6810*/  HFMA2 R5, R56, R7, R5 ;  /* 0x0000000738057231 */ /* 0x000fe20000000005 */
[-C--:B------:R-:W-:Y:S01]  /*6820*/  HFMA2.MMA R4, R62, R7.reuse, R4 ;  /* 0x000000073e047235 */ /* 0x080fe20000000004 */
[----:B-1----:R-:W-:Y:S01]  /*6830*/  HFMA2 R96, R47, R8, R96 ;  /* 0x000000082f607231 */ /* 0x002fe20000000060 */
[----:B------:R-:W-:-:S03]  /*6840*/  HFMA2.MMA R98, R58, R7, R98 ;  /* 0x000000073a627235 */ /* 0x000fc60000000062 */
[-C--:B------:R-:W-:Y:S01]  /*6850*/  HFMA2 R96, R76, R9.reuse, R96 ;  /* 0x000000094c607231 */ /* 0x080fe20000000060 */
[-C--:B------:R-:W-:Y:S02]  /*6860*/  HFMA2.MMA R4, R49, R8.reuse, R4 ;  /* 0x0000000831047235 */ /* 0x080fe40000000004 */
        /* <DEDUP_REMOVED lines=21> */
[----:B------:R-:W-:-:S03]  /*69c0*/  HFMA2 R8, R83, R22, R8 ;  /* 0x0000001653087231 */ /* 0x000fc60000000008 */
[-C--:B------:R-:W-:Y:S01]  /*69d0*/  HFMA2.MMA R11, R38, R21.reuse, R10 ;  /* 0x00000015260b7235 */ /* 0x080fe2000000000a */
[----:B------:R-:W-:Y:S01]  /*69e0*/  HFMA2 R8, R48, R23, R8 ;  /* 0x0000001730087231 */ /* 0x000fe20000000008 */
[----:B------:R-:W-:-:S03]  /*69f0*/  HFMA2.MMA R98, R34, R21, R98 ;  /* 0x0000001522627235 */ /* 0x000fc60000000062 */
[-C--:B0-----:R-:W-:Y:S01]  /*6a00*/  HFMA2 R20, R97, R24.reuse, R8 ;  /* 0x0000001861147231 */ /* 0x081fe20000000008 */
[-C--:B------:R-:W-:Y:S02]  /*6a10*/  HFMA2.MMA R11, R89, R22.reuse, R11 ;  /* 0x00000016590b7235 */ /* 0x080fe4000000000b */
        /* <DEDUP_REMOVED lines=70> */
[-C--:B------:R-:W-:Y:S02]  /*6e80*/  HFMA2.MMA R10, R57, R20.reuse, R10 ;  /* 0x00000014390a7235 */ /* 0x080fe4000000000a */
[----:B------:R-:W-:Y:S01]  /*6e90*/  HFMA2.MMA R75, R53, R20, R75 ;  /* 0x00000014354b7235 */ /* 0x000fe2000000004b */
[----:B------:R-:W-:-:S03]  /*6ea0*/  HFMA2 R6, R48, R23, R6 ;  /* 0x0000001730067231 */ /* 0x000fc60000000006 */
[-C--:B------:R-:W-:Y:S01]  /*6eb0*/  HFMA2.MMA R11, R38, R21.reuse, R10 ;  /* 0x00000015260b7235 */ /* 0x080fe2000000000a */
[----:B---3--:R-:W-:Y:S01]  /*6ec0*/  HFMA2 R20, R97, R24, R6 ;  /* 0x0000001861147231 */ /* 0x008fe20000000006 */
        /* <DEDUP_REMOVED lines=15> */
[----:B------:R-:W-:Y:S01]  /*6fc0*/  HADD2 R22, R45.H0_H0, R45.H1_H1 ;  /* 0x3000002d2d167230 */ /* 0x000fe20000000800 */
[----:B------:R-:W-:-:S04]  /*6fd0*/  HFMA2.MMA R21, R42, R25, R21 ;  /* 0x000000192a157235 */ /* 0x000fc80000000015 */
[-C--:B------:R-:W-:Y:S01]  /*6fe0*/  HFMA2.MMA R44, R41, R26.reuse, R23 ;  /* 0x0000001a292c7235 */ /* 0x080fe20000000017 */
[----:B------:R-:W-:Y:S01]  /*6ff0*/  HADD2 R23, R47.H0_H0, R47.H1_H1 ;  /* 0x3000002f2f177230 */ /* 0x000fe20000000800 */
        /* <DEDUP_REMOVED lines=9> */
.L_x_1219:
[----:B0-----:R-:W-:Y:S01]  /*7090*/  IADD3 R14, R14, 0x20, RZ ;  /* 0x000000200e0e7810 */ /* 0x001fe20007ffe0ff */
[----:B------:R-:W-:Y:S01]  /*70a0*/  UIADD3 UR4, UR4, 0x40, URZ ;  /* 0x0000004004047890 */ /* 0x000fe2000fffe03f */
[----:B-----5:R-:W-:Y:S02]  /*70b0*/  IMAD.WIDE R20, R33, 0x4, R30 ;  /* 0x0000000421147825 */ /* 0x020fe400078e021e */
[C---:B------:R-:W-:Y:S02]  /*70c0*/  ISETP.GE.AND P0, PT, R14.reuse, c[0x0][0x1b8], PT ;  /* 0x00006e000e007a0c */ /* 0x040fe40003f06270 */
[----:B------:R-:W-:-:S13]  /*70d0*/  ISETP.LT.AND P2, PT, R14, R13, PT ;  /* 0x0000000d0e00720c */ /* 0x000fda0003f41270 */
[----:B------:R-:W-:Y:S05]  /*70e0*/  @!P0 BRA P2, `(.L_x_1220) ;  /* 0xffffe1c000008947 */ /* 0x000fea000103ffff */
.L_x_1218:
        /* <DEDUP_REMOVED lines=16> */
.L_x_1224:
[----:B------:R-:W0:Y:S02]  /*71f0*/  LDS R6, [R2] ;  /* 0x0000000002067984 */ /* 0x000e240000000800 */
[----:B0-----:R-:W-:-:S06]  /*7200*/  HADD2 R7, R6, R29 ;  /* 0x0000001d06077230 */ /* 0x001fcc0000000000 */
[----:B------:R-:W0:Y:S02]  /*7210*/  ATOMS.CAST.SPIN R7, [R2], R6, R7 ;  /* 0x000000060207738d */ /* 0x000e240001800007 */
[----:B0-----:R-:W-:-:S13]  /*7220*/  ISETP.EQ.U32.AND P0, PT, R7, 0x1, PT ;  /* 0x000000010700780c */ /* 0x001fda0003f02070 */
[----:B------:R-:W-:Y:S05]  /*7230*/  @!P0 BRA `(.L_x_1224) ;  /* 0xffffffb000008947 */ /* 0x000fea000383ffff */
[----:B------:R-:W-:Y:S05]  /*7240*/  BRA `(.L_x_1222) ;  /* 0x0000003000007947 */ /* 0x000fea0003800000 */
.L_x_1223:
[----:B------:R-:W2:Y:S02]  /*7250*/  LD.E R2, [R4.64] ;  /* 0x0000000604027980 */ /* 0x000ea4000c101900 */
[----:B--2---:R-:W-:-:S05]  /*7260*/  IMAD.IADD R7, R29, 0x1, R2 ;  /* 0x000000011d077824 */ /* 0x004fca00078e0202 */
[----:B------:R0:W-:Y:S02]  /*7270*/  ST.E [R4.64], R7 ;  /* 0x0000000704007985 */ /* 0x0001e4000c101906 */
.L_x_1222:
[----:B------:R-:W-:Y:S05]  /*7280*/  BSYNC B0 ;  /* 0x0000000000007941 */ /* 0x000fea0003800000 */
.L_x_1221:
[----:B------:R-:W2:Y:S01]  /*7290*/  ATOM.E.ADD.F16x2.RN.STRONG.GPU P0, RZ, [R4.64+0x4], R28 ;  /* 0x0000041c04ff798a */ /* 0x000ea2000810e9c6 */
[----:B------:R-:W-:Y:S01]  /*72a0*/  BSSY B0, `(.L_x_1225) ;  /* 0x000000f000007945 */ /* 0x000fe20003800000 */
[----:B--2---:R-:W-:Y:S05]  /*72b0*/  @P0 BRA `(.L_x_1226) ;  /* 0x000000d000000947 */ /* 0x004fea0003800000 */
[----:B------:R-:W1:Y:S02]  /*72c0*/  QSPC.E.S P0, RZ, [R4+0x4] ;  /* 0x0000040004ff73aa */ /* 0x000e640000000500 */
[----:B-1----:R-:W-:Y:S05]  /*72d0*/  @!P0 BRA `(.L_x_1227) ;  /* 0x0000008000008947 */ /* 0x002fea0003800000 */
[----:B0-----:R-:W-:-:S04]  /*72e0*/  IADD3 R4, R4, 0x4, RZ ;  /* 0x0000000404047810 */ /* 0x001fc80007ffe0ff */
[----:B------:R-:W-:-:S05]  /*72f0*/  LOP3.LUT R4, R4, 0xffffff, RZ, 0xc0, !PT ;  /* 0x00ffffff04047812 */ /* 0x000fca00078ec0ff */
.L_x_1228:
[----:B------:R-:W0:Y:S02]  /*7300*/  LDS R6, [R4] ;  /* 0x0000000004067984 */ /* 0x000e240000000800 */
[----:B0-----:R-:W-:-:S10]  /*7310*/  HFMA2.MMA R7, R6, 1, 1, R28 ;  /* 0x3c003c0006077835 */ /* 0x001fd4000000001c */
[----:B------:R-:W0:Y:S02]  /*7320*/  ATOMS.CAST.SPIN R7, [R4], R6, R7 ;  /* 0x000000060407738d */ /* 0x000e240001800007 */
[----:B0-----:R-:W-:-:S13]  /*7330*/  ISETP.EQ.U32.AND P0, PT, R7, 0x1, PT ;  /* 0x000000010700780c */ /* 0x001fda0003f02070 */
[----:B------:R-:W-:Y:S05]  /*7340*/  @!P0 BRA `(.L_x_1228) ;  /* 0xffffffb000008947 */ /* 0x000fea000383ffff */
[----:B------:R-:W-:Y:S05]  /*7350*/  BRA `(.L_x_1226) ;  /* 0x0000003000007947 */ /* 0x000fea0003800000 */
.L_x_1227:
[----:B------:R-:W2:Y:S02]  /*7360*/  LD.E R2, [R4.64+0x4] ;  /* 0x0000040604027980 */ /* 0x000ea4000c101900 */
[----:B0-2---:R-:W-:-:S05]  /*7370*/  IMAD.IADD R7, R28, 0x1, R2 ;  /* 0x000000011c077824 */ /* 0x005fca00078e0202 */
[----:B------:R0:W-:Y:S02]  /*7380*/  ST.E [R4.64+0x4], R7 ;  /* 0x0000040704007985 */ /* 0x0001e4000c101906 */
.L_x_1226:
[----:B------:R-:W-:Y:S05]  /*7390*/  BSYNC B0 ;  /* 0x0000000000007941 */ /* 0x000fea0003800000 */
.L_x_1225:
        /* <DEDUP_REMOVED lines=10> */
.L_x_1232:
[----:B------:R-:W0:Y:S02]  /*7440*/  LDS R6, [R2] ;  /* 0x0000000002067984 */ /* 0x000e240000000800 */
[----:B0-----:R-:W-:-:S06]  /*7450*/  HADD2 R7, R6, R17 ;  /* 0x0000001106077230 */ /* 0x001fcc0000000000 */
[----:B------:R-:W0:Y:S02]  /*7460*/  ATOMS.CAST.SPIN R7, [R2], R6, R7 ;  /* 0x000000060207738d */ /* 0x000e240001800007 */
[----:B0-----:R-:W-:-:S13]  /*7470*/  ISETP.EQ.U32.AND P0, PT, R7, 0x1, PT ;  /* 0x000000010700780c */ /* 0x001fda0003f02070 */
[----:B------:R-:W-:Y:S05]  /*7480*/  @!P0 BRA `(.L_x_1232) ;  /* 0xffffffb000008947 */ /* 0x000fea000383ffff */
[----:B------:R-:W-:Y:S05]  /*7490*/  BRA `(.L_x_1230) ;  /* 0x0000003000007947 */ /* 0x000fea0003800000 */
.L_x_1231:
[----:B------:R-:W2:Y:S02]  /*74a0*/  LD.E R2, [R4.64] ;  /* 0x0000000604027980 */ /* 0x000ea4000c101900 */
[----:B--2---:R-:W-:-:S05]  /*74b0*/  IMAD.IADD R7, R17, 0x1, R2 ;  /* 0x0000000111077824 */ /* 0x004fca00078e0202 */
[----:B------:R0:W-:Y:S02]  /*74c0*/  ST.E [R4.64], R7 ;  /* 0x0000000704007985 */ /* 0x0001e4000c101906 */
.L_x_1230:
[----:B------:R-:W-:Y:S05]  /*74d0*/  BSYNC B0 ;  /* 0x0000000000007941 */ /* 0x000fea0003800000 */
.L_x_1229:
[----:B------:R-:W2:Y:S01]  /*74e0*/  ATOM.E.ADD.F16x2.RN.STRONG.GPU P0, RZ, [R4.64+0x4], R16 ;  /* 0x0000041004ff798a */ /* 0x000ea2000810e9c6 */
[----:B------:R-:W-:Y:S01]  /*74f0*/  BSSY B0, `(.L_x_1233) ;  /* 0x000000f000007945 */ /* 0x000fe20003800000 */
[----:B--2---:R-:W-:Y:S05]  /*7500*/  @P0 BRA `(.L_x_1234) ;  /* 0x000000d000000947 */ /* 0x004fea0003800000 */
[----:B------:R-:W1:Y:S02]  /*7510*/  QSPC.E.S P0, RZ, [R4+0x4] ;  /* 0x0000040004ff73aa */ /* 0x000e640000000500 */
[----:B-1----:R-:W-:Y:S05]  /*7520*/  @!P0 BRA `(.L_x_1235) ;  /* 0x0000008000008947 */ /* 0x002fea0003800000 */
[----:B0-----:R-:W-:-:S04]  /*7530*/  IADD3 R4, R4, 0x4, RZ ;  /* 0x0000000404047810 */ /* 0x001fc80007ffe0ff */
[----:B------:R-:W-:-:S05]  /*7540*/  LOP3.LUT R4, R4, 0xffffff, RZ, 0xc0, !PT ;  /* 0x00ffffff04047812 */ /* 0x000fca00078ec0ff */
.L_x_1236:
[----:B------:R-:W0:Y:S02]  /*7550*/  LDS R6, [R4] ;  /* 0x0000000004067984 */ /* 0x000e240000000800 */
[----:B0-----:R-:W-:-:S10]  /*7560*/  HFMA2.MMA R7, R6, 1, 1, R16 ;  /* 0x3c003c0006077835 */ /* 0x001fd40000000010 */
[----:B------:R-:W0:Y:S02]  /*7570*/  ATOMS.CAST.SPIN R7, [R4], R6, R7 ;  /* 0x000000060407738d */ /* 0x000e240001800007 */
[----:B0-----:R-:W-:-:S13]  /*7580*/  ISETP.EQ.U32.AND P0, PT, R7, 0x1, PT ;  /* 0x000000010700780c */ /* 0x001fda0003f02070 */
[----:B------:R-:W-:Y:S05]  /*7590*/  @!P0 BRA `(.L_x_1236) ;  /* 0xffffffb000008947 */ /* 0x000fea000383ffff */
[----:B------:R-:W-:Y:S05]  /*75a0*/  BRA `(.L_x_1234) ;  /* 0x0000003000007947 */ /* 0x000fea0003800000 */
.L_x_1235:
[----:B------:R-:W2:Y:S02]  /*75b0*/  LD.E R2, [R4.64+0x4] ;  /* 0x0000040604027980 */ /* 0x000ea4000c101900 */
[----:B0-2---:R-:W-:-:S05]  /*75c0*/  IMAD.IADD R7, R16, 0x1, R2 ;  /* 0x0000000110077824 */ /* 0x005fca00078e0202 */
[----:B------:R0:W-:Y:S02]  /*75d0*/  ST.E [R4.64+0x4], R7 ;  /* 0x0000040704007985 */ /* 0x0001e4000c101906 */
.L_x_1234:
[----:B------:R-:W-:Y:S05]  /*75e0*/  BSYNC B0 ;  /* 0x0000000000007941 */ /* 0x000fea0003800000 */
.L_x_1233:
        /* <DEDUP_REMOVED lines=10> */
.L_x_1240:
[----:B------:R-:W0:Y:S02]  /*7690*/  LDS R6, [R0] ;  /* 0x0000000000067984 */ /* 0x000e240000000800 */
[----:B0-----:R-:W-:-:S06]  /*76a0*/  HADD2 R7, R6, R15 ;  /* 0x0000000f06077230 */ /* 0x001fcc0000000000 */
[----:B------:R-:W0:Y:S02]  /*76b0*/  ATOMS.CAST.SPIN R7, [R0], R6, R7 ;  /* 0x000000060007738d */ /* 0x000e240001800007 */
[----:B0-----:R-:W-:-:S13]  /*76c0*/  ISETP.EQ.U32.AND P0, PT, R7, 0x1, PT ;  /* 0x000000010700780c */ /* 0x001fda0003f02070 */
[----:B------:R-:W-:Y:S05]  /*76d0*/  @!P0 BRA `(.L_x_1240) ;  /* 0xffffffb000008947 */ /* 0x000fea000383ffff */
[----:B------:R-:W-:Y:S05]  /*76e0*/  BRA `(.L_x_1238) ;  /* 0x0000003000007947 */ /* 0x000fea0003800000 */
.L_x_1239:
[----:B------:R-:W2:Y:S02]  /*76f0*/  LD.E R0, [R4.64] ;  /* 0x0000000604007980 */ /* 0x000ea4000c101900 */
[----:B--2---:R-:W-:-:S05]  /*7700*/  IMAD.IADD R7, R15, 0x1, R0 ;  /* 0x000000010f077824 */ /* 0x004fca00078e0200 */
[----:B------:R0:W-:Y:S02]  /*7710*/  ST.E [R4.64], R7 ;  /* 0x0000000704007985 */ /* 0x0001e4000c101906 */
.L_x_1238:
[----:B------:R-:W-:Y:S05]  /*7720*/  BSYNC B0 ;  /* 0x0000000000007941 */ /* 0x000fea0003800000 */
.L_x_1237:
[----:B------:R-:W2:Y:S02]  /*7730*/  ATOM.E.ADD.F16x2.RN.STRONG.GPU P0, RZ, [R4.64+0x4], R3 ;  /* 0x0000040304ff798a */ /* 0x000ea4000810e9c6 */
[----:B--2---:R-:W-:Y:S05]  /*7740*/  @P0 EXIT ;  /* 0x000000000000094d */ /* 0x004fea0003800000 */
[----:B------:R-:W1:Y:S02]  /*7750*/  QSPC.E.S P0, RZ, [R4+0x4] ;  /* 0x0000040004ff73aa */ /* 0x000e640000000500 */
[----:B-1----:R-:W-:Y:S05]  /*7760*/  @!P0 BRA `(.L_x_1241) ;  /* 0x0000009000008947 */ /* 0x002fea0003800000 */
[----:B0-----:R-:W-:Y:S01]  /*7770*/  IADD3 R4, R4, 0x4, RZ ;  /* 0x0000000404047810 */ /* 0x001fe20007ffe0ff */
[----:B------:R-:W-:-:S03]  /*7780*/  IMAD.MOV.U32 R5, RZ, RZ, R3 ;  /* 0x000000ffff057224 */ /* 0x000fc600078e0003 */
[----:B------:R-:W-:-:S05]  /*7790*/  LOP3.LUT R4, R4, 0xffffff, RZ, 0xc0, !PT ;  /* 0x00ffffff04047812 */ /* 0x000fca00078ec0ff */
.L_x_1242:
[----:B------:R-:W0:Y:S02]  /*77a0*/  LDS R2, [R4] ;  /* 0x0000000004027984 */ /* 0x000e240000000800 */
[----:B0-----:R-:W-:-:S10]  /*77b0*/  HFMA2.MMA R3, R2, 1, 1, R5 ;  /* 0x3c003c0002037835 */ /* 0x001fd40000000005 */
[----:B------:R-:W0:Y:S02]  /*77c0*/  ATOMS.CAST.SPIN R3, [R4], R2, R3 ;  /* 0x000000020403738d */ /* 0x000e240001800003 */
[----:B0-----:R-:W-:-:S13]  /*77d0*/  ISETP.EQ.U32.AND P0, PT, R3, 0x1, PT ;  /* 0x000000010300780c */ /* 0x001fda0003f02070 */
[----:B------:R-:W-:Y:S05]  /*77e0*/  @!P0 BRA `(.L_x_1242) ;  /* 0xffffffb000008947 */ /* 0x000fea000383ffff */
[----:B------:R-:W-:Y:S05]  /*77f0*/  EXIT ;  /* 0x000000000000794d */ /* 0x000fea0003800000 */
.L_x_1241:
[----:B------:R-:W2:Y:S02]  /*7800*/  LD.E R0, [R4.64+0x4] ;  /* 0x0000040604007980 */ /* 0x000ea4000c101900 */
[----:B--2---:R-:W-:-:S05]  /*7810*/  IMAD.IADD R3, R3, 0x1, R0 ;  /* 0x0000000103037824 */ /* 0x004fca00078e0200 */
[----:B------:R-:W-:Y:S01]  /*7820*/  ST.E [R4.64+0x4], R3 ;  /* 0x0000040304007985 */ /* 0x000fe2000c101906 */
[----:B------:R-:W-:Y:S05]  /*7830*/  EXIT ;  /* 0x000000000000794d */ /* 0x000fea0003800000 */
.L_x_1243:
        /* <DEDUP_REMOVED lines=12> */
.L_x_2834:


//--------------------- .text._Z23gemm_half_q_half_kernelILi3ELi14ELb0ELb0ELi64EEvPK6__halfPKjS4_S2_PS0_iiiiPKtS7_iiiiiibS2_i --------------------------
	.section	.text._Z23gemm_half_q_half_kernelILi3ELi14ELb0ELb0ELi64EEvPK6__halfPKjS4_S2_PS0_iiiiPKtS7_iiiiiibS2_i,"ax",@progbits
	.sectioninfo	@"SHI_REGISTERS=114"
	.align	128
        .global         _Z23gemm_half_q_half_kernelILi3ELi14ELb0ELb0ELi64EEvPK6__halfPKjS4_S2_PS0_iiiiPKtS7_iiiiiibS2_i
        .type           _Z23gemm_half_q_half_kernelILi3ELi14ELb0ELb0ELi64EEvPK6__halfPKjS4_S2_PS0_iiiiPKtS7_iiiiiibS2_i,@function
        .size           _Z23gemm_half_q_half_kernelILi3ELi14ELb0ELb0ELi64EEvPK6__halfPKjS4_S2_PS0_iiiiPKtS7_iiiiiibS2_i,(.L_x_2835 - _Z23gemm_half_q_half_kernelILi3ELi14ELb0ELb0ELi64EEvPK6__halfPKjS4_S2_PS0_iiiiPKtS7_iiiiiibS2_i)
        .other          _Z23gemm_half_q_half_kernelILi3ELi14ELb0ELb0ELi64EEvPK6__halfPKjS4_S2_PS0_iiiiPKtS7_iiiiiibS2_i,@"STO_CUDA_ENTRY STV_DEFAULT"
_Z23gemm_half_q_half_kernelILi3ELi14ELb0ELb0ELi64EEvPK6__halfPKjS4_S2_PS0_iiiiPKtS7_iiiiiibS2_i:
.text._Z23gemm_half_q_half_kernelILi3ELi14ELb0ELb0ELi64EEvPK6__halfPKjS4_S2_PS0_iiiiPKtS7_iiiiiibS2_i:
        /* <DEDUP_REMOVED lines=34> */
.L_x_1248:
        /* <DEDUP_REMOVED lines=36> */
.L_x_1247:
        /* <DEDUP_REMOVED lines=22> */
.L_x_1249:
        /* <DEDUP_REMOVED lines=12> */
.L_x_1246:
[----:B------:R-:W-:Y:S01]  /*0680*/  ISETP.GT.AND P2, PT, R12, 0x3, PT ;  /* 0x000000030c00780c */ /* 0x000fe20003f44270 */
[----:B------:R-:W-:Y:S01]  /*0690*/  IMAD.SHL.U32 R30, R3, 0x2, RZ ;  /* 0x00000002031e7824 */ /* 0x000fe200078e00ff */
[----:B------:R-:W-:Y:S01]  /*06a0*/  PLOP3.LUT P0, PT, PT, PT, PT, 0x80, 0x0 ;  /* 0x000000000000781c */ /* 0x000fe20003f0f070 */
[----:B------:R-:W-:-:S10]  /*06b0*/  IMAD.MOV.U32 R7, RZ, RZ, RZ ;  /* 0x000000ffff077224 */ /* 0x000fd400078e00ff */
[----:B------:R-:W-:Y:S05]  /*06c0*/  @!P2 BRA `(.L_x_1250) ;  /* 0x000002600000a947 */ /* 0x000fea0003800000 */
[----:B------:R-:W-:Y:S02]  /*06d0*/  PLOP3.LUT P0, PT, PT, PT, PT, 0x8, 0x0 ;  /* 0x000000000000781c */ /* 0x000fe40003f0e170 */
[----:B------:R-:W-:Y:S02]  /*06e0*/  IADD3 R32, R12, -0x3, RZ ;  /* 0xfffffffd0c207810 */ /* 0x000fe40007ffe0ff */
.L_x_1251:
        /* <DEDUP_REMOVED lines=36> */
.L_x_1250:
        /* <DEDUP_REMOVED lines=22> */
.L_x_1252:
        /* <DEDUP_REMOVED lines=11> */
.L_x_1245:
[----:B------:R-:W-:Y:S05]  /*0b40*/  BSYNC B0 ;  /* 0x0000000000007941 */ /* 0x000fea0003800000 */
.L_x_1244:
        /* <DEDUP_REMOVED lines=18> */
.L_x_1255:
        /* <DEDUP_REMOVED lines=11> */
.L_x_1254:
        /* <DEDUP_REMOVED lines=10> */
.L_x_1253:
        /* <DEDUP_REMOVED lines=14> */
.L_x_1257:
        /* <DEDUP_REMOVED lines=43> */
.L_x_1256:
        /* <DEDUP_REMOVED lines=71> */
.L_x_1263:
        /* <DEDUP_REMOVED lines=412> */
.L_x_1260:
        /* <DEDUP_REMOVED lines=111> */
.L_x_1261:
        /* <DEDUP_REMOVED lines=388> */
.L_x_1262:
        /* <DEDUP_REMOVED lines=115> */
.L_x_1259:
        /* <DEDUP_REMOVED lines=12> */
.L_x_1258:
[----:B------:R-:W-:-:S04]  /*56a0*/  ISETP.GE.AND P0, PT, R14, R13, PT ;  /* 0x0000000d0e00720c */ /* 0x000fc80003f06270 */
[----:B------:R-:W-:-:S13]  /*56b0*/  ISETP.GE.OR P0, PT, R14, c[0x0][0x1b8], P0 ;  /* 0x00006e000e007a0c */ /* 0x000fda0000706670 */
[----:B------:R-:W-:Y:S05]  /*56c0*/  @P0 BRA `(.L_x_1264) ;  /* 0x00001e4000000947 */ /* 0x000fea0003800000 */
.L_x_1266:
        /* <DEDUP_REMOVED lines=478> */
.L_x_1265:
[----:B0-----:R-:W-:Y:S01]  /*74b0*/  IADD3 R14, R14, 0x20, RZ ;  /* 0x000000200e0e7810 */ /* 0x001fe20007ffe0ff */
[----:B------:R-:W-:Y:S01]  /*74c0*/  UIADD3 UR4, UR4, 0x40, URZ ;  /* 0x0000004004047890 */ /* 0x000fe2000fffe03f */
[----:B-----5:R-:W-:Y:S02]  /*74d0*/  IMAD.WIDE R20, R33, 0x4, R30 ;  /* 0x0000000421147825 */ /* 0x020fe400078e021e */
[C---:B------:R-:W-:Y:S02]  /*74e0*/  ISETP.GE.AND P0, PT, R14.reuse, c[0x0][0x1b8], PT ;  /* 0x00006e000e007a0c */ /* 0x040fe40003f06270 */
[----:B------:R-:W-:-:S13]  /*74f0*/  ISETP.LT.AND P2, PT, R14, R13, PT ;  /* 0x0000000d0e00720c */ /* 0x000fda0003f41270 */
[----:B------:R-:W-:Y:S05]  /*7500*/  @!P0 BRA P2, `(.L_x_1266) ;  /* 0xffffe1c000008947 */ /* 0x000fea000103ffff */
.L_x_1264:
[----:B------:R-:W0:Y:S02]  /*7510*/  S2R R4, SR_CTAID.Z ;  /* 0x0000000000047919 */ /* 0x000e240000002700 */
[----:B0-----:R-:W-:-:S04]  /*7520*/  LEA R4, R4, 0x40, 0x6 ;  /* 0x0000004004047811 */ /* 0x001fc800078e30ff */
[----:B------:R-:W-:-:S04]  /*7530*/  IMNMX R5, R4, c[0x0][0x190], PT ;  /* 0x0000640004057a17 */ /* 0x000fc80003800200 */
[----:B------:R-:W-:-:S04]  /*7540*/  ISETP.GE.AND P0, PT, R14, R5, PT ;  /* 0x000000050e00720c */ /* 0x000fc80003f06270 */
[----:B------:R-:W-:-:S13]  /*7550*/  ISETP.GE.OR P0, PT, R14, c[0x0][0x1bc], P0 ;  /* 0x00006f000e007a0c */ /* 0x000fda0000706670 */
[----:B------:R-:W-:Y:S05]  /*7560*/  @P0 BRA `(.L_x_1267) ;  /* 0x0000104000000947 */ /* 0x000fea0003800000 */
[----:B------:R-:W-:-:S05]  /*7570*/  IMAD.MOV.U32 R23, RZ, RZ, c[0x0][0x18c] ;  /* 0x00006300ff177624 */ /* 0x000fca00078e00ff */
[----:B------:R-:W-:-:S04]  /*7580*/  SHF.R.S32.HI R22, RZ, 0x1f, R23 ;  /* 0x0000001fff167819 */ /* 0x000fc80000011417 */
[----:B------:R-:W-:Y:S02]  /*7590*/  SHF.L.U64.HI R22, R23, 0x2, R22 ;  /* 0x0000000217167819 */ /* 0x000fe40000010216 */
.L_x_1269:
        /* <DEDUP_REMOVED lines=19> */
[----:B------:R-:W-:-:S04]  /*76d0*/  PRMT R40, R40, 0x5410, R40 ;  /* 0x0000541028287816 */ /* 0x000fc80000000028 */
        /* <DEDUP_REMOVED lines=66> */
[----:B------:R-:W-:-:S02]  /*7b00*/  LOP3.LUT R48, R47, 0x64006400, RZ, 0xfc, !PT ;  /* 0x640064002f307812 */ /* 0x000fc400078efcff */
        /* <DEDUP_REMOVED lines=10> */
[----:B------:R-:W-:Y:S01]  /*7bb0*/  HFMA2 R54, R49, R60.H1_H1, -18, -18 ;  /* 0xcc80cc8031367431 */ /* 0x000fe2000006003c */
        /* <DEDUP_REMOVED lines=9> */
[-C--:B------:R-:W-:Y:S01]  /*7c50*/  HFMA2 R52, R58, R60.reuse.H1_H1, -18, -18 ;  /* 0xcc80cc803a347431 */ /* 0x080fe2000006003c */
[----:B------:R-:W-:Y:S01]  /*7c60*/  LOP3.LUT R59, R59, 0x64006400, RZ, 0xfc, !PT ;  /* 0x640064003b3b7812 */ /* 0x000fe200078efcff */
[-C--:B------:R-:W-:Y:S01]  /*7c70*/  HFMA2 R58, R55, R60.reuse.H1_H1, -18, -18 ;  /* 0xcc80cc80373a7431 */ /* 0x080fe2000006003c */
[-C--:B------:R-:W-:Y:S01]  /*7c80*/  HFMA2.MMA R55, R47, R4.reuse, RZ ;  /* 0x000000042f377235 */ /* 0x080fe200000000ff */
[-C--:B------:R-:W-:Y:S01]  /*7c90*/  HFMA2 R56, R56, R60.reuse.H1_H1, -18, -18 ;  /* 0xcc80cc8038387431 */ /* 0x080fe2000006003c */
[----:B------:R-:W-:Y:S01]  /*7ca0*/  LOP3.LUT R45, R45, 0x30003, RZ, 0xc0, !PT ;  /* 0x000300032d2d7812 */ /* 0x000fe200078ec0ff */
[----:B------:R-:W-:Y:S01]  /*7cb0*/  HFMA2 R60, R59, R60.H1_H1, -18, -18 ;  /* 0xcc80cc803b3c7431 */ /* 0x000fe2000006003c */
[----:B------:R-:W-:Y:S01]  /*7cc0*/  HFMA2.MMA R59, R51, R4, RZ ;  /* 0x00000004333b7235 */ /* 0x000fe200000000ff */
[----:B------:R-:W-:Y:S01]  /*7cd0*/  HFMA2 R4, R53, R4, RZ.H0_H0 ;  /* 0x0000000435047231 */ /* 0x000fe200000400ff */
[-C--:B------:R-:W-:Y:S01]  /*7ce0*/  HFMA2.MMA R55, R24, R5.reuse, R55 ;  /* 0x0000000518377235 */ /* 0x080fe20000000037 */
[-C--:B------:R-:W-:Y:S01]  /*7cf0*/  HFMA2 R57, R26, R5.reuse, R57 ;  /* 0x000000051a397231 */ /* 0x080fe20000000039 */
[----:B------:R-:W-:Y:S01]  /*7d00*/  LOP3.LUT R44, R44, 0x30003, RZ, 0xc0, !PT ;  /* 0x000300032c2c7812 */ /* 0x000fe200078ec0ff */
[----:B------:R-:W-:Y:S01]  /*7d10*/  HFMA2 R4, R32, R5, R4 ;  /* 0x0000000520047231 */ /* 0x000fe20000000004 */
[----:B------:R-:W-:Y:S01]  /*7d20*/  HFMA2.MMA R59, R30, R5, R59 ;  /* 0x000000051e3b7235 */ /* 0x000fe2000000003b */
        /* <DEDUP_REMOVED lines=10> */
[----:B------:R-:W-:Y:S01]  /*7dd0*/  HADD2 R41, R41, -1026, -1026 ;  /* 0xe402e40229297430 */ /* 0x000fe20000000000 */
[----:B------:R-:W-:Y:S01]  /*7de0*/  LOP3.LUT R42, R42, 0x64006400, RZ, 0xfc, !PT ;  /* 0x640064002a2a7812 */ /* 0x000fe200078efcff */
[----:B------:R-:W-:Y:S01]  /*7df0*/  HFMA2.MMA R59, R50, R7, R59 ;  /* 0x00000007323b7235 */ /* 0x000fe2000000003b */
[----:B------:R-:W-:-:S02]  /*7e00*/  HADD2 R55, R4, -1026, -1026 ;  /* 0xe402e40204377430 */ /* 0x000fc40000000000 */
[-C--:B------:R-:W-:Y:S01]  /*7e10*/  HFMA2 R6, R48, R7.reuse, R57 ;  /* 0x0000000730067231 */ /* 0x080fe20000000039 */
[-C--:B-1----:R-:W-:Y:S01]  /*7e20*/  HFMA2.MMA R5, R41, R8.reuse, R5 ;  /* 0x0000000829057235 */ /* 0x082fe20000000005 */
[----:B------:R-:W-:Y:S02]  /*7e30*/  HADD2 R45, R44, -1026, -1026 ;  /* 0xe402e4022c2d7430 */ /* 0x000fe40000000000 */
[----:B------:R-:W-:Y:S01]  /*7e40*/  HFMA2.MMA R59, R55, R8, R59 ;  /* 0x00000008373b7235 */ /* 0x000fe2000000003b */
[----:B------:R-:W-:Y:S02]  /*7e50*/  HFMA2 R61, R52, R7, R61 ;  /* 0x00000007343d7231 */ /* 0x000fe4000000003d */
[-C--:B------:R-:W-:Y:S01]  /*7e60*/  HFMA2.MMA R5, R34, R9.reuse, R5 ;  /* 0x0000000922057235 */ /* 0x080fe20000000005 */
[----:B------:R-:W-:Y:S02]  /*7e70*/  HADD2 R57, R42, -1026, -1026 ;  /* 0xe402e4022a397430 */ /* 0x000fe40000000000 */
[----:B------:R-:W-:Y:S01]  /*7e80*/  HFMA2.MMA R59, R38, R9, R59 ;  /* 0x00000009263b7235 */ /* 0x000fe2000000003b */
[----:B------:R-:W-:-:S02]  /*7e90*/  HFMA2 R6, R45, R8, R6 ;  /* 0x000000082d067231 */ /* 0x000fc40000000006 */
[-C--:B------:R-:W-:Y:S01]  /*7ea0*/  HFMA2.MMA R5, R35, R10.reuse, R5 ;  /* 0x0000000a23057235 */ /* 0x080fe20000000005 */
[----:B------:R-:W-:Y:S02]  /*7eb0*/  HFMA2 R61, R57, R8, R61 ;  /* 0x00000008393d7231 */ /* 0x000fe4000000003d */
[----:B------:R-:W-:Y:S01]  /*7ec0*/  HFMA2.MMA R59, R39, R10, R59 ;  /* 0x0000000a273b7235 */ /* 0x000fe2000000003b */
[-C--:B------:R-:W-:Y:S02]  /*7ed0*/  HFMA2 R6, R36, R9.reuse, R6 ;  /* 0x0000000924067231 */ /* 0x080fe40000000006 */
[-C--:B------:R-:W-:Y:S01]  /*7ee0*/  HFMA2.MMA R5, R54, R11.reuse, R5 ;  /* 0x0000000b36057235 */ /* 0x080fe20000000005 */
[----:B------:R-:W-:Y:S02]  /*7ef0*/  HFMA2 R61, R40, R9, R61 ;  /* 0x00000009283d7231 */ /* 0x000fe4000000003d */
[-C--:B------:R-:W-:Y:S01]  /*7f00*/  HFMA2 R6, R37, R10.reuse, R6 ;  /* 0x0000000a25067231 */ /* 0x080fe20000000006 */
[----:B------:R-:W-:Y:S01]  /*7f10*/  HFMA2.MMA R59, R58, R11, R59 ;  /* 0x0000000b3a3b7235 */ /* 0x000fe2000000003b */
[----:B------:R-:W-:-:S02]  /*7f20*/  HFMA2 R61, R43, R10, R61 ;  /* 0x0000000a2b3d7231 */ /* 0x000fc4000000003d */
        /* <DEDUP_REMOVED lines=97> */
.L_x_1268:
[----:B------:R-:W-:Y:S01]  /*8540*/  IADD3 R14, R14, 0x10, RZ ;  /* 0x000000100e0e7810 */ /* 0x000fe20007ffe0ff */
[----:B------:R-:W-:Y:S01]  /*8550*/  UIADD3 UR4, UR4, 0x20, URZ ;  /* 0x0000002004047890 */ /* 0x000fe2000fffe03f */
[----:B------:R-:W-:Y:S02]  /*8560*/  LEA R20, P2, R23, R20, 0x2 ;  /* 0x0000001417147211 */ /* 0x000fe400078410ff */
[C---:B------:R-:W-:Y:S02]  /*8570*/  ISETP.GE.AND P0, PT, R14.reuse, c[0x0][0x1bc], PT ;  /* 0x00006f000e007a0c */ /* 0x040fe40003f06270 */
[----:B------:R-:W-:Y:S01]  /*8580*/  ISETP.LT.AND P3, PT, R14, R13, PT ;  /* 0x0000000d0e00720c */ /* 0x000fe20003f61270 */
[----:B------:R-:W-:-:S12]  /*8590*/  IMAD.X R21, R21, 0x1, R22, P2 ;  /* 0x0000000115157824 */ /* 0x000fd800010e0616 */
[----:B------:R-:W-:Y:S05]  /*85a0*/  @!P0 BRA P3, `(.L_x_1269) ;  /* 0xffffeff000008947 */ /* 0x000fea000183ffff */
.L_x_1267:
        /* <DEDUP_REMOVED lines=16> */
.L_x_1273:
[----:B------:R-:W0:Y:S02]  /*86b0*/  LDS R6, [R2] ;  /* 0x0000000002067984 */ /* 0x000e240000000800 */
[----:B0-----:R-:W-:-:S06]  /*86c0*/  HADD2 R7, R6, R29 ;  /* 0x0000001d06077230 */ /* 0x001fcc0000000000 */
[----:B------:R-:W0:Y:S02]  /*86d0*/  ATOMS.CAST.SPIN R7, [R2], R6, R7 ;  /* 0x000000060207738d */ /* 0x000e240001800007 */
[----:B0-----:R-:W-:-:S13]  /*86e0*/  ISETP.EQ.U32.AND P0, PT, R7, 0x1, PT ;  /* 0x000000010700780c */ /* 0x001fda0003f02070 */
[----:B------:R-:W-:Y:S05]  /*86f0*/  @!P0 BRA `(.L_x_1273) ;  /* 0xffffffb000008947 */ /* 0x000fea000383ffff */
[----:B------:R-:W-:Y:S05]  /*8700*/  BRA `(.L_x_1271) ;  /* 0x0000003000007947 */ /* 0x000fea0003800000 */
.L_x_1272:
[----:B------:R-:W2:Y:S02]  /*8710*/  LD.E R2, [R4.64] ;  /* 0x0000000804027980 */ /* 0x000ea4000c101900 */
[----:B--2---:R-:W-:-:S05]  /*8720*/  IMAD.IADD R7, R29, 0x1, R2 ;  /* 0x000000011d077824 */ /* 0x004fca00078e0202 */
[----:B------:R0:W-:Y:S02]  /*8730*/  ST.E [R4.64], R7 ;  /* 0x0000000704007985 */ /* 0x0001e4000c101908 */
.L_x_1271:
[----:B------:R-:W-:Y:S05]  /*8740*/  BSYNC B0 ;  /* 0x0000000000007941 */ /* 0x000fea0003800000 */
.L_x_1270:
[----:B------:R-:W2:Y:S01]  /*8750*/  ATOM.E.ADD.F16x2.RN.STRONG.GPU P0, RZ, [R4.64+0x4], R28 ;  /* 0x0000041c04ff798a */ /* 0x000ea2000810e9c8 */
[----:B------:R-:W-:Y:S01]  /*8760*/  BSSY B0, `(.L_x_1274) ;  /* 0x000000f000007945 */ /* 0x000fe20003800000 */
[----:B--2---:R-:W-:Y:S05]  /*8770*/  @P0 BRA `(.L_x_1275) ;  /* 0x000000d000000947 */ /* 0x004fea0003800000 */
[----:B------:R-:W1:Y:S02]  /*8780*/  QSPC.E.S P0, RZ, [R4+0x4] ;  /* 0x0000040004ff73aa */ /* 0x000e640000000500 */
[----:B-1----:R-:W-:Y:S05]  /*8790*/  @!P0 BRA `(.L_x_1276) ;  /* 0x0000008000008947 */ /* 0x002fea0003800000 */
[----:B0-----:R-:W-:-:S04]  /*87a0*/  IADD3 R4, R4, 0x4, RZ ;  /* 0x0000000404047810 */ /* 0x001fc80007ffe0ff */
[----:B------:R-:W-:-:S05]  /*87b0*/  LOP3.LUT R4, R4, 0xffffff, RZ, 0xc0, !PT ;  /* 0x00ffffff04047812 */ /* 0x000fca00078ec0ff */
.L_x_1277:
[----:B------:R-:W0:Y:S02]  /*87c0*/  LDS R6, [R4] ;  /* 0x0000000004067984 */ /* 0x000e240000000800 */
[----:B0-----:R-:W-:-:S10]  /*87d0*/  HFMA2.MMA R7, R6, 1, 1, R28 ;  /* 0x3c003c0006077835 */ /* 0x001fd4000000001c */
[----:B------:R-:W0:Y:S02]  /*87e0*/  ATOMS.CAST.SPIN R7, [R4], R6, R7 ;  /* 0x000000060407738d */ /* 0x000e240001800007 */
[----:B0-----:R-:W-:-:S13]  /*87f0*/  ISETP.EQ.U32.AND P0, PT, R7, 0x1, PT ;  /* 0x000000010700780c */ /* 0x001fda0003f02070 */
[----:B------:R-:W-:Y:S05]  /*8800*/  @!P0 BRA `(.L_x_1277) ;  /* 0xffffffb000008947 */ /* 0x000fea000383ffff */
[----:B------:R-:W-:Y:S05]  /*8810*/  BRA `(.L_x_1275) ;  /* 0x0000003000007947 */ /* 0x000fea0003800000 */
.L_x_1276:
[----:B------:R-:W2:Y:S02]  /*8820*/  LD.E R2, [R4.64+0x4] ;  /* 0x0000040804027980 */ /* 0x000ea4000c101900 */
[----:B0-2---:R-:W-:-:S05]  /*8830*/  IMAD.IADD R7, R28, 0x1, R2 ;  /* 0x000000011c077824 */ /* 0x005fca00078e0202 */
[----:B------:R0:W-:Y:S02]  /*8840*/  ST.E [R4.64+0x4], R7 ;  /* 0x0000040704007985 */ /* 0x0001e4000c101908 */
.L_x_1275:
[----:B------:R-:W-:Y:S05]  /*8850*/  BSYNC B0 ;  /* 0x0000000000007941 */ /* 0x000fea0003800000 */
.L_x_1274:
        /* <DEDUP_REMOVED lines=10> */
.L_x_1281:
[----:B------:R-:W0:Y:S02]  /*8900*/  LDS R6, [R2] ;  /* 0x0000000002067984 */ /* 0x000e240000000800 */
[----:B0-----:R-:W-:-:S06]  /*8910*/  HADD2 R7, R6, R17 ;  /* 0x0000001106077230 */ /* 0x001fcc0000000000 */
[----:B------:R-:W0:Y:S02]  /*8920*/  ATOMS.CAST.SPIN R7, [R2], R6, R7 ;  /* 0x000000060207738d */ /* 0x000e240001800007 */
[----:B0-----:R-:W-:-:S13]  /*8930*/  ISETP.EQ.U32.AND P0, PT, R7, 0x1, PT ;  /* 0x000000010700780c */ /* 0x001fda0003f02070 */
[----:B------:R-:W-:Y:S05]  /*8940*/  @!P0 BRA `(.L_x_1281) ;  /* 0xffffffb000008947 */ /* 0x000fea000383ffff */
[----:B------:R-:W-:Y:S05]  /*8950*/  BRA `(.L_x_1279) ;  /* 0x0000003000007947 */ /* 0x000fea0003800000 */
.L_x_1280:
[----:B------:R-:W2:Y:S02]  /*8960*/  LD.E R2, [R4.64] ;  /* 0x0000000804027980 */ /* 0x000ea4000c101900 */
[----:B--2---:R-:W-:-:S05]  /*8970*/  IMAD.IADD R7, R17, 0x1, R2 ;  /* 0x0000000111077824 */ /* 0x004fca00078e0202 */
[----:B------:R0:W-:Y:S02]  /*8980*/  ST.E [R4.64], R7 ;  /* 0x0000000704007985 */ /* 0x0001e4000c101908 */
.L_x_1279:
[----:B------:R-:W-:Y:S05]  /*8990*/  BSYNC B0 ;  /* 0x0000000000007941 */ /* 0x000fea0003800000 */
.L_x_1278:
[----:B------:R-:W2:Y:S01]  /*89a0*/  ATOM.E.ADD.F16x2.RN.STRONG.GPU P0, RZ, [R4.64+0x4], R16 ;  /* 0x0000041004ff798a */ /* 0x000ea2000810e9c8 */
[----:B------:R-:W-:Y:S01]  /*89b0*/  BSSY B0, `(.L_x_1282) ;  /* 0x000000f000007945 */ /* 0x000fe20003800000 */
[----:B--2---:R-:W-:Y:S05]  /*89c0*/  @P0 BRA `(.L_x_1283) ;  /* 0x000000d000000947 */ /* 0x004fea0003800000 */
[----:B------:R-:W1:Y:S02]  /*89d0*/  QSPC.E.S P0, RZ, [R4+0x4] ;  /* 0x0000040004ff73aa */ /* 0x000e640000000500 */
[----:B-1----:R-:W-:Y:S05]  /*89e0*/  @!P0 BRA `(.L_x_1284) ;  /* 0x0000008000008947 */ /* 0x002fea0003800000 */
[----:B0-----:R-:W-:-:S04]  /*89f0*/  IADD3 R4, R4, 0x4, RZ ;  /* 0x0000000404047810 */ /* 0x001fc80007ffe0ff */
[----:B------:R-:W-:-:S05]  /*8a00*/  LOP3.LUT R4, R4, 0xffffff, RZ, 0xc0, !PT ;  /* 0x00ffffff04047812 */ /* 0x000fca00078ec0ff */
.L_x_1285:
[----:B------:R-:W0:Y:S02]  /*8a10*/  LDS R6, [R4] ;  /* 0x0000000004067984 */ /* 0x000e240000000800 */
[----:B0-----:R-:W-:-:S10]  /*8a20*/  HFMA2.MMA R7, R6, 1, 1, R16 ;  /* 0x3c003c0006077835 */ /* 0x001fd40000000010 */
[----:B------:R-:W0:Y:S02]  /*8a30*/  ATOMS.CAST.SPIN R7, [R4], R6, R7 ;  /* 0x000000060407738d */ /* 0x000e240001800007 */
[----:B0-----:R-:W-:-:S13]  /*8a40*/  ISETP.EQ.U32.AND P0, PT, R7, 0x1, PT ;  /* 0x000000010700780c */ /* 0x001fda0003f02070 */
[----:B------:R-:W-:Y:S05]  /*8a50*/  @!P0 BRA `(.L_x_1285) ;  /* 0xffffffb000008947 */ /* 0x000fea000383ffff */
[----:B------:R-:W-:Y:S05]  /*8a60*/  BRA `(.L_x_1283) ;  /* 0x0000003000007947 */ /* 0x000fea0003800000 */
.L_x_1284:
[----:B------:R-:W2:Y:S02]  /*8a70*/  LD.E R2, [R4.64+0x4] ;  /* 0x0000040804027980 */ /* 0x000ea4000c101900 */
[----:B0-2---:R-:W-:-:S05]  /*8a80*/  IMAD.IADD R7, R16, 0x1, R2 ;  /* 0x0000000110077824 */ /* 0x005fca00078e0202 */
[----:B------:R0:W-:Y:S02]  /*8a90*/  ST.E [R4.64+0x4], R7 ;  /* 0x0000040704007985 */ /* 0x0001e4000c101908 */
.L_x_1283:
[----:B------:R-:W-:Y:S05]  /*8aa0*/  BSYNC B0 ;  /* 0x0000000000007941 */ /* 0x000fea0003800000 */
.L_x_1282:
        /* <DEDUP_REMOVED lines=10> */
.L_x_1289:
[----:B------:R-:W0:Y:S02]  /*8b50*/  LDS R6, [R0] ;  /* 0x0000000000067984 */ /* 0x000e240000000800 */
[----:B0-----:R-:W-:-:S06]  /*8b60*/  HADD2 R7, R6, R15 ;  /* 0x0000000f06077230 */ /* 0x001fcc0000000000 */
[----:B------:R-:W0:Y:S02]  /*8b70*/  ATOMS.CAST.SPIN R7, [R0], R6, R7 ;  /* 0x000000060007738d */ /* 0x000e240001800007 */
[----:B0-----:R-:W-:-:S13]  /*8b80*/  ISETP.EQ.U32.AND P0, PT, R7, 0x1, PT ;  /* 0x000000010700780c */ /* 0x001fda0003f02070 */
[----:B------:R-:W-:Y:S05]  /*8b90*/  @!P0 BRA `(.L_x_1289) ;  /* 0xffffffb000008947 */ /* 0x000fea000383ffff */
[----:B------:R-:W-:Y:S05]  /*8ba0*/  BRA `(.L_x_1287) ;  /* 0x0000003000007947 */ /* 0x000fea0003800000 */
.L_x_1288:
[----:B------:R-:W2:Y:S02]  /*8bb0*/  LD.E R0, [R4.64] ;  /* 0x0000000804007980 */ /* 0x000ea4000c101900 */
[----:B--2---:R-:W-:-:S05]  /*8bc0*/  IMAD.IADD R7, R15, 0x1, R0 ;  /* 0x000000010f077824 */ /* 0x004fca00078e0200 */
[----:B------:R0:W-:Y:S02]  /*8bd0*/  ST.E [R4.64], R7 ;  /* 0x0000000704007985 */ /* 0x0001e4000c101908 */
.L_x_1287:
[----:B------:R-:W-:Y:S05]  /*8be0*/  BSYNC B0 ;  /* 0x0000000000007941 */ /* 0x000fea0003800000 */
.L_x_1286:
[----:B------:R-:W2:Y:S02]  /*8bf0*/  ATOM.E.ADD.F16x2.RN.STRONG.GPU P0, RZ, [R4.64+0x4], R3 ;  /* 0x0000040304ff798a */ /* 0x000ea4000810e9c8 */
[----:B--2---:R-:W-:Y:S05]  /*8c00*/  @P0 EXIT ;  /* 0x000000000000094d */ /* 0x004fea0003800000 */
[----:B------:R-:W1:Y:S02]  /*8c10*/  QSPC.E.S P0, RZ, [R4+0x4] ;  /* 0x0000040004ff73aa */ /* 0x000e640000000500 */
[----:B-1----:R-:W-:Y:S05]  /*8c20*/  @!P0 BRA `(.L_x_1290) ;  /* 0x0000009000008947 */ /* 0x002fea0003800000 */
[----:B0-----:R-:W-:Y:S01]  /*8c30*/  IADD3 R4, R4, 0x4, RZ ;  /* 0x0000000404047810 */ /* 0x001fe20007ffe0ff */
[----:B------:R-:W-:-:S03]  /*8c40*/  IMAD.MOV.U32 R5, RZ, RZ, R3 ;  /* 0x000000ffff057224 */ /* 0x000fc600078e0003 */
[----:B------:R-:W-:-:S05]  /*8c50*/  LOP3.LUT R4, R4, 0xffffff, RZ, 0xc0, !PT ;  /* 0x00ffffff04047812 */ /* 0x000fca00078ec0ff */
.L_x_1291:
[----:B------:R-:W0:Y:S02]  /*8c60*/  LDS R2, [R4] ;  /* 0x0000000004027984 */ /* 0x000e240000000800 */
[----:B0-----:R-:W-:-:S10]  /*8c70*/  HFMA2.MMA R3, R2, 1, 1, R5 ;  /* 0x3c003c0002037835 */ /* 0x001fd40000000005 */
[----:B------:R-:W0:Y:S02]  /*8c80*/  ATOMS.CAST.SPIN R3, [R4], R2, R3 ;  /* 0x000000020403738d */ /* 0x000e240001800003 */
[----:B0-----:R-:W-:-:S13]  /*8c90*/  ISETP.EQ.U32.AND P0, PT, R3, 0x1, PT ;  /* 0x000000010300780c */ /* 0x001fda0003f02070 */
[----:B------:R-:W-:Y:S05]  /*8ca0*/  @!P0 BRA `(.L_x_1291) ;  /* 0xffffffb000008947 */ /* 0x000fea000383ffff */
[----:B------:R-:W-:Y:S05]  /*8cb0*/  EXIT ;  /* 0x000000000000794d */ /* 0x000fea0003800000 */
.L_x_1290:
[----:B------:R-:W2:Y:S02]  /*8cc0*/  LD.E R0, [R4.64+0x4] ;  /* 0x0000040804007980 */ /* 0x000ea4000c101900 */
[----:B--2---:R-:W-:-:S05]  /*8cd0*/  IMAD.IADD R3, R3, 0x1, R0 ;  /* 0x0000000103037824 */ /* 0x004fca00078e0200 */
[----:B------:R-:W-:Y:S01]  /*8ce0*/  ST.E [R4.64+0x4], R3 ;  /* 0x0000040304007985 */ /* 0x000fe2000c101908 */
[----:B------:R-:W-:Y:S05]  /*8cf0*/  EXIT ;  /* 0x000000000000794d */ /* 0x000fea0003800000 */
.L_x_1292:
        /* <DEDUP_REMOVED lines=16> */
.L_x_2835:


//--------------------- .text._Z23gemm_half_q_half_kernelILi3ELi4ELb0ELb0ELi64EEvPK6__halfPKjS4_S2_PS0_iiiiPKtS7_iiiiiibS2_i --------------------------
	.section	.text._Z23gemm_half_q_half_kernelILi3ELi4ELb0ELb0ELi64EEvPK6__halfPKjS4_S2_PS0_iiiiPKtS7_iiiiiibS2_i,"ax",@progbits
	.sectioninfo	@"SHI_REGISTERS=101"
	.align	128
        .global         _Z23gemm_half_q_half_kernelILi3ELi4ELb0ELb0ELi64EEvPK6__halfPKjS4_S2_PS0_iiiiPKtS7_iiiiiibS2_i
        .type           _Z23gemm_half_q_half_kernelILi3ELi4ELb0ELb0ELi64EEvPK6__halfPKjS4_S2_PS0_iiiiPKtS7_iiiiiibS2_i,@function
        .size           _Z23gemm_half_q_half_kernelILi3ELi4ELb0ELb0ELi64EEvPK6__halfPKjS4_S2_PS0_iiiiPKtS7_iiiiiibS2_i,(.L_x_2836 - _Z23gemm_half_q_half_kernelILi3ELi4ELb0ELb0ELi64EEvPK6__halfPKjS4_S2_PS0_iiiiPKtS7_iiiiiibS2_i)
        .other          _Z23gemm_half_q_half_kernelILi3ELi4ELb0ELb0ELi64EEvPK6__halfPKjS4_S2_PS0_iiiiPKtS7_iiiiiibS2_i,@"STO_CUDA_ENTRY STV_DEFAULT"
_Z23gemm_half_q_half_kernelILi3ELi4ELb0ELb0ELi64EEvPK6__halfPKjS4_S2_PS0_iiiiPKtS7_iiiiiibS2_i:
.text._Z23gemm_half_q_half_kernelILi3ELi4ELb0ELb0ELi64EEvPK6__halfPKjS4_S2_PS0_iiiiPKtS7_iiiiiibS2_i:
        /* <DEDUP_REMOVED lines=40> */
.L_x_1297:
        /* <DEDUP_REMOVED lines=17> */
.L_x_1296:
        /* <DEDUP_REMOVED lines=17> */
.L_x_1295:
        /* <DEDUP_REMOVED lines=13> */
.L_x_1299:
        /* <DEDUP_REMOVED lines=17> */
.L_x_1298:
        /* <DEDUP_REMOVED lines=15> */
.L_x_1294:
[----:B------:R-:W-:Y:S05]  /*0770*/  BSYNC B0 ;  /* 0x0000000000007941 */ /* 0x000fea0003800000 */
.L_x_1293:
        /* <DEDUP_REMOVED lines=18> */
.L_x_1302:
        /* <DEDUP_REMOVED lines=11> */
.L_x_1301:
        /* <DEDUP_REMOVED lines=10> */
.L_x_1300:
        /* <DEDUP_REMOVED lines=59> */
.L_x_1304:
        /* <DEDUP_REMOVED lines=43> */
.L_x_1303:
[----:B------:R-:W-:Y:S02]  /*1050*/  ISETP.GE.OR P0, PT, R30, c[0x0][0x1b8], P0 ;  /* 0x00006e001e007a0c */ /* 0x000fe40000706670 */
[----:B------:R-:W-:Y:S02]  /*1060*/  PRMT R27, RZ, 0x5410, RZ ;  /* 0x00005410ff1b7816 */ /* 0x000fe400000000ff */
[----:B------:R-:W-:Y:S02]  /*1070*/  IADD3 R0, R19, R20, R18 ;  /* 0x0000001413007210 */ /* 0x000fe40007ffe012 */
        /* <DEDUP_REMOVED lines=17> */
[----:B--2---:R-:W-:Y:S02]  /*1190*/  PRMT R0, R10, 0x7610, R10 ;  /* 0x000076100a007816 */ /* 0x004fe4000000000a */
[----:B------:R-:W-:Y:S01]  /*11a0*/  PRMT R2, R11, 0x7610, R11 ;  /* 0x000076100b027816 */ /* 0x000fe2000000000b */
[----:B---3--:R-:W-:-:S05]  /*11b0*/  IMAD.IADD R31, R30, 0x1, R3 ;  /* 0x000000011e1f7824 */ /* 0x008fca00078e0203 */
.L_x_1307:
        /* <DEDUP_REMOVED lines=26> */
[----:B------:R-:W-:-:S02]  /*1360*/  SHF.R.U32.HI R19, RZ, 0xf, R15 ;  /* 0x0000000fff137819 */ /* 0x000fc4000001160f */
[C---:B------:R-:W-:Y:S02]  /*1370*/  LOP3.LUT R34, R12.reuse, 0x380038, RZ, 0xc0, !PT ;  /* 0x003800380c227812 */ /* 0x040fe400078ec0ff */
[----:B------:R-:W-:Y:S02]  /*1380*/  SHF.R.U32.HI R65, RZ, 0x6, R12 ;  /* 0x00000006ff417819 */ /* 0x000fe4000001160c */
[----:B------:R-:W-:Y:S02]  /*1390*/  LOP3.LUT R75, R12, 0x70007, RZ, 0xc0, !PT ;  /* 0x000700070c4b7812 */ /* 0x000fe400078ec0ff */
[C---:B------:R-:W-:Y:S02]  /*13a0*/  LOP3.LUT R35, R13.reuse, 0x380038, RZ, 0xc0, !PT ;  /* 0x003800380d237812 */ /* 0x040fe400078ec0ff */
[----:B------:R-:W-:Y:S02]  /*13b0*/  SHF.R.U32.HI R67, RZ, 0x6, R13 ;  /* 0x00000006ff437819 */ /* 0x000fe4000001160d */
[----:B------:R-:W-:-:S02]  /*13c0*/  LOP3.LUT R73, R13, 0x70007, RZ, 0xc0, !PT ;  /* 0x000700070d497812 */ /* 0x000fc400078ec0ff */
[----:B------:R-:W-:Y:S02]  /*13d0*/  SHF.R.U32.HI R18, RZ, 0xf, R14 ;  /* 0x0000000fff127819 */ /* 0x000fe4000001160e */
[--C-:B------:R-:W-:Y:S02]  /*13e0*/  SHF.R.U32.HI R13, RZ, 0xe, R8.reuse ;  /* 0x0000000eff0d7819 */ /* 0x100fe40000011608 */
[C---:B------:R-:W-:Y:S02]  /*13f0*/  LOP3.LUT R12, R8.reuse, 0x380038, RZ, 0xc0, !PT ;  /* 0x00380038080c7812 */ /* 0x040fe400078ec0ff */
[----:B------:R-:W-:Y:S02]  /*1400*/  SHF.R.U32.HI R82, RZ, 0x6, R8 ;  /* 0x00000006ff527819 */ /* 0x000fe40000011608 */
[----:B------:R-:W-:Y:S02]  /*1410*/  LOP3.LUT R74, R8, 0x70007, RZ, 0xc0, !PT ;  /* 0x00070007084a7812 */ /* 0x000fe400078ec0ff */
[----:B------:R-:W-:-:S02]  /*1420*/  LOP3.LUT R16, R16, 0x10001, RZ, 0xc0, !PT ;  /* 0x0001000110107812 */ /* 0x000fc400078ec0ff */
[----:B------:R-:W-:Y:S02]  /*1430*/  SHF.R.U32.HI R8, RZ, 0xe, R9 ;  /* 0x0000000eff087819 */ /* 0x000fe40000011609 */
[----:B------:R-:W-:Y:S02]  /*1440*/  SHF.R.U32.HI R38, RZ, 0xe, R11 ;  /* 0x0000000eff267819 */ /* 0x000fe4000001160b */
[----:B------:R-:W-:Y:S02]  /*1450*/  LOP3.LUT R17, R17, 0x10001, RZ, 0xc0, !PT ;  /* 0x0001000111117812 */ /* 0x000fe400078ec0ff */
[----:B------:R-:W-:Y:S02]  /*1460*/  LOP3.LUT R19, R19, 0x10001, RZ, 0xc0, !PT ;  /* 0x0001000113137812 */ /* 0x000fe400078ec0ff */
[----:B------:R-:W-:Y:S02]  /*1470*/  LOP3.LUT R37, R15, 0x380038, RZ, 0xc0, !PT ;  /* 0x003800380f257812 */ /* 0x000fe400078ec0ff */
[----:B------:R-:W-:-:S02]  /*1480*/  SHF.R.U32.HI R71, RZ, 0x6, R15 ;  /* 0x00000006ff477819 */ /* 0x000fc4000001160f */
[----:B------:R-:W-:Y:S02]  /*1490*/  LOP3.LUT R79, R15, 0x70007, RZ, 0xc0, !PT ;  /* 0x000700070f4f7812 */ /* 0x000fe400078ec0ff */
        /* <DEDUP_REMOVED lines=11> */
[----:B------:R-:W-:Y:S02]  /*1550*/  LOP3.LUT R78, R10, 0x70007, RZ, 0xc0, !PT ;  /* 0x000700070a4e7812 */ /* 0x000fe400078ec0ff */
[----:B------:R-:W-:Y:S02]  /*1560*/  LOP3.LUT R17, R17, 0x20002, R8, 0xf8, !PT ;  /* 0x0002000211117812 */ /* 0x000fe400078ef808 */
[----:B------:R-:W-:Y:S02]  /*1570*/  LOP3.LUT R13, R19, 0x20002, R38, 0xf8, !PT ;  /* 0x00020002130d7812 */ /* 0x000fe400078ef826 */
[C---:B------:R-:W-:Y:S02]  /*1580*/  LOP3.LUT R10, R11.reuse, 0x380038, RZ, 0xc0, !PT ;  /* 0x003800380b0a7812 */ /* 0x040fe400078ec0ff */
[----:B------:R-:W-:Y:S02]  /*1590*/  SHF.R.U32.HI R88, RZ, 0x6, R11 ;  /* 0x00000006ff587819 */ /* 0x000fe4000001160b */
[----:B------:R-:W-:-:S02]  /*15a0*/  LOP3.LUT R80, R11, 0x70007, RZ, 0xc0, !PT ;  /* 0x000700070b507812 */ /* 0x000fc400078ec0ff */
[----:B------:R-:W-:Y:S02]  /*15b0*/  LOP3.LUT R18, R18, 0x20002, R15, 0xf8, !PT ;  /* 0x0002000212127812 */ /* 0x000fe400078ef80f */
        /* <DEDUP_REMOVED lines=24> */
[----:B------:R-:W-:Y:S02]  /*1740*/  ISETP.GE.AND P0, PT, R28, 0x2, PT ;  /* 0x000000021c00780c */ /* 0x000fe40003f06270 */
[--C-:B--2---:R-:W-:Y:S02]  /*1750*/  SHF.R.U32.HI R89, RZ, 0xd, R4.reuse ;  /* 0x0000000dff597819 */ /* 0x104fe40000011604 */
[----:B------:R-:W-:Y:S02]  /*1760*/  LOP3.LUT R8, R4, 0x380038, RZ, 0xc0, !PT ;  /* 0x0038003804087812 */ /* 0x000fe400078ec0ff */
[----:B------:R-:W-:-:S02]  /*1770*/  SHF.R.U32.HI R19, RZ, 0x6, R4 ;  /* 0x00000006ff137819 */ /* 0x000fc40000011604 */
[----:B------:R-:W-:Y:S02]  /*1780*/  LOP3.LUT R81, R4, 0x70007, RZ, 0xc0, !PT ;  /* 0x0007000704517812 */ /* 0x000fe400078ec0ff */
[--C-:B------:R-:W-:Y:S02]  /*1790*/  SHF.R.U32.HI R4, RZ, 0xd, R5.reuse ;  /* 0x0000000dff047819 */ /* 0x100fe40000011605 */
[C---:B------:R-:W-:Y:S02]  /*17a0*/  LOP3.LUT R11, R5.reuse, 0x380038, RZ, 0xc0, !PT ;  /* 0x00380038050b7812 */ /* 0x040fe400078ec0ff */
[----:B------:R-:W-:Y:S02]  /*17b0*/  SHF.R.U32.HI R90, RZ, 0x6, R5 ;  /* 0x00000006ff5a7819 */ /* 0x000fe40000011605 */
[----:B------:R-:W-:Y:S02]  /*17c0*/  LOP3.LUT R83, R5, 0x70007, RZ, 0xc0, !PT ;  /* 0x0007000705537812 */ /* 0x000fe400078ec0ff */
[----:B------:R-:W-:-:S02]  /*17d0*/  SHF.R.U32.HI R5, RZ, 0xd, R6 ;  /* 0x0000000dff057819 */ /* 0x000fc40000011606 */
[C---:B------:R-:W-:Y:S02]  /*17e0*/  LOP3.LUT R15, R6.reuse, 0x380038, RZ, 0xc0, !PT ;  /* 0x00380038060f7812 */ /* 0x040fe400078ec0ff */
[----:B------:R-:W-:Y:S02]  /*17f0*/  SHF.R.U32.HI R91, RZ, 0x6, R6 ;  /* 0x00000006ff5b7819 */ /* 0x000fe40000011606 */
[----:B------:R-:W-:Y:S02]  /*1800*/  LOP3.LUT R85, R6, 0x70007, RZ, 0xc0, !PT ;  /* 0x0007000706557812 */ /* 0x000fe400078ec0ff */
[----:B------:R-:W-:Y:S02]  /*1810*/  SHF.R.U32.HI R6, RZ, 0xd, R7 ;  /* 0x0000000dff067819 */ /* 0x000fe40000011607 */
[----:B------:R-:W-:Y:S02]  /*1820*/  LOP3.LUT R89, R16, 0x40004, R89, 0xf8, !PT ;  /* 0x0004000410597812 */ /* 0x000fe400078ef859 */
[----:B------:R-:W-:-:S02]  /*1830*/  LOP3.LUT R16, R17, 0x40004, R4, 0xf8, !PT ;  /* 0x0004000411107812 */ /* 0x000fc400078ef804 */
[----:B------:R-:W-:Y:S02]  /*1840*/  LOP3.LUT R17, R18, 0x40004, R5, 0xf8, !PT ;  /* 0x0004000412117812 */ /* 0x000fe400078ef805 */
[----:B------:R-:W-:Y:S02]  /*1850*/  LOP3.LUT R18, R13, 0x40004, R6, 0xf8, !PT ;  /* 0x000400040d127812 */ /* 0x000fe400078ef806 */
[----:B------:R-:W-:Y:S02]  /*1860*/  LOP3.LUT R13, R36, 0x64006400, RZ, 0xfc, !PT ;  /* 0x64006400240d7812 */ /* 0x000fe400078efcff */
[C---:B------:R-:W-:Y:S02]  /*1870*/  LOP3.LUT R38, R7.reuse, 0x380038, RZ, 0xc0, !PT ;  /* 0x0038003807267812 */ /* 0x040fe400078ec0ff */
[----:B------:R-:W-:Y:S01]  /*1880*/  SHF.R.U32.HI R92, RZ, 0x6, R7 ;  /* 0x00000006ff5c7819 */ /* 0x000fe20000011607 */
        /* <DEDUP_REMOVED lines=11> */
[----:B------:R-:W-:Y:S01]  /*1940*/  LOP3.LUT R9, R7, 0x64006400, RZ, 0xfc, !PT ;  /* 0x6400640007097812 */ /* 0x000fe200078efcff */
[----:B------:R-:W0:Y:S01]  /*1950*/  LDS.128 R12, [UR4] ;  /* 0x00000004ff0c7984 */ /* 0x000e220008000c00 */
        /* <DEDUP_REMOVED lines=41> */
[----:B------:R-:W-:Y:S01]  /*1bf0*/  HFMA2 R49, R49, R42.H0_H0, -132, -132 ;  /* 0xd820d82031317431 */ /* 0x000fe2000004002a */
        /* <DEDUP_REMOVED lines=14> */
[----:B------:R-:W1:Y:S01]  /*1ce0*/  LDS.128 R4, [UR4+0x10] ;  /* 0x00001004ff047984 */ /* 0x000e620008000c00 */
        /* <DEDUP_REMOVED lines=13> */
[----:B0-----:R-:W-:Y:S01]  /*1dc0*/  HFMA2 R11, R75, R12, RZ.H0_H0 ;  /* 0x0000000c4b0b7231 */ /* 0x001fe200000400ff */
[----:B------:R-:W-:-:S02]  /*1dd0*/  LOP3.LUT R67, R67, 0x70007, RZ, 0xc0, !PT ;  /* 0x0007000743437812 */ /* 0x000fc400078ec0ff */
[----:B------:R-:W-:Y:S01]  /*1de0*/  LOP3.LUT R65, R65, 0x70007, RZ, 0xc0, !PT ;  /* 0x0007000741417812 */ /* 0x000fe200078ec0ff */
[----:B------:R-:W-:Y:S01]  /*1df0*/  HFMA2 R33, R10, R33.H0_H0, -20, -20 ;  /* 0xcd00cd000a217431 */ /* 0x000fe20000040021 */
[----:B------:R-:W-:Y:S01]  /*1e00*/  LOP3.LUT R8, R69, 0x64006400, RZ, 0xfc, !PT ;  /* 0x6400640045087812 */ /* 0x000fe200078efcff */
[-C--:B------:R-:W-:Y:S01]  /*1e10*/  HFMA2.MMA R69, R73, R12.reuse, RZ ;  /* 0x0000000c49457235 */ /* 0x080fe200000000ff */
[----:B------:R-:W-:Y:S01]  /*1e20*/  LOP3.LUT R67, R67, 0x64006400, RZ, 0xfc, !PT ;  /* 0x6400640043437812 */ /* 0x000fe200078efcff */
[----:B------:R-:W-:Y:S01]  /*1e30*/  HFMA2.MMA R10, R77, R12, RZ ;  /* 0x0000000c4d0a7235 */ /* 0x000fe200000000ff */
[----:B------:R-:W-:Y:S01]  /*1e40*/  LOP3.LUT R65, R65, 0x64006400, RZ, 0xfc, !PT ;  /* 0x6400640041417812 */ /* 0x000fe200078efcff */
[-C--:B------:R-:W-:Y:S01]  /*1e50*/  HFMA2 R11, R70, R13.reuse, R11 ;  /* 0x0000000d460b7231 */ /* 0x080fe2000000000b */
[----:B------:R-:W-:Y:S01]  /*1e60*/  LOP3.LUT R9, R71, 0x70007, RZ, 0xc0, !PT ;  /* 0x0007000747097812 */ /* 0x000fe200078ec0ff */
[----:B------:R-:W-:Y:S01]  /*1e70*/  HADD2 R71, R79, -1028, -1028 ;  /* 0xe404e4044f477430 */ /* 0x000fe20000000000 */
[-C--:B------:R-:W-:Y:S01]  /*1e80*/  HFMA2.MMA R93, R68, R13.reuse, R69 ;  /* 0x0000000d445d7235 */ /* 0x080fe20000000045 */
[----:B------:R-:W-:Y:S01]  /*1e90*/  HADD2 R69, R67, -1028, -1028 ;  /* 0xe404e40443457430 */ /* 0x000fe20000000000 */
[----:B------:R-:W-:Y:S01]  /*1ea0*/  HFMA2.MMA R10, R72, R13, R10 ;  /* 0x0000000d480a7235 */ /* 0x000fe2000000000a */
[----:B------:R-:W-:Y:S01]  /*1eb0*/  HADD2 R79, R65, -1028, -1028 ;  /* 0xe404e404414f7430 */ /* 0x000fe20000000000 */
[----:B------:R-:W-:Y:S01]  /*1ec0*/  LOP3.LUT R9, R9, 0x64006400, RZ, 0xfc, !PT ;  /* 0x6400640009097812 */ /* 0x000fe200078efcff */
[----:B------:R-:W-:Y:S01]  /*1ed0*/  HADD2 R67, R8, -1028, -1028 ;  /* 0xe404e40408437430 */ /* 0x000fe20000000000 */
[----:B------:R-:W-:Y:S01]  /*1ee0*/  LOP3.LUT R82, R82, 0x70007, RZ, 0xc0, !PT ;  /* 0x0007000752527812 */ /* 0x000fe200078ec0ff */
[----:B------:R-:W-:Y:S01]  /*1ef0*/  HFMA2 R12, R71, R12, RZ.H0_H0 ;  /* 0x0000000c470c7231 */ /* 0x000fe200000400ff */
[----:B------:R-:W-:Y:S01]  /*1f00*/  LOP3.LUT R84, R84, 0x70007, RZ, 0xc0, !PT ;  /* 0x0007000754547812 */ /* 0x000fe200078ec0ff */
[----:B------:R-:W-:Y:S01]  /*1f10*/  HADD2 R65, R9, -1028, -1028 ;  /* 0xe404e40409417430 */ /* 0x000fe20000000000 */
[----:B------:R-:W-:Y:S01]  /*1f20*/  LOP3.LUT R86, R86, 0x70007, RZ, 0xc0, !PT ;  /* 0x0007000756567812 */ /* 0x000fe200078ec0ff */
[----:B------:R-:W-:Y:S01]  /*1f30*/  HFMA2 R95, R66, R13, R12 ;  /* 0x0000000d425f7231 */ /* 0x000fe2000000000c */
[-C--:B------:R-:W-:Y:S01]  /*1f40*/  HFMA2.MMA R12, R79, R14.reuse, R10 ;  /* 0x0000000e4f0c7235 */ /* 0x080fe2000000000a */
[-C--:B------:R-:W-:Y:S01]  /*1f50*/  HFMA2 R13, R69, R14.reuse, R11 ;  /* 0x0000000e450d7231 */ /* 0x080fe2000000000b */
[----:B------:R-:W-:Y:S01]  /*1f60*/  HFMA2.MMA R94, R67, R14, R93 ;  /* 0x0000000e435e7235 */ /* 0x000fe2000000005d */
[----:B------:R-:W0:Y:S01]  /*1f70*/  LDS.128 R8, [UR4+0x20] ;  /* 0x00002004ff087984 */ /* 0x000e220008000c00 */
[----:B------:R-:W-:Y:S01]  /*1f80*/  HFMA2 R95, R65, R14, R95 ;  /* 0x0000000e415f7231 */ /* 0x000fe2000000005f */
[----:B------:R-:W-:Y:S01]  /*1f90*/  LOP3.LUT R88, R88, 0x70007, RZ, 0xc0, !PT ;  /* 0x0007000758587812 */ /* 0x000fe200078ec0ff */
        /* <DEDUP_REMOVED lines=49> */
[----:B------:R-:W-:Y:S01]  /*22b0*/  HADD2 R83, R4, -1028, -1028 ;  /* 0xe404e40404537430 */ /* 0x000fe20000000000 */
[----:B------:R-:W-:Y:S01]  /*22c0*/  HFMA2.MMA R95, R36, R9, R95 ;  /* 0x00000009245f7235 */ /* 0x000fe2000000005f */
[----:B------:R-:W-:Y:S01]  /*22d0*/  HFMA2 R7, R49, R8, R7 ;  /* 0x0000000831077231 */ /* 0x000fe20000000007 */
        /* <DEDUP_REMOVED lines=8> */
[-C--:B------:R-:W-:Y:S01]  /*2360*/  HFMA2.MMA R6, R56, R11.reuse, R6 ;  /* 0x0000000b38067235 */ /* 0x080fe20000000006 */
[----:B------:R-:W-:Y:S01]  /*2370*/  HADD2 R91, R19, -1028, -1028 ;  /* 0xe404e404135b7430 */ /* 0x000fe20000000000 */
[----:B------:R-:W-:Y:S01]  /*2380*/  LOP3.LUT R92, R92, 0x64006400, RZ, 0xfc, !PT ;  /* 0x640064005c5c7812 */ /* 0x000fe200078efcff */
[-C--:B------:R-:W-:Y:S01]  /*2390*/  HFMA2 R94, R85, R10.reuse, R94 ;  /* 0x0000000a555e7231 */ /* 0x080fe2000000005e */
[----:B------:R-:W-:Y:S01]  /*23a0*/  HFMA2.MMA R4, R52, R11, R4 ;  /* 0x0000000b34047235 */ /* 0x000fe20000000004 */
[----:B------:R-:W-:Y:S01]  /*23b0*/  HFMA2 R7, R81, R10, R7 ;  /* 0x0000000a51077231 */ /* 0x000fe20000000007 */
[----:B------:R-:W-:Y:S01]  /*23c0*/  LOP3.LUT R89, R89, 0x64006400, RZ, 0xfc, !PT ;  /* 0x6400640059597812 */ /* 0x000fe200078efcff */
[----:B------:R-:W-:Y:S01]  /*23d0*/  HADD2 R95, R95, -1028, -1028 ;  /* 0xe404e4045f5f7430 */ /* 0x000fe20000000000 */
[-C--:B-1----:R-:W-:Y:S01]  /*23e0*/  HFMA2.MMA R6, R91, R12.reuse, R6 ;  /* 0x0000000c5b067235 */ /* 0x082fe20000000006 */
        /* <DEDUP_REMOVED lines=8> */
[----:B------:R-:W-:-:S02]  /*2470*/  HFMA2 R94, R93, R12, R94 ;  /* 0x0000000c5d5e7231 */ /* 0x000fc4000000005e */
[----:B------:R-:W-:Y:S01]  /*2480*/  HFMA2 R12, R97, R12, R7 ;  /* 0x0000000c610c7231 */ /* 0x000fe20000000007 */
[-C--:B------:R-:W-:Y:S01]  /*2490*/  HFMA2.MMA R7, R48, R13.reuse, R6 ;  /* 0x0000000d30077235 */ /* 0x080fe20000000006 */
[-C--:B------:R-:W-:Y:S01]  /*24a0*/  HFMA2 R94, R46, R13.reuse, R94 ;  /* 0x0000000d2e5e7231 */ /* 0x080fe2000000005e */
[----:B------:R-:W-:Y:S01]  /*24b0*/  HFMA2.MMA R5, R44, R13, R4 ;  /* 0x0000000d2c057235 */ /* 0x000fe20000000004 */
[----:B------:R-:W-:Y:S02]  /*24c0*/  HADD2 R90, R89, -1028, -1028 ;  /* 0xe404e404595a7430 */ /* 0x000fe40000000000 */
[----:B------:R-:W-:Y:S01]  /*24d0*/  HFMA2 R4, R37, R14, R94 ;  /* 0x0000000e25047231 */ /* 0x000fe2000000005e */
[-C--:B------:R-:W-:Y:S01]  /*24e0*/  HFMA2.MMA R7, R39, R14.reuse, R7 ;  /* 0x0000000e27077235 */ /* 0x080fe20000000007 */
[----:B------:R-:W-:Y:S01]  /*24f0*/  HADD2 R94, R17, -1028, -1028 ;  /* 0xe404e404115e7430 */ /* 0x000fe20000000000 */
[----:B------:R-:W-:Y:S01]  /*2500*/  HFMA2.MMA R5, R35, R14, R5 ;  /* 0x0000000e23057235 */ /* 0x000fe20000000005 */
[----:B------:R-:W-:-:S02]  /*2510*/  HFMA2 R12, R42, R13, R12 ;  /* 0x0000000d2a0c7231 */ /* 0x000fc4000000000c */
[----:B------:R-:W-:Y:S01]  /*2520*/  HADD2 R92, R16, -1028, -1028 ;  /* 0xe404e404105c7430 */ /* 0x000fe20000000000 */
[-C--:B------:R-:W-:Y:S01]  /*2530*/  HFMA2.MMA R7, R90, R15.reuse, R7 ;  /* 0x0000000f5a077235 */ /* 0x080fe20000000007 */
[----:B------:R-:W-:Y:S01]  /*2540*/  HFMA2 R12, R33, R14, R12 ;  /* 0x0000000e210c7231 */ /* 0x000fe2000000000c */
[----:B------:R-:W-:Y:S01]  /*2550*/  HFMA2.MMA R5, R94, R15, R5 ;  /* 0x0000000f5e057235 */ /* 0x000fe20000000005 */
        /* <DEDUP_REMOVED lines=59> */
[----:B0-----:R-:W-:-:S03]  /*2910*/  HFMA2 R89, R93, R16, R89 ;  /* 0x000000105d597231 */ /* 0x001fc60000000059 */
        /* <DEDUP_REMOVED lines=11> */
[----:B------:R-:W-:Y:S01]  /*29d0*/  HADD2 R89, R89.H0_H0, R89.H1_H1 ;  /* 0x3000005959597230 */ /* 0x000fe20000000800 */
[----:B------:R-:W-:Y:S01]  /*29e0*/  HFMA2.MMA R98, R95, R16, R98 ;  /* 0x000000105f627235 */ /* 0x000fe20000000062 */
[----:B------:R-:W-:-:S03]  /*29f0*/  HFMA2 R14, R42, R17, R14 ;  /* 0x000000112a0e7231 */ /* 0x000fc6000000000e */
[-C--:B------:R-:W-:Y:S01]  /*2a00*/  HFMA2.MMA R9, R48, R17.reuse, R8 ;  /* 0x0000001130097235 */ /* 0x080fe20000000008 */
[----:B------:R-:W-:Y:S01]  /*2a10*/  HFMA2 R14, R33, R18, R14 ;  /* 0x00000012210e7231 */ /* 0x000fe2000000000e */
[----:B------:R-:W-:-:S03]  /*2a20*/  HFMA2.MMA R98, R44, R17, R98 ;  /* 0x000000112c627235 */ /* 0x000fc60000000062 */
        /* <DEDUP_REMOVED lines=34> */
[----:B------:R-:W-:Y:S02]  /*2c50*/  HFMA2 R75, R78, R9, R75 ;  /* 0x000000094e4b7231 */ /* 0x000fe4000000004b */
        /* <DEDUP_REMOVED lines=11> */
[-C--:B--2---:R-:W-:Y:S01]  /*2d10*/  HFMA2 R43, R53, R12.reuse, R43 ;  /* 0x0000000c352b7231 */ /* 0x084fe2000000002b */
        /* <DEDUP_REMOVED lines=12> */
[-C--:B---3--:R-:W-:Y:S01]  /*2de0*/  HFMA2 R43, R93, R16.reuse, R43 ;  /* 0x000000105d2b7231 */ /* 0x088fe2000000002b */
[-C--:B------:R-:W-:Y:S01]  /*2df0*/  HFMA2.MMA R7, R40, R13.reuse, R6 ;  /* 0x0000000d28077235 */ /* 0x080fe20000000006 */
[----:B------:R-:W-:Y:S01]  /*2e00*/  HFMA2 R41, R97, R16, R41 ;  /* 0x0000001061297231 */ /* 0x000fe20000000029 */
[----:B------:R-:W-:Y:S01]  /*2e10*/  HFMA2.MMA R73, R36, R13, R73 ;  /* 0x0000000d24497235 */ /* 0x000fe20000000049 */
[-C--:B------:R-:W-:Y:S02]  /*2e20*/  HFMA2 R43, R46, R17.reuse, R43 ;  /* 0x000000112e2b7231 */ /* 0x080fe4000000002b */
[----:B------:R-:W-:Y:S01]  /*2e30*/  HFMA2 R41, R42, R17, R41 ;  /* 0x000000112a297231 */ /* 0x000fe20000000029 */
        /* <DEDUP_REMOVED lines=8> */
[----:B------:R-:W-:-:S04]  /*2ec0*/  HFMA2.MMA R73, R95, R16, R73 ;  /* 0x000000105f497235 */ /* 0x000fc80000000049 */
        /* <DEDUP_REMOVED lines=15> */
.L_x_1306:
[----:B0-----:R-:W-:Y:S01]  /*2fc0*/  IADD3 R30, R30, 0x20, RZ ;  /* 0x000000201e1e7810 */ /* 0x001fe20007ffe0ff */
[----:B------:R-:W-:Y:S01]  /*2fd0*/  UIADD3 UR4, UR4, 0x40, URZ ;  /* 0x0000004004047890 */ /* 0x000fe2000fffe03f */
[----:B------:R-:W-:Y:S02]  /*2fe0*/  IMAD.WIDE R4, R3, c[0x0][0x18c], R20 ;  /* 0x0000630003047a25 */ /* 0x000fe400078e0214 */
[C---:B------:R-:W-:Y:S02]  /*2ff0*/  ISETP.GE.AND P0, PT, R30.reuse, c[0x0][0x1b8], PT ;  /* 0x00006e001e007a0c */ /* 0x040fe40003f06270 */
[----:B------:R-:W-:-:S13]  /*3000*/  ISETP.LT.AND P2, PT, R30, R29, PT ;  /* 0x0000001d1e00720c */ /* 0x000fda0003f41270 */
[----:B------:R-:W-:Y:S05]  /*3010*/  @!P0 BRA P2, `(.L_x_1307) ;  /* 0xffffe1a000008947 */ /* 0x000fea000103ffff */
.L_x_1305:
[----:B------:R-:W-:Y:S05]  /*3020*/  @!P1 EXIT ;  /* 0x000000000000994d */ /* 0x000fea0003800000 */
[----:B-1----:R-:W1:Y:S01]  /*3030*/  S2R R3, SR_CTAID.X ;  /* 0x0000000000037919 */ /* 0x002e620000002500 */
        /* <DEDUP_REMOVED lines=14> */
.L_x_1311:
[----:B------:R-:W0:Y:S02]  /*3120*/  LDS R6, [R4] ;  /* 0x0000000004067984 */ /* 0x000e240000000800 */
[----:B0-----:R-:W-:-:S06]  /*3130*/  HADD2 R7, R6, R27 ;  /* 0x0000001b06077230 */ /* 0x001fcc0000000000 */
[----:B------:R-:W0:Y:S02]  /*3140*/  ATOMS.CAST.SPIN R7, [R4], R6, R7 ;  /* 0x000000060407738d */ /* 0x000e240001800007 */
[----:B0-----:R-:W-:-:S13]  /*3150*/  ISETP.EQ.U32.AND P0, PT, R7, 0x1, PT ;  /* 0x000000010700780c */ /* 0x001fda0003f02070 */
[----:B------:R-:W-:Y:S05]  /*3160*/  @!P0 BRA `(.L_x_1311) ;  /* 0xffffffb000008947 */ /* 0x000fea000383ffff */
[----:B------:R-:W-:Y:S05]  /*3170*/  BRA `(.L_x_1309) ;  /* 0x0000003000007947 */ /* 0x000fea0003800000 */
.L_x_1310:
[----:B------:R-:W2:Y:S02]  /*3180*/  LD.E R4, [R2.64] ;  /* 0x0000000602047980 */ /* 0x000ea4000c101900 */
[----:B--2---:R-:W-:-:S05]  /*3190*/  IMAD.IADD R5, R27, 0x1, R4 ;  /* 0x000000011b057824 */ /* 0x004fca00078e0204 */
[----:B------:R0:W-:Y:S02]  /*31a0*/  ST.E [R2.64], R5 ;  /* 0x0000000502007985 */ /* 0x0001e4000c101906 */
.L_x_1309:
[----:B------:R-:W-:Y:S05]  /*31b0*/  BSYNC B0 ;  /* 0x0000000000007941 */ /* 0x000fea0003800000 */
.L_x_1308:
[----:B------:R-:W2:Y:S01]  /*31c0*/  ATOM.E.ADD.F16x2.RN.STRONG.GPU P0, RZ, [R2.64+0x4], R26 ;  /* 0x0000041a02ff798a */ /* 0x000ea2000810e9c6 */
[----:B------:R-:W-:Y:S01]  /*31d0*/  BSSY B0, `(.L_x_1312) ;  /* 0x000000f000007945 */ /* 0x000fe20003800000 */
[----:B--2---:R-:W-:Y:S05]  /*31e0*/  @P0 BRA `(.L_x_1313) ;  /* 0x000000d000000947 */ /* 0x004fea0003800000 */
[----:B------:R-:W1:Y:S02]  /*31f0*/  QSPC.E.S P0, RZ, [R2+0x4] ;  /* 0x0000040002ff73aa */ /* 0x000e640000000500 */
[----:B-1----:R-:W-:Y:S05]  /*3200*/  @!P0 BRA `(.L_x_1314) ;  /* 0x0000008000008947 */ /* 0x002fea0003800000 */
[----:B0-----:R-:W-:-:S04]  /*3210*/  IADD3 R2, R2, 0x4, RZ ;  /* 0x0000000402027810 */ /* 0x001fc80007ffe0ff */
[----:B------:R-:W-:-:S05]  /*3220*/  LOP3.LUT R2, R2, 0xffffff, RZ, 0xc0, !PT ;  /* 0x00ffffff02027812 */ /* 0x000fca00078ec0ff */
.L_x_1315:
[----:B------:R-:W0:Y:S02]  /*3230*/  LDS R4, [R2] ;  /* 0x0000000002047984 */ /* 0x000e240000000800 */
[----:B0-----:R-:W-:-:S10]  /*3240*/  HFMA2.MMA R5, R4, 1, 1, R26 ;  /* 0x3c003c0004057835 */ /* 0x001fd4000000001a */
[----:B------:R-:W0:Y:S02]  /*3250*/  ATOMS.CAST.SPIN R5, [R2], R4, R5 ;  /* 0x000000040205738d */ /* 0x000e240001800005 */
[----:B0-----:R-:W-:-:S13]  /*3260*/  ISETP.EQ.U32.AND P0, PT, R5, 0x1, PT ;  /* 0x000000010500780c */ /* 0x001fda0003f02070 */
[----:B------:R-:W-:Y:S05]  /*3270*/  @!P0 BRA `(.L_x_1315) ;  /* 0xffffffb000008947 */ /* 0x000fea000383ffff */
[----:B------:R-:W-:Y:S05]  /*3280*/  BRA `(.L_x_1313) ;  /* 0x0000003000007947 */ /* 0x000fea0003800000 */
.L_x_1314:
[----:B------:R-:W2:Y:S02]  /*3290*/  LD.E R4, [R2.64+0x4] ;  /* 0x0000040602047980 */ /* 0x000ea4000c101900 */
[----:B0-2---:R-:W-:-:S05]  /*32a0*/  IMAD.IADD R5, R26, 0x1, R4 ;  /* 0x000000011a057824 */ /* 0x005fca00078e0204 */
[----:B------:R0:W-:Y:S02]  /*32b0*/  ST.E [R2.64+0x4], R5 ;  /* 0x0000040502007985 */ /* 0x0001e4000c101906 */
.L_x_1313:
[----:B------:R-:W-:Y:S05]  /*32c0*/  BSYNC B0 ;  /* 0x0000000000007941 */ /* 0x000fea0003800000 */
.L_x_1312:
        /* <DEDUP_REMOVED lines=10> */
.L_x_1319:
[----:B------:R-:W0:Y:S02]  /*3370*/  LDS R6, [R4] ;  /* 0x0000000004067984 */ /* 0x000e240000000800 */
[----:B0-----:R-:W-:-:S06]  /*3380*/  HADD2 R7, R6, R25 ;  /* 0x0000001906077230 */ /* 0x001fcc0000000000 */
[----:B------:R-:W0:Y:S02]  /*3390*/  ATOMS.CAST.SPIN R7, [R4], R6, R7 ;  /* 0x000000060407738d */ /* 0x000e240001800007 */
[----:B0-----:R-:W-:-:S13]  /*33a0*/  ISETP.EQ.U32.AND P0, PT, R7, 0x1, PT ;  /* 0x000000010700780c */ /* 0x001fda0003f02070 */
[----:B------:R-:W-:Y:S05]  /*33b0*/  @!P0 BRA `(.L_x_1319) ;  /* 0xffffffb000008947 */ /* 0x000fea000383ffff */
[----:B------:R-:W-:Y:S05]  /*33c0*/  BRA `(.L_x_1317) ;  /* 0x0000003000007947 */ /* 0x000fea0003800000 */
.L_x_1318:
[----:B------:R-:W2:Y:S02]  /*33d0*/  LD.E R4, [R2.64] ;  /* 0x0000000602047980 */ /* 0x000ea4000c101900 */
[----:B--2---:R-:W-:-:S05]  /*33e0*/  IMAD.IADD R5, R25, 0x1, R4 ;  /* 0x0000000119057824 */ /* 0x004fca00078e0204 */
[----:B------:R0:W-:Y:S02]  /*33f0*/  ST.E [R2.64], R5 ;  /* 0x0000000502007985 */ /* 0x0001e4000c101906 */
.L_x_1317:
[----:B------:R-:W-:Y:S05]  /*3400*/  BSYNC B0 ;  /* 0x0000000000007941 */ /* 0x000fea0003800000 */
.L_x_1316:
[----:B------:R-:W2:Y:S01]  /*3410*/  ATOM.E.ADD.F16x2.RN.STRONG.GPU P0, RZ, [R2.64+0x4], R24 ;  /* 0x0000041802ff798a */ /* 0x000ea2000810e9c6 */
[----:B------:R-:W-:Y:S01]  /*3420*/  BSSY B0, `(.L_x_1320) ;  /* 0x000000f000007945 */ /* 0x000fe20003800000 */
[----:B--2---:R-:W-:Y:S05]  /*3430*/  @P0 BRA `(.L_x_1321) ;  /* 0x000000d000000947 */ /* 0x004fea0003800000 */
[----:B------:R-:W1:Y:S02]  /*3440*/  QSPC.E.S P0, RZ, [R2+0x4] ;  /* 0x0000040002ff73aa */ /* 0x000e640000000500 */
[----:B-1----:R-:W-:Y:S05]  /*3450*/  @!P0 BRA `(.L_x_1322) ;  /* 0x0000008000008947 */ /* 0x002fea0003800000 */
[----:B0-----:R-:W-:-:S04]  /*3460*/  IADD3 R2, R2, 0x4, RZ ;  /* 0x0000000402027810 */ /* 0x001fc80007ffe0ff */
[----:B------:R-:W-:-:S05]  /*3470*/  LOP3.LUT R2, R2, 0xffffff, RZ, 0xc0, !PT ;  /* 0x00ffffff02027812 */ /* 0x000fca00078ec0ff */
.L_x_1323:
[----:B------:R-:W0:Y:S02]  /*3480*/  LDS R4, [R2] ;  /* 0x0000000002047984 */ /* 0x000e240000000800 */
[----:B0-----:R-:W-:-:S10]  /*3490*/  HFMA2.MMA R5, R4, 1, 1, R24 ;  /* 0x3c003c0004057835 */ /* 0x001fd40000000018 */
[----:B------:R-:W0:Y:S02]  /*34a0*/  ATOMS.CAST.SPIN R5, [R2], R4, R5 ;  /* 0x000000040205738d */ /* 0x000e240001800005 */
[----:B0-----:R-:W-:-:S13]  /*34b0*/  ISETP.EQ.U32.AND P0, PT, R5, 0x1, PT ;  /* 0x000000010500780c */ /* 0x001fda0003f02070 */
[----:B------:R-:W-:Y:S05]  /*34c0*/  @!P0 BRA `(.L_x_1323) ;  /* 0xffffffb000008947 */ /* 0x000fea000383ffff */
[----:B------:R-:W-:Y:S05]  /*34d0*/  BRA `(.L_x_1321) ;  /* 0x0000003000007947 */ /* 0x000fea0003800000 */
.L_x_1322:
[----:B------:R-:W2:Y:S02]  /*34e0*/  LD.E R4, [R2.64+0x4] ;  /* 0x0000040602047980 */ /* 0x000ea4000c101900 */
[----:B0-2---:R-:W-:-:S05]  /*34f0*/  IMAD.IADD R5, R24, 0x1, R4 ;  /* 0x0000000118057824 */ /* 0x005fca00078e0204 */
[----:B------:R0:W-:Y:S02]  /*3500*/  ST.E [R2.64+0x4], R5 ;  /* 0x0000040502007985 */ /* 0x0001e4000c101906 */
.L_x_1321:
[----:B------:R-:W-:Y:S05]  /*3510*/  BSYNC B0 ;  /* 0x0000000000007941 */ /* 0x000fea0003800000 */
.L_x_1320:
        /* <DEDUP_REMOVED lines=10> */
.L_x_1327:
[----:B------:R-:W0:Y:S02]  /*35c0*/  LDS R4, [R0] ;  /* 0x0000000000047984 */ /* 0x000e240000000800 */
[----:B0-----:R-:W-:-:S06]  /*35d0*/  HADD2 R5, R4, R23 ;  /* 0x0000001704057230 */ /* 0x001fcc0000000000 */
[----:B------:R-:W0:Y:S02]  /*35e0*/  ATOMS.CAST.SPIN R5, [R0], R4, R5 ;  /* 0x000000040005738d */ /* 0x000e240001800005 */
[----:B0-----:R-:W-:-:S13]  /*35f0*/  ISETP.EQ.U32.AND P0, PT, R5, 0x1, PT ;  /* 0x000000010500780c */ /* 0x001fda0003f02070 */
[----:B------:R-:W-:Y:S05]  /*3600*/  @!P0 BRA `(.L_x_1327) ;  /* 0xffffffb000008947 */ /* 0x000fea000383ffff */
[----:B------:R-:W-:Y:S05]  /*3610*/  BRA `(.L_x_1325) ;  /* 0x0000003000007947 */ /* 0x000fea0003800000 */
.L_x_1326:
[----:B------:R-:W2:Y:S02]  /*3620*/  LD.E R0, [R2.64] ;  /* 0x0000000602007980 */ /* 0x000ea4000c101900 */
[----:B--2---:R-:W-:-:S05]  /*3630*/  IMAD.IADD R5, R23, 0x1, R0 ;  /* 0x0000000117057824 */ /* 0x004fca00078e0200 */
[----:B------:R0:W-:Y:S02]  /*3640*/  ST.E [R2.64], R5 ;  /* 0x0000000502007985 */ /* 0x0001e4000c101906 */
.L_x_1325:
[----:B------:R-:W-:Y:S05]  /*3650*/  BSYNC B0 ;  /* 0x0000000000007941 */ /* 0x000fea0003800000 */
.L_x_1324:
[----:B------:R-:W2:Y:S02]  /*3660*/  ATOM.E.ADD.F16x2.RN.STRONG.GPU P0, RZ, [R2.64+0x4], R22 ;  /* 0x0000041602ff798a */ /* 0x000ea4000810e9c6 */
[----:B--2---:R-:W-:Y:S05]  /*3670*/  @P0 EXIT ;  /* 0x000000000000094d */ /* 0x004fea0003800000 */
[----:B------:R-:W1:Y:S02]  /*3680*/  QSPC.E.S P0, RZ, [R2+0x4] ;  /* 0x0000040002ff73aa */ /* 0x000e640000000500 */
[----:B-1----:R-:W-:Y:S05]  /*3690*/  @!P0 BRA `(.L_x_1328) ;  /* 0x0000008000008947 */ /* 0x002fea0003800000 */
[----:B0-----:R-:W-:-:S04]  /*36a0*/  IADD3 R2, R2, 0x4, RZ ;  /* 0x0000000402027810 */ /* 0x001fc80007ffe0ff */
[----:B------:R-:W-:-:S05]  /*36b0*/  LOP3.LUT R2, R2, 0xffffff, RZ, 0xc0, !PT ;  /* 0x00ffffff02027812 */ /* 0x000fca00078ec0ff */
.L_x_1329:
[----:B------:R-:W0:Y:S02]  /*36c0*/  LDS R4, [R2] ;  /* 0x0000000002047984 */ /* 0x000e240000000800 */
[----:B0-----:R-:W-:-:S10]  /*36d0*/  HFMA2.MMA R5, R4, 1, 1, R22 ;  /* 0x3c003c0004057835 */ /* 0x001fd40000000016 */
[----:B------:R-:W0:Y:S02]  /*36e0*/  ATOMS.CAST.SPIN R5, [R2], R4, R5 ;  /* 0x000000040205738d */ /* 0x000e240001800005 */
[----:B0-----:R-:W-:-:S13]  /*36f0*/  ISETP.EQ.U32.AND P0, PT, R5, 0x1, PT ;  /* 0x000000010500780c */ /* 0x001fda0003f02070 */
[----:B------:R-:W-:Y:S05]  /*3700*/  @!P0 BRA `(.L_x_1329) ;  /* 0xffffffb000008947 */ /* 0x000fea000383ffff */
[----:B------:R-:W-:Y:S05]  /*3710*/  EXIT ;  /* 0x000000000000794d */ /* 0x000fea0003800000 */
.L_x_1328:
[----:B------:R-:W2:Y:S02]  /*3720*/  LD.E R0, [R2.64+0x4] ;  /* 0x0000040602007980 */ /* 0x000ea4000c101900 */
[----:B0-2---:R-:W-:-:S05]  /*3730*/  IMAD.IADD R5, R22, 0x1, R0 ;  /* 0x0000000116057824 */ /* 0x005fca00078e0200 */
[----:B------:R-:W-:Y:S01]  /*3740*/  ST.E [R2.64+0x4], R5 ;  /* 0x0000040502007985 */ /* 0x000fe2000c101906 */
[----:B------:R-:W-:Y:S05]  /*3750*/  EXIT ;  /* 0x000000000000794d */ /* 0x000fea0003800000 */
.L_x_1330:
        /* <DEDUP_REMOVED lines=10> */
.L_x_2836:


//--------------------- .text._Z23gemm_half_q_half_kernelILi3ELi6ELb0ELb0ELi64EEvPK6__halfPKjS4_S2_PS0_iiiiPKtS7_iiiiiibS2_i --------------------------
	.section	.text._Z23gemm_half_q_half_kernelILi3ELi6ELb0ELb0ELi64EEvPK6__halfPKjS4_S2_PS0_iiiiPKtS7_iiiiiibS2_i,"ax",@progbits
	.sectioninfo	@"SHI_REGISTERS=101"
	.align	128
        .global         _Z23gemm_half_q_half_kernelILi3ELi6ELb0ELb0ELi64EEvPK6__halfPKjS4_S2_PS0_iiiiPKtS7_iiiiiibS2_i
        .type           _Z23gemm_half_q_half_kernelILi3ELi6ELb0ELb0ELi64EEvPK6__halfPKjS4_S2_PS0_iiiiPKtS7_iiiiiibS2_i,@function
        .size           _Z23gemm_half_q_half_kernelILi3ELi6ELb0ELb0ELi64EEvPK6__halfPKjS4_S2_PS0_iiiiPKtS7_iiiiiibS2_i,(.L_x_2837 - _Z23gemm_half_q_half_kernelILi3ELi6ELb0ELb0ELi64EEvPK6__halfPKjS4_S2_PS0_iiiiPKtS7_iiiiiibS2_i)
        .other          _Z23gemm_half_q_half_kernelILi3ELi6ELb0ELb0ELi64EEvPK6__halfPKjS4_S2_PS0_iiiiPKtS7_iiiiiibS2_i,@"STO_CUDA_ENTRY STV_DEFAULT"
_Z23gemm_half_q_half_kernelILi3ELi6ELb0ELb0ELi64EEvPK6__halfPKjS4_S2_PS0_iiiiPKtS7_iiiiiibS2_i:
.text._Z23gemm_half_q_half_kernelILi3ELi6ELb0ELb0ELi64EEvPK6__halfPKjS4_S2_PS0_iiiiPKtS7_iiiiiibS2_i:
        /* <DEDUP_REMOVED lines=40> */
.L_x_1335:
        /* <DEDUP_REMOVED lines=17> */
.L_x_1334:
        /* <DEDUP_REMOVED lines=17> */
.L_x_1333:
        /* <DEDUP_REMOVED lines=13> */
.L_x_1337:
        /* <DEDUP_REMOVED lines=17> */
.L_x_1336:
        /* <DEDUP_REMOVED lines=15> */
.L_x_1332:
[----:B------:R-:W-:Y:S05]  /*0770*/  BSYNC B0 ;  /* 0x0000000000007941 */ /* 0x000fea0003800000 */
.L_x_1331:
        /* <DEDUP_REMOVED lines=18> */
.L_x_1340:
        /* <DEDUP_REMOVED lines=11> */
.L_x_1339:
        /* <DEDUP_REMOVED lines=10> */
.L_x_1338:
        /* <DEDUP_REMOVED lines=10> */
[----:B0-----:R-:W-:Y:S01]  /*0a90*/  LEA.HI R3, R4, R5, RZ, 0x3 ;  /* 0x0000000504037211 */ /* 0x001fe200078f18ff */
[----:B------:R-:W-:Y:S01]  /*0aa0*/  IMAD.MOV.U32 R15, RZ, RZ, R21 ;  /* 0x000000ffff0f7224 */ /* 0x000fe200078e0015 */
[----:B------:R-:W-:Y:S02]  /*0ab0*/  LOP3.LUT R4, R2, 0x10, RZ, 0xc0, !PT ;  /* 0x0000001002047812 */ /* 0x000fe400078ec0ff */
[----:B------:R-:W-:Y:S02]  /*0ac0*/  SHF.R.S32.HI R12, RZ, 0x3, R3 ;  /* 0x00000003ff0c7819 */ /* 0x000fe40000011403 */
.L_x_1342:
        /* <DEDUP_REMOVED lines=29> */
[----:B0-----:R-:W-:Y:S02]  /*0ca0*/  IMAD R9, R2, R2, RZ ;  /* 0x0000000202097224 */ /* 0x001fe400078e02ff */
[----:B------:R-:W-:Y:S01]  /*0cb0*/  IMAD R14, R14, R14, RZ ;  /* 0x0000000e0e0e7224 */ /* 0x000fe200078e02ff */
[----:B------:R-:W-:Y:S08]  /*0cc0*/  I2F.F16 R16, R16 ;  /* 0x0000001000107306 */ /* 0x000ff00000200c00 */
[----:B------:R-:W0:Y:S08]  /*0cd0*/  I2F.F16 R17, R17 ;  /* 0x0000001100117306 */ /* 0x000e300000200c00 */
[----:B------:R-:W-:Y:S08]  /*0ce0*/  I2F.F16 R9, R9 ;  /* 0x0000000900097306 */ /* 0x000ff00000200c00 */
[----:B------:R-:W2:Y:S01]  /*0cf0*/  I2F.F16 R14, R14 ;  /* 0x0000000e000e7306 */ /* 0x000ea20000200c00 */
[----:B0-----:R-:W-:-:S05]  /*0d00*/  PRMT R17, R16, 0x5410, R17 ;  /* 0x0000541010117816 */ /* 0x001fca0000000011 */
[----:B---3--:R-:W-:Y:S01]  /*0d10*/  HMUL2 R2, R17, R8.H0_H0 ;  /* 0x2000000811027232 */ /* 0x008fe20000000000 */
[----:B--2---:R-:W-:-:S05]  /*0d20*/  PRMT R3, R14, 0x5410, R9 ;  /* 0x000054100e037816 */ /* 0x004fca0000000009 */
[----:B------:R-:W-:Y:S01]  /*0d30*/  HMUL2 R3, R3, R8.H0_H0 ;  /* 0x2000000803037232 */ /* 0x000fe20000000000 */
[C---:B------:R-:W-:Y:S01]  /*0d40*/  IMAD R8, R13.reuse, 0x8, R1 ;  /* 0x000000080d087824 */ /* 0x040fe200078e0201 */
[----:B------:R-:W-:-:S04]  /*0d50*/  IADD3 R13, R13, 0x1, RZ ;  /* 0x000000010d0d7810 */ /* 0x000fc80007ffe0ff */
[----:B------:R0:W-:Y:S01]  /*0d60*/  STL.64 [R8], R2 ;  /* 0x0000000208007387 */ /* 0x0001e20000100a00 */
[----:B------:R-:W-:Y:S05]  /*0d70*/  @!P2 BRA `(.L_x_1342) ;  /* 0xfffffd500000a947 */ /* 0x000fea000383ffff */
.L_x_1341:
        /* <DEDUP_REMOVED lines=16> */
[C---:B-1-3--:R-:W-:Y:S02]  /*0e80*/  @P5 IMNMX R7, R21.reuse, c[0x0][0x1b8], PT ;  /* 0x00006e0015075a17 */ /* 0x04afe40003800200 */
        /* <DEDUP_REMOVED lines=38> */
[----:B------:R-:W-:Y:S02]  /*10f0*/  SHF.R.S32.HI R3, RZ, 0x1f, R5 ;  /* 0x0000001fff037819 */ /* 0x000fe40000011405 */
[----:B------:R-:W-:Y:S01]  /*1100*/  PRMT R26, RZ, 0x5410, RZ ;  /* 0x00005410ff1a7816 */ /* 0x000fe200000000ff */
[----:B------:R-:W-:Y:S01]  /*1110*/  IMAD R0, R0, c[0x0][0x18c], RZ ;  /* 0x0000630000007a24 */ /* 0x000fe200078e02ff */
[----:B------:R-:W-:Y:S02]  /*1120*/  PRMT R25, RZ, 0x5410, RZ ;  /* 0x00005410ff197816 */ /* 0x000fe400000000ff */
[----:B------:R-:W-:-:S02]  /*1130*/  PRMT R24, RZ, 0x5410, RZ ;  /* 0x00005410ff187816 */ /* 0x000fc400000000ff */
[----:B------:R-:W-:-:S04]  /*1140*/  IADD3 R5, P2, R5, R0, RZ ;  /* 0x0000000005057210 */ /* 0x000fc80007f5e0ff */
[----:B------:R-:W-:Y:S02]  /*1150*/  LEA.HI.X.SX32 R6, R0, R3, 0x1, P2 ;  /* 0x0000000300067211 */ /* 0x000fe400010f0eff */
[----:B------:R-:W-:-:S04]  /*1160*/  LEA R2, P2, R5, c[0x0][0x168], 0x2 ;  /* 0x00005a0005027a11 */ /* 0x000fc800078410ff */
[----:B------:R-:W-:Y:S02]  /*1170*/  LEA.HI.X R3, R5, c[0x0][0x16c], R6, 0x2, P2 ;  /* 0x00005b0005037a11 */ /* 0x000fe400010f1406 */
[----:B--2---:R-:W-:Y:S02]  /*1180*/  PRMT R0, R14, 0x7610, R14 ;  /* 0x000076100e007816 */ /* 0x004fe4000000000e */
[----:B------:R-:W-:Y:S01]  /*1190*/  PRMT R20, R15, 0x7610, R15 ;  /* 0x000076100f147816 */ /* 0x000fe2000000000f */
[----:B----4-:R-:W-:Y:S01]  /*11a0*/  IMAD.IADD R32, R21, 0x1, R4 ;  /* 0x0000000115207824 */ /* 0x010fe200078e0204 */
[----:B------:R-:W-:Y:S05]  /*11b0*/  @P0 BRA `(.L_x_1343) ;  /* 0x00001e7000000947 */ /* 0x000fea0003800000 */
[----:B------:R-:W-:Y:S01]  /*11c0*/  IMAD.MOV.U32 R30, RZ, RZ, RZ ;  /* 0x000000ffff1e7224 */ /* 0x000fe200078e00ff */
[----:B------:R-:W-:Y:S01]  /*11d0*/  PRMT R29, RZ, 0x7610, R29 ;  /* 0x00007610ff1d7816 */ /* 0x000fe2000000001d */
[----:B------:R-:W-:Y:S02]  /*11e0*/  UMOV UR4, URZ ;  /* 0x0000003f00047c82 */ /* 0x000fe40008000000 */
.L_x_1345:
[C---:B------:R-:W-:Y:S01]  /*11f0*/  ISETP.NE.AND P0, PT, R21.reuse, R32, PT ;  /* 0x000000201500720c */ /* 0x040fe20003f05270 */
[----:B------:R-:W-:Y:S01]  /*1200*/  IMAD.MOV.U32 R31, RZ, RZ, 0x4 ;  /* 0x00000004ff1f7424 */ /* 0x000fe200078e00ff */
[----:B-----5:R0:W5:Y:S11]  /*1210*/  LDG.E.128.CONSTANT R12, [R2.64] ;  /* 0x00000006020c7981 */ /* 0x020176000c1e9d00 */
[----:B------:R-:W-:Y:S01]  /*1220*/  @!P0 IADD3 R30, R30, 0x1, RZ ;  /* 0x000000011e1e8810 */ /* 0x000fe20007ffe0ff */
[----:B------:R-:W-:-:S02]  /*1230*/  @!P0 IMAD.SHL.U32 R4, R21, 0x2, RZ ;  /* 0x0000000215048824 */ /* 0x000fc400078e00ff */
[----:B------:R-:W-:Y:S02]  /*1240*/  @!P0 IMAD.MOV.U32 R5, RZ, RZ, 0x2 ;  /* 0x00000002ff058424 */ /* 0x000fe400078e00ff */
[----:B------:R-:W-:Y:S02]  /*1250*/  @!P0 IMAD R16, R30, 0x8, R1 ;  /* 0x000000081e108824 */ /* 0x000fe400078e0201 */
[----:B------:R-:W-:-:S04]  /*1260*/  @!P0 IMAD.WIDE R4, R4, R5, c[0x0][0x198] ;  /* 0x0000660004048625 */ /* 0x000fc800078e0205 */
[----:B------:R-:W2:Y:S01]  /*1270*/  @!P0 LDL.64 R16, [R16] ;  /* 0x0000000010108983 */ /* 0x000ea20000100a00 */
[----:B------:R-:W-:-:S03]  /*1280*/  IMAD.WIDE R6, R31, c[0x0][0x18c], R2 ;  /* 0x000063001f067a25 */ /* 0x000fc600078e0202 */
[----:B------:R-:W3:Y:S04]  /*1290*/  @!P0 LDG.E.U16.CONSTANT R4, [R4.64+0x2] ;  /* 0x0000020604048981 */ /* 0x000ee8000c1e9500 */
[----:B------:R1:W5:Y:S01]  /*12a0*/  LDG.E.128.CONSTANT R8, [R6.64] ;  /* 0x0000000606087981 */ /* 0x000362000c1e9d00 */
[----:B0-----:R-:W-:Y:S01]  /*12b0*/  IMAD.WIDE R2, R31, c[0x0][0x18c], R6 ;  /* 0x000063001f027a25 */ /* 0x001fe200078e0206 */
[----:B--2---:R-:W-:Y:S02]  /*12c0*/  @!P0 PRMT R0, R16, 0x7610, R0 ;  /* 0x0000761010008816 */ /* 0x004fe40000000000 */
[----:B------:R-:W-:Y:S01]  /*12d0*/  @!P0 PRMT R20, R17, 0x7610, R20 ;  /* 0x0000761011148816 */ /* 0x000fe20000000014 */
[----:B---3--:R-:W-:Y:S01]  /*12e0*/  @!P0 IMAD.IADD R32, R4, 0x1, R21 ;  /* 0x0000000104208824 */ /* 0x008fe200078e0215 */
[----:B------:R-:W-:-:S02]  /*12f0*/  @!P0 PRMT R0, R0, 0x7610, R16 ;  /* 0x0000761000008816 */ /* 0x000fc40000000010 */
[----:B------:R-:W-:Y:S01]  /*1300*/  @!P0 PRMT R20, R20, 0x7610, R17 ;  /* 0x0000761014148816 */ /* 0x000fe20000000011 */
[----:B------:R-:W-:Y:S05]  /*1310*/  @!P1 BRA `(.L_x_1344) ;  /* 0x00001cb000009947 */ /* 0x000fea0003800000 */
[----:B-1----:R-:W2:Y:S01]  /*1320*/  LDG.E.128.CONSTANT R4, [R2.64] ;  /* 0x0000000602047981 */ /* 0x002ea2000c1e9d00 */
[--C-:B-----5:R-:W-:Y:S01]  /*1330*/  SHF.R.U32.HI R16, RZ, 0xf, R12.reuse ;  /* 0x0000000fff107819 */ /* 0x120fe2000001160c */
[----:B------:R-:W-:Y:S01]  /*1340*/  IMAD.MOV.U32 R42, RZ, RZ, 0x3000 ;  /* 0x00003000ff2a7424 */ /* 0x000fe200078e00ff */
[----:B------:R-:W-:Y:S01]  /*1350*/  SHF.R.U32.HI R17, RZ, 0xf, R13 ;  /* 0x0000000fff117819 */ /* 0x000fe2000001160d */
[----:B------:R-:W-:Y:S01]  /*1360*/  IMAD.MOV.U32 R33, RZ, RZ, 0x2400 ;  /* 0x00002400ff217424 */ /* 0x000fe200078e00ff */
[----:B------:R-:W-:Y:S02]  /*1370*/  SHF.R.U32.HI R19, RZ, 0xf, R15 ;  /* 0x0000000fff137819 */ /* 0x000fe4000001160f */
[----:B------:R-:W-:Y:S02]  /*1380*/  LOP3.LUT R34, R12, 0x380038, RZ, 0xc0, !PT ;  /* 0x003800380c227812 */ /* 0x000fe400078ec0ff */
[----:B------:R-:W-:-:S02]  /*1390*/  SHF.R.U32.HI R65, RZ, 0x6, R12 ;  /* 0x00000006ff417819 */ /* 0x000fc4000001160c */
[----:B------:R-:W-:Y:S02]  /*13a0*/  LOP3.LUT R75, R12, 0x70007, RZ, 0xc0, !PT ;  /* 0x000700070c4b7812 */ /* 0x000fe400078ec0ff */
[C---:B------:R-:W-:Y:S02]  /*13b0*/  LOP3.LUT R35, R13.reuse, 0x380038, RZ, 0xc0, !PT ;  /* 0x003800380d237812 */ /* 0x040fe400078ec0ff */
[----:B------:R-:W-:Y:S02]  /*13c0*/  SHF.R.U32.HI R67, RZ, 0x6, R13 ;  /* 0x00000006ff437819 */ /* 0x000fe4000001160d */
[----:B------:R-:W-:Y:S02]  /*13d0*/  LOP3.LUT R73, R13, 0x70007, RZ, 0xc0, !PT ;  /* 0x000700070d497812 */ /* 0x000fe400078ec0ff */
[----:B------:R-:W-:Y:S02]  /*13e0*/  SHF.R.U32.HI R18, RZ, 0xf, R14 ;  /* 0x0000000fff127819 */ /* 0x000fe4000001160e */
[----:B------:R-:W-:-:S02]  /*13f0*/  SHF.R.U32.HI R13, RZ, 0xe, R8 ;  /* 0x0000000eff0d7819 */ /* 0x000fc40000011608 */
[C---:B------:R-:W-:Y:S02]  /*1400*/  LOP3.LUT R12, R8.reuse, 0x380038, RZ, 0xc0, !PT ;  /* 0x00380038080c7812 */ /* 0x040fe400078ec0ff */
[----:B------:R-:W-:Y:S02]  /*1410*/  SHF.R.U32.HI R82, RZ, 0x6, R8 ;  /* 0x00000006ff527819 */ /* 0x000fe40000011608 */
[----:B------:R-:W-:Y:S02]  /*1420*/  LOP3.LUT R74, R8, 0x70007, RZ, 0xc0, !PT ;  /* 0x00070007084a7812 */ /* 0x000fe400078ec0ff */
[----:B------:R-:W-:Y:S02]  /*1430*/  LOP3.LUT R16, R16, 0x10001, RZ, 0xc0, !PT ;  /* 0x0001000110107812 */ /* 0x000fe400078ec0ff */
[----:B------:R-:W-:Y:S02]  /*1440*/  SHF.R.U32.HI R8, RZ, 0xe, R9 ;  /* 0x0000000eff087819 */ /* 0x000fe40000011609 */
[----:B------:R-:W-:-:S02]  /*1450*/  SHF.R.U32.HI R38, RZ, 0xe, R11 ;  /* 0x0000000eff267819 */ /* 0x000fc4000001160b */
[----:B------:R-:W-:Y:S02]  /*1460*/  LOP3.LUT R17, R17, 0x10001, RZ, 0xc0, !PT ;  /* 0x0001000111117812 */ /* 0x000fe400078ec0ff */
[----:B------:R-:W-:Y:S02]  /*1470*/  LOP3.LUT R19, R19, 0x10001, RZ, 0xc0, !PT ;  /* 0x0001000113137812 */ /* 0x000fe400078ec0ff */
[C---:B------:R-:W-:Y:S02]  /*1480*/  LOP3.LUT R37, R15.reuse, 0x380038, RZ, 0xc0, !PT ;  /* 0x003800380f257812 */ /* 0x040fe400078ec0ff */
[----:B------:R-:W-:Y:S02]  /*1490*/  SHF.R.U32.HI R71, RZ, 0x6, R15 ;  /* 0x00000006ff477819 */ /* 0x000fe4000001160f */
[----:B------:R-:W-:Y:S02]  /*14a0*/  LOP3.LUT R79, R15, 0x70007, RZ, 0xc0, !PT ;  /* 0x000700070f4f7812 */ /* 0x000fe400078ec0ff */
        /* <DEDUP_REMOVED lines=8> */
[----:B------:R-:W-:Y:S02]  /*1530*/  LOP3.LUT R16, R16, 0x20002, R13, 0xf8, !PT ;  /* 0x0002000210107812 */ /* 0x000fe400078ef80d */
[C---:B------:R-:W-:Y:S02]  /*1540*/  LOP3.LUT R9, R10.reuse, 0x380038, RZ, 0xc0, !PT ;  /* 0x003800380a097812 */ /* 0x040fe400078ec0ff */
[----:B------:R-:W-:Y:S02]  /*1550*/  SHF.R.U32.HI R86, RZ, 0x6, R10 ;  /* 0x00000006ff567819 */ /* 0x000fe4000001160a */
[----:B------:R-:W-:Y:S02]  /*1560*/  LOP3.LUT R78, R10, 0x70007, RZ, 0xc0, !PT ;  /* 0x000700070a4e7812 */ /* 0x000fe400078ec0ff */
[----:B------:R-:W-:-:S02]  /*1570*/  LOP3.LUT R17, R17, 0x20002, R8, 0xf8, !PT ;  /* 0x0002000211117812 */ /* 0x000fc400078ef808 */
[----:B------:R-:W-:Y:S02]  /*1580*/  LOP3.LUT R13, R19, 0x20002, R38, 0xf8, !PT ;  /* 0x00020002130d7812 */ /* 0x000fe400078ef826 */
[C---:B------:R-:W-:Y:S02]  /*1590*/  LOP3.LUT R10, R11.reuse, 0x380038, RZ, 0xc0, !PT ;  /* 0x003800380b0a7812 */ /* 0x040fe400078ec0ff */
[----:B------:R-:W-:Y:S02]  /*15a0*/  SHF.R.U32.HI R88, RZ, 0x6, R11 ;  /* 0x00000006ff587819 */ /* 0x000fe4000001160b */
[----:B------:R-:W-:Y:S02]  /*15b0*/  LOP3.LUT R80, R11, 0x70007, RZ, 0xc0, !PT ;  /* 0x000700070b507812 */ /* 0x000fe400078ec0ff */
[----:B------:R-:W-:Y:S02]  /*15c0*/  LOP3.LUT R18, R18, 0x20002, R15, 0xf8, !PT ;  /* 0x0002000212127812 */ /* 0x000fe400078ef80f */
[----:B------:R-:W-:-:S02]  /*15d0*/  LOP3.LUT R63, R12, 0x64006400, RZ, 0xfc, !PT ;  /* 0x640064000c3f7812 */ /* 0x000fc400078efcff */
[----:B------:R-:W-:Y:S02]  /*15e0*/  LOP3.LUT R12, R69, 0x380038, RZ, 0xc0, !PT ;  /* 0x00380038450c7812 */ /* 0x000fe400078ec0ff */
[----:B------:R-:W-:Y:S01]  /*15f0*/  LOP3.LUT R61, R14, 0x64006400, RZ, 0xfc, !PT ;  /* 0x640064000e3d7812 */ /* 0x000fe200078efcff */
[-C--:B------:R-:W-:Y:S01]  /*1600*/  HFMA2 R63, R63, R42.reuse.H0_H0, -132, -132 ;  /* 0xd820d8203f3f7431 */ /* 0x080fe2000004002a */
[----:B------:R-:W-:Y:S02]  /*1610*/  LOP3.LUT R14, R86, 0x380038, RZ, 0xc0, !PT ;  /* 0x00380038560e7812 */ /* 0x000fe400078ec0ff */
        /* <DEDUP_REMOVED lines=15> */
[----:B------:R-:W-:Y:S01]  /*1710*/  HFMA2 R53, R53, R42.H0_H0, -132, -132 ;  /* 0xd820d82035357431 */ /* 0x000fe2000004002a */
[----:B------:R-:W-:Y:S02]  /*1720*/  LOP3.LUT R79, R79, 0x64006400, RZ, 0xfc, !PT ;  /* 0x640064004f4f7812 */ /* 0x000fe400078efcff */
[----:B------:R-:W-:Y:S02]  /*1730*/  LOP3.LUT R76, R76, 0x64006400, RZ, 0xfc, !PT ;  /* 0x640064004c4c7812 */ /* 0x000fe400078efcff */
[----:B------:R-:W-:Y:S02]  /*1740*/  LOP3.LUT R74, R74, 0x64006400, RZ, 0xfc, !PT ;  /* 0x640064004a4a7812 */ /* 0x000fe400078efcff */
[----:B------:R-:W-:-:S02]  /*1750*/  ISETP.GE.AND P0, PT, R23, 0x2, PT ;  /* 0x000000021700780c */ /* 0x000fc40003f06270 */
[--C-:B--2---:R-:W-:Y:S02]  /*1760*/  SHF.R.U32.HI R89, RZ, 0xd, R4.reuse ;  /* 0x0000000dff597819 */ /* 0x104fe40000011604 */
[C---:B------:R-:W-:Y:S02]  /*1770*/  LOP3.LUT R8, R4.reuse, 0x380038, RZ, 0xc0, !PT ;  /* 0x0038003804087812 */ /* 0x040fe400078ec0ff */
[----:B------:R-:W-:Y:S02]  /*1780*/  SHF.R.U32.HI R19, RZ, 0x6, R4 ;  /* 0x00000006ff137819 */ /* 0x000fe40000011604 */
[----:B------:R-:W-:Y:S02]  /*1790*/  LOP3.LUT R81, R4, 0x70007, RZ, 0xc0, !PT ;  /* 0x0007000704517812 */ /* 0x000fe400078ec0ff */
[----:B------:R-:W-:Y:S02]  /*17a0*/  SHF.R.U32.HI R4, RZ, 0xd, R5 ;  /* 0x0000000dff047819 */ /* 0x000fe40000011605 */
[----:B------:R-:W-:-:S02]  /*17b0*/  LOP3.LUT R11, R5, 0x380038, RZ, 0xc0, !PT ;  /* 0x00380038050b7812 */ /* 0x000fc400078ec0ff */
[----:B------:R-:W-:Y:S02]  /*17c0*/  SHF.R.U32.HI R90, RZ, 0x6, R5 ;  /* 0x00000006ff5a7819 */ /* 0x000fe40000011605 */
[----:B------:R-:W-:Y:S02]  /*17d0*/  LOP3.LUT R83, R5, 0x70007, RZ, 0xc0, !PT ;  /* 0x0007000705537812 */ /* 0x000fe400078ec0ff */
[--C-:B------:R-:W-:Y:S02]  /*17e0*/  SHF.R.U32.HI R5, RZ, 0xd, R6.reuse ;  /* 0x0000000dff057819 */ /* 0x100fe40000011606 */
[C---:B------:R-:W-:Y:S02]  /*17f0*/  LOP3.LUT R15, R6.reuse, 0x380038, RZ, 0xc0, !PT ;  /* 0x00380038060f7812 */ /* 0x040fe400078ec0ff */
[----:B------:R-:W-:Y:S02]  /*1800*/  SHF.R.U32.HI R91, RZ, 0x6, R6 ;  /* 0x00000006ff5b7819 */ /* 0x000fe40000011606 */
[----:B------:R-:W-:-:S02]  /*1810*/  LOP3.LUT R85, R6, 0x70007, RZ, 0xc0, !PT ;  /* 0x0007000706557812 */ /* 0x000fc400078ec0ff */
[----:B------:R-:W-:Y:S02]  /*1820*/  SHF.R.U32.HI R6, RZ, 0xd, R7 ;  /* 0x0000000dff067819 */ /* 0x000fe40000011607 */
[----:B------:R-:W-:Y:S02]  /*1830*/  LOP3.LUT R89, R16, 0x40004, R89, 0xf8, !PT ;  /* 0x0004000410597812 */ /* 0x000fe400078ef859 */
[----:B------:R-:W-:Y:S02]  /*1840*/  LOP3.LUT R16, R17, 0x40004, R4, 0xf8, !PT ;  /* 0x0004000411107812 */ /* 0x000fe400078ef804 */
[----:B------:R-:W-:Y:S02]  /*1850*/  LOP3.LUT R17, R18, 0x40004, R5, 0xf8, !PT ;  /* 0x0004000412117812 */ /* 0x000fe400078ef805 */
[----:B------:R-:W-:Y:S02]  /*1860*/  LOP3.LUT R18, R13, 0x40004, R6, 0xf8, !PT ;  /* 0x000400040d127812 */ /* 0x000fe400078ef806 */
[----:B------:R-:W-:-:S02]  /*1870*/  LOP3.LUT R13, R36, 0x64006400, RZ, 0xfc, !PT ;  /* 0x64006400240d7812 */ /* 0x000fc400078efcff */
[C---:B------:R-:W-:Y:S02]  /*1880*/  LOP3.LUT R38, R7.reuse, 0x380038, RZ, 0xc0, !PT ;  /* 0x0038003807267812 */ /* 0x040fe400078ec0ff */
[----:B------:R-:W-:Y:S01]  /*1890*/  SHF.R.U32.HI R92, RZ, 0x6, R7 ;  /* 0x00000006ff5c7819 */ /* 0x000fe20000011607 */
[-C--:B------:R-:W-:Y:S01]  /*18a0*/  HFMA2 R68, R13, R42.reuse.H0_H0, -132, -132 ;  /* 0xd820d8200d447431 */ /* 0x080fe2000004002a */
        /* <DEDUP_REMOVED lines=11> */
[----:B------:R-:W0:Y:S01]  /*1960*/  LDS.128 R12, [UR4] ;  /* 0x00000004ff0c7984 */ /* 0x000e220008000c00 */
        /* <DEDUP_REMOVED lines=358> */
.L_x_1344:
[----:B-1----:R-:W-:Y:S01]  /*2fd0*/  IADD3 R21, R21, 0x20, RZ ;  /* 0x0000002015157810 */ /* 0x002fe20007ffe0ff */
[----:B------:R-:W-:Y:S01]  /*2fe0*/  UIADD3 UR4, UR4, 0x40, URZ ;  /* 0x0000004004047890 */ /* 0x000fe2000fffe03f */
[----:B------:R-:W-:Y:S02]  /*2ff0*/  IMAD.WIDE R2, R31, c[0x0][0x18c], R2 ;  /* 0x000063001f027a25 */ /* 0x000fe400078e0202 */
[C---:B------:R-:W-:Y:S02]  /*3000*/  ISETP.GE.AND P0, PT, R21.reuse, c[0x0][0x1b8], PT ;  /* 0x00006e0015007a0c */ /* 0x040fe40003f06270 */
[----:B------:R-:W-:-:S13]  /*3010*/  ISETP.LT.AND P2, PT, R21, R22, PT ;  /* 0x000000161500720c */ /* 0x000fda0003f41270 */
[----:B------:R-:W-:Y:S05]  /*3020*/  @!P0 BRA P2, `(.L_x_1345) ;  /* 0xffffe1c000008947 */ /* 0x000fea000103ffff */
.L_x_1343:
[----:B------:R-:W-:-:S04]  /*3030*/  ISETP.GE.AND P0, PT, R21, R22, PT ;  /* 0x000000161500720c */ /* 0x000fc80003f06270 */
[----:B------:R-:W-:-:S13]  /*3040*/  ISETP.GE.OR P0, PT, R21, c[0x0][0x1bc], P0 ;  /* 0x00006f0015007a0c */ /* 0x000fda0000706670 */
[----:B------:R-:W-:Y:S05]  /*3050*/  @P0 BRA `(.L_x_1346) ;  /* 0x0000104000000947 */ /* 0x000fea0003800000 */
[----:B-----5:R-:W-:-:S05]  /*3060*/  IMAD.MOV.U32 R13, RZ, RZ, c[0x0][0x18c] ;  /* 0x00006300ff0d7624 */ /* 0x020fca00078e00ff */
[----:B------:R-:W-:-:S04]  /*3070*/  SHF.R.S32.HI R12, RZ, 0x1f, R13 ;  /* 0x0000001fff0c7819 */ /* 0x000fc8000001140d */
[----:B------:R-:W-:Y:S02]  /*3080*/  SHF.L.U64.HI R12, R13, 0x2, R12 ;  /* 0x000000020d0c7819 */ /* 0x000fe4000001020c */
.L_x_1348:
        /* <DEDUP_REMOVED lines=136> */
[----:B------:R-:W-:Y:S01]  /*3910*/  HFMA2 R61, R52, R7, R61 ;  /* 0x00000007343d7231 */ /* 0x000fe2000000003d */
[----:B-1----:R-:W-:Y:S01]  /*3920*/  HFMA2.MMA R6, R39, R8, R6 ;  /* 0x0000000827067235 */ /* 0x002fe20000000006 */
[----:B------:R-:W-:-:S02]  /*3930*/  HADD2 R43, R43, -1026, -1026 ;  /* 0xe402e4022b2b7430 */ /* 0x000fc40000000000 */
[----:B------:R-:W-:Y:S01]  /*3940*/  HFMA2.MMA R59, R45, R8, R59 ;  /* 0x000000082d3b7235 */ /* 0x000fe2000000003b */
[----:B------:R-:W-:Y:S02]  /*3950*/  HADD2 R55, R5, -1026, -1026 ;  /* 0xe402e40205377430 */ /* 0x000fe40000000000 */
[-C--:B------:R-:W-:Y:S01]  /*3960*/  HFMA2.MMA R5, R36, R9.reuse, R6 ;  /* 0x0000000924057235 */ /* 0x080fe20000000006 */
[-C--:B------:R-:W-:Y:S02]  /*3970*/  HFMA2 R57, R43, R8.reuse, R57 ;  /* 0x000000082b397231 */ /* 0x080fe40000000039 */
[----:B------:R-:W-:Y:S01]  /*3980*/  HFMA2.MMA R59, R40, R9, R59 ;  /* 0x00000009283b7235 */ /* 0x000fe2000000003b */
[----:B------:R-:W-:Y:S02]  /*3990*/  HFMA2 R61, R55, R8, R61 ;  /* 0x00000008373d7231 */ /* 0x000fe4000000003d */
[----:B------:R-:W-:Y:S01]  /*39a0*/  HFMA2.MMA R5, R33, R10, R5 ;  /* 0x0000000a21057235 */ /* 0x000fe20000000005 */
[----:B------:R-:W-:-:S02]  /*39b0*/  HFMA2 R57, R38, R9, R57 ;  /* 0x0000000926397231 */ /* 0x000fc40000000039 */
[----:B------:R-:W-:Y:S01]  /*39c0*/  HFMA2.MMA R59, R37, R10, R59 ;  /* 0x0000000a253b7235 */ /* 0x000fe2000000003b */
[----:B------:R-:W-:Y:S02]  /*39d0*/  HFMA2 R61, R42, R9, R61 ;  /* 0x000000092a3d7231 */ /* 0x000fe4000000003d */
[-C--:B------:R-:W-:Y:S01]  /*39e0*/  HFMA2.MMA R5, R54, R11.reuse, R5 ;  /* 0x0000000b36057235 */ /* 0x080fe20000000005 */
[-C--:B------:R-:W-:Y:S02]  /*39f0*/  HFMA2 R57, R35, R10.reuse, R57 ;  /* 0x0000000a23397231 */ /* 0x080fe40000000039 */
[----:B------:R-:W-:Y:S01]  /*3a00*/  HFMA2.MMA R59, R58, R11, R59 ;  /* 0x0000000b3a3b7235 */ /* 0x000fe2000000003b */
        /* <DEDUP_REMOVED lines=98> */
.L_x_1347:
[----:B------:R-:W-:Y:S01]  /*4030*/  IADD3 R21, R21, 0x10, RZ ;  /* 0x0000001015157810 */ /* 0x000fe20007ffe0ff */
[----:B------:R-:W-:Y:S01]  /*4040*/  UIADD3 UR4, UR4, 0x20, URZ ;  /* 0x0000002004047890 */ /* 0x000fe2000fffe03f */
[----:B------:R-:W-:Y:S02]  /*4050*/  LEA R2, P2, R13, R2, 0x2 ;  /* 0x000000020d027211 */ /* 0x000fe400078410ff */
[C---:B------:R-:W-:Y:S02]  /*4060*/  ISETP.GE.AND P0, PT, R21.reuse, c[0x0][0x1bc], PT ;  /* 0x00006f0015007a0c */ /* 0x040fe40003f06270 */
[----:B------:R-:W-:Y:S01]  /*4070*/  ISETP.LT.AND P3, PT, R21, R22, PT ;  /* 0x000000161500720c */ /* 0x000fe20003f61270 */
[----:B------:R-:W-:-:S12]  /*4080*/  IMAD.X R3, R3, 0x1, R12, P2 ;  /* 0x0000000103037824 */ /* 0x000fd800010e060c */
[----:B------:R-:W-:Y:S05]  /*4090*/  @!P0 BRA P3, `(.L_x_1348) ;  /* 0xffffeff000008947 */ /* 0x000fea000183ffff */
.L_x_1346:
        /* <DEDUP_REMOVED lines=16> */
.L_x_1352:
[----:B------:R-:W0:Y:S02]  /*41a0*/  LDS R6, [R4] ;  /* 0x0000000004067984 */ /* 0x000e240000000800 */
[----:B0-----:R-:W-:-:S06]  /*41b0*/  HADD2 R7, R6, R29 ;  /* 0x0000001d06077230 */ /* 0x001fcc0000000000 */
[----:B------:R-:W0:Y:S02]  /*41c0*/  ATOMS.CAST.SPIN R7, [R4], R6, R7 ;  /* 0x000000060407738d */ /* 0x000e240001800007 */
[----:B0-----:R-:W-:-:S13]  /*41d0*/  ISETP.EQ.U32.AND P0, PT, R7, 0x1, PT ;  /* 0x000000010700780c */ /* 0x001fda0003f02070 */
[----:B------:R-:W-:Y:S05]  /*41e0*/  @!P0 BRA `(.L_x_1352) ;  /* 0xffffffb000008947 */ /* 0x000fea000383ffff */
[----:B------:R-:W-:Y:S05]  /*41f0*/  BRA `(.L_x_1350) ;  /* 0x0000003000007947 */ /* 0x000fea0003800000 */
.L_x_1351:
[----:B------:R-:W2:Y:S02]  /*4200*/  LD.E R4, [R2.64] ;  /* 0x0000000602047980 */ /* 0x000ea4000c101900 */
[----:B--2---:R-:W-:-:S05]  /*4210*/  IMAD.IADD R5, R29, 0x1, R4 ;  /* 0x000000011d057824 */ /* 0x004fca00078e0204 */
[----:B------:R0:W-:Y:S02]  /*4220*/  ST.E [R2.64], R5 ;  /* 0x0000000502007985 */ /* 0x0001e4000c101906 */
.L_x_1350:
[----:B------:R-:W-:Y:S05]  /*4230*/  BSYNC B0 ;  /* 0x0000000000007941 */ /* 0x000fea0003800000 */
.L_x_1349:
[----:B------:R-:W2:Y:S01]  /*4240*/  ATOM.E.ADD.F16x2.RN.STRONG.GPU P0, RZ, [R2.64+0x4], R28 ;  /* 0x0000041c02ff798a */ /* 0x000ea2000810e9c6 */
[----:B------:R-:W-:Y:S01]  /*4250*/  BSSY B0, `(.L_x_1353) ;  /* 0x000000f000007945 */ /* 0x000fe20003800000 */
[----:B--2---:R-:W-:Y:S05]  /*4260*/  @P0 BRA `(.L_x_1354) ;  /* 0x000000d000000947 */ /* 0x004fea0003800000 */
[----:B------:R-:W1:Y:S02]  /*4270*/  QSPC.E.S P0, RZ, [R2+0x4] ;  /* 0x0000040002ff73aa */ /* 0x000e640000000500 */
[----:B-1----:R-:W-:Y:S05]  /*4280*/  @!P0 BRA `(.L_x_1355) ;  /* 0x0000008000008947 */ /* 0x002fea0003800000 */
[----:B0-----:R-:W-:-:S04]  /*4290*/  IADD3 R2, R2, 0x4, RZ ;  /* 0x0000000402027810 */ /* 0x001fc80007ffe0ff */
[----:B------:R-:W-:-:S05]  /*42a0*/  LOP3.LUT R2, R2, 0xffffff, RZ, 0xc0, !PT ;  /* 0x00ffffff02027812 */ /* 0x000fca00078ec0ff */
.L_x_1356:
[----:B------:R-:W0:Y:S02]  /*42b0*/  LDS R4, [R2] ;  /* 0x0000000002047984 */ /* 0x000e240000000800 */
[----:B0-----:R-:W-:-:S10]  /*42c0*/  HFMA2.MMA R5, R4, 1, 1, R28 ;  /* 0x3c003c0004057835 */ /* 0x001fd4000000001c */
[----:B------:R-:W0:Y:S02]  /*42d0*/  ATOMS.CAST.SPIN R5, [R2], R4, R5 ;  /* 0x000000040205738d */ /* 0x000e240001800005 */
[----:B0-----:R-:W-:-:S13]  /*42e0*/  ISETP.EQ.U32.AND P0, PT, R5, 0x1, PT ;  /* 0x000000010500780c */ /* 0x001fda0003f02070 */
[----:B------:R-:W-:Y:S05]  /*42f0*/  @!P0 BRA `(.L_x_1356) ;  /* 0xffffffb000008947 */ /* 0x000fea000383ffff */
[----:B------:R-:W-:Y:S05]  /*4300*/  BRA `(.L_x_1354) ;  /* 0x0000003000007947 */ /* 0x000fea0003800000 */
.L_x_1355:
[----:B------:R-:W2:Y:S02]  /*4310*/  LD.E R4, [R2.64+0x4] ;  /* 0x0000040602047980 */ /* 0x000ea4000c101900 */
[----:B0-2---:R-:W-:-:S05]  /*4320*/  IMAD.IADD R5, R28, 0x1, R4 ;  /* 0x000000011c057824 */ /* 0x005fca00078e0204 */
[----:B------:R0:W-:Y:S02]  /*4330*/  ST.E [R2.64+0x4], R5 ;  /* 0x0000040502007985 */ /* 0x0001e4000c101906 */
.L_x_1354:
[----:B------:R-:W-:Y:S05]  /*4340*/  BSYNC B0 ;  /* 0x0000000000007941 */ /* 0x000fea0003800000 */
.L_x_1353:
        /* <DEDUP_REMOVED lines=10> */
.L_x_1360:
[----:B------:R-:W0:Y:S02]  /*43f0*/  LDS R6, [R4] ;  /* 0x0000000004067984 */ /* 0x000e240000000800 */
[----:B0-----:R-:W-:-:S06]  /*4400*/  HADD2 R7, R6, R27 ;  /* 0x0000001b06077230 */ /* 0x001fcc0000000000 */
[----:B------:R-:W0:Y:S02]  /*4410*/  ATOMS.CAST.SPIN R7, [R4], R6, R7 ;  /* 0x000000060407738d */ /* 0x000e240001800007 */
[----:B0-----:R-:W-:-:S13]  /*4420*/  ISETP.EQ.U32.AND P0, PT, R7, 0x1, PT ;  /* 0x000000010700780c */ /* 0x001fda0003f02070 */
[----:B------:R-:W-:Y:S05]  /*4430*/  @!P0 BRA `(.L_x_1360) ;  /* 0xffffffb000008947 */ /* 0x000fea000383ffff */
[----:B------:R-:W-:Y:S05]  /*4440*/  BRA `(.L_x_1358) ;  /* 0x0000003000007947 */ /* 0x000fea0003800000 */
.L_x_1359:
[----:B------:R-:W2:Y:S02]  /*4450*/  LD.E R4, [R2.64] ;  /* 0x0000000602047980 */ /* 0x000ea4000c101900 */
[----:B--2---:R-:W-:-:S05]  /*4460*/  IMAD.IADD R5, R27, 0x1, R4 ;  /* 0x000000011b057824 */ /* 0x004fca00078e0204 */
[----:B------:R0:W-:Y:S02]  /*4470*/  ST.E [R2.64], R5 ;  /* 0x0000000502007985 */ /* 0x0001e4000c101906 */
.L_x_1358:
[----:B------:R-:W-:Y:S05]  /*4480*/  BSYNC B0 ;  /* 0x0000000000007941 */ /* 0x000fea0003800000 */
.L_x_1357:
[----:B------:R-:W2:Y:S01]  /*4490*/  ATOM.E.ADD.F16x2.RN.STRONG.GPU P0, RZ, [R2.64+0x4], R26 ;  /* 0x0000041a02ff798a */ /* 0x000ea2000810e9c6 */
[----:B------:R-:W-:Y:S01]  /*44a0*/  BSSY B0, `(.L_x_1361) ;  /* 0x000000f000007945 */ /* 0x000fe20003800000 */
[----:B--2---:R-:W-:Y:S05]  /*44b0*/  @P0 BRA `(.L_x_1362) ;  /* 0x000000d000000947 */ /* 0x004fea0003800000 */
[----:B------:R-:W1:Y:S02]  /*44c0*/  QSPC.E.S P0, RZ, [R2+0x4] ;  /* 0x0000040002ff73aa */ /* 0x000e640000000500 */
[----:B-1----:R-:W-:Y:S05]  /*44d0*/  @!P0 BRA `(.L_x_1363) ;  /* 0x0000008000008947 */ /* 0x002fea0003800000 */
[----:B0-----:R-:W-:-:S04]  /*44e0*/  IADD3 R2, R2, 0x4, RZ ;  /* 0x0000000402027810 */ /* 0x001fc80007ffe0ff */
[----:B------:R-:W-:-:S05]  /*44f0*/  LOP3.LUT R2, R2, 0xffffff, RZ, 0xc0, !PT ;  /* 0x00ffffff02027812 */ /* 0x000fca00078ec0ff */
.L_x_1364:
[----:B------:R-:W0:Y:S02]  /*4500*/  LDS R4, [R2] ;  /* 0x0000000002047984 */ /* 0x000e240000000800 */
[----:B0-----:R-:W-:-:S10]  /*4510*/  HFMA2.MMA R5, R4, 1, 1, R26 ;  /* 0x3c003c0004057835 */ /* 0x001fd4000000001a */
[----:B------:R-:W0:Y:S02]  /*4520*/  ATOMS.CAST.SPIN R5, [R2], R4, R5 ;  /* 0x000000040205738d */ /* 0x000e240001800005 */
[----:B0-----:R-:W-:-:S13]  /*4530*/  ISETP.EQ.U32.AND P0, PT, R5, 0x1, PT ;  /* 0x000000010500780c */ /* 0x001fda0003f02070 */
[----:B------:R-:W-:Y:S05]  /*4540*/  @!P0 BRA `(.L_x_1364) ;  /* 0xffffffb000008947 */ /* 0x000fea000383ffff */
[----:B------:R-:W-:Y:S05]  /*4550*/  BRA `(.L_x_1362) ;  /* 0x0000003000007947 */ /* 0x000fea0003800000 */
.L_x_1363:
[----:B------:R-:W2:Y:S02]  /*4560*/  LD.E R4, [R2.64+0x4] ;  /* 0x0000040602047980 */ /* 0x000ea4000c101900 */
[----:B0-2---:R-:W-:-:S05]  /*4570*/  IMAD.IADD R5, R26, 0x1, R4 ;  /* 0x000000011a057824 */ /* 0x005fca00078e0204 */
[----:B------:R0:W-:Y:S02]  /*4580*/  ST.E [R2.64+0x4], R5 ;  /* 0x0000040502007985 */ /* 0x0001e4000c101906 */
.L_x_1362:
[----:B------:R-:W-:Y:S05]  /*4590*/  BSYNC B0 ;  /* 0x0000000000007941 */ /* 0x000fea0003800000 */
.L_x_1361:
        /* <DEDUP_REMOVED lines=10> */
.L_x_1368:
[----:B------:R-:W0:Y:S02]  /*4640*/  LDS R4, [R0] ;  /* 0x0000000000047984 */ /* 0x000e240000000800 */
[----:B0-----:R-:W-:-:S06]  /*4650*/  HADD2 R5, R4, R25 ;  /* 0x0000001904057230 */ /* 0x001fcc0000000000 */
[----:B------:R-:W0:Y:S02]  /*4660*/  ATOMS.CAST.SPIN R5, [R0], R4, R5 ;  /* 0x000000040005738d */ /* 0x000e240001800005 */
[----:B0-----:R-:W-:-:S13]  /*4670*/  ISETP.EQ.U32.AND P0, PT, R5, 0x1, PT ;  /* 0x000000010500780c */ /* 0x001fda0003f02070 */
[----:B------:R-:W-:Y:S05]  /*4680*/  @!P0 BRA `(.L_x_1368) ;  /* 0xffffffb000008947 */ /* 0x000fea000383ffff */
[----:B------:R-:W-:Y:S05]  /*4690*/  BRA `(.L_x_1366) ;  /* 0x0000003000007947 */ /* 0x000fea0003800000 */
.L_x_1367:
[----:B------:R-:W2:Y:S02]  /*46a0*/  LD.E R0, [R2.64] ;  /* 0x0000000602007980 */ /* 0x000ea4000c101900 */
[----:B--2---:R-:W-:-:S05]  /*46b0*/  IMAD.IADD R5, R25, 0x1, R0 ;  /* 0x0000000119057824 */ /* 0x004fca00078e0200 */
[----:B------:R0:W-:Y:S02]  /*46c0*/  ST.E [R2.64], R5 ;  /* 0x0000000502007985 */ /* 0x0001e4000c101906 */
.L_x_1366:
[----:B------:R-:W-:Y:S05]  /*46d0*/  BSYNC B0 ;  /* 0x0000000000007941 */ /* 0x000fea0003800000 */
.L_x_1365:
[----:B------:R-:W2:Y:S02]  /*46e0*/  ATOM.E.ADD.F16x2.RN.STRONG.GPU P0, RZ, [R2.64+0x4], R24 ;  /* 0x0000041802ff798a */ /* 0x000ea4000810e9c6 */
[----:B--2---:R-:W-:Y:S05]  /*46f0*/  @P0 EXIT ;  /* 0x000000000000094d */ /* 0x004fea0003800000 */
[----:B------:R-:W1:Y:S02]  /*4700*/  QSPC.E.S P0, RZ, [R2+0x4] ;  /* 0x0000040002ff73aa */ /* 0x000e640000000500 */
[----:B-1----:R-:W-:Y:S05]  /*4710*/  @!P0 BRA `(.L_x_1369) ;  /* 0x0000008000008947 */ /* 0x002fea0003800000 */
[----:B0-----:R-:W-:-:S04]  /*4720*/  IADD3 R2, R2, 0x4, RZ ;  /* 0x0000000402027810 */ /* 0x001fc80007ffe0ff */
[----:B------:R-:W-:-:S05]  /*4730*/  LOP3.LUT R2, R2, 0xffffff, RZ, 0xc0, !PT ;  /* 0x00ffffff02027812 */ /* 0x000fca00078ec0ff */
.L_x_1370:
[----:B------:R-:W0:Y:S02]  /*4740*/  LDS R4, [R2] ;  /* 0x0000000002047984 */ /* 0x000e240000000800 */
[----:B0-----:R-:W-:-:S10]  /*4750*/  HFMA2.MMA R5, R4, 1, 1, R24 ;  /* 0x3c003c0004057835 */ /* 0x001fd40000000018 */
[----:B------:R-:W0:Y:S02]  /*4760*/  ATOMS.CAST.SPIN R5, [R2], R4, R5 ;  /* 0x000000040205738d */ /* 0x000e240001800005 */
[----:B0-----:R-:W-:-:S13]  /*4770*/  ISETP.EQ.U32.AND P0, PT, R5, 0x1, PT ;  /* 0x000000010500780c */ /* 0x001fda0003f02070 */
[----:B------:R-:W-:Y:S05]  /*4780*/  @!P0 BRA `(.L_x_1370) ;  /* 0xffffffb000008947 */ /* 0x000fea000383ffff */
[----:B------:R-:W-:Y:S05]  /*4790*/  EXIT ;  /* 0x000000000000794d */ /* 0x000fea0003800000 */
.L_x_1369:
[----:B------:R-:W2:Y:S02]  /*47a0*/  LD.E R0, [R2.64+0x4] ;  /* 0x0000040602007980 */ /* 0x000ea4000c101900 */
[----:B0-2---:R-:W-:-:S05]  /*47b0*/  IMAD.IADD R5, R24, 0x1, R0 ;  /* 0x0000000118057824 */ /* 0x005fca00078e0200 */
[----:B------:R-:W-:Y:S01]  /*47c0*/  ST.E [R2.64+0x4], R5 ;  /* 0x0000040502007985 */ /* 0x000fe2000c101906 */
[----:B------:R-:W-:Y:S05]  /*47d0*/  EXIT ;  /* 0x000000000000794d */ /* 0x000fea0003800000 */
.L_x_1371:
        /* <DEDUP_REMOVED lines=10> */
.L_x_2837:


//--------------------- .text._Z23gemm_half_q_half_kernelILi3ELi2ELb0ELb0ELi64EEvPK6__halfPKjS4_S2_PS0_iiiiPKtS7_iiiiiibS2_i --------------------------
	.section	.text._Z23gemm_half_q_half_kernelILi3ELi2ELb0ELb0ELi64EEvPK6__halfPKjS4_S2_PS0_iiiiPKtS7_iiiiiibS2_i,"ax",@progbits
	.sectioninfo	@"SHI_REGISTERS=68"
	.align	128
        .global         _Z23gemm_half_q_half_kernelILi3ELi2ELb0ELb0ELi64EEvPK6__halfPKjS4_S2_PS0_iiiiPKtS7_iiiiiibS2_i
        .type           _Z23gemm_half_q_half_kernelILi3ELi2ELb0ELb0ELi64EEvPK6__halfPKjS4_S2_PS0_iiiiPKtS7_iiiiiibS2_i,@function
        .size           _Z23gemm_half_q_half_kernelILi3ELi2ELb0ELb0ELi64EEvPK6__halfPKjS4_S2_PS0_iiiiPKtS7_iiiiiibS2_i,(.L_x_2838 - _Z23gemm_half_q_half_kernelILi3ELi2ELb0ELb0ELi64EEvPK6__halfPKjS4_S2_PS0_iiiiPKtS7_iiiiiibS2_i)
        .other          _Z23gemm_half_q_half_kernelILi3ELi2ELb0ELb0ELi64EEvPK6__halfPKjS4_S2_PS0_iiiiPKtS7_iiiiiibS2_i,@"STO_CUDA_ENTRY STV_DEFAULT"
_Z23gemm_half_q_half_kernelILi3ELi2ELb0ELb0ELi64EEvPK6__halfPKjS4_S2_PS0_iiiiPKtS7_iiiiiibS2_i:
.text._Z23gemm_half_q_half_kernelILi3ELi2ELb0ELb0ELi64EEvPK6__halfPKjS4_S2_PS0_iiiiPKtS7_iiiiiibS2_i:
        /* <DEDUP_REMOVED lines=40> */
.L_x_1376:
        /* <DEDUP_REMOVED lines=17> */
.L_x_1375:
        /* <DEDUP_REMOVED lines=17> */
.L_x_1374:
        /* <DEDUP_REMOVED lines=13> */
.L_x_1378:
        /* <DEDUP_REMOVED lines=17> */
.L_x_1377:
        /* <DEDUP_REMOVED lines=15> */
.L_x_1373:
[----:B------:R-:W-:Y:S05]  /*0770*/  BSYNC B0 ;  /* 0x0000000000007941 */ /* 0x000fea0003800000 */
.L_x_1372:
        /* <DEDUP_REMOVED lines=18> */
.L_x_1381:
        /* <DEDUP_REMOVED lines=11> */
.L_x_1380:
        /* <DEDUP_REMOVED lines=10> */
.L_x_1379:
        /* <DEDUP_REMOVED lines=9> */
[C---:B------:R-:W-:Y:S02]  /*0a80*/  @P0 IMNMX R2, R24.reuse, c[0x0][0x1ac], PT ;  /* 0x00006b0018020a17 */ /* 0x040fe40003800200 */
        /* <DEDUP_REMOVED lines=13> */
[----:B------:R-:W-:Y:S01]  /*0b60*/  @P3 LEA.HI R7, R7, R4, RZ, 0x5 ;  /* 0x0000000407073211 */ /* 0x000fe200078f28ff */
[----:B------:R-:W-:Y:S01]  /*0b70*/  IMAD.MOV.U32 R4, RZ, RZ, RZ ;  /* 0x000000ffff047224 */ /* 0x000fe200078e00ff */
[----:B------:R-:W-:Y:S02]  /*0b80*/  @P2 IMNMX R2, R24, c[0x0][0x1bc], PT ;  /* 0x00006f0018022a17 */ /* 0x000fe40003800200 */
[----:B------:R-:W-:-:S02]  /*0b90*/  @P0 SHF.R.S32.HI R5, RZ, 0x5, R5 ;  /* 0x00000005ff050819 */ /* 0x000fc40000011405 */
[----:B------:R-:W-:Y:S01]  /*0ba0*/  @P4 LEA.HI R8, R9, R6, RZ, 0x5 ;  /* 0x0000000609084211 */ /* 0x000fe200078f28ff */
[----:B------:R-:W-:Y:S01]  /*0bb0*/  IMAD.MOV.U32 R6, RZ, RZ, RZ ;  /* 0x000000ffff067224 */ /* 0x000fe200078e00ff */
[----:B------:R-:W-:Y:S01]  /*0bc0*/  @P5 LEA.HI R11, R11, R10, RZ, 0x5 ;  /* 0x0000000a0b0b5211 */ /* 0x000fe200078f28ff */
[----:B------:R-:W-:Y:S01]  /*0bd0*/  @P0 IMAD R6, R5, 0x6, RZ ;  /* 0x0000000605060824 */ /* 0x000fe200078e02ff */
[----:B------:R-:W-:Y:S01]  /*0be0*/  @P2 IADD3 R10, R2, -c[0x0][0x1b8], RZ ;  /* 0x80006e00020a2a10 */ /* 0x000fe20007ffe0ff */
[----:B------:R-:W-:Y:S01]  /*0bf0*/  IMAD.MOV.U32 R9, RZ, RZ, RZ ;  /* 0x000000ffff097224 */ /* 0x000fe200078e00ff */
[----:B------:R-:W-:Y:S01]  /*0c00*/  @P3 SHF.R.S32.HI R7, RZ, 0x5, R7 ;  /* 0x00000005ff073819 */ /* 0x000fe20000011407 */
[----:B------:R-:W-:Y:S01]  /*0c10*/  IMAD.MOV.U32 R2, RZ, RZ, RZ ;  /* 0x000000ffff027224 */ /* 0x000fe200078e00ff */
[----:B------:R-:W-:Y:S01]  /*0c20*/  ISETP.GE.AND P0, PT, R24, R23, PT ;  /* 0x000000171800720c */ /* 0x000fe20003f06270 */
[----:B------:R-:W-:Y:S01]  /*0c30*/  IMAD.MOV.U32 R5, RZ, RZ, RZ ;  /* 0x000000ffff057224 */ /* 0x000fe200078e00ff */
[----:B------:R-:W-:Y:S01]  /*0c40*/  @P2 SHF.R.S32.HI R13, RZ, 0x1f, R10 ;  /* 0x0000001fff0d2819 */ /* 0x000fe2000001140a */
[----:B------:R-:W-:Y:S01]  /*0c50*/  @P3 IMAD R4, R7, 0x5, RZ ;  /* 0x0000000507043824 */ /* 0x000fe200078e02ff */
[----:B------:R-:W-:-:S02]  /*0c60*/  @P4 SHF.R.S32.HI R8, RZ, 0x5, R8 ;  /* 0x00000005ff084819 */ /* 0x000fc40000011408 */
[----:B------:R-:W-:Y:S02]  /*0c70*/  SHF.R.S32.HI R7, RZ, 0x5, R12 ;  /* 0x00000005ff077819 */ /* 0x000fe4000001140c */
        /* <DEDUP_REMOVED lines=19> */
.L_x_1383:
        /* <DEDUP_REMOVED lines=43> */
.L_x_1382:
[----:B------:R-:W-:Y:S02]  /*1060*/  ISETP.GE.OR P0, PT, R24, c[0x0][0x1bc], P0 ;  /* 0x00006f0018007a0c */ /* 0x000fe40000706670 */
[----:B------:R-:W-:Y:S02]  /*1070*/  IADD3 R0, R5, R20, R2 ;  /* 0x0000001405007210 */ /* 0x000fe40007ffe002 */
[----:B------:R-:W-:Y:S02]  /*1080*/  PRMT R21, RZ, 0x5410, RZ ;  /* 0x00005410ff157816 */ /* 0x000fe400000000ff */
[----:B------:R-:W-:Y:S02]  /*1090*/  PRMT R20, RZ, 0x5410, RZ ;  /* 0x00005410ff147816 */ /* 0x000fe400000000ff */
[----:B------:R-:W-:Y:S02]  /*10a0*/  PRMT R19, RZ, 0x5410, RZ ;  /* 0x00005410ff137816 */ /* 0x000fe400000000ff */
[----:B------:R-:W-:-:S02]  /*10b0*/  PRMT R18, RZ, 0x5410, RZ ;  /* 0x00005410ff127816 */ /* 0x000fc400000000ff */
[----:B------:R-:W-:Y:S02]  /*10c0*/  PRMT R17, RZ, 0x5410, RZ ;  /* 0x00005410ff117816 */ /* 0x000fe400000000ff */
[----:B-1----:R-:W-:Y:S01]  /*10d0*/  PRMT R7, RZ, 0x5410, RZ ;  /* 0x00005410ff077816 */ /* 0x002fe200000000ff */
[----:B------:R-:W-:Y:S05]  /*10e0*/  @P0 BRA `(.L_x_1384) ;  /* 0x000010f000000947 */ /* 0x000fea0003800000 */
[----:B------:R-:W2:Y:S04]  /*10f0*/  LDL.64 R56, [R1] ;  /* 0x0000000001387983 */ /* 0x000ea80000100a00 */
[----:B------:R1:W3:Y:S01]  /*1100*/  LDG.E.U16.CONSTANT R5, [R8.64+0x2] ;  /* 0x0000020608057981 */ /* 0x0002e2000c1e9500 */
        /* <DEDUP_REMOVED lines=10> */
[----:B01----:R-:W-:-:S04]  /*11b0*/  SHF.R.S32.HI R9, RZ, 0x1f, R0 ;  /* 0x0000001fff097819 */ /* 0x003fc80000011400 */
[----:B------:R-:W-:Y:S02]  /*11c0*/  SHF.L.U64.HI R6, R0, 0x2, R9 ;  /* 0x0000000200067819 */ /* 0x000fe40000010209 */
[----:B--2---:R-:W-:Y:S01]  /*11d0*/  PRMT R4, R56, 0x7610, R56 ;  /* 0x0000761038047816 */ /* 0x004fe20000000038 */
[----:B---3--:R-:W-:-:S05]  /*11e0*/  IMAD.IADD R5, R24, 0x1, R5 ;  /* 0x0000000118057824 */ /* 0x008fca00078e0205 */
.L_x_1386:
        /* <DEDUP_REMOVED lines=54> */
[----:B------:R-:W0:Y:S01]  /*1550*/  LDS.128 R8, [UR4] ;  /* 0x00000004ff087984 */ /* 0x000e220008000c00 */
        /* <DEDUP_REMOVED lines=12> */
[----:B------:R-:W-:Y:S01]  /*1620*/  LOP3.LUT R15, R53, 0x300030, RZ, 0xc0, !PT ;  /* 0x00300030350f7812 */ /* 0x000fe200078ec0ff */
[-C--:B------:R-:W-:Y:S01]  /*1630*/  HFMA2 R44, R35, R42.reuse.H0_H0, -258, -258 ;  /* 0xdc08dc08232c7431 */ /* 0x080fe2000004002a */
[----:B------:R-:W-:Y:S01]  /*1640*/  LOP3.LUT R12, R12, 0x64006400, RZ, 0xfc, !PT ;  /* 0x640064000c0c7812 */ /* 0x000fe200078efcff */
[----:B------:R-:W-:Y:S01]  /*1650*/  HFMA2 R42, R37, R42.H0_H0, -258, -258 ;  /* 0xdc08dc08252a7431 */ /* 0x000fe2000004002a */
[----:B------:R-:W-:Y:S01]  /*1660*/  LOP3.LUT R14, R13, 0x64006400, RZ, 0xfc, !PT ;  /* 0x640064000d0e7812 */ /* 0x000fe200078efcff */
[-C--:B------:R-:W-:Y:S01]  /*1670*/  HFMA2 R47, R36, R33.reuse.H0_H0, -66, -66 ;  /* 0xd420d420242f7431 */ /* 0x080fe20000040021 */
[----:B------:R-:W-:Y:S01]  /*1680*/  LOP3.LUT R35, R55, 0x300030, RZ, 0xc0, !PT ;  /* 0x0030003037237812 */ /* 0x000fe200078ec0ff */
[-C--:B------:R-:W-:Y:S01]  /*1690*/  HFMA2 R39, R12, R33.reuse.H0_H0, -66, -66 ;  /* 0xd420d4200c277431 */ /* 0x080fe20000040021 */
[----:B------:R-:W-:Y:S01]  /*16a0*/  LOP3.LUT R36, R15, 0x64006400, RZ, 0xfc, !PT ;  /* 0x640064000f247812 */ /* 0x000fe200078efcff */
[----:B------:R-:W-:Y:S01]  /*16b0*/  HFMA2 R37, R14, R33.H0_H0, -66, -66 ;  /* 0xd420d4200e257431 */ /* 0x000fe20000040021 */
[----:B------:R-:W-:Y:S01]  /*16c0*/  LOP3.LUT R65, R28, 0x64006400, RZ, 0xfc, !PT ;  /* 0x640064001c417812 */ /* 0x000fe200078efcff */
[----:B------:R-:W1:Y:S01]  /*16d0*/  LDS.128 R12, [UR4+0x10] ;  /* 0x00001004ff0c7984 */ /* 0x000e620008000c00 */
[----:B------:R-:W-:-:S02]  /*16e0*/  LOP3.LUT R28, R49, 0xc000c0, RZ, 0xc0, !PT ;  /* 0x00c000c0311c7812 */ /* 0x000fc400078ec0ff */
[----:B------:R-:W-:Y:S01]  /*16f0*/  LOP3.LUT R38, R35, 0x64006400, RZ, 0xfc, !PT ;  /* 0x6400640023267812 */ /* 0x000fe200078efcff */
[-C--:B------:R-:W-:Y:S01]  /*1700*/  HFMA2 R35, R36, R33.reuse.H0_H0, -66, -66 ;  /* 0xd420d42024237431 */ /* 0x080fe20000040021 */
[----:B------:R-:W-:Y:S02]  /*1710*/  LOP3.LUT R61, R25, 0x64006400, RZ, 0xfc, !PT ;  /* 0x64006400193d7812 */ /* 0x000fe400078efcff */
[----:B------:R-:W-:Y:S01]  /*1720*/  LOP3.LUT R63, R27, 0x64006400, RZ, 0xfc, !PT ;  /* 0x640064001b3f7812 */ /* 0x000fe200078efcff */
[----:B------:R-:W-:Y:S01]  /*1730*/  HFMA2 R33, R38, R33.H0_H0, -66, -66 ;  /* 0xd420d42026217431 */ /* 0x000fe20000040021 */
[----:B------:R-:W-:Y:S01]  /*1740*/  LOP3.LUT R25, R31, 0x64006400, RZ, 0xfc, !PT ;  /* 0x640064001f197812 */ /* 0x000fe200078efcff */
[-C--:B------:R-:W-:Y:S01]  /*1750*/  HFMA2 R38, R61, R26.reuse.H0_H0, -18, -18 ;  /* 0xcc80cc803d267431 */ /* 0x080fe2000004001a */
[----:B------:R-:W-:Y:S01]  /*1760*/  LOP3.LUT R27, R32, 0x64006400, RZ, 0xfc, !PT ;  /* 0x64006400201b7812 */ /* 0x000fe200078efcff */
[----:B------:R-:W-:Y:S01]  /*1770*/  HFMA2 R36, R63, R26.H0_H0, -18, -18 ;  /* 0xcc80cc803f247431 */ /* 0x000fe2000004001a */
[----:B------:R-:W-:-:S02]  /*1780*/  LOP3.LUT R59, R29, 0x64006400, RZ, 0xfc, !PT ;  /* 0x640064001d3b7812 */ /* 0x000fc400078efcff */
[----:B------:R-:W-:Y:S01]  /*1790*/  LOP3.LUT R32, R53, 0xc000c0, RZ, 0xc0, !PT ;  /* 0x00c000c035207812 */ /* 0x000fe200078ec0ff */
[----:B------:R-:W-:Y:S01]  /*17a0*/  HADD2 R27, R27, -1026, -1026 ;  /* 0xe402e4021b1b7430 */ /* 0x000fe20000000000 */
[----:B------:R-:W-:Y:S01]  /*17b0*/  LOP3.LUT R31, R28, 0x64006400, RZ, 0xfc, !PT ;  /* 0x640064001c1f7812 */ /* 0x000fe200078efcff */
[-C--:B------:R-:W-:Y:S01]  /*17c0*/  HFMA2 R40, R59, R26.reuse.H0_H0, -18, -18 ;  /* 0xcc80cc803b287431 */ /* 0x080fe2000004001a */
[----:B------:R-:W-:Y:S02]  /*17d0*/  LOP3.LUT R29, R34, 0x64006400, RZ, 0xfc, !PT ;  /* 0x64006400221d7812 */ /* 0x000fe400078efcff */
[----:B------:R-:W-:Y:S01]  /*17e0*/  LOP3.LUT R61, R32, 0x64006400, RZ, 0xfc, !PT ;  /* 0x64006400203d7812 */ /* 0x000fe200078efcff */
[-C--:B------:R-:W-:Y:S01]  /*17f0*/  HFMA2 R32, R31, R26.reuse.H0_H0, -18, -18 ;  /* 0xcc80cc801f207431 */ /* 0x080fe2000004001a */
[----:B------:R-:W-:Y:S01]  /*1800*/  LOP3.LUT R58, R30, 0x64006400, RZ, 0xfc, !PT ;  /* 0x640064001e3a7812 */ /* 0x000fe200078efcff */
[----:B------:R-:W-:Y:S01]  /*1810*/  HADD2 R31, R29, -1026, -1026 ;  /* 0xe402e4021d1f7430 */ /* 0x000fe20000000000 */
[----:B------:R-:W-:Y:S01]  /*1820*/  LOP3.LUT R30, R51, 0xc000c0, RZ, 0xc0, !PT ;  /* 0x00c000c0331e7812 */ /* 0x000fe200078ec0ff */
[----:B------:R-:W-:Y:S01]  /*1830*/  HADD2 R29, R25, -1026, -1026 ;  /* 0xe402e402191d7430 */ /* 0x000fe20000000000 */
[-C--:B0-----:R-:W-:Y:S01]  /*1840*/  HFMA2.MMA R60, R27, R8.reuse, RZ ;  /* 0x000000081b3c7235 */ /* 0x081fe200000000ff */
[----:B------:R-:W-:Y:S01]  /*1850*/  HADD2 R25, R58, -1026, -1026 ;  /* 0xe402e4023a197430 */ /* 0x000fe20000000000 */
[----:B------:R-:W-:Y:S01]  /*1860*/  LOP3.LUT R59, R30, 0x64006400, RZ, 0xfc, !PT ;  /* 0x640064001e3b7812 */ /* 0x000fe200078efcff */
[----:B------:R-:W-:Y:S01]  /*1870*/  HFMA2.MMA R58, R31, R8, RZ ;  /* 0x000000081f3a7235 */ /* 0x000fe200000000ff */
[----:B------:R-:W-:Y:S01]  /*1880*/  HFMA2 R28, R61, R26.H0_H0, -18, -18 ;  /* 0xcc80cc803d1c7431 */ /* 0x000fe2000004001a */
[----:B------:R-:W-:Y:S01]  /*1890*/  LOP3.LUT R49, R49, 0x30003, RZ, 0xc0, !PT ;  /* 0x0003000331317812 */ /* 0x000fe200078ec0ff */
[----:B------:R-:W-:Y:S01]  /*18a0*/  HFMA2 R61, R25, R8, RZ.H0_H0 ;  /* 0x00000008193d7231 */ /* 0x000fe200000400ff */
[----:B------:R-:W-:Y:S01]  /*18b0*/  LOP3.LUT R53, R53, 0x30003, RZ, 0xc0, !PT ;  /* 0x0003000335357812 */ /* 0x000fe200078ec0ff */
[----:B------:R-:W-:Y:S01]  /*18c0*/  HFMA2 R30, R59, R26.H0_H0, -18, -18 ;  /* 0xcc80cc803b1e7431 */ /* 0x000fe2000004001a */
[-C--:B------:R-:W-:Y:S01]  /*18d0*/  HFMA2.MMA R58, R56, R9.reuse, R58 ;  /* 0x00000009383a7235 */ /* 0x080fe2000000003a */
[----:B------:R-:W-:Y:S01]  /*18e0*/  HFMA2 R59, R29, R8, RZ.H0_H0 ;  /* 0x000000081d3b7231 */ /* 0x000fe200000400ff */
[----:B------:R-:W-:Y:S01]  /*18f0*/  HFMA2.MMA R8, R52, R9, R60 ;  /* 0x0000000934087235 */ /* 0x000fe2000000003c */
[----:B------:R-:W-:Y:S01]  /*1900*/  LOP3.LUT R49, R49, 0x64006400, RZ, 0xfc, !PT ;  /* 0x6400640031317812 */ /* 0x000fe200078efcff */
[-C--:B------:R-:W-:Y:S01]  /*1910*/  HFMA2 R61, R50, R9.reuse, R61 ;  /* 0x00000009323d7231 */ /* 0x080fe2000000003d */
[----:B------:R-:W-:Y:S01]  /*1920*/  LOP3.LUT R53, R53, 0x64006400, RZ, 0xfc, !PT ;  /* 0x6400640035357812 */ /* 0x000fe200078efcff */
[-C--:B------:R-:W-:Y:S01]  /*1930*/  HFMA2.MMA R58, R47, R10.reuse, R58 ;  /* 0x0000000a2f3a7235 */ /* 0x080fe2000000003a */
[----:B------:R-:W-:Y:S01]  /*1940*/  LOP3.LUT R51, R51, 0x30003, RZ, 0xc0, !PT ;  /* 0x0003000333337812 */ /* 0x000fe200078ec0ff */
[----:B------:R-:W-:Y:S01]  /*1950*/  HFMA2.MMA R8, R43, R10, R8 ;  /* 0x0000000a2b087235 */ /* 0x000fe20000000008 */
[----:B------:R-:W-:Y:S01]  /*1960*/  HADD2 R49, R49, -1026, -1026 ;  /* 0xe402e40231317430 */ /* 0x000fe20000000000 */
[C---:B------:R-:W-:Y:S01]  /*1970*/  LOP3.LUT R34, R55.reuse, 0xc000c0, RZ, 0xc0, !PT ;  /* 0x00c000c037227812 */ /* 0x040fe200078ec0ff */
[----:B------:R-:W-:Y:S01]  /*1980*/  HADD2 R53, R53, -1026, -1026 ;  /* 0xe402e40235357430 */ /* 0x000fe20000000000 */
[-C--:B------:R-:W-:Y:S01]  /*1990*/  HFMA2.MMA R58, R40, R11.reuse, R58 ;  /* 0x0000000b283a7235 */ /* 0x080fe2000000003a */
[----:B------:R-:W-:Y:S01]  /*19a0*/  HFMA2 R59, R54, R9, R59 ;  /* 0x00000009363b7231 */ /* 0x000fe2000000003b */
[----:B------:R-:W-:Y:S01]  /*19b0*/  HFMA2.MMA R8, R36, R11, R8 ;  /* 0x0000000b24087235 */ /* 0x000fe20000000008 */
[----:B------:R-:W-:-:S02]  /*19c0*/  LOP3.LUT R55, R55, 0x30003, RZ, 0xc0, !PT ;  /* 0x0003000337377812 */ /* 0x000fc400078ec0ff */
[----:B------:R-:W-:Y:S01]  /*19d0*/  LOP3.LUT R51, R51, 0x64006400, RZ, 0xfc, !PT ;  /* 0x6400640033337812 */ /* 0x000fe200078efcff */
[-C--:B-1----:R-:W-:Y:S01]  /*19e0*/  HFMA2.MMA R58, R49, R12.reuse, R58 ;  /* 0x0000000c313a7235 */ /* 0x082fe2000000003a */
[----:B------:R-:W-:Y:S01]  /*19f0*/  HFMA2 R9, R45, R10, R59 ;  /* 0x0000000a2d097231 */ /* 0x000fe2000000003b */
[----:B------:R-:W-:Y:S01]  /*1a00*/  HFMA2.MMA R8, R53, R12, R8 ;  /* 0x0000000c35087235 */ /* 0x000fe20000000008 */
[----:B------:R-:W-:Y:S01]  /*1a10*/  LOP3.LUT R63, R34, 0x64006400, RZ, 0xfc, !PT ;  /* 0x64006400223f7812 */ /* 0x000fe200078efcff */
[----:B------:R-:W-:Y:S01]  /*1a20*/  HFMA2 R34, R65, R26.H0_H0, -18, -18 ;  /* 0xcc80cc8041227431 */ /* 0x000fe2000004001a */
[----:B------:R-:W-:Y:S01]  /*1a30*/  LOP3.LUT R55, R55, 0x64006400, RZ, 0xfc, !PT ;  /* 0x6400640037377812 */ /* 0x000fe200078efcff */
[-C--:B------:R-:W-:Y:S01]  /*1a40*/  HFMA2.MMA R58, R48, R13.reuse, R58 ;  /* 0x0000000d303a7235 */ /* 0x080fe2000000003a */
[----:B------:R-:W-:Y:S01]  /*1a50*/  HFMA2 R10, R41, R10, R61 ;  /* 0x0000000a290a7231 */ /* 0x000fe2000000003d */
[----:B------:R-:W-:Y:S01]  /*1a60*/  HFMA2.MMA R8, R44, R13, R8 ;  /* 0x0000000d2c087235 */ /* 0x000fe20000000008 */
[----:B------:R-:W-:-:S02]  /*1a70*/  HFMA2 R9, R38, R11, R9 ;  /* 0x0000000b26097231 */ /* 0x000fc40000000009 */
[----:B------:R-:W-:Y:S01]  /*1a80*/  HADD2 R51, R51, -1026, -1026 ;  /* 0xe402e40233337430 */ /* 0x000fe20000000000 */
[-C--:B------:R-:W-:Y:S01]  /*1a90*/  HFMA2.MMA R58, R39, R14.reuse, R58 ;  /* 0x0000000e273a7235 */ /* 0x080fe2000000003a */
[----:B------:R-:W-:Y:S01]  /*1aa0*/  HFMA2 R10, R34, R11, R10 ;  /* 0x0000000b220a7231 */ /* 0x000fe2000000000a */
[----:B------:R-:W-:Y:S01]  /*1ab0*/  HFMA2.MMA R8, R35, R14, R8 ;  /* 0x0000000e23087235 */ /* 0x000fe20000000008 */
[----:B------:R-:W-:Y:S02]  /*1ac0*/  HADD2 R55, R55, -1026, -1026 ;  /* 0xe402e40237377430 */ /* 0x000fe40000000000 */
[-C--:B------:R-:W-:Y:S01]  /*1ad0*/  HFMA2 R9, R51, R12.reuse, R9 ;  /* 0x0000000c33097231 */ /* 0x080fe20000000009 */
[-C--:B------:R-:W-:Y:S01]  /*1ae0*/  HFMA2.MMA R58, R32, R15.reuse, R58 ;  /* 0x0000000f203a7235 */ /* 0x080fe2000000003a */
[----:B------:R-:W-:Y:S01]  /*1af0*/  HFMA2 R10, R55, R12, R10 ;  /* 0x0000000c370a7231 */ /* 0x000fe2000000000a */
[----:B------:R-:W-:Y:S01]  /*1b00*/  HFMA2.MMA R8, R28, R15, R8 ;  /* 0x0000000f1c087235 */ /* 0x000fe20000000008 */
[----:B------:R-:W-:-:S02]  /*1b10*/  HFMA2 R9, R46, R13, R9 ;  /* 0x0000000d2e097231 */ /* 0x000fc40000000009 */
[----:B------:R-:W-:Y:S02]  /*1b20*/  HFMA2 R10, R42, R13, R10 ;  /* 0x0000000d2a0a7231 */ /* 0x000fe4000000000a */
[----:B------:R-:W-:Y:S02]  /*1b30*/  HFMA2 R9, R37, R14, R9 ;  /* 0x0000000e25097231 */ /* 0x000fe40000000009 */
[----:B------:R-:W-:Y:S02]  /*1b40*/  HFMA2 R26, R63, R26.H0_H0, -18, -18 ;  /* 0xcc80cc803f1a7431 */ /* 0x000fe4000004001a */
        /* <DEDUP_REMOVED lines=36> */
[----:B------:R-:W-:Y:S01]  /*1d90*/  HFMA2 R59, R37, R14, R59 ;  /* 0x0000000e253b7231 */ /* 0x000fe2000000003b */
[----:B------:R-:W-:-:S03]  /*1da0*/  HFMA2.MMA R60, R53, R12, R60 ;  /* 0x0000000c353c7235 */ /* 0x000fc6000000003c */
[-C--:B------:R-:W-:Y:S01]  /*1db0*/  HFMA2 R59, R30, R15.reuse, R59 ;  /* 0x0000000f1e3b7231 */ /* 0x080fe2000000003b */
[-C--:B------:R-:W-:Y:S02]  /*1dc0*/  HFMA2.MMA R58, R48, R13.reuse, R58 ;  /* 0x0000000d303a7235 */ /* 0x080fe4000000003a */
[----:B------:R-:W-:Y:S01]  /*1dd0*/  HFMA2.MMA R60, R44, R13, R60 ;  /* 0x0000000d2c3c7235 */ /* 0x000fe2000000003c */
[----:B------:R-:W-:Y:S02]  /*1de0*/  HFMA2 R13, R33, R14, R8 ;  /* 0x0000000e210d7231 */ /* 0x000fe40000000008 */
[----:B------:R-:W-:Y:S01]  /*1df0*/  HADD2 R59, R59.H0_H0, R59.H1_H1 ;  /* 0x3000003b3b3b7230 */ /* 0x000fe20000000800 */
[-C--:B------:R-:W-:Y:S01]  /*1e00*/  HFMA2.MMA R58, R39, R14.reuse, R58 ;  /* 0x0000000e273a7235 */ /* 0x080fe2000000003a */
[----:B------:R-:W-:Y:S01]  /*1e10*/  HFMA2 R13, R26, R15, R13 ;  /* 0x0000000f1a0d7231 */ /* 0x000fe2000000000d */
[----:B------:R-:W-:-:S03]  /*1e20*/  HFMA2.MMA R60, R35, R14, R60 ;  /* 0x0000000e233c7235 */ /* 0x000fc6000000003c */
[----:B------:R-:W-:Y:S01]  /*1e30*/  HADD2 R13, R13.H0_H0, R13.H1_H1 ;  /* 0x3000000d0d0d7230 */ /* 0x000fe20000000800 */
        /* <DEDUP_REMOVED lines=51> */
.L_x_1385:
[----:B------:R-:W-:Y:S01]  /*2170*/  IADD3 R24, R24, 0x10, RZ ;  /* 0x0000001018187810 */ /* 0x000fe20007ffe0ff */
[----:B------:R-:W-:Y:S01]  /*2180*/  UIADD3 UR4, UR4, 0x20, URZ ;  /* 0x0000002004047890 */ /* 0x000fe2000fffe03f */
[----:B------:R-:W-:Y:S02]  /*2190*/  LEA R2, P2, R0, R2, 0x2 ;  /* 0x0000000200027211 */ /* 0x000fe400078410ff */
[C---:B------:R-:W-:Y:S02]  /*21a0*/  ISETP.GE.AND P0, PT, R24.reuse, c[0x0][0x1bc], PT ;  /* 0x00006f0018007a0c */ /* 0x040fe40003f06270 */
[----:B------:R-:W-:Y:S01]  /*21b0*/  ISETP.LT.AND P3, PT, R24, R23, PT ;  /* 0x000000171800720c */ /* 0x000fe20003f61270 */
[----:B------:R-:W-:-:S12]  /*21c0*/  IMAD.X R3, R3, 0x1, R6, P2 ;  /* 0x0000000103037824 */ /* 0x000fd800010e0606 */
[----:B------:R-:W-:Y:S05]  /*21d0*/  @!P0 BRA P3, `(.L_x_1386) ;  /* 0xfffff01000008947 */ /* 0x000fea000183ffff */
.L_x_1384:
[----:B------:R-:W-:Y:S05]  /*21e0*/  @!P1 EXIT ;  /* 0x000000000000994d */ /* 0x000fea0003800000 */
[----:B------:R-:W1:Y:S01]  /*21f0*/  S2R R3, SR_CTAID.X ;  /* 0x0000000000037919 */ /* 0x000e620000002500 */
[----:B------:R-:W-:-:S03]  /*2200*/  IMAD.MOV.U32 R11, RZ, RZ, 0x2 ;  /* 0x00000002ff0b7424 */ /* 0x000fc600078e00ff */
[----:B------:R-:W1:Y:S04]  /*2210*/  S2R R2, SR_TID.X ;  /* 0x0000000000027919 */ /* 0x000e680000002100 */
[----:B------:R-:W2:Y:S01]  /*2220*/  S2R R0, SR_CTAID.Y ;  /* 0x0000000000007919 */ /* 0x000ea20000002600 */
[----:B-1----:R-:W-:-:S04]  /*2230*/  IMAD R3, R3, 0x40, R2 ;  /* 0x0000004003037824 */ /* 0x002fc800078e0202 */
[----:B------:R-:W-:Y:S02]  /*2240*/  IMAD.SHL.U32 R3, R3, 0x4, RZ ;  /* 0x0000000403037824 */ /* 0x000fe400078e00ff */
[----:B--2---:R-:W-:-:S04]  /*2250*/  IMAD R0, R0, 0x3, RZ ;  /* 0x0000000300007824 */ /* 0x004fc800078e02ff */
        /* <DEDUP_REMOVED lines=8> */
.L_x_1390:
[----:B0-----:R-:W0:Y:S02]  /*22e0*/  LDS R8, [R4] ;  /* 0x0000000004087984 */ /* 0x001e240000000800 */
[----:B0-----:R-:W-:-:S06]  /*22f0*/  HADD2 R9, R8, R21 ;  /* 0x0000001508097230 */ /* 0x001fcc0000000000 */
[----:B------:R-:W0:Y:S02]  /*2300*/  ATOMS.CAST.SPIN R9, [R4], R8, R9 ;  /* 0x000000080409738d */ /* 0x000e240001800009 */
[----:B0-----:R-:W-:-:S13]  /*2310*/  ISETP.EQ.U32.AND P0, PT, R9, 0x1, PT ;  /* 0x000000010900780c */ /* 0x001fda0003f02070 */
[----:B------:R-:W-:Y:S05]  /*2320*/  @!P0 BRA `(.L_x_1390) ;  /* 0xffffffb000008947 */ /* 0x000fea000383ffff */
[----:B------:R-:W-:Y:S05]  /*2330*/  BRA `(.L_x_1388) ;  /* 0x0000003000007947 */ /* 0x000fea0003800000 */
.L_x_1389:
[----:B------:R-:W2:Y:S02]  /*2340*/  LD.E R4, [R2.64] ;  /* 0x0000000602047980 */ /* 0x000ea4000c101900 */
[----:B--2---:R-:W-:-:S05]  /*2350*/  IMAD.IADD R5, R21, 0x1, R4 ;  /* 0x0000000115057824 */ /* 0x004fca00078e0204 */
[----:B------:R1:W-:Y:S02]  /*2360*/  ST.E [R2.64], R5 ;  /* 0x0000000502007985 */ /* 0x0003e4000c101906 */
.L_x_1388:
[----:B------:R-:W-:Y:S05]  /*2370*/  BSYNC B0 ;  /* 0x0000000000007941 */ /* 0x000fea0003800000 */
.L_x_1387:
[----:B------:R-:W2:Y:S01]  /*2380*/  ATOM.E.ADD.F16x2.RN.STRONG.GPU P0, RZ, [R2.64+0x4], R20 ;  /* 0x0000041402ff798a */ /* 0x000ea2000810e9c6 */
[----:B------:R-:W-:Y:S01]  /*2390*/  BSSY B0, `(.L_x_1391) ;  /* 0x000000f000007945 */ /* 0x000fe20003800000 */
[----:B--2---:R-:W-:Y:S05]  /*23a0*/  @P0 BRA `(.L_x_1392) ;  /* 0x000000d000000947 */ /* 0x004fea0003800000 */
[----:B------:R-:W2:Y:S02]  /*23b0*/  QSPC.E.S P0, RZ, [R2+0x4] ;  /* 0x0000040002ff73aa */ /* 0x000ea40000000500 */
[----:B--2---:R-:W-:Y:S05]  /*23c0*/  @!P0 BRA `(.L_x_1393) ;  /* 0x0000008000008947 */ /* 0x004fea0003800000 */
[----:B-1----:R-:W-:-:S04]  /*23d0*/  IADD3 R2, R2, 0x4, RZ ;  /* 0x0000000402027810 */ /* 0x002fc80007ffe0ff */
[----:B------:R-:W-:-:S05]  /*23e0*/  LOP3.LUT R2, R2, 0xffffff, RZ, 0xc0, !PT ;  /* 0x00ffffff02027812 */ /* 0x000fca00078ec0ff */
.L_x_1394:
[----:B------:R-:W1:Y:S02]  /*23f0*/  LDS R4, [R2] ;  /* 0x0000000002047984 */ /* 0x000e640000000800 */
[----:B-1----:R-:W-:-:S10]  /*2400*/  HFMA2.MMA R5, R4, 1, 1, R20 ;  /* 0x3c003c0004057835 */ /* 0x002fd40000000014 */
[----:B------:R-:W1:Y:S02]  /*2410*/  ATOMS.CAST.SPIN R5, [R2], R4, R5 ;  /* 0x000000040205738d */ /* 0x000e640001800005 */
[----:B-1----:R-:W-:-:S13]  /*2420*/  ISETP.EQ.U32.AND P0, PT, R5, 0x1, PT ;  /* 0x000000010500780c */ /* 0x002fda0003f02070 */
[----:B------:R-:W-:Y:S05]  /*2430*/  @!P0 BRA `(.L_x_1394) ;  /* 0xffffffb000008947 */ /* 0x000fea000383ffff */
[----:B------:R-:W-:Y:S05]  /*2440*/  BRA `(.L_x_1392) ;  /* 0x0000003000007947 */ /* 0x000fea0003800000 */
.L_x_1393:
[----:B------:R-:W2:Y:S02]  /*2450*/  LD.E R4, [R2.64+0x4] ;  /* 0x0000040602047980 */ /* 0x000ea4000c101900 */
[----:B-12---:R-:W-:-:S05]  /*2460*/  IMAD.IADD R5, R20, 0x1, R4 ;  /* 0x0000000114057824 */ /* 0x006fca00078e0204 */
[----:B------:R1:W-:Y:S02]  /*2470*/  ST.E [R2.64+0x4], R5 ;  /* 0x0000040502007985 */ /* 0x0003e4000c101906 */
.L_x_1392:
[----:B------:R-:W-:Y:S05]  /*2480*/  BSYNC B0 ;  /* 0x0000000000007941 */ /* 0x000fea0003800000 */
.L_x_1391:
[----:B------:R-:W-:-:S13]  /*2490*/  ISETP.GE.AND P0, PT, R22, 0x2, PT ;  /* 0x000000021600780c */ /* 0x000fda0003f06270 */
[----:B------:R-:W-:Y:S05]  /*24a0*/  @!P0 EXIT ;  /* 0x000000000000894d */ /* 0x000fea0003800000 */
[----:B------:R-:W-:-:S05]  /*24b0*/  IADD3 R0, R0, c[0x0][0x18c], RZ ;  /* 0x0000630000007a10 */ /* 0x000fca0007ffe0ff */
[----:B-1----:R-:W-:-:S05]  /*24c0*/  IMAD.WIDE R2, R0, R11, c[0x0][0x180] ;  /* 0x0000600000027625 */ /* 0x002fca00078e020b */
[----:B------:R-:W2:Y:S01]  /*24d0*/  ATOM.E.ADD.F16x2.RN.STRONG.GPU P0, RZ, [R2.64], R19 ;  /* 0x0000001302ff798a */ /* 0x000ea2000810e9c6 */
[----:B------:R-:W-:Y:S01]  /*24e0*/  BSSY B0, `(.L_x_1395) ;  /* 0x000000e000007945 */ /* 0x000fe20003800000 */
[----:B--2---:R-:W-:Y:S05]  /*24f0*/  @P0 BRA `(.L_x_1396) ;  /* 0x000000c000000947 */ /* 0x004fea0003800000 */
[----:B------:R-:W1:Y:S02]  /*2500*/  QSPC.E.S P0, RZ, [R2] ;  /* 0x0000000002ff73aa */ /* 0x000e640000000500 */
[----:B-1----:R-:W-:Y:S05]  /*2510*/  @!P0 BRA `(.L_x_1397) ;  /* 0x0000007000008947 */ /* 0x002fea0003800000 */
[----:B------:R-:W-:-:S05]  /*2520*/  LOP3.LUT R4, R2, 0xffffff, RZ, 0xc0, !PT ;  /* 0x00ffffff02047812 */ /* 0x000fca00078ec0ff */
.L_x_1398:
[----:B0-----:R-:W0:Y:S02]  /*2530*/  LDS R8, [R4] ;  /* 0x0000000004087984 */ /* 0x001e240000000800 */
[----:B0-----:R-:W-:-:S06]  /*2540*/  HADD2 R9, R8, R19 ;  /* 0x0000001308097230 */ /* 0x001fcc0000000000 */
[----:B------:R-:W0:Y:S02]  /*2550*/  ATOMS.CAST.SPIN R9, [R4], R8, R9 ;  /* 0x000000080409738d */ /* 0x000e240001800009 */
[----:B0-----:R-:W-:-:S13]  /*2560*/  ISETP.EQ.U32.AND P0, PT, R9, 0x1, PT ;  /* 0x000000010900780c */ /* 0x001fda0003f02070 */
[----:B------:R-:W-:Y:S05]  /*2570*/  @!P0 BRA `(.L_x_1398) ;  /* 0xffffffb000008947 */ /* 0x000fea000383ffff */
[----:B------:R-:W-:Y:S05]  /*2580*/  BRA `(.L_x_1396) ;  /* 0x0000003000007947 */ /* 0x000fea0003800000 */
.L_x_1397:
[----:B------:R-:W2:Y:S02]  /*2590*/  LD.E R4, [R2.64] ;  /* 0x0000000602047980 */ /* 0x000ea4000c101900 */
[----:B--2---:R-:W-:-:S05]  /*25a0*/  IMAD.IADD R5, R19, 0x1, R4 ;  /* 0x0000000113057824 */ /* 0x004fca00078e0204 */
[----:B------:R1:W-:Y:S02]  /*25b0*/  ST.E [R2.64], R5 ;  /* 0x0000000502007985 */ /* 0x0003e4000c101906 */
.L_x_1396:
[----:B------:R-:W-:Y:S05]  /*25c0*/  BSYNC B0 ;  /* 0x0000000000007941 */ /* 0x000fea0003800000 */
.L_x_1395:
[----:B------:R-:W2:Y:S01]  /*25d0*/  ATOM.E.ADD.F16x2.RN.STRONG.GPU P0, RZ, [R2.64+0x4], R18 ;  /* 0x0000041202ff798a */ /* 0x000ea2000810e9c6 */
[----:B------:R-:W-:Y:S01]  /*25e0*/  BSSY B0, `(.L_x_1399) ;  /* 0x000000f000007945 */ /* 0x000fe20003800000 */
[----:B--2---:R-:W-:Y:S05]  /*25f0*/  @P0 BRA `(.L_x_1400) ;  /* 0x000000d000000947 */ /* 0x004fea0003800000 */
[----:B------:R-:W2:Y:S02]  /*2600*/  QSPC.E.S P0, RZ, [R2+0x4] ;  /* 0x0000040002ff73aa */ /* 0x000ea40000000500 */
[----:B--2---:R-:W-:Y:S05]  /*2610*/  @!P0 BRA `(.L_x_1401) ;  /* 0x0000008000008947 */ /* 0x004fea0003800000 */
[----:B-1----:R-:W-:-:S04]  /*2620*/  IADD3 R2, R2, 0x4, RZ ;  /* 0x0000000402027810 */ /* 0x002fc80007ffe0ff */
[----:B------:R-:W-:-:S05]  /*2630*/  LOP3.LUT R2, R2, 0xffffff, RZ, 0xc0, !PT ;  /* 0x00ffffff02027812 */ /* 0x000fca00078ec0ff */
.L_x_1402:
[----:B------:R-:W1:Y:S02]  /*2640*/  LDS R4, [R2] ;  /* 0x0000000002047984 */ /* 0x000e640000000800 */
[----:B-1----:R-:W-:-:S10]  /*2650*/  HFMA2.MMA R5, R4, 1, 1, R18 ;  /* 0x3c003c0004057835 */ /* 0x002fd40000000012 */
[----:B------:R-:W1:Y:S02]  /*2660*/  ATOMS.CAST.SPIN R5, [R2], R4, R5 ;  /* 0x000000040205738d */ /* 0x000e640001800005 */
[----:B-1----:R-:W-:-:S13]  /*2670*/  ISETP.EQ.U32.AND P0, PT, R5, 0x1, PT ;  /* 0x000000010500780c */ /* 0x002fda0003f02070 */
[----:B------:R-:W-:Y:S05]  /*2680*/  @!P0 BRA `(.L_x_1402) ;  /* 0xffffffb000008947 */ /* 0x000fea000383ffff */
[----:B------:R-:W-:Y:S05]  /*2690*/  BRA `(.L_x_1400) ;  /* 0x0000003000007947 */ /* 0x000fea0003800000 */
.L_x_1401:
[----:B------:R-:W2:Y:S02]  /*26a0*/  LD.E R4, [R2.64+0x4] ;  /* 0x0000040602047980 */ /* 0x000ea4000c101900 */
[----:B-12---:R-:W-:-:S05]  /*26b0*/  IMAD.IADD R5, R18, 0x1, R4 ;  /* 0x0000000112057824 */ /* 0x006fca00078e0204 */
[----:B------:R1:W-:Y:S02]  /*26c0*/  ST.E [R2.64+0x4], R5 ;  /* 0x0000040502007985 */ /* 0x0003e4000c101906 */
.L_x_1400:
[----:B------:R-:W-:Y:S05]  /*26d0*/  BSYNC B0 ;  /* 0x0000000000007941 */ /* 0x000fea0003800000 */
.L_x_1399:
[----:B------:R-:W-:-:S13]  /*26e0*/  ISETP.NE.AND P0, PT, R22, 0x2, PT ;  /* 0x000000021600780c */ /* 0x000fda0003f05270 */
[----:B------:R-:W-:Y:S05]  /*26f0*/  @!P0 EXIT ;  /* 0x000000000000894d */ /* 0x000fea0003800000 */
[----:B-1----:R-:W-:-:S05]  /*2700*/  IADD3 R2, R0, c[0x0][0x18c], RZ ;  /* 0x0000630000027a10 */ /* 0x002fca0007ffe0ff */
[----:B------:R-:W-:-:S05]  /*2710*/  IMAD.WIDE R2, R2, R11, c[0x0][0x180] ;  /* 0x0000600002027625 */ /* 0x000fca00078e020b */
[----:B------:R-:W2:Y:S01]  /*2720*/  ATOM.E.ADD.F16x2.RN.STRONG.GPU P0, RZ, [R2.64], R17 ;  /* 0x0000001102ff798a */ /* 0x000ea2000810e9c6 */
[----:B------:R-:W-:Y:S01]  /*2730*/  BSSY B0, `(.L_x_1403) ;  /* 0x000000e000007945 */ /* 0x000fe20003800000 */
[----:B--2---:R-:W-:Y:S05]  /*2740*/  @P0 BRA `(.L_x_1404) ;  /* 0x000000c000000947 */ /* 0x004fea0003800000 */
[----:B------:R-:W1:Y:S02]  /*2750*/  QSPC.E.S P0, RZ, [R2] ;  /* 0x0000000002ff73aa */ /* 0x000e640000000500 */
[----:B-1----:R-:W-:Y:S05]  /*2760*/  @!P0 BRA `(.L_x_1405) ;  /* 0x0000007000008947 */ /* 0x002fea0003800000 */
[----:B------:R-:W-:-:S05]  /*2770*/  LOP3.LUT R0, R2, 0xffffff, RZ, 0xc0, !PT ;  /* 0x00ffffff02007812 */ /* 0x000fca00078ec0ff */
.L_x_1406:
[----:B------:R-:W1:Y:S02]  /*2780*/  LDS R4, [R0] ;  /* 0x0000000000047984 */ /* 0x000e640000000800 */
[----:B-1----:R-:W-:-:S06]  /*2790*/  HADD2 R5, R4, R17 ;  /* 0x0000001104057230 */ /* 0x002fcc0000000000 */
[----:B------:R-:W1:Y:S02]  /*27a0*/  ATOMS.CAST.SPIN R5, [R0], R4, R5 ;  /* 0x000000040005738d */ /* 0x000e640001800005 */
[----:B-1----:R-:W-:-:S13]  /*27b0*/  ISETP.EQ.U32.AND P0, PT, R5, 0x1, PT ;  /* 0x000000010500780c */ /* 0x002fda0003f02070 */
[----:B------:R-:W-:Y:S05]  /*27c0*/  @!P0 BRA `(.L_x_1406) ;  /* 0xffffffb000008947 */ /* 0x000fea000383ffff */
[----:B------:R-:W-:Y:S05]  /*27d0*/  BRA `(.L_x_1404) ;  /* 0x0000003000007947 */ /* 0x000fea0003800000 */
.L_x_1405:
[----:B------:R-:W2:Y:S02]  /*27e0*/  LD.E R0, [R2.64] ;  /* 0x0000000602007980 */ /* 0x000ea4000c101900 */
[----:B--2---:R-:W-:-:S05]  /*27f0*/  IMAD.IADD R5, R17, 0x1, R0 ;  /* 0x0000000111057824 */ /* 0x004fca00078e0200 */
[----:B------:R1:W-:Y:S02]  /*2800*/  ST.E [R2.64], R5 ;  /* 0x0000000502007985 */ /* 0x0003e4000c101906 */
.L_x_1404:
[----:B------:R-:W-:Y:S05]  /*2810*/  BSYNC B0 ;  /* 0x0000000000007941 */ /* 0x000fea0003800000 */
.L_x_1403:
[----:B------:R-:W2:Y:S02]  /*2820*/  ATOM.E.ADD.F16x2.RN.STRONG.GPU P0, RZ, [R2.64+0x4], R7 ;  /* 0x0000040702ff798a */ /* 0x000ea4000810e9c6 */
[----:B--2---:R-:W-:Y:S05]  /*2830*/  @P0 EXIT ;  /* 0x000000000000094d */ /* 0x004fea0003800000 */
[----:B------:R-:W2:Y:S02]  /*2840*/  QSPC.E.S P0, RZ, [R2+0x4] ;  /* 0x0000040002ff73aa */ /* 0x000ea40000000500 */
[----:B--2---:R-:W-:Y:S05]  /*2850*/  @!P0 BRA `(.L_x_1407) ;  /* 0x0000008000008947 */ /* 0x004fea0003800000 */
[----:B-1----:R-:W-:-:S04]  /*2860*/  IADD3 R2, R2, 0x4, RZ ;  /* 0x0000000402027810 */ /* 0x002fc80007ffe0ff */
[----:B------:R-:W-:-:S05]  /*2870*/  LOP3.LUT R2, R2, 0xffffff, RZ, 0xc0, !PT ;  /* 0x00ffffff02027812 */ /* 0x000fca00078ec0ff */
.L_x_1408:
[----:B------:R-:W1:Y:S02]  /*2880*/  LDS R4, [R2] ;  /* 0x0000000002047984 */ /* 0x000e640000000800 */
[----:B-1----:R-:W-:-:S10]  /*2890*/  HFMA2.MMA R5, R4, 1, 1, R7 ;  /* 0x3c003c0004057835 */ /* 0x002fd40000000007 */
[----:B------:R-:W1:Y:S02]  /*28a0*/  ATOMS.CAST.SPIN R5, [R2], R4, R5 ;  /* 0x000000040205738d */ /* 0x000e640001800005 */
[----:B-1----:R-:W-:-:S13]  /*28b0*/  ISETP.EQ.U32.AND P0, PT, R5, 0x1, PT ;  /* 0x000000010500780c */ /* 0x002fda0003f02070 */
[----:B------:R-:W-:Y:S05]  /*28c0*/  @!P0 BRA `(.L_x_1408) ;  /* 0xffffffb000008947 */ /* 0x000fea000383ffff */
[----:B------:R-:W-:Y:S05]  /*28d0*/  EXIT ;  /* 0x000000000000794d */ /* 0x000fea0003800000 */
.L_x_1407:
[----:B------:R-:W2:Y:S02]  /*28e0*/  LD.E R0, [R2.64+0x4] ;  /* 0x0000040602007980 */ /* 0x000ea4000c101900 */
[----:B-12---:R-:W-:-:S05]  /*28f0*/  IMAD.IADD R5, R7, 0x1, R0 ;  /* 0x0000000107057824 */ /* 0x006fca00078e0200 */
[----:B------:R-:W-:Y:S01]  /*2900*/  ST.E [R2.64+0x4], R5 ;  /* 0x0000040502007985 */ /* 0x000fe2000c101906 */
[----:B------:R-:W-:Y:S05]  /*2910*/  EXIT ;  /* 0x000000000000794d */ /* 0x000fea0003800000 */
.L_x_1409:
        /* <DEDUP_REMOVED lines=14> */
.L_x_2838:


//--------------------- .text._Z23gemm_half_q_half_kernelILi3ELi32ELb0ELb0ELi32EEvPK6__halfPKjS4_S2_PS0_iiiiPKtS7_iiiiiibS2_i --------------------------
	.section	.text._Z23gemm_half_q_half_kernelILi3ELi32ELb0ELb0ELi32EEvPK6__halfPKjS4_S2_PS0_iiiiPKtS7_iiiiiibS2_i,"ax",@progbits
	.sectioninfo	@"SHI_REGISTERS=62"
	.align	128
        .global         _Z23gemm_half_q_half_kernelILi3ELi32ELb0ELb0ELi32EEvPK6__halfPKjS4_S2_PS0_iiiiPKtS7_iiiiiibS2_i
        .type           _Z23gemm_half_q_half_kernelILi3ELi32ELb0ELb0ELi32EEvPK6__halfPKjS4_S2_PS0_iiiiPKtS7_iiiiiibS2_i,@function
        .size           _Z23gemm_half_q_half_kernelILi3ELi32ELb0ELb0ELi32EEvPK6__halfPKjS4_S2_PS0_iiiiPKtS7_iiiiiibS2_i,(.L_x_2839 - _Z23gemm_half_q_half_kernelILi3ELi32ELb0ELb0ELi32EEvPK6__halfPKjS4_S2_PS0_iiiiPKtS7_iiiiiibS2_i)
        .other          _Z23gemm_half_q_half_kernelILi3ELi32ELb0ELb0ELi32EEvPK6__halfPKjS4_S2_PS0_iiiiPKtS7_iiiiiibS2_i,@"STO_CUDA_ENTRY STV_DEFAULT"
_Z23gemm_half_q_half_kernelILi3ELi32ELb0ELb0ELi32EEvPK6__halfPKjS4_S2_PS0_iiiiPKtS7_iiiiiibS2_i:
.text._Z23gemm_half_q_half_kernelILi3ELi32ELb0ELb0ELi32EEvPK6__halfPKjS4_S2_PS0_iiiiPKtS7_iiiiiibS2_i:
        /* <DEDUP_REMOVED lines=28> */
[----:B------:R-:W-:-:S05]  /*01c0*/  IMAD R7, R7, 0x3, RZ ;  /* 0x0000000307077824 */ /* 0x000fca00078e02ff */
        /* <DEDUP_REMOVED lines=10> */
.L_x_1414:
        /* <DEDUP_REMOVED lines=17> */
.L_x_1413:
        /* <DEDUP_REMOVED lines=17> */
.L_x_1412:
[----:B------:R-:W-:Y:S01]  /*0490*/  IMAD R9, R4, c[0x0][0x190], RZ ;  /* 0x0000640004097a24 */ /* 0x000fe200078e02ff */
[----:B------:R-:W-:-:S03]  /*04a0*/  ISETP.GT.AND P2, PT, R26, 0x3, PT ;  /* 0x000000031a00780c */ /* 0x000fc60003f44270 */
[----:B------:R-:W-:-:S05]  /*04b0*/  IMAD R12, R9, 0x3, RZ ;  /* 0x00000003090c7824 */ /* 0x000fca00078e02ff */
        /* <DEDUP_REMOVED lines=10> */
.L_x_1416:
        /* <DEDUP_REMOVED lines=17> */
.L_x_1415:
        /* <DEDUP_REMOVED lines=15> */
.L_x_1411:
[----:B------:R-:W-:Y:S05]  /*0760*/  BSYNC B0 ;  /* 0x0000000000007941 */ /* 0x000fea0003800000 */
.L_x_1410:
        /* <DEDUP_REMOVED lines=18> */
.L_x_1419:
        /* <DEDUP_REMOVED lines=11> */
.L_x_1418:
        /* <DEDUP_REMOVED lines=10> */
.L_x_1417:
        /* <DEDUP_REMOVED lines=42> */
[----:B------:R-:W-:Y:S01]  /*0c80*/  @P3 SHF.R.S32.HI R12, RZ, 0x5, R12 ;  /* 0x00000005ff0c3819 */ /* 0x000fe2000001140c */
[----:B------:R-:W-:Y:S02]  /*0c90*/  IMAD.MOV.U32 R7, RZ, RZ, RZ ;  /* 0x000000ffff077224 */ /* 0x000fe400078e00ff */
[----:B------:R-:W-:Y:S01]  /*0ca0*/  IMAD.MOV.U32 R8, RZ, RZ, RZ ;  /* 0x000000ffff087224 */ /* 0x000fe200078e00ff */
[----:B------:R-:W-:Y:S01]  /*0cb0*/  IADD3 R21, R10, R4, R3 ;  /* 0x000000040a157210 */ /* 0x000fe20007ffe003 */
[----:B------:R-:W-:-:S02]  /*0cc0*/  @P2 IMAD R7, R9, 0x3, RZ ;  /* 0x0000000309072824 */ /* 0x000fc400078e02ff */
        /* <DEDUP_REMOVED lines=13> */
.L_x_1421:
        /* <DEDUP_REMOVED lines=16> */
[----:B------:R-:W-:Y:S02]  /*0ea0*/  LOP3.LUT R17, R15, 0xf, RZ, 0xc0, !PT ;  /* 0x0000000f0f117812 */ /* 0x000fe400078ec0ff */
        /* <DEDUP_REMOVED lines=24> */
.L_x_1420:
[----:B------:R-:W-:Y:S02]  /*1030*/  ISETP.GE.OR P0, PT, R0, c[0x0][0x1ac], P0 ;  /* 0x00006b0000007a0c */ /* 0x000fe40000706670 */
[----:B------:R-:W-:Y:S02]  /*1040*/  IADD3 R13, R8, R21, R7 ;  /* 0x00000015080d7210 */ /* 0x000fe40007ffe007 */
[----:B------:R-:W-:-:S02]  /*1050*/  PRMT R11, RZ, 0x5410, RZ ;  /* 0x00005410ff0b7816 */ /* 0x000fc400000000ff */
[----:B------:R-:W-:Y:S02]  /*1060*/  PRMT R24, RZ, 0x5410, RZ ;  /* 0x00005410ff187816 */ /* 0x000fe400000000ff */
[----:B------:R-:W-:Y:S02]  /*1070*/  PRMT R7, RZ, 0x5410, RZ ;  /* 0x00005410ff077816 */ /* 0x000fe400000000ff */
[----:B------:R-:W-:Y:S02]  /*1080*/  PRMT R8, RZ, 0x5410, RZ ;  /* 0x00005410ff087816 */ /* 0x000fe400000000ff */
[----:B------:R-:W-:Y:S02]  /*1090*/  PRMT R9, RZ, 0x5410, RZ ;  /* 0x00005410ff097816 */ /* 0x000fe400000000ff */
[----:B------:R-:W-:Y:S01]  /*10a0*/  PRMT R10, RZ, 0x5410, RZ ;  /* 0x00005410ff0a7816 */ /* 0x000fe200000000ff */
[----:B------:R-:W-:Y:S05]  /*10b0*/  @P0 BRA `(.L_x_1422) ;  /* 0x0000232000000947 */ /* 0x000fea0003800000 */
[----:B------:R-:W-:Y:S01]  /*10c0*/  IMAD R13, R13, c[0x0][0x18c], RZ ;  /* 0x000063000d0d7a24 */ /* 0x000fe200078e02ff */
[----:B------:R-:W-:Y:S01]  /*10d0*/  PRMT R11, R11, 0x5410, RZ ;  /* 0x000054100b0b7816 */ /* 0x000fe200000000ff */
[----:B------:R-:W-:-:S02]  /*10e0*/  ULDC UR5, c[0x0][0x18c] ;  /* 0x0000630000057ab9 */ /* 0x000fc40000000800 */
[----:B------:R-:W-:Y:S01]  /*10f0*/  USHF.R.S32.HI UR5, URZ, 0x1f, UR5 ;  /* 0x0000001f3f057899 */ /* 0x000fe20008011405 */
[C---:B------:R-:W-:Y:S01]  /*1100*/  IADD3 R29, P0, R6.reuse, R13, RZ ;  /* 0x0000000d061d7210 */ /* 0x040fe20007f1e0ff */
[----:B------:R-:W-:Y:S01]  /*1110*/  UMOV UR4, URZ ;  /* 0x0000003f00047c82 */ /* 0x000fe20008000000 */
[----:B------:R-:W-:Y:S02]  /*1120*/  SHF.R.S32.HI R13, RZ, 0x1f, R13 ;  /* 0x0000001fff0d7819 */ /* 0x000fe4000001140d */
[----:B------:R-:W-:Y:S02]  /*1130*/  LEA R28, P2, R29, c[0x0][0x168], 0x2 ;  /* 0x00005a001d1c7a11 */ /* 0x000fe400078410ff */
[----:B------:R-:W-:-:S04]  /*1140*/  LEA.HI.X.SX32 R6, R6, R13, 0x1, P0 ;  /* 0x0000000d06067211 */ /* 0x000fc800000f0eff */
[----:B------:R-:W-:-:S05]  /*1150*/  LEA.HI.X R29, R29, c[0x0][0x16c], R6, 0x2, P2 ;  /* 0x00005b001d1d7a11 */ /* 0x000fca00010f1406 */
.L_x_1425:
        /* <DEDUP_REMOVED lines=40> */
[----:B--2---:R-:W-:-:S02]  /*13e0*/  SHF.R.U32.HI R45, RZ, 0xc, R16 ;  /* 0x0000000cff2d7819 */ /* 0x004fc40000011610 */
[----:B------:R-:W-:Y:S02]  /*13f0*/  LOP3.LUT R37, R16, 0x3f003f, RZ, 0xc0, !PT ;  /* 0x003f003f10257812 */ /* 0x000fe400078ec0ff */
[----:B------:R-:W-:Y:S02]  /*1400*/  SHF.R.U32.HI R38, RZ, 0x6, R16 ;  /* 0x00000006ff267819 */ /* 0x000fe40000011610 */
[----:B------:R-:W-:Y:S02]  /*1410*/  SHF.R.U32.HI R50, RZ, 0x8, R14 ;  /* 0x00000008ff327819 */ /* 0x000fe4000001160e */
[----:B------:R-:W-:Y:S02]  /*1420*/  SHF.R.U32.HI R16, RZ, 0xc, R17 ;  /* 0x0000000cff107819 */ /* 0x000fe40000011611 */
[----:B------:R-:W-:Y:S02]  /*1430*/  LOP3.LUT R50, R39, 0x300030, R50, 0xf8, !PT ;  /* 0x0030003027327812 */ /* 0x000fe400078ef832 */
[----:B------:R-:W-:-:S02]  /*1440*/  SHF.R.U32.HI R53, RZ, 0xa, R13 ;  /* 0x0000000aff357819 */ /* 0x000fc4000001160d */
[----:B------:R-:W-:Y:S02]  /*1450*/  LOP3.LUT R16, R16, 0xf000f, RZ, 0xc0, !PT ;  /* 0x000f000f10107812 */ /* 0x000fe400078ec0ff */
[----:B------:R-:W-:Y:S02]  /*1460*/  LOP3.LUT R39, R17, 0x3f003f, RZ, 0xc0, !PT ;  /* 0x003f003f11277812 */ /* 0x000fe400078ec0ff */
[----:B------:R-:W-:Y:S02]  /*1470*/  SHF.R.U32.HI R40, RZ, 0x6, R17 ;  /* 0x00000006ff287819 */ /* 0x000fe40000011611 */
[----:B------:R-:W-:Y:S02]  /*1480*/  SHF.R.U32.HI R17, RZ, 0xc, R18 ;  /* 0x0000000cff117819 */ /* 0x000fe40000011612 */
[----:B------:R-:W-:Y:S02]  /*1490*/  LOP3.LUT R53, R16, 0x300030, R53, 0xf8, !PT ;  /* 0x0030003010357812 */ /* 0x000fe400078ef835 */
[----:B------:R-:W-:-:S02]  /*14a0*/  LOP3.LUT R41, R18, 0x3f003f, RZ, 0xc0, !PT ;  /* 0x003f003f12297812 */ /* 0x000fc400078ec0ff */
[----:B------:R-:W-:Y:S02]  /*14b0*/  SHF.R.U32.HI R42, RZ, 0x6, R18 ;  /* 0x00000006ff2a7819 */ /* 0x000fe40000011612 */
        /* <DEDUP_REMOVED lines=13> */
[----:B------:R-:W-:Y:S01]  /*1590*/  HADD2 R32, R16, -1056, -1056 ;  /* 0xe420e42010207430 */ /* 0x000fe20000000000 */
[----:B------:R-:W-:Y:S01]  /*15a0*/  SHF.R.U32.HI R44, RZ, 0x6, R19 ;  /* 0x00000006ff2c7819 */ /* 0x000fe20000011613 */
[-C--:B-1----:R-:W-:Y:S01]  /*15b0*/  HFMA2.MMA R16, R31, R20.reuse, RZ ;  /* 0x000000141f107235 */ /* 0x082fe200000000ff */
[----:B------:R-:W-:Y:S01]  /*15c0*/  LOP3.LUT R55, R18, 0x300030, R55, 0xf8, !PT ;  /* 0x0030003012377812 */ /* 0x000fe200078ef837 */
[----:B------:R-:W-:Y:S01]  /*15d0*/  HFMA2.MMA R18, R35, R20, RZ ;  /* 0x0000001423127235 */ /* 0x000fe200000000ff */
[----:B------:R-:W-:Y:S01]  /*15e0*/  SHF.R.U32.HI R19, RZ, 0xc, R19 ;  /* 0x0000000cff137819 */ /* 0x000fe20000011613 */
[----:B------:R-:W-:Y:S01]  /*15f0*/  HADD2 R36, R36, -1056, -1056 ;  /* 0xe420e42024247430 */ /* 0x000fe20000000000 */
[----:B------:R-:W-:Y:S01]  /*1600*/  SHF.R.U32.HI R54, RZ, 0xa, R12 ;  /* 0x0000000aff367819 */ /* 0x000fe2000001160c */
[----:B------:R-:W-:Y:S01]  /*1610*/  HADD2 R30, R17, -1056, -1056 ;  /* 0xe420e420111e7430 */ /* 0x000fe20000000000 */
[----:B------:R-:W-:Y:S01]  /*1620*/  LOP3.LUT R45, R45, 0xf000f, RZ, 0xc0, !PT ;  /* 0x000f000f2d2d7812 */ /* 0x000fe200078ec0ff */
[----:B------:R-:W-:Y:S01]  /*1630*/  HFMA2 R17, R33, R20, RZ.H0_H0 ;  /* 0x0000001421117231 */ /* 0x000fe200000400ff */
[----:B------:R-:W-:-:S02]  /*1640*/  LOP3.LUT R19, R19, 0xf000f, RZ, 0xc0, !PT ;  /* 0x000f000f13137812 */ /* 0x000fc400078ec0ff */
[----:B------:R-:W-:Y:S01]  /*1650*/  SHF.R.U32.HI R56, RZ, 0xa, R15 ;  /* 0x0000000aff387819 */ /* 0x000fe2000001160f */
[----:B------:R-:W-:Y:S01]  /*1660*/  HFMA2 R47, R27, R20, RZ.H0_H0 ;  /* 0x000000141b2f7231 */ /* 0x000fe200000400ff */
[----:B------:R-:W-:Y:S01]  /*1670*/  LOP3.LUT R54, R45, 0x300030, R54, 0xf8, !PT ;  /* 0x003000302d367812 */ /* 0x000fe200078ef836 */
[-C--:B------:R-:W-:Y:S01]  /*1680*/  HFMA2.MMA R46, R36, R21.reuse, R18 ;  /* 0x00000015242e7235 */ /* 0x080fe20000000012 */
[----:B------:R-:W-:Y:S01]  /*1690*/  LOP3.LUT R56, R19, 0x300030, R56, 0xf8, !PT ;  /* 0x0030003013387812 */ /* 0x000fe200078ef838 */
[-C--:B------:R-:W-:Y:S01]  /*16a0*/  HFMA2 R45, R34, R21.reuse, R17 ;  /* 0x00000015222d7231 */ /* 0x080fe20000000011 */
[----:B------:R-:W-:Y:S02]  /*16b0*/  HFMA2.MMA R20, R32, R21, R16 ;  /* 0x0000001520147235 */ /* 0x000fe40000000010 */
[----:B------:R-:W1:Y:S01]  /*16c0*/  LDS.128 R16, [UR4+0x10] ;  /* 0x00001004ff107984 */ /* 0x000e620008000c00 */
[----:B------:R-:W-:Y:S01]  /*16d0*/  HFMA2 R47, R30, R21, R47 ;  /* 0x000000151e2f7231 */ /* 0x000fe2000000002f */
        /* <DEDUP_REMOVED lines=15> */
[-C--:B------:R-:W-:Y:S01]  /*17d0*/  HFMA2.MMA R46, R41, R22.reuse, R46 ;  /* 0x00000016292e7235 */ /* 0x080fe2000000002e */
[----:B------:R-:W-:Y:S01]  /*17e0*/  LOP3.LUT R38, R48, 0x64006400, RZ, 0xfc, !PT ;  /* 0x6400640030267812 */ /* 0x000fe200078efcff */
[-C--:B------:R-:W-:Y:S01]  /*17f0*/  HFMA2 R45, R39, R22.reuse, R45 ;  /* 0x00000016272d7231 */ /* 0x080fe2000000002d */
[----:B------:R-:W-:Y:S01]  /*1800*/  HFMA2.MMA R43, R37, R22, R20 ;  /* 0x00000016252b7235 */ /* 0x000fe20000000014 */
[----:B------:R-:W-:Y:S02]  /*1810*/  HFMA2 R47, R21, R22, R47 ;  /* 0x00000016152f7231 */ /* 0x000fe4000000002f */
[----:B------:R-:W-:Y:S02]  /*1820*/  HADD2 R22, R42, -1056, -1056 ;  /* 0xe420e4202a167430 */ /* 0x000fe40000000000 */
[----:B------:R-:W-:-:S02]  /*1830*/  HADD2 R40, R40, -1056, -1056 ;  /* 0xe420e42028287430 */ /* 0x000fc40000000000 */
[----:B------:R-:W-:Y:S02]  /*1840*/  HADD2 R20, R44, -1056, -1056 ;  /* 0xe420e4202c147430 */ /* 0x000fe40000000000 */
[----:B------:R-:W-:Y:S01]  /*1850*/  HADD2 R38, R38, -1056, -1056 ;  /* 0xe420e42026267430 */ /* 0x000fe20000000000 */
[-C--:B------:R-:W-:Y:S01]  /*1860*/  HFMA2.MMA R42, R22, R23.reuse, R43 ;  /* 0x00000017162a7235 */ /* 0x080fe2000000002b */
[-C--:B------:R-:W-:Y:S01]  /*1870*/  HFMA2 R44, R20, R23.reuse, R47 ;  /* 0x00000017142c7231 */ /* 0x080fe2000000002f */
[----:B------:R-:W-:Y:S01]  /*1880*/  HFMA2.MMA R48, R40, R23, R46 ;  /* 0x0000001728307235 */ /* 0x000fe2000000002e */
[----:B------:R-:W-:Y:S01]  /*1890*/  LOP3.LUT R47, R12, 0x3f003f, RZ, 0xc0, !PT ;  /* 0x003f003f0c2f7812 */ /* 0x000fe200078ec0ff */
[----:B------:R-:W-:Y:S01]  /*18a0*/  HFMA2 R46, R38, R23, R45 ;  /* 0x00000017262e7231 */ /* 0x000fe2000000002d */
[----:B------:R-:W-:Y:S02]  /*18b0*/  LOP3.LUT R43, R14, 0x3f003f, RZ, 0xc0, !PT ;  /* 0x003f003f0e2b7812 */ /* 0x000fe400078ec0ff */
[----:B------:R-:W-:-:S02]  /*18c0*/  LOP3.LUT R45, R13, 0x3f003f, RZ, 0xc0, !PT ;  /* 0x003f003f0d2d7812 */ /* 0x000fc400078ec0ff */
[----:B------:R-:W-:Y:S02]  /*18d0*/  LOP3.LUT R23, R15, 0x3f003f, RZ, 0xc0, !PT ;  /* 0x003f003f0f177812 */ /* 0x000fe400078ec0ff */
[----:B------:R-:W-:Y:S02]  /*18e0*/  SHF.R.U32.HI R59, RZ, 0x6, R12 ;  /* 0x00000006ff3b7819 */ /* 0x000fe4000001160c */
[----:B------:R-:W-:Y:S02]  /*18f0*/  SHF.R.U32.HI R14, RZ, 0x6, R14 ;  /* 0x00000006ff0e7819 */ /* 0x000fe4000001160e */
[----:B------:R-:W-:Y:S02]  /*1900*/  LOP3.LUT R47, R47, 0x64006400, RZ, 0xfc, !PT ;  /* 0x640064002f2f7812 */ /* 0x000fe400078efcff */
[----:B------:R-:W-:Y:S02]  /*1910*/  LOP3.LUT R43, R43, 0x64006400, RZ, 0xfc, !PT ;  /* 0x640064002b2b7812 */ /* 0x000fe400078efcff */
[----:B------:R-:W-:-:S02]  /*1920*/  SHF.R.U32.HI R58, RZ, 0x6, R13 ;  /* 0x00000006ff3a7819 */ /* 0x000fc4000001160d */
[----:B------:R-:W-:Y:S02]  /*1930*/  SHF.R.U32.HI R12, RZ, 0x6, R15 ;  /* 0x00000006ff0c7819 */ /* 0x000fe4000001160f */
[----:B------:R-:W-:Y:S02]  /*1940*/  LOP3.LUT R45, R45, 0x64006400, RZ, 0xfc, !PT ;  /* 0x640064002d2d7812 */ /* 0x000fe400078efcff */
[----:B------:R-:W-:Y:S01]  /*1950*/  LOP3.LUT R23, R23, 0x64006400, RZ, 0xfc, !PT ;  /* 0x6400640017177812 */ /* 0x000fe200078efcff */
[----:B------:R-:W-:Y:S01]  /*1960*/  HADD2 R47, R47, -1056, -1056 ;  /* 0xe420e4202f2f7430 */ /* 0x000fe20000000000 */
[----:B------:R-:W-:Y:S01]  /*1970*/  LOP3.LUT R59, R59, 0x3f003f, RZ, 0xc0, !PT ;  /* 0x003f003f3b3b7812 */ /* 0x000fe200078ec0ff */
[----:B------:R-:W-:Y:S01]  /*1980*/  HADD2 R43, R43, -1056, -1056 ;  /* 0xe420e4202b2b7430 */ /* 0x000fe20000000000 */
[----:B------:R-:W-:Y:S01]  /*1990*/  LOP3.LUT R14, R14, 0x3f003f, RZ, 0xc0, !PT ;  /* 0x003f003f0e0e7812 */ /* 0x000fe200078ec0ff */
[----:B------:R-:W-:Y:S01]  /*19a0*/  HADD2 R45, R45, -1056, -1056 ;  /* 0xe420e4202d2d7430 */ /* 0x000fe20000000000 */
[----:B------:R-:W-:-:S02]  /*19b0*/  LOP3.LUT R58, R58, 0x3f003f, RZ, 0xc0, !PT ;  /* 0x003f003f3a3a7812 */ /* 0x000fc400078ec0ff */
[----:B------:R-:W-:Y:S01]  /*19c0*/  LOP3.LUT R12, R12, 0x3f003f, RZ, 0xc0, !PT ;  /* 0x003f003f0c0c7812 */ /* 0x000fe200078ec0ff */
[----:B------:R-:W-:Y:S01]  /*19d0*/  HADD2 R23, R23, -1056, -1056 ;  /* 0xe420e42017177430 */ /* 0x000fe20000000000 */
[----:B------:R-:W-:Y:S02]  /*19e0*/  LOP3.LUT R59, R59, 0x64006400, RZ, 0xfc, !PT ;  /* 0x640064003b3b7812 */ /* 0x000fe400078efcff */
[----:B------:R-:W-:Y:S01]  /*19f0*/  LOP3.LUT R14, R14, 0x64006400, RZ, 0xfc, !PT ;  /* 0x640064000e0e7812 */ /* 0x000fe200078efcff */
[-C--:B-1----:R-:W-:Y:S01]  /*1a00*/  HFMA2.MMA R13, R47, R16.reuse, R48 ;  /* 0x000000102f0d7235 */ /* 0x082fe20000000030 */
[----:B------:R-:W-:Y:S01]  /*1a10*/  LOP3.LUT R58, R58, 0x64006400, RZ, 0xfc, !PT ;  /* 0x640064003a3a7812 */ /* 0x000fe200078efcff */
[-C--:B------:R-:W-:Y:S01]  /*1a20*/  HFMA2 R15, R45, R16.reuse, R46 ;  /* 0x000000102d0f7231 */ /* 0x080fe2000000002e */
[----:B------:R-:W-:Y:S01]  /*1a30*/  LOP3.LUT R12, R12, 0x64006400, RZ, 0xfc, !PT ;  /* 0x640064000c0c7812 */ /* 0x000fe200078efcff */
[----:B------:R-:W-:Y:S01]  /*1a40*/  HFMA2.MMA R57, R43, R16, R42 ;  /* 0x000000102b397235 */ /* 0x000fe2000000002a */
[----:B------:R-:W-:-:S02]  /*1a50*/  HFMA2 R16, R23, R16, R44 ;  /* 0x0000001017107231 */ /* 0x000fc4000000002c */
[----:B------:R-:W-:Y:S02]  /*1a60*/  HADD2 R48, R59, -1056, -1056 ;  /* 0xe420e4203b307430 */ /* 0x000fe40000000000 */
[----:B------:R-:W-:Y:S02]  /*1a70*/  HADD2 R44, R14, -1056, -1056 ;  /* 0xe420e4200e2c7430 */ /* 0x000fe40000000000 */
[----:B------:R-:W-:Y:S02]  /*1a80*/  HADD2 R46, R58, -1056, -1056 ;  /* 0xe420e4203a2e7430 */ /* 0x000fe40000000000 */
        /* <DEDUP_REMOVED lines=15> */
[----:B------:R-:W-:Y:S01]  /*1b80*/  HADD2 R56, R54, -1056, -1056 ;  /* 0xe420e42036387430 */ /* 0x000fe20000000000 */
[----:B------:R-:W-:Y:S01]  /*1b90*/  LOP3.LUT R12, R53, 0x64006400, RZ, 0xfc, !PT ;  /* 0x64006400350c7812 */ /* 0x000fe200078efcff */
[----:B------:R-:W-:Y:S01]  /*1ba0*/  HADD2 R52, R52, -1056, -1056 ;  /* 0xe420e42034347430 */ /* 0x000fe20000000000 */
[----:B------:R-:W-:Y:S01]  /*1bb0*/  HFMA2.MMA R57, R51, R18, R57 ;  /* 0x0000001233397235 */ /* 0x000fe20000000039 */
[----:B------:R-:W-:-:S02]  /*1bc0*/  HADD2 R49, R14, -1056, -1056 ;  /* 0xe420e4200e317430 */ /* 0x000fc40000000000 */
[-C--:B------:R-:W-:Y:S01]  /*1bd0*/  HFMA2.MMA R13, R56, R19.reuse, R13 ;  /* 0x00000013380d7235 */ /* 0x080fe2000000000d */
[----:B------:R-:W-:Y:S02]  /*1be0*/  HADD2 R53, R58, -1056, -1056 ;  /* 0xe420e4203a357430 */ /* 0x000fe40000000000 */
[-C--:B------:R-:W-:Y:S01]  /*1bf0*/  HFMA2 R15, R49, R18.reuse, R15 ;  /* 0x00000012310f7231 */ /* 0x080fe2000000000f */
[----:B------:R-:W-:Y:S01]  /*1c00*/  HFMA2.MMA R57, R52, R19, R57 ;  /* 0x0000001334397235 */ /* 0x000fe20000000039 */
        /* <DEDUP_REMOVED lines=15> */
[----:B------:R-:W-:Y:S01]  /*1d00*/  ISETP.NE.AND P0, PT, R26, 0x2, PT ;  /* 0x000000021a00780c */ /* 0x000fe20003f05270 */
        /* <DEDUP_REMOVED lines=10> */
[----:B------:R-:W1:Y:S01]  /*1db0*/  LDS.128 R16, [UR4+0x50] ;  /* 0x00005004ff107984 */ /* 0x000e620008000c00 */
[-C--:B------:R-:W-:Y:S01]  /*1dc0*/  HFMA2.MMA R13, R41, R14.reuse, R59 ;  /* 0x0000000e290d7235 */ /* 0x080fe2000000003b */
[-C--:B------:R-:W-:Y:S01]  /*1dd0*/  HFMA2 R58, R38, R15.reuse, R58 ;  /* 0x0000000f263a7231 */ /* 0x080fe2000000003a */
[----:B------:R-:W-:Y:S01]  /*1de0*/  HFMA2.MMA R12, R37, R14, R12 ;  /* 0x0000000e250c7235 */ /* 0x000fe2000000000c */
[----:B------:R-:W-:-:S03]  /*1df0*/  HFMA2 R57, R20, R15, R57 ;  /* 0x0000000f14397231 */ /* 0x000fc60000000039 */
[-C--:B------:R-:W-:Y:S02]  /*1e00*/  HFMA2.MMA R13, R40, R15.reuse, R13 ;  /* 0x0000000f280d7235 */ /* 0x080fe4000000000d */
[----:B------:R-:W-:-:S04]  /*1e10*/  HFMA2.MMA R12, R22, R15, R12 ;  /* 0x0000000f160c7235 */ /* 0x000fc8000000000c */
        /* <DEDUP_REMOVED lines=67> */
.L_x_1423:
        /* <DEDUP_REMOVED lines=28> */
[----:B------:R-:W-:Y:S02]  /*2410*/  LOP3.LUT R34, R23, 0x3f003f, RZ, 0xc0, !PT ;  /* 0x003f003f17227812 */ /* 0x000fe400078ec0ff */
[----:B------:R-:W-:Y:S02]  /*2420*/  SHF.R.U32.HI R36, RZ, 0x6, R23 ;  /* 0x00000006ff247819 */ /* 0x000fe40000011617 */
[----:B------:R-:W-:Y:S02]  /*2430*/  LOP3.LUT R49, R20, 0x300030, R49, 0xf8, !PT ;  /* 0x0030003014317812 */ /* 0x000fe400078ef831 */
[----:B------:R-:W-:Y:S02]  /*2440*/  LOP3.LUT R52, R21, 0x300030, R52, 0xf8, !PT ;  /* 0x0030003015347812 */ /* 0x000fe400078ef834 */
[----:B------:R-:W-:Y:S02]  /*2450*/  LOP3.LUT R51, R22, 0x300030, R51, 0xf8, !PT ;  /* 0x0030003016337812 */ /* 0x000fe400078ef833 */
[----:B------:R-:W1:Y:S01]  /*2460*/  LDS.128 R20, [UR4+0x20] ;  /* 0x00002004ff147984 */ /* 0x000e620008000c00 */
[----:B---3--:R-:W-:-:S02]  /*2470*/  SHF.R.U32.HI R45, RZ, 0xc, R16 ;  /* 0x0000000cff2d7819 */ /* 0x008fc40000011610 */
[----:B------:R-:W-:Y:S02]  /*2480*/  LOP3.LUT R37, R16, 0x3f003f, RZ, 0xc0, !PT ;  /* 0x003f003f10257812 */ /* 0x000fe400078ec0ff */
[----:B------:R-:W-:Y:S02]  /*2490*/  SHF.R.U32.HI R38, RZ, 0x6, R16 ;  /* 0x00000006ff267819 */ /* 0x000fe40000011610 */
[----:B------:R-:W-:Y:S02]  /*24a0*/  LOP3.LUT R39, R39, 0xf000f, RZ, 0xc0, !PT ;  /* 0x000f000f27277812 */ /* 0x000fe400078ec0ff */
[----:B------:R-:W-:Y:S02]  /*24b0*/  SHF.R.U32.HI R50, RZ, 0x8, R14 ;  /* 0x00000008ff327819 */ /* 0x000fe4000001160e */
[----:B------:R-:W-:Y:S02]  /*24c0*/  SHF.R.U32.HI R16, RZ, 0xc, R17 ;  /* 0x0000000cff107819 */ /* 0x000fe40000011611 */
[----:B------:R-:W-:-:S02]  /*24d0*/  LOP3.LUT R50, R39, 0x300030, R50, 0xf8, !PT ;  /* 0x0030003027327812 */ /* 0x000fc400078ef832 */
[----:B------:R-:W-:Y:S02]  /*24e0*/  SHF.R.U32.HI R53, RZ, 0xa, R13 ;  /* 0x0000000aff357819 */ /* 0x000fe4000001160d */
[----:B------:R-:W-:Y:S02]  /*24f0*/  LOP3.LUT R16, R16, 0xf000f, RZ, 0xc0, !PT ;  /* 0x000f000f10107812 */ /* 0x000fe400078ec0ff */
[----:B------:R-:W-:Y:S02]  /*2500*/  LOP3.LUT R39, R17, 0x3f003f, RZ, 0xc0, !PT ;  /* 0x003f003f11277812 */ /* 0x000fe400078ec0ff */
[----:B------:R-:W-:Y:S02]  /*2510*/  SHF.R.U32.HI R40, RZ, 0x6, R17 ;  /* 0x00000006ff287819 */ /* 0x000fe40000011611 */
[----:B------:R-:W-:Y:S02]  /*2520*/  SHF.R.U32.HI R17, RZ, 0xc, R18 ;  /* 0x0000000cff117819 */ /* 0x000fe40000011612 */
[----:B------:R-:W-:-:S02]  /*2530*/  LOP3.LUT R53, R16, 0x300030, R53, 0xf8, !PT ;  /* 0x0030003010357812 */ /* 0x000fc400078ef835 */
[----:B------:R-:W-:Y:S02]  /*2540*/  LOP3.LUT R33, R33, 0x64006400, RZ, 0xfc, !PT ;  /* 0x6400640021217812 */ /* 0x000fe400078efcff */
        /* <DEDUP_REMOVED lines=225> */
.L_x_1424:
        /* <DEDUP_REMOVED lines=8> */
.L_x_1422:
        /* <DEDUP_REMOVED lines=16> */
.L_x_1429:
[----:B------:R-:W0:Y:S02]  /*34e0*/  LDS R12, [R4] ;  /* 0x00000000040c7984 */ /* 0x000e240000000800 */
[----:B0-----:R-:W-:-:S06]  /*34f0*/  HADD2 R13, R12, R10 ;  /* 0x0000000a0c0d7230 */ /* 0x001fcc0000000000 */
[----:B------:R-:W0:Y:S02]  /*3500*/  ATOMS.CAST.SPIN R13, [R4], R12, R13 ;  /* 0x0000000c040d738d */ /* 0x000e24000180000d */
[----:B0-----:R-:W-:-:S13]  /*3510*/  ISETP.EQ.U32.AND P0, PT, R13, 0x1, PT ;  /* 0x000000010d00780c */ /* 0x001fda0003f02070 */
[----:B------:R-:W-:Y:S05]  /*3520*/  @!P0 BRA `(.L_x_1429) ;  /* 0xffffffb000008947 */ /* 0x000fea000383ffff */
[----:B------:R-:W-:Y:S05]  /*3530*/  BRA `(.L_x_1427) ;  /* 0x0000003000007947 */ /* 0x000fea0003800000 */
.L_x_1428:
[----:B------:R-:W2:Y:S02]  /*3540*/  LD.E R4, [R2.64] ;  /* 0x0000000602047980 */ /* 0x000ea4000c101900 */
[----:B--2---:R-:W-:-:S05]  /*3550*/  IMAD.IADD R5, R10, 0x1, R4 ;  /* 0x000000010a057824 */ /* 0x004fca00078e0204 */
[----:B------:R0:W-:Y:S02]  /*3560*/  ST.E [R2.64], R5 ;  /* 0x0000000502007985 */ /* 0x0001e4000c101906 */
.L_x_1427:
[----:B------:R-:W-:Y:S05]  /*3570*/  BSYNC B0 ;  /* 0x0000000000007941 */ /* 0x000fea0003800000 */
.L_x_1426:
[----:B------:R-:W2:Y:S01]  /*3580*/  ATOM.E.ADD.F16x2.RN.STRONG.GPU P0, RZ, [R2.64+0x4], R9 ;  /* 0x0000040902ff798a */ /* 0x000ea2000810e9c6 */
[----:B------:R-:W-:Y:S01]  /*3590*/  BSSY B0, `(.L_x_1430) ;  /* 0x000000f000007945 */ /* 0x000fe20003800000 */
[----:B--2---:R-:W-:Y:S05]  /*35a0*/  @P0 BRA `(.L_x_1431) ;  /* 0x000000d000000947 */ /* 0x004fea0003800000 */
[----:B------:R-:W1:Y:S02]  /*35b0*/  QSPC.E.S P0, RZ, [R2+0x4] ;  /* 0x0000040002ff73aa */ /* 0x000e640000000500 */
[----:B-1----:R-:W-:Y:S05]  /*35c0*/  @!P0 BRA `(.L_x_1432) ;  /* 0x0000008000008947 */ /* 0x002fea0003800000 */
[----:B0-----:R-:W-:-:S04]  /*35d0*/  IADD3 R2, R2, 0x4, RZ ;  /* 0x0000000402027810 */ /* 0x001fc80007ffe0ff */
[----:B------:R-:W-:-:S05]  /*35e0*/  LOP3.LUT R2, R2, 0xffffff, RZ, 0xc0, !PT ;  /* 0x00ffffff02027812 */ /* 0x000fca00078ec0ff */
.L_x_1433:
[----:B------:R-:W0:Y:S02]  /*35f0*/  LDS R4, [R2] ;  /* 0x0000000002047984 */ /* 0x000e240000000800 */
[----:B0-----:R-:W-:-:S10]  /*3600*/  HFMA2.MMA R5, R4, 1, 1, R9 ;  /* 0x3c003c0004057835 */ /* 0x001fd40000000009 */
[----:B------:R-:W0:Y:S02]  /*3610*/  ATOMS.CAST.SPIN R5, [R2], R4, R5 ;  /* 0x000000040205738d */ /* 0x000e240001800005 */
[----:B0-----:R-:W-:-:S13]  /*3620*/  ISETP.EQ.U32.AND P0, PT, R5, 0x1, PT ;  /* 0x000000010500780c */ /* 0x001fda0003f02070 */
[----:B------:R-:W-:Y:S05]  /*3630*/  @!P0 BRA `(.L_x_1433) ;  /* 0xffffffb000008947 */ /* 0x000fea000383ffff */
[----:B------:R-:W-:Y:S05]  /*3640*/  BRA `(.L_x_1431) ;  /* 0x0000003000007947 */ /* 0x000fea0003800000 */
.L_x_1432:
[----:B------:R-:W2:Y:S02]  /*3650*/  LD.E R4, [R2.64+0x4] ;  /* 0x0000040602047980 */ /* 0x000ea4000c101900 */
[----:B0-2---:R-:W-:-:S05]  /*3660*/  IMAD.IADD R5, R9, 0x1, R4 ;  /* 0x0000000109057824 */ /* 0x005fca00078e0204 */
[----:B------:R0:W-:Y:S02]  /*3670*/  ST.E [R2.64+0x4], R5 ;  /* 0x0000040502007985 */ /* 0x0001e4000c101906 */
.L_x_1431:
[----:B------:R-:W-:Y:S05]  /*3680*/  BSYNC B0 ;  /* 0x0000000000007941 */ /* 0x000fea0003800000 */
.L_x_1430:
        /* <DEDUP_REMOVED lines=9> */
[----:B------:R-:W-:Y:S01]  /*3720*/  LOP3.LUT R4, R2, 0xffffff, RZ, 0xc0, !PT ;  /* 0x00ffffff02047812 */ /* 0x000fe200078ec0ff */
[----:B------:R-:W-:-:S04]  /*3730*/  IMAD.MOV.U32 R5, RZ, RZ, R8 ;  /* 0x000000ffff057224 */ /* 0x000fc800078e0008 */
.L_x_1437:
[----:B------:R-:W0:Y:S02]  /*3740*/  LDS R8, [R4] ;  /* 0x0000000004087984 */ /* 0x000e240000000800 */
[----:B0-----:R-:W-:-:S06]  /*3750*/  HADD2 R9, R8, R5 ;  /* 0x0000000508097230 */ /* 0x001fcc0000000000 */
[----:B------:R-:W0:Y:S02]  /*3760*/  ATOMS.CAST.SPIN R9, [R4], R8, R9 ;  /* 0x000000080409738d */ /* 0x000e240001800009 */
[----:B0-----:R-:W-:-:S13]  /*3770*/  ISETP.EQ.U32.AND P0, PT, R9, 0x1, PT ;  /* 0x000000010900780c */ /* 0x001fda0003f02070 */
[----:B------:R-:W-:Y:S05]  /*3780*/  @!P0 BRA `(.L_x_1437) ;  /* 0xffffffb000008947 */ /* 0x000fea000383ffff */
[----:B------:R-:W-:Y:S05]  /*3790*/  BRA `(.L_x_1435) ;  /* 0x0000003000007947 */ /* 0x000fea0003800000 */
.L_x_1436:
[----:B------:R-:W2:Y:S02]  /*37a0*/  LD.E R4, [R2.64] ;  /* 0x0000000602047980 */ /* 0x000ea4000c101900 */
[----:B--2---:R-:W-:-:S05]  /*37b0*/  IMAD.IADD R5, R8, 0x1, R4 ;  /* 0x0000000108057824 */ /* 0x004fca00078e0204 */
[----:B------:R0:W-:Y:S02]  /*37c0*/  ST.E [R2.64], R5 ;  /* 0x0000000502007985 */ /* 0x0001e4000c101906 */
.L_x_1435:
[----:B------:R-:W-:Y:S05]  /*37d0*/  BSYNC B0 ;  /* 0x0000000000007941 */ /* 0x000fea0003800000 */
.L_x_1434:
[----:B------:R-:W2:Y:S01]  /*37e0*/  ATOM.E.ADD.F16x2.RN.STRONG.GPU P0, RZ, [R2.64+0x4], R7 ;  /* 0x0000040702ff798a */ /* 0x000ea2000810e9c6 */
[----:B------:R-:W-:Y:S01]  /*37f0*/  BSSY B0, `(.L_x_1438) ;  /* 0x000000f000007945 */ /* 0x000fe20003800000 */
[----:B--2---:R-:W-:Y:S05]  /*3800*/  @P0 BRA `(.L_x_1439) ;  /* 0x000000d000000947 */ /* 0x004fea0003800000 */
[----:B------:R-:W1:Y:S02]  /*3810*/  QSPC.E.S P0, RZ, [R2+0x4] ;  /* 0x0000040002ff73aa */ /* 0x000e640000000500 */
[----:B-1----:R-:W-:Y:S05]  /*3820*/  @!P0 BRA `(.L_x_1440) ;  /* 0x0000008000008947 */ /* 0x002fea0003800000 */
[----:B0-----:R-:W-:-:S04]  /*3830*/  IADD3 R2, R2, 0x4, RZ ;  /* 0x0000000402027810 */ /* 0x001fc80007ffe0ff */
[----:B------:R-:W-:-:S05]  /*3840*/  LOP3.LUT R2, R2, 0xffffff, RZ, 0xc0, !PT ;  /* 0x00ffffff02027812 */ /* 0x000fca00078ec0ff */
.L_x_1441:
[----:B------:R-:W0:Y:S02]  /*3850*/  LDS R4, [R2] ;  /* 0x0000000002047984 */ /* 0x000e240000000800 */
[----:B0-----:R-:W-:-:S10]  /*3860*/  HFMA2.MMA R5, R4, 1, 1, R7 ;  /* 0x3c003c0004057835 */ /* 0x001fd40000000007 */
[----:B------:R-:W0:Y:S02]  /*3870*/  ATOMS.CAST.SPIN R5, [R2], R4, R5 ;  /* 0x000000040205738d */ /* 0x000e240001800005 */
[----:B0-----:R-:W-:-:S13]  /*3880*/  ISETP.EQ.U32.AND P0, PT, R5, 0x1, PT ;  /* 0x000000010500780c */ /* 0x001fda0003f02070 */
[----:B------:R-:W-:Y:S05]  /*3890*/  @!P0 BRA `(.L_x_1441) ;  /* 0xffffffb000008947 */ /* 0x000fea000383ffff */
[----:B------:R-:W-:Y:S05]  /*38a0*/  BRA `(.L_x_1439) ;  /* 0x0000003000007947 */ /* 0x000fea0003800000 */
.L_x_1440:
[----:B------:R-:W2:Y:S02]  /*38b0*/  LD.E R4, [R2.64+0x4] ;  /* 0x0000040602047980 */ /* 0x000ea4000c101900 */
[----:B0-2---:R-:W-:-:S05]  /*38c0*/  IMAD.IADD R5, R7, 0x1, R4 ;  /* 0x0000000107057824 */ /* 0x005fca00078e0204 */
[----:B------:R0:W-:Y:S02]  /*38d0*/  ST.E [R2.64+0x4], R5 ;  /* 0x0000040502007985 */ /* 0x0001e4000c101906 */
.L_x_1439:
[----:B------:R-:W-:Y:S05]  /*38e0*/  BSYNC B0 ;  /* 0x0000000000007941 */ /* 0x000fea0003800000 */
.L_x_1438:
        /* <DEDUP_REMOVED lines=10> */
.L_x_1445:
[----:B------:R-:W0:Y:S02]  /*3990*/  LDS R4, [R0] ;  /* 0x0000000000047984 */ /* 0x000e240000000800 */
[----:B0-----:R-:W-:-:S06]  /*39a0*/  HADD2 R5, R4, R24 ;  /* 0x0000001804057230 */ /* 0x001fcc0000000000 */
[----:B------:R-:W0:Y:S02]  /*39b0*/  ATOMS.CAST.SPIN R5, [R0], R4, R5 ;  /* 0x000000040005738d */ /* 0x000e240001800005 */
[----:B0-----:R-:W-:-:S13]  /*39c0*/  ISETP.EQ.U32.AND P0, PT, R5, 0x1, PT ;  /* 0x000000010500780c */ /* 0x001fda0003f02070 */
[----:B------:R-:W-:Y:S05]  /*39d0*/  @!P0 BRA `(.L_x_1445) ;  /* 0xffffffb000008947 */ /* 0x000fea000383ffff */
[----:B------:R-:W-:Y:S05]  /*39e0*/  BRA `(.L_x_1443) ;  /* 0x0000003000007947 */ /* 0x000fea0003800000 */
.L_x_1444:
[----:B------:R-:W2:Y:S02]  /*39f0*/  LD.E R0, [R2.64] ;  /* 0x0000000602007980 */ /* 0x000ea4000c101900 */
[----:B--2---:R-:W-:-:S05]  /*3a00*/  IMAD.IADD R5, R24, 0x1, R0 ;  /* 0x0000000118057824 */ /* 0x004fca00078e0200 */
[----:B------:R0:W-:Y:S02]  /*3a10*/  ST.E [R2.64], R5 ;  /* 0x0000000502007985 */ /* 0x0001e4000c101906 */
.L_x_1443:
[----:B------:R-:W-:Y:S05]  /*3a20*/  BSYNC B0 ;  /* 0x0000000000007941 */ /* 0x000fea0003800000 */
.L_x_1442:
[----:B------:R-:W2:Y:S02]  /*3a30*/  ATOM.E.ADD.F16x2.RN.STRONG.GPU P0, RZ, [R2.64+0x4], R11 ;  /* 0x0000040b02ff798a */ /* 0x000ea4000810e9c6 */
[----:B--2---:R-:W-:Y:S05]  /*3a40*/  @P0 EXIT ;  /* 0x000000000000094d */ /* 0x004fea0003800000 */
[----:B------:R-:W1:Y:S02]  /*3a50*/  QSPC.E.S P0, RZ, [R2+0x4] ;  /* 0x0000040002ff73aa */ /* 0x000e640000000500 */
[----:B-1----:R-:W-:Y:S05]  /*3a60*/  @!P0 BRA `(.L_x_1446) ;  /* 0x0000008000008947 */ /* 0x002fea0003800000 */
[----:B0-----:R-:W-:-:S04]  /*3a70*/  IADD3 R2, R2, 0x4, RZ ;  /* 0x0000000402027810 */ /* 0x001fc80007ffe0ff */
[----:B------:R-:W-:-:S05]  /*3a80*/  LOP3.LUT R2, R2, 0xffffff, RZ, 0xc0, !PT ;  /* 0x00ffffff02027812 */ /* 0x000fca00078ec0ff */
.L_x_1447:
[----:B------:R-:W0:Y:S02]  /*3a90*/  LDS R4, [R2] ;  /* 0x0000000002047984 */ /* 0x000e240000000800 */
[----:B0-----:R-:W-:-:S10]  /*3aa0*/  HFMA2.MMA R5, R4, 1, 1, R11 ;  /* 0x3c003c0004057835 */ /* 0x001fd4000000000b */
[----:B------:R-:W0:Y:S02]  /*3ab0*/  ATOMS.CAST.SPIN R5, [R2], R4, R5 ;  /* 0x000000040205738d */ /* 0x000e240001800005 */
[----:B0-----:R-:W-:-:S13]  /*3ac0*/  ISETP.EQ.U32.AND P0, PT, R5, 0x1, PT ;  /* 0x000000010500780c */ /* 0x001fda0003f02070 */
[----:B------:R-:W-:Y:S05]  /*3ad0*/  @!P0 BRA `(.L_x_1447) ;  /* 0xffffffb000008947 */ /* 0x000fea000383ffff */
[----:B------:R-:W-:Y:S05]  /*3ae0*/  EXIT ;  /* 0x000000000000794d */ /* 0x000fea0003800000 */
.L_x_1446:
[----:B------:R-:W2:Y:S02]  /*3af0*/  LD.E R0, [R2.64+0x4] ;  /* 0x0000040602007980 */ /* 0x000ea4000c101900 */
[----:B0-2---:R-:W-:-:S05]  /*3b00*/  IMAD.IADD R5, R11, 0x1, R0 ;  /* 0x000000010b057824 */ /* 0x005fca00078e0200 */
[----:B------:R-:W-:Y:S01]  /*3b10*/  ST.E [R2.64+0x4], R5 ;  /* 0x0000040502007985 */ /* 0x000fe2000c101906 */
[----:B------:R-:W-:Y:S05]  /*3b20*/  EXIT ;  /* 0x000000000000794d */ /* 0x000fea0003800000 */
.L_x_1448:
        /* <DEDUP_REMOVED lines=13> */
.L_x_2839:


//--------------------- .text._Z23gemm_half_q_half_kernelILi3ELi48ELb0ELb0ELi32EEvPK6__halfPKjS4_S2_PS0_iiiiPKtS7_iiiiiibS2_i --------------------------
	.section	.text._Z23gemm_half_q_half_kernelILi3ELi48ELb0ELb0ELi32EEvPK6__halfPKjS4_S2_PS0_iiiiPKtS7_iiiiiibS2_i,"ax",@progbits
	.sectioninfo	@"SHI_REGISTERS=100"
	.align	128
        .global         _Z23gemm_half_q_half_kernelILi3ELi48ELb0ELb0ELi32EEvPK6__halfPKjS4_S2_PS0_iiiiPKtS7_iiiiiibS2_i
        .type           _Z23gemm_half_q_half_kernelILi3ELi48ELb0ELb0ELi32EEvPK6__halfPKjS4_S2_PS0_iiiiPKtS7_iiiiiibS2_i,@function
        .size           _Z23gemm_half_q_half_kernelILi3ELi48ELb0ELb0ELi32EEvPK6__halfPKjS4_S2_PS0_iiiiPKtS7_iiiiiibS2_i,(.L_x_2840 - _Z23gemm_half_q_half_kernelILi3ELi48ELb0ELb0ELi32EEvPK6__halfPKjS4_S2_PS0_iiiiPKtS7_iiiiiibS2_i)
        .other          _Z23gemm_half_q_half_kernelILi3ELi48ELb0ELb0ELi32EEvPK6__halfPKjS4_S2_PS0_iiiiPKtS7_iiiiiibS2_i,@"STO_CUDA_ENTRY STV_DEFAULT"
_Z23gemm_half_q_half_kernelILi3ELi48ELb0ELb0ELi32EEvPK6__halfPKjS4_S2_PS0_iiiiPKtS7_iiiiiibS2_i:
.text._Z23gemm_half_q_half_kernelILi3ELi48ELb0ELb0ELi32EEvPK6__halfPKjS4_S2_PS0_iiiiPKtS7_iiiiiibS2_i:
        /* <DEDUP_REMOVED lines=39> */
.L_x_1453:
        /* <DEDUP_REMOVED lines=17> */
.L_x_1452:
        /* <DEDUP_REMOVED lines=17> */
.L_x_1451:
        /* <DEDUP_REMOVED lines=13> */
.L_x_1455:
        /* <DEDUP_REMOVED lines=17> */
.L_x_1454:
        /* <DEDUP_REMOVED lines=15> */
.L_x_1450:
[----:B------:R-:W-:Y:S05]  /*0760*/  BSYNC B0 ;  /* 0x0000000000007941 */ /* 0x000fea0003800000 */
.L_x_1449:
        /* <DEDUP_REMOVED lines=18> */
.L_x_1458:
        /* <DEDUP_REMOVED lines=11> */
.L_x_1457:
        /* <DEDUP_REMOVED lines=10> */
.L_x_1456:
        /* <DEDUP_REMOVED lines=66> */
.L_x_1460:
        /* <DEDUP_REMOVED lines=41> */
.L_x_1459:
        /* <DEDUP_REMOVED lines=8> */
[----:B------:R-:W-:Y:S01]  /*1110*/  PRMT R17, RZ, 0x5410, RZ ;  /* 0x00005410ff117816 */ /* 0x000fe200000000ff */
[----:B------:R-:W-:Y:S05]  /*1120*/  @P0 BRA `(.L_x_1461) ;  /* 0x000022f000000947 */ /* 0x000fea0003800000 */
[----:B------:R-:W-:Y:S01]  /*1130*/  PRMT R38, RZ, 0x7610, R38 ;  /* 0x00007610ff267816 */ /* 0x000fe20000000026 */
[----:B------:R-:W-:-:S02]  /*1140*/  ULDC UR5, c[0x0][0x18c] ;  /* 0x0000630000057ab9 */ /* 0x000fc40000000800 */
[----:B------:R-:W-:Y:S02]  /*1150*/  USHF.R.S32.HI UR5, URZ, 0x1f, UR5 ;  /* 0x0000001f3f057899 */ /* 0x000fe40008011405 */
[----:B------:R-:W-:Y:S02]  /*1160*/  UMOV UR4, URZ ;  /* 0x0000003f00047c82 */ /* 0x000fe40008000000 */
.L_x_1464:
        /* <DEDUP_REMOVED lines=14> */
[----:B------:R-:W-:Y:S02]  /*1250*/  SHF.R.U32.HI R24, RZ, 0xc, R22 ;  /* 0x0000000cff187819 */ /* 0x000fe40000011616 */
[----:B------:R-:W-:Y:S02]  /*1260*/  LOP3.LUT R27, R27, 0xf000f, RZ, 0xc0, !PT ;  /* 0x000f000f1b1b7812 */ /* 0x000fe400078ec0ff */
[----:B------:R-:W-:Y:S02]  /*1270*/  LOP3.LUT R58, R23, 0x3f003f, RZ, 0xc0, !PT ;  /* 0x003f003f173a7812 */ /* 0x000fe400078ec0ff */
[----:B------:R-:W-:-:S02]  /*1280*/  SHF.R.U32.HI R59, RZ, 0x6, R23 ;  /* 0x00000006ff3b7819 */ /* 0x000fc40000011617 */
[----:B------:R-:W-:Y:S02]  /*1290*/  LOP3.LUT R25, R22, 0x3f003f, RZ, 0xc0, !PT ;  /* 0x003f003f16197812 */ /* 0x000fe400078ec0ff */
[----:B------:R-:W-:Y:S02]  /*12a0*/  SHF.R.U32.HI R57, RZ, 0x6, R22 ;  /* 0x00000006ff397819 */ /* 0x000fe40000011616 */
[----:B------:R-:W-:Y:S02]  /*12b0*/  LOP3.LUT R23, R24, 0xf000f, RZ, 0xc0, !PT ;  /* 0x000f000f18177812 */ /* 0x000fe400078ec0ff */
[----:B------:R-:W-:Y:S02]  /*12c0*/  LOP3.LUT R15, R21, 0x3f003f, RZ, 0xc0, !PT ;  /* 0x003f003f150f7812 */ /* 0x000fe400078ec0ff */
[----:B------:R-:W-:Y:S02]  /*12d0*/  SHF.R.U32.HI R21, RZ, 0x6, R21 ;  /* 0x00000006ff157819 */ /* 0x000fe40000011615 */
        /* <DEDUP_REMOVED lines=13> */
[--C-:B------:R-:W-:Y:S02]  /*13b0*/  SHF.R.U32.HI R53, RZ, 0xa, R4.reuse ;  /* 0x0000000aff357819 */ /* 0x100fe40000011604 */
[----:B------:R-:W-:Y:S02]  /*13c0*/  LOP3.LUT R30, R4, 0x3f003f, RZ, 0xc0, !PT ;  /* 0x003f003f041e7812 */ /* 0x000fe400078ec0ff */
[----:B------:R-:W-:Y:S02]  /*13d0*/  SHF.R.U32.HI R35, RZ, 0x6, R4 ;  /* 0x00000006ff237819 */ /* 0x000fe40000011604 */
[--C-:B------:R-:W-:Y:S02]  /*13e0*/  SHF.R.U32.HI R20, RZ, 0x8, R5.reuse ;  /* 0x00000008ff147819 */ /* 0x100fe40000011605 */
[----:B------:R-:W-:Y:S02]  /*13f0*/  SHF.R.U32.HI R49, RZ, 0xa, R5 ;  /* 0x0000000aff317819 */ /* 0x000fe40000011605 */
[----:B------:R-:W-:-:S02]  /*1400*/  LOP3.LUT R28, R5, 0x3f003f, RZ, 0xc0, !PT ;  /* 0x003f003f051c7812 */ /* 0x000fc400078ec0ff */
[----:B------:R-:W-:Y:S02]  /*1410*/  SHF.R.U32.HI R34, RZ, 0x6, R5 ;  /* 0x00000006ff227819 */ /* 0x000fe40000011605 */
[----:B------:R-:W-:Y:S02]  /*1420*/  LOP3.LUT R46, R7, 0x3f003f, RZ, 0xc0, !PT ;  /* 0x003f003f072e7812 */ /* 0x000fe400078ec0ff */
[--C-:B------:R-:W-:Y:S02]  /*1430*/  SHF.R.U32.HI R4, RZ, 0x8, R7.reuse ;  /* 0x00000008ff047819 */ /* 0x100fe40000011607 */
[--C-:B------:R-:W-:Y:S02]  /*1440*/  SHF.R.U32.HI R52, RZ, 0xa, R7.reuse ;  /* 0x0000000aff347819 */ /* 0x100fe40000011607 */
[----:B------:R-:W-:Y:S02]  /*1450*/  SHF.R.U32.HI R48, RZ, 0x6, R7 ;  /* 0x00000006ff307819 */ /* 0x000fe40000011607 */
[----:B------:R-:W-:-:S02]  /*1460*/  LOP3.LUT R5, R14, 0xf000f, RZ, 0xc0, !PT ;  /* 0x000f000f0e057812 */ /* 0x000fc400078ec0ff */
[----:B------:R-:W-:Y:S02]  /*1470*/  LOP3.LUT R7, R16, 0xf000f, RZ, 0xc0, !PT ;  /* 0x000f000f10077812 */ /* 0x000fe400078ec0ff */
[--C-:B------:R-:W-:Y:S02]  /*1480*/  SHF.R.U32.HI R22, RZ, 0x8, R6.reuse ;  /* 0x00000008ff167819 */ /* 0x100fe40000011606 */
[--C-:B------:R-:W-:Y:S02]  /*1490*/  SHF.R.U32.HI R51, RZ, 0xa, R6.reuse ;  /* 0x0000000aff337819 */ /* 0x100fe40000011606 */
[----:B------:R-:W-:Y:S02]  /*14a0*/  LOP3.LUT R32, R6, 0x3f003f, RZ, 0xc0, !PT ;  /* 0x003f003f06207812 */ /* 0x000fe400078ec0ff */
[----:B------:R-:W-:Y:S02]  /*14b0*/  SHF.R.U32.HI R47, RZ, 0x6, R6 ;  /* 0x00000006ff2f7819 */ /* 0x000fe40000011606 */
[----:B------:R-:W-:-:S02]  /*14c0*/  LOP3.LUT R26, R5, 0x300030, R26, 0xf8, !PT ;  /* 0x00300030051a7812 */ /* 0x000fc400078ef81a */
[----:B------:R-:W-:Y:S02]  /*14d0*/  LOP3.LUT R20, R7, 0x300030, R20, 0xf8, !PT ;  /* 0x0030003007147812 */ /* 0x000fe400078ef814 */
[----:B------:R-:W-:Y:S02]  /*14e0*/  LOP3.LUT R24, R27, 0x300030, R4, 0xf8, !PT ;  /* 0x003000301b187812 */ /* 0x000fe400078ef804 */
[----:B------:R-:W1:Y:S01]  /*14f0*/  LDS.128 R4, [UR4] ;  /* 0x00000004ff047984 */ /* 0x000e620008000c00 */
[--C-:B--2---:R-:W-:Y:S02]  /*1500*/  SHF.R.U32.HI R14, RZ, 0xc, R8.reuse ;  /* 0x0000000cff0e7819 */ /* 0x104fe40000011608 */
[----:B------:R-:W-:Y:S02]  /*1510*/  LOP3.LUT R55, R8, 0x3f003f, RZ, 0xc0, !PT ;  /* 0x003f003f08377812 */ /* 0x000fe400078ec0ff */
[----:B------:R-:W-:Y:S02]  /*1520*/  SHF.R.U32.HI R56, RZ, 0x6, R8 ;  /* 0x00000006ff387819 */ /* 0x000fe40000011608 */
[----:B------:R-:W-:-:S04]  /*1530*/  SHF.R.U32.HI R8, RZ, 0xc, R9 ;  /* 0x0000000cff087819 */ /* 0x000fc80000011609 */
[----:B------:R-:W-:Y:S02]  /*1540*/  LOP3.LUT R8, R8, 0xf000f, RZ, 0xc0, !PT ;  /* 0x000f000f08087812 */ /* 0x000fe400078ec0ff */
[----:B------:R-:W-:Y:S02]  /*1550*/  LOP3.LUT R14, R14, 0xf000f, RZ, 0xc0, !PT ;  /* 0x000f000f0e0e7812 */ /* 0x000fe400078ec0ff */
[----:B------:R-:W-:Y:S02]  /*1560*/  LOP3.LUT R49, R8, 0x300030, R49, 0xf8, !PT ;  /* 0x0030003008317812 */ /* 0x000fe400078ef831 */
[----:B------:R-:W-:Y:S02]  /*1570*/  LOP3.LUT R8, R25, 0x64006400, RZ, 0xfc, !PT ;  /* 0x6400640019087812 */ /* 0x000fe400078efcff */
[----:B------:R-:W-:Y:S02]  /*1580*/  LOP3.LUT R50, R9, 0x3f003f, RZ, 0xc0, !PT ;  /* 0x003f003f09327812 */ /* 0x000fe400078ec0ff */
[----:B------:R-:W-:-:S02]  /*1590*/  SHF.R.U32.HI R54, RZ, 0x6, R9 ;  /* 0x00000006ff367819 */ /* 0x000fc40000011609 */
[--C-:B------:R-:W-:Y:S02]  /*15a0*/  SHF.R.U32.HI R9, RZ, 0xc, R10.reuse ;  /* 0x0000000cff097819 */ /* 0x100fe4000001160a */
[----:B------:R-:W-:Y:S01]  /*15b0*/  LOP3.LUT R53, R14, 0x300030, R53, 0xf8, !PT ;  /* 0x003000300e357812 */ /* 0x000fe200078ef835 */
[----:B------:R-:W-:Y:S01]  /*15c0*/  HADD2 R25, R0, -1056, -1056 ;  /* 0xe420e42000197430 */ /* 0x000fe20000000000 */
[----:B------:R-:W-:Y:S01]  /*15d0*/  LOP3.LUT R14, R21, 0x64006400, RZ, 0xfc, !PT ;  /* 0x64006400150e7812 */ /* 0x000fe200078efcff */
[----:B------:R-:W-:Y:S01]  /*15e0*/  HADD2 R21, R8, -1056, -1056 ;  /* 0xe420e42008157430 */ /* 0x000fe20000000000 */
[----:B------:R-:W-:Y:S02]  /*15f0*/  LOP3.LUT R31, R10, 0x3f003f, RZ, 0xc0, !PT ;  /* 0x003f003f0a1f7812 */ /* 0x000fe400078ec0ff */
[----:B------:R-:W-:Y:S02]  /*1600*/  SHF.R.U32.HI R33, RZ, 0x6, R10 ;  /* 0x00000006ff217819 */ /* 0x000fe4000001160a */
[----:B------:R-:W-:-:S02]  /*1610*/  LOP3.LUT R10, R9, 0xf000f, RZ, 0xc0, !PT ;  /* 0x000f000f090a7812 */ /* 0x000fc400078ec0ff */
[----:B------:R-:W-:Y:S01]  /*1620*/  LOP3.LUT R22, R23, 0x300030, R22, 0xf8, !PT ;  /* 0x0030003017167812 */ /* 0x000fe200078ef816 */
[----:B------:R-:W-:Y:S01]  /*1630*/  HADD2 R23, R15, -1056, -1056 ;  /* 0xe420e4200f177430 */ /* 0x000fe20000000000 */
[----:B------:R-:W-:Y:S02]  /*1640*/  LOP3.LUT R29, R11, 0x3f003f, RZ, 0xc0, !PT ;  /* 0x003f003f0b1d7812 */ /* 0x000fe400078ec0ff */
[----:B------:R-:W-:Y:S01]  /*1650*/  SHF.R.U32.HI R27, RZ, 0x6, R11 ;  /* 0x00000006ff1b7819 */ /* 0x000fe2000001160b */
[-C--:B-1----:R-:W-:Y:S01]  /*1660*/  HFMA2.MMA R8, R25, R4.reuse, RZ ;  /* 0x0000000419087235 */ /* 0x082fe200000000ff */
[----:B------:R-:W-:Y:S01]  /*1670*/  LOP3.LUT R51, R10, 0x300030, R51, 0xf8, !PT ;  /* 0x003000300a337812 */ /* 0x000fe200078ef833 */
[----:B------:R-:W-:Y:S01]  /*1680*/  HFMA2.MMA R10, R21, R4, RZ ;  /* 0x00000004150a7235 */ /* 0x000fe200000000ff */
[----:B------:R-:W-:Y:S01]  /*1690*/  SHF.R.U32.HI R11, RZ, 0xc, R11 ;  /* 0x0000000cff0b7819 */ /* 0x000fe2000001160b */
[----:B------:R-:W-:Y:S02]  /*16a0*/  HADD2 R16, R12, -1056, -1056 ;  /* 0xe420e4200c107430 */ /* 0x000fe40000000000 */
[----:B------:R-:W-:Y:S01]  /*16b0*/  HADD2 R12, R57, -1056, -1056 ;  /* 0xe420e420390c7430 */ /* 0x000fe20000000000 */
[----:B------:R-:W-:Y:S01]  /*16c0*/  LOP3.LUT R11, R11, 0xf000f, RZ, 0xc0, !PT ;  /* 0x000f000f0b0b7812 */ /* 0x000fe200078ec0ff */
[----:B------:R-:W-:-:S02]  /*16d0*/  HFMA2 R9, R23, R4, RZ.H0_H0 ;  /* 0x0000000417097231 */ /* 0x000fc400000400ff */
[----:B------:R-:W-:Y:S01]  /*16e0*/  HADD2 R14, R14, -1056, -1056 ;  /* 0xe420e4200e0e7430 */ /* 0x000fe20000000000 */
[----:B------:R-:W-:Y:S01]  /*16f0*/  LOP3.LUT R0, R59, 0x64006400, RZ, 0xfc, !PT ;  /* 0x640064003b007812 */ /* 0x000fe200078efcff */
[----:B------:R-:W-:Y:S01]  /*1700*/  HADD2 R15, R58, -1056, -1056 ;  /* 0xe420e4203a0f7430 */ /* 0x000fe20000000000 */
[----:B------:R-:W-:Y:S01]  /*1710*/  LOP3.LUT R52, R11, 0x300030, R52, 0xf8, !PT ;  /* 0x003000300b347812 */ /* 0x000fe200078ef834 */
[-C--:B------:R-:W-:Y:S01]  /*1720*/  HFMA2.MMA R58, R16, R5.reuse, R8 ;  /* 0x00000005103a7235 */ /* 0x080fe20000000008 */
[----:B------:R-:W-:Y:S01]  /*1730*/  HFMA2 R59, R14, R5, R9 ;  /* 0x000000050e3b7231 */ /* 0x000fe20000000009 */
[----:B------:R-:W-:Y:S02]  /*1740*/  HFMA2.MMA R60, R12, R5, R10 ;  /* 0x000000050c3c7235 */ /* 0x000fe4000000000a */
[----:B------:R-:W1:Y:S01]  /*1750*/  LDS.128 R8, [UR4+0x10] ;  /* 0x00001004ff087984 */ /* 0x000e620008000c00 */
[----:B------:R-:W-:Y:S01]  /*1760*/  HADD2 R0, R0, -1056, -1056 ;  /* 0xe420e42000007430 */ /* 0x000fe20000000000 */
[----:B------:R-:W-:Y:S01]  /*1770*/  LOP3.LUT R55, R55, 0x64006400, RZ, 0xfc, !PT ;  /* 0x6400640037377812 */ /* 0x000fe200078efcff */
[----:B------:R-:W-:Y:S01]  /*1780*/  HFMA2 R4, R15, R4, RZ.H0_H0 ;  /* 0x000000040f047231 */ /* 0x000fe200000400ff */
[----:B------:R-:W-:-:S02]  /*1790*/  LOP3.LUT R56, R56, 0x3f003f, RZ, 0xc0, !PT ;  /* 0x003f003f38387812 */ /* 0x000fc400078ec0ff */
[----:B------:R-:W-:Y:S01]  /*17a0*/  LOP3.LUT R57, R27, 0x3f003f, RZ, 0xc0, !PT ;  /* 0x003f003f1b397812 */ /* 0x000fe200078ec0ff */
[----:B------:R-:W-:Y:S01]  /*17b0*/  HFMA2 R61, R0, R5, R4 ;  /* 0x00000005003d7231 */ /* 0x000fe20000000004 */
[----:B------:R-:W-:Y:S01]  /*17c0*/  LOP3.LUT R4, R50, 0x64006400, RZ, 0xfc, !PT ;  /* 0x6400640032047812 */ /* 0x000fe200078efcff */
[----:B------:R-:W-:Y:S01]  /*17d0*/  HADD2 R27, R55, -1056, -1056 ;  /* 0xe420e420371b7430 */ /* 0x000fe20000000000 */
[----:B------:R-:W-:Y:S02]  /*17e0*/  LOP3.LUT R31, R31, 0x64006400, RZ, 0xfc, !PT ;  /* 0x640064001f1f7812 */ /* 0x000fe400078efcff */
[----:B------:R-:W-:Y:S02]  /*17f0*/  LOP3.LUT R50, R56, 0x64006400, RZ, 0xfc, !PT ;  /* 0x6400640038327812 */ /* 0x000fe400078efcff */
[----:B------:R-:W-:Y:S02]  /*1800*/  LOP3.LUT R33, R33, 0x3f003f, RZ, 0xc0, !PT ;  /* 0x003f003f21217812 */ /* 0x000fe400078ec0ff */
[----:B------:R-:W-:Y:S01]  /*1810*/  LOP3.LUT R5, R29, 0x64006400, RZ, 0xfc, !PT ;  /* 0x640064001d057812 */ /* 0x000fe200078efcff */
[----:B------:R-:W-:Y:S01]  /*1820*/  HADD2 R29, R4, -1056, -1056 ;  /* 0xe420e420041d7430 */ /* 0x000fe20000000000 */
[----:B------:R-:W-:Y:S01]  /*1830*/  LOP3.LUT R56, R33, 0x64006400, RZ, 0xfc, !PT ;  /* 0x6400640021387812 */ /* 0x000fe200078efcff */
[----:B------:R-:W-:Y:S01]  /*1840*/  HADD2 R31, R31, -1056, -1056 ;  /* 0xe420e4201f1f7430 */ /* 0x000fe20000000000 */
[-C--:B------:R-:W-:Y:S01]  /*1850*/  HFMA2.MMA R4, R27, R6.reuse, R58 ;  /* 0x000000061b047235 */ /* 0x080fe2000000003a */
[----:B------:R-:W-:Y:S01]  /*1860*/  HADD2 R50, R50, -1056, -1056 ;  /* 0xe420e42032327430 */ /* 0x000fe20000000000 */
[----:B------:R-:W-:Y:S01]  /*1870*/  LOP3.LUT R54, R54, 0x3f003f, RZ, 0xc0, !PT ;  /* 0x003f003f36367812 */ /* 0x000fe200078ec0ff */
[----:B------:R-:W-:Y:S01]  /*1880*/  HADD2 R33, R5, -1056, -1056 ;  /* 0xe420e42005217430 */ /* 0x000fe20000000000 */
[----:B------:R-:W-:Y:S01]  /*1890*/  LOP3.LUT R30, R30, 0x64006400, RZ, 0xfc, !PT ;  /* 0x640064001e1e7812 */ /* 0x000fe200078efcff */
[-C--:B------:R-:W-:Y:S01]  /*18a0*/  HFMA2 R59, R29, R6.reuse, R59 ;  /* 0x000000061d3b7231 */ /* 0x080fe2000000003b */
[----:B------:R-:W-:Y:S01]  /*18b0*/  LOP3.LUT R35, R35, 0x3f003f, RZ, 0xc0, !PT ;  /* 0x003f003f23237812 */ /* 0x000fe200078ec0ff */
[----:B------:R-:W-:Y:S01]  /*18c0*/  HFMA2.MMA R60, R31, R6, R60 ;  /* 0x000000061f3c7235 */ /* 0x000fe2000000003c */
[----:B------:R-:W-:Y:S01]  /*18d0*/  HFMA2 R61, R33, R6, R61 ;  /* 0x00000006213d7231 */ /* 0x000fe2000000003d */
[----:B------:R-:W-:Y:S01]  /*18e0*/  LOP3.LUT R54, R54, 0x64006400, RZ, 0xfc, !PT ;  /* 0x6400640036367812 */ /* 0x000fe200078efcff */
[----:B------:R-:W-:Y:S01]  /*18f0*/  HADD2 R56, R56, -1056, -1056 ;  /* 0xe420e42038387430 */ /* 0x000fe20000000000 */
[----:B------:R-:W-:Y:S01]  /*1900*/  HFMA2.MMA R6, R50, R7, R4 ;  /* 0x0000000732067235 */ /* 0x000fe20000000004 */
[----:B------:R-:W-:-:S02]  /*1910*/  LOP3.LUT R4, R28, 0x64006400, RZ, 0xfc, !PT ;  /* 0x640064001c047812 */ /* 0x000fc400078efcff */
[----:B------:R-:W-:Y:S02]  /*1920*/  LOP3.LUT R32, R32, 0x64006400, RZ, 0xfc, !PT ;  /* 0x6400640020207812 */ /* 0x000fe400078efcff */
[----:B------:R-:W-:Y:S01]  /*1930*/  LOP3.LUT R28, R35, 0x64006400, RZ, 0xfc, !PT ;  /* 0x64006400231c7812 */ /* 0x000fe200078efcff */
[----:B------:R-:W-:Y:S01]  /*1940*/  HADD2 R35, R30, -1056, -1056 ;  /* 0xe420e4201e237430 */ /* 0x000fe20000000000 */
[----:B------:R-:W-:Y:S01]  /*1950*/  LOP3.LUT R5, R47, 0x3f003f, RZ, 0xc0, !PT ;  /* 0x003f003f2f057812 */ /* 0x000fe200078ec0ff */
[----:B------:R-:W-:Y:S01]  /*1960*/  HADD2 R54, R54, -1056, -1056 ;  /* 0xe420e42036367430 */ /* 0x000fe20000000000 */
[----:B------:R-:W-:Y:S01]  /*1970*/  LOP3.LUT R34, R34, 0x3f003f, RZ, 0xc0, !PT ;  /* 0x003f003f22227812 */ /* 0x000fe200078ec0ff */
[----:B------:R-:W-:Y:S01]  /*1980*/  HFMA2.MMA R60, R56, R7, R60 ;  /* 0x00000007383c7235 */ /* 0x000fe2000000003c */
[----:B------:R-:W-:Y:S01]  /*1990*/  HADD2 R55, R32, -1056, -1056 ;  /* 0xe420e42020377430 */ /* 0x000fe20000000000 */
[----:B------:R-:W-:Y:S02]  /*19a0*/  LOP3.LUT R57, R57, 0x64006400, RZ, 0xfc, !PT ;  /* 0x6400640039397812 */ /* 0x000fe400078efcff */
[----:B------:R-:W-:Y:S01]  /*19b0*/  LOP3.LUT R5, R5, 0x64006400, RZ, 0xfc, !PT ;  /* 0x6400640005057812 */ /* 0x000fe200078efcff */
[-C--:B------:R-:W-:Y:S01]  /*19c0*/  HFMA2 R59, R54, R7.reuse, R59 ;  /* 0x00000007363b7231 */ /* 0x080fe2000000003b */
[----:B------:R-:W-:Y:S01]  /*19d0*/  LOP3.LUT R30, R34, 0x64006400, RZ, 0xfc, !PT ;  /* 0x64006400221e7812 */ /* 0x000fe200078efcff */
[----:B------:R-:W-:Y:S01]  /*19e0*/  HADD2 R47, R4, -1056, -1056 ;  /* 0xe420e420042f7430 */ /* 0x000fe20000000000 */
[-C--:B-1----:R-:W-:Y:S01]  /*19f0*/  HFMA2.MMA R6, R35, R8.reuse, R6 ;  /* 0x0000000823067235 */ /* 0x082fe20000000006 */
[----:B------:R-:W-:Y:S01]  /*1a00*/  HADD2 R28, R28, -1056, -1056 ;  /* 0xe420e4201c1c7430 */ /* 0x000fe20000000000 */
[----:B------:R-:W-:Y:S01]  /*1a10*/  LOP3.LUT R26, R26, 0x64006400, RZ, 0xfc, !PT ;  /* 0x640064001a1a7812 */ /* 0x000fe200078efcff */
[----:B------:R-:W-:Y:S01]  /*1a20*/  HADD2 R58, R57, -1056, -1056 ;  /* 0xe420e420393a7430 */ /* 0x000fe20000000000 */
[----:B------:R-:W-:Y:S01]  /*1a30*/  HFMA2.MMA R60, R55, R8, R60 ;  /* 0x00000008373c7235 */ /* 0x000fe2000000003c */
[----:B------:R-:W-:Y:S01]  /*1a40*/  HADD2 R32, R5, -1056, -1056 ;  /* 0xe420e42005207430 */ /* 0x000fe20000000000 */
[----:B------:R-:W-:Y:S01]  /*1a50*/  LOP3.LUT R5, R22, 0x64006400, RZ, 0xfc, !PT ;  /* 0x6400640016057812 */ /* 0x000fe200078efcff */
[-C--:B------:R-:W-:Y:S01]  /*1a60*/  HFMA2 R59, R47, R8.reuse, R59 ;  /* 0x000000082f3b7231 */ /* 0x080fe2000000003b */
[----:B------:R-:W-:Y:S01]  /*1a70*/  LOP3.LUT R22, R49, 0x64006400, RZ, 0xfc, !PT ;  /* 0x6400640031167812 */ /* 0x000fe200078efcff */
[----:B------:R-:W-:Y:S01]  /*1a80*/  HADD2 R30, R30, -1056, -1056 ;  /* 0xe420e4201e1e7430 */ /* 0x000fe20000000000 */
[----:B------:R-:W-:Y:S01]  /*1a90*/  LOP3.LUT R46, R46, 0x64006400, RZ, 0xfc, !PT ;  /* 0x640064002e2e7812 */ /* 0x000fe200078efcff */
[-C--:B------:R-:W-:Y:S01]  /*1aa0*/  HFMA2.MMA R6, R28, R9.reuse, R6 ;  /* 0x000000091c067235 */ /* 0x080fe20000000006 */
[----:B------:R-:W-:Y:S01]  /*1ab0*/  LOP3.LUT R48, R48, 0x3f003f, RZ, 0xc0, !PT ;  /* 0x003f003f30307812 */ /* 0x000fe200078ec0ff */
[----:B------:R-:W-:Y:S01]  /*1ac0*/  HADD2 R49, R26, -1056, -1056 ;  /* 0xe420e4201a317430 */ /* 0x000fe20000000000 */
[----:B------:R-:W-:Y:S01]  /*1ad0*/  LOP3.LUT R4, R20, 0x64006400, RZ, 0xfc, !PT ;  /* 0x6400640014047812 */ /* 0x000fe200078efcff */
[----:B------:R-:W-:Y:S01]  /*1ae0*/  HFMA2 R61, R58, R7, R61 ;  /* 0x000000073a3d7231 */ /* 0x000fe2000000003d */
[----:B------:R-:W-:Y:S01]  /*1af0*/  LOP3.LUT R20, R53, 0x64006400, RZ, 0xfc, !PT ;  /* 0x6400640035147812 */ /* 0x000fe200078efcff */
[----:B------:R-:W-:Y:S01]  /*1b00*/  HFMA2 R7, R30, R9, R59 ;  /* 0x000000091e077231 */ /* 0x000fe2000000003b */
[----:B------:R-:W-:Y:S01]  /*1b10*/  HFMA2.MMA R60, R32, R9, R60 ;  /* 0x00000009203c7235 */ /* 0x000fe2000000003c */
        /* <DEDUP_REMOVED lines=8> */
[----:B------:R-:W-:-:S02]  /*1ba0*/  HFMA2 R61, R57, R8, R61 ;  /* 0x00000008393d7231 */ /* 0x000fc4000000003d */
[----:B------:R-:W-:Y:S02]  /*1bb0*/  HADD2 R34, R34, -1056, -1056 ;  /* 0xe420e42022227430 */ /* 0x000fe40000000000 */
[----:B------:R-:W-:Y:S02]  /*1bc0*/  HADD2 R24, R24, -1056, -1056 ;  /* 0xe420e42018187430 */ /* 0x000fe40000000000 */
[----:B------:R-:W-:Y:S01]  /*1bd0*/  HADD2 R51, R4, -1056, -1056 ;  /* 0xe420e42004337430 */ /* 0x000fe20000000000 */
[----:B------:R-:W-:Y:S01]  /*1be0*/  LOP3.LUT R52, R52, 0x64006400, RZ, 0xfc, !PT ;  /* 0x6400640034347812 */ /* 0x000fe200078efcff */
[-C--:B------:R-:W-:Y:S01]  /*1bf0*/  HFMA2.MMA R6, R20, R11.reuse, R6 ;  /* 0x0000000b14067235 */ /* 0x080fe20000000006 */
[----:B------:R-:W-:Y:S02]  /*1c00*/  HFMA2 R61, R34, R9, R61 ;  /* 0x00000009223d7231 */ /* 0x000fe4000000003d */
        /* <DEDUP_REMOVED lines=70> */
[----:B------:R-:W-:-:S04]  /*2070*/  HFMA2.MMA R21, R12, R5, R21 ;  /* 0x000000050c157235 */ /* 0x000fc80000000015 */
        /* <DEDUP_REMOVED lines=32> */
.L_x_1462:
        /* <DEDUP_REMOVED lines=16> */
[--C-:B------:R-:W-:Y:S02]  /*2380*/  SHF.R.U32.HI R14, RZ, 0xc, R22.reuse ;  /* 0x0000000cff0e7819 */ /* 0x100fe40000011616 */
[----:B------:R-:W-:Y:S02]  /*2390*/  LOP3.LUT R15, R22, 0x3f003f, RZ, 0xc0, !PT ;  /* 0x003f003f160f7812 */ /* 0x000fe400078ec0ff */
[----:B------:R-:W-:Y:S02]  /*23a0*/  SHF.R.U32.HI R57, RZ, 0x6, R22 ;  /* 0x00000006ff397819 */ /* 0x000fe40000011616 */
[----:B------:R-:W-:Y:S02]  /*23b0*/  SHF.R.U32.HI R24, RZ, 0xc, R23 ;  /* 0x0000000cff187819 */ /* 0x000fe40000011617 */
[--C-:B----4-:R-:W-:Y:S02]  /*23c0*/  SHF.R.U32.HI R26, RZ, 0x8, R4.reuse ;  /* 0x00000008ff1a7819 */ /* 0x110fe40000011604 */
[----:B------:R-:W-:-:S02]  /*23d0*/  SHF.R.U32.HI R53, RZ, 0xa, R4 ;  /* 0x0000000aff357819 */ /* 0x000fc40000011604 */
[----:B------:R-:W-:Y:S02]  /*23e0*/  LOP3.LUT R30, R4, 0x3f003f, RZ, 0xc0, !PT ;  /* 0x003f003f041e7812 */ /* 0x000fe400078ec0ff */
[----:B------:R-:W-:Y:S02]  /*23f0*/  SHF.R.U32.HI R35, RZ, 0x6, R4 ;  /* 0x00000006ff237819 */ /* 0x000fe40000011604 */
        /* <DEDUP_REMOVED lines=10> */
[--C-:B------:R-:W-:Y:S02]  /*24a0*/  SHF.R.U32.HI R52, RZ, 0xa, R7.reuse ;  /* 0x0000000aff347819 */ /* 0x100fe40000011607 */
[----:B------:R-:W-:Y:S02]  /*24b0*/  SHF.R.U32.HI R48, RZ, 0x6, R7 ;  /* 0x00000006ff307819 */ /* 0x000fe40000011607 */
[----:B------:R-:W-:Y:S02]  /*24c0*/  LOP3.LUT R5, R16, 0xf000f, RZ, 0xc0, !PT ;  /* 0x000f000f10057812 */ /* 0x000fe400078ec0ff */
[----:B------:R-:W-:Y:S02]  /*24d0*/  LOP3.LUT R7, R20, 0xf000f, RZ, 0xc0, !PT ;  /* 0x000f000f14077812 */ /* 0x000fe400078ec0ff */
[----:B------:R-:W-:Y:S02]  /*24e0*/  LOP3.LUT R27, R24, 0xf000f, RZ, 0xc0, !PT ;  /* 0x000f000f181b7812 */ /* 0x000fe400078ec0ff */
[----:B------:R-:W-:-:S02]  /*24f0*/  LOP3.LUT R26, R5, 0x300030, R26, 0xf8, !PT ;  /* 0x00300030051a7812 */ /* 0x000fc400078ef81a */
[----:B------:R-:W-:Y:S02]  /*2500*/  LOP3.LUT R20, R7, 0x300030, R4, 0xf8, !PT ;  /* 0x0030003007147812 */ /* 0x000fe400078ef804 */
[----:B------:R-:W-:Y:S02]  /*2510*/  LOP3.LUT R24, R27, 0x300030, R6, 0xf8, !PT ;  /* 0x003000301b187812 */ /* 0x000fe400078ef806 */
[----:B------:R-:W1:Y:S01]  /*2520*/  LDS.128 R4, [UR4+0x20] ;  /* 0x00002004ff047984 */ /* 0x000e620008000c00 */
[----:B------:R-:W-:Y:S02]  /*2530*/  LOP3.LUT R58, R23, 0x3f003f, RZ, 0xc0, !PT ;  /* 0x003f003f173a7812 */ /* 0x000fe400078ec0ff */
[----:B------:R-:W-:Y:S02]  /*2540*/  SHF.R.U32.HI R59, RZ, 0x6, R23 ;  /* 0x00000006ff3b7819 */ /* 0x000fe40000011617 */
[----:B------:R-:W-:Y:S02]  /*2550*/  LOP3.LUT R23, R14, 0xf000f, RZ, 0xc0, !PT ;  /* 0x000f000f0e177812 */ /* 0x000fe400078ec0ff */
[----:B------:R-:W-:-:S02]  /*2560*/  LOP3.LUT R25, R21, 0x3f003f, RZ, 0xc0, !PT ;  /* 0x003f003f15197812 */ /* 0x000fc400078ec0ff */
[--C-:B---3--:R-:W-:Y:S02]  /*2570*/  SHF.R.U32.HI R14, RZ, 0xc, R8.reuse ;  /* 0x0000000cff0e7819 */ /* 0x108fe40000011608 */
[----:B------:R-:W-:Y:S02]  /*2580*/  SHF.R.U32.HI R21, RZ, 0x6, R21 ;  /* 0x00000006ff157819 */ /* 0x000fe40000011615 */
[----:B------:R-:W-:Y:S02]  /*2590*/  LOP3.LUT R14, R14, 0xf000f, RZ, 0xc0, !PT ;  /* 0x000f000f0e0e7812 */ /* 0x000fe400078ec0ff */
[----:B------:R-:W-:Y:S02]  /*25a0*/  LOP3.LUT R55, R8, 0x3f003f, RZ, 0xc0, !PT ;  /* 0x003f003f08377812 */ /* 0x000fe400078ec0ff */
[----:B------:R-:W-:Y:S02]  /*25b0*/  SHF.R.U32.HI R56, RZ, 0x6, R8 ;  /* 0x00000006ff387819 */ /* 0x000fe40000011608 */
[----:B------:R-:W-:-:S02]  /*25c0*/  LOP3.LUT R0, R0, 0x64006400, RZ, 0xfc, !PT ;  /* 0x6400640000007812 */ /* 0x000fc400078efcff */
[----:B------:R-:W-:Y:S02]  /*25d0*/  LOP3.LUT R21, R21, 0x3f003f, RZ, 0xc0, !PT ;  /* 0x003f003f15157812 */ /* 0x000fe400078ec0ff */
[----:B------:R-:W-:Y:S02]  /*25e0*/  LOP3.LUT R15, R15, 0x64006400, RZ, 0xfc, !PT ;  /* 0x640064000f0f7812 */ /* 0x000fe400078efcff */
[--C-:B------:R-:W-:Y:S02]  /*25f0*/  SHF.R.U32.HI R8, RZ, 0xc, R9.reuse ;  /* 0x0000000cff087819 */ /* 0x100fe40000011609 */
[----:B------:R-:W-:Y:S02]  /*2600*/  LOP3.LUT R50, R9, 0x3f003f, RZ, 0xc0, !PT ;  /* 0x003f003f09327812 */ /* 0x000fe400078ec0ff */
[----:B------:R-:W-:Y:S02]  /*2610*/  SHF.R.U32.HI R54, RZ, 0x6, R9 ;  /* 0x00000006ff367819 */ /* 0x000fe40000011609 */
[----:B------:R-:W-:-:S02]  /*2620*/  SHF.R.U32.HI R9, RZ, 0xc, R10 ;  /* 0x0000000cff097819 */ /* 0x000fc4000001160a */
[----:B------:R-:W-:Y:S02]  /*2630*/  LOP3.LUT R22, R23, 0x300030, R22, 0xf8, !PT ;  /* 0x0030003017167812 */ /* 0x000fe400078ef816 */
[----:B------:R-:W-:Y:S02]  /*2640*/  LOP3.LUT R53, R14, 0x300030, R53, 0xf8, !PT ;  /* 0x003000300e357812 */ /* 0x000fe400078ef835 */
[----:B------:R-:W-:Y:S02]  /*2650*/  LOP3.LUT R12, R12, 0x3f003f, RZ, 0xc0, !PT ;  /* 0x003f003f0c0c7812 */ /* 0x000fe400078ec0ff */
[----:B------:R-:W-:Y:S01]  /*2660*/  LOP3.LUT R23, R25, 0x64006400, RZ, 0xfc, !PT ;  /* 0x6400640019177812 */ /* 0x000fe200078efcff */
[----:B------:R-:W-:Y:S01]  /*2670*/  HADD2 R25, R0, -1056, -1056 ;  /* 0xe420e42000197430 */ /* 0x000fe20000000000 */
[----:B------:R-:W-:Y:S01]  /*2680*/  LOP3.LUT R14, R21, 0x64006400, RZ, 0xfc, !PT ;  /* 0x64006400150e7812 */ /* 0x000fe200078efcff */
[----:B------:R-:W-:Y:S01]  /*2690*/  HADD2 R21, R15, -1056, -1056 ;  /* 0xe420e4200f157430 */ /* 0x000fe20000000000 */
[----:B------:R-:W-:-:S02]  /*26a0*/  LOP3.LUT R31, R10, 0x3f003f, RZ, 0xc0, !PT ;  /* 0x003f003f0a1f7812 */ /* 0x000fc400078ec0ff */
[----:B------:R-:W-:Y:S02]  /*26b0*/  SHF.R.U32.HI R33, RZ, 0x6, R10 ;  /* 0x00000006ff217819 */ /* 0x000fe4000001160a */
[----:B------:R-:W-:Y:S02]  /*26c0*/  LOP3.LUT R57, R57, 0x3f003f, RZ, 0xc0, !PT ;  /* 0x003f003f39397812 */ /* 0x000fe400078ec0ff */
[----:B------:R-:W-:Y:S02]  /*26d0*/  LOP3.LUT R8, R8, 0xf000f, RZ, 0xc0, !PT ;  /* 0x000f000f08087812 */ /* 0x000fe400078ec0ff */
[----:B------:R-:W-:Y:S02]  /*26e0*/  LOP3.LUT R10, R9, 0xf000f, RZ, 0xc0, !PT ;  /* 0x000f000f090a7812 */ /* 0x000fe400078ec0ff */
[----:B------:R-:W-:Y:S02]  /*26f0*/  LOP3.LUT R12, R12, 0x64006400, RZ, 0xfc, !PT ;  /* 0x640064000c0c7812 */ /* 0x000fe400078efcff */
[----:B------:R-:W-:Y:S01]  /*2700*/  LOP3.LUT R57, R57, 0x64006400, RZ, 0xfc, !PT ;  /* 0x6400640039397812 */ /* 0x000fe200078efcff */
[----:B------:R-:W-:Y:S01]  /*2710*/  HADD2 R23, R23, -1056, -1056 ;  /* 0xe420e42017177430 */ /* 0x000fe20000000000 */
[----:B------:R-:W-:-:S02]  /*2720*/  LOP3.LUT R29, R11, 0x3f003f, RZ, 0xc0, !PT ;  /* 0x003f003f0b1d7812 */ /* 0x000fc400078ec0ff */
[----:B------:R-:W-:Y:S02]  /*2730*/  SHF.R.U32.HI R27, RZ, 0x6, R11 ;  /* 0x00000006ff1b7819 */ /* 0x000fe4000001160b */
[----:B------:R-:W-:Y:S01]  /*2740*/  LOP3.LUT R49, R8, 0x300030, R49, 0xf8, !PT ;  /* 0x0030003008317812 */ /* 0x000fe200078ef831 */
[-C--:B-1----:R-:W-:Y:S01]  /*2750*/  HFMA2.MMA R8, R25, R4.reuse, RZ ;  /* 0x0000000419087235 */ /* 0x082fe200000000ff */
[----:B------:R-:W-:Y:S01]  /*2760*/  LOP3.LUT R51, R10, 0x300030, R51, 0xf8, !PT ;  /* 0x003000300a337812 */ /* 0x000fe200078ef833 */
[----:B------:R-:W-:Y:S01]  /*2770*/  HFMA2.MMA R10, R21, R4, RZ ;  /* 0x00000004150a7235 */ /* 0x000fe200000000ff */
[----:B------:R-:W-:Y:S01]  /*2780*/  SHF.R.U32.HI R11, RZ, 0xc, R11 ;  /* 0x0000000cff0b7819 */ /* 0x000fe2000001160b */
[----:B------:R-:W-:Y:S01]  /*2790*/  HADD2 R16, R12, -1056, -1056 ;  /* 0xe420e4200c107430 */ /* 0x000fe20000000000 */
[----:B------:R-:W-:Y:S01]  /*27a0*/  LOP3.LUT R58, R58, 0x64006400, RZ, 0xfc, !PT ;  /* 0x640064003a3a7812 */ /* 0x000fe200078efcff */
[----:B------:R-:W-:Y:S01]  /*27b0*/  HADD2 R12, R57, -1056, -1056 ;  /* 0xe420e420390c7430 */ /* 0x000fe20000000000 */
[----:B------:R-:W-:Y:S01]  /*27c0*/  LOP3.LUT R11, R11, 0xf000f, RZ, 0xc0, !PT ;  /* 0x000f000f0b0b7812 */ /* 0x000fe200078ec0ff */
[----:B------:R-:W-:Y:S01]  /*27d0*/  HFMA2 R9, R23, R4, RZ.H0_H0 ;  /* 0x0000000417097231 */ /* 0x000fe200000400ff */
[----:B------:R-:W-:Y:S01]  /*27e0*/  LOP3.LUT R59, R59, 0x3f003f, RZ, 0xc0, !PT ;  /* 0x003f003f3b3b7812 */ /* 0x000fe200078ec0ff */
        /* <DEDUP_REMOVED lines=9> */
[----:B------:R-:W-:Y:S01]  /*2880*/  LOP3.LUT R55, R55, 0x64006400, RZ, 0xfc, !PT ;  /* 0x6400640037377812 */ /* 0x000fe200078efcff */
[----:B------:R-:W-:Y:S01]  /*2890*/  HFMA2 R4, R15, R4, RZ.H0_H0 ;  /* 0x000000040f047231 */ /* 0x000fe200000400ff */
[----:B------:R-:W-:Y:S02]  /*28a0*/  LOP3.LUT R56, R56, 0x3f003f, RZ, 0xc0, !PT ;  /* 0x003f003f38387812 */ /* 0x000fe400078ec0ff */
[----:B------:R-:W-:Y:S01]  /*28b0*/  LOP3.LUT R57, R27, 0x3f003f, RZ, 0xc0, !PT ;  /* 0x003f003f1b397812 */ /* 0x000fe200078ec0ff */
[----:B------:R-:W-:Y:S01]  /*28c0*/  HFMA2 R61, R0, R5, R4 ;  /* 0x00000005003d7231 */ /* 0x000fe20000000004 */
        /* <DEDUP_REMOVED lines=172> */
.L_x_1463:
        /* <DEDUP_REMOVED lines=9> */
.L_x_1461:
[----:B------:R-:W-:-:S04]  /*3420*/  ISETP.GE.AND P0, PT, R45, R44, PT ;  /* 0x0000002c2d00720c */ /* 0x000fc80003f06270 */
[----:B------:R-:W-:-:S13]  /*3430*/  ISETP.GE.OR P0, PT, R45, c[0x0][0x1b0], P0 ;  /* 0x00006c002d007a0c */ /* 0x000fda0000706670 */
[----:B------:R-:W-:Y:S05]  /*3440*/  @P0 BRA `(.L_x_1465) ;  /* 0x00001f6000000947 */ /* 0x000fea0003800000 */
.L_x_1467:
[----:B------:R-:W-:Y:S02]  /*3450*/  IMAD.MOV.U32 R16, RZ, RZ, c[0x0][0x18c] ;  /* 0x00006300ff107624 */ /* 0x000fe400078e00ff */
[----:B-----5:R-:W-:Y:S02]  /*3460*/  IMAD.MOV.U32 R12, RZ, RZ, R96 ;  /* 0x000000ffff0c7224 */ /* 0x020fe400078e0060 */
[----:B------:R-:W-:-:S04]  /*3470*/  IMAD.MOV.U32 R13, RZ, RZ, R97 ;  /* 0x000000ffff0d7224 */ /* 0x000fc800078e0061 */
        /* <DEDUP_REMOVED lines=10> */
[----:B-----5:R-:W-:Y:S01]  /*3520*/  SHF.R.U32.HI R32, RZ, 0xf, R12 ;  /* 0x0000000fff207819 */ /* 0x020fe2000001160c */
[----:B------:R-:W-:Y:S01]  /*3530*/  IMAD.MOV.U32 R0, RZ, RZ, 0x2800 ;  /* 0x00002800ff007424 */ /* 0x000fe200078e00ff */
[C---:B------:R-:W-:Y:S02]  /*3540*/  LOP3.LUT R28, R12.reuse, 0x1f001f, RZ, 0xc0, !PT ;  /* 0x001f001f0c1c7812 */ /* 0x040fe400078ec0ff */
[----:B0-----:R-:W-:-:S02]  /*3550*/  LOP3.LUT R2, R12, 0x3e003e0, RZ, 0xc0, !PT ;  /* 0x03e003e00c027812 */ /* 0x001fc400078ec0ff */
[----:B------:R-:W-:Y:S02]  /*3560*/  SHF.R.U32.HI R46, RZ, 0xa, R12 ;  /* 0x0000000aff2e7819 */ /* 0x000fe4000001160c */
[--C-:B------:R-:W-:Y:S02]  /*3570*/  SHF.R.U32.HI R34, RZ, 0xf, R13.reuse ;  /* 0x0000000fff227819 */ /* 0x100fe4000001160d */
[C---:B------:R-:W-:Y:S02]  /*3580*/  LOP3.LUT R29, R13.reuse, 0x1f001f, RZ, 0xc0, !PT ;  /* 0x001f001f0d1d7812 */ /* 0x040fe400078ec0ff */
[----:B------:R-:W-:Y:S02]  /*3590*/  LOP3.LUT R12, R13, 0x3e003e0, RZ, 0xc0, !PT ;  /* 0x03e003e00d0c7812 */ /* 0x000fe400078ec0ff */
[----:B------:R-:W-:Y:S02]  /*35a0*/  SHF.R.U32.HI R47, RZ, 0xa, R13 ;  /* 0x0000000aff2f7819 */ /* 0x000fe4000001160d */
[----:B------:R-:W-:-:S02]  /*35b0*/  LOP3.LUT R31, R15, 0x1f001f, RZ, 0xc0, !PT ;  /* 0x001f001f0f1f7812 */ /* 0x000fc400078ec0ff */
[----:B------:R-:W-:Y:S02]  /*35c0*/  LOP3.LUT R13, R15, 0x3e003e0, RZ, 0xc0, !PT ;  /* 0x03e003e00f0d7812 */ /* 0x000fe400078ec0ff */
[--C-:B------:R-:W-:Y:S02]  /*35d0*/  SHF.R.U32.HI R64, RZ, 0xf, R15.reuse ;  /* 0x0000000fff407819 */ /* 0x100fe4000001160f */
[----:B------:R-:W-:Y:S02]  /*35e0*/  SHF.R.U32.HI R51, RZ, 0xa, R15 ;  /* 0x0000000aff337819 */ /* 0x000fe4000001160f */
[----:B------:R-:W-:Y:S02]  /*35f0*/  SHF.R.U32.HI R15, RZ, 0xe, R8 ;  /* 0x0000000eff0f7819 */ /* 0x000fe40000011608 */
[----:B------:R-:W-:Y:S02]  /*3600*/  LOP3.LUT R32, R32, 0x10001, RZ, 0xc0, !PT ;  /* 0x0001000120207812 */ /* 0x000fe400078ec0ff */
[----:B------:R-:W-:-:S02]  /*3610*/  SHF.R.U32.HI R35, RZ, 0xe, R9 ;  /* 0x0000000eff237819 */ /* 0x000fc40000011609 */
[----:B------:R-:W-:Y:S02]  /*3620*/  SHF.R.U32.HI R33, RZ, 0xd, R4 ;  /* 0x0000000dff217819 */ /* 0x000fe40000011604 */
[----:B------:R-:W-:Y:S02]  /*3630*/  LOP3.LUT R34, R34, 0x10001, RZ, 0xc0, !PT ;  /* 0x0001000122227812 */ /* 0x000fe400078ec0ff */
[----:B------:R-:W-:Y:S02]  /*3640*/  LOP3.LUT R32, R32, 0x20002, R15, 0xf8, !PT ;  /* 0x0002000220207812 */ /* 0x000fe400078ef80f */
[----:B------:R-:W-:Y:S02]  /*3650*/  LOP3.LUT R34, R34, 0x20002, R35, 0xf8, !PT ;  /* 0x0002000222227812 */ /* 0x000fe400078ef823 */
[----:B------:R-:W-:Y:S02]  /*3660*/  LOP3.LUT R33, R32, 0x40004, R33, 0xf8, !PT ;  /* 0x0004000420217812 */ /* 0x000fe400078ef821 */
[----:B------:R-:W-:-:S02]  /*3670*/  SHF.R.U32.HI R49, RZ, 0xd, R5 ;  /* 0x0000000dff317819 */ /* 0x000fc40000011605 */
[----:B------:R-:W-:Y:S02]  /*3680*/  SHF.R.U32.HI R88, RZ, 0xc, R20 ;  /* 0x0000000cff587819 */ /* 0x000fe40000011614 */
[----:B------:R-:W-:Y:S02]  /*3690*/  LOP3.LUT R49, R34, 0x40004, R49, 0xf8, !PT ;  /* 0x0004000422317812 */ /* 0x000fe400078ef831 */
[----:B------:R-:W-:Y:S02]  /*36a0*/  LOP3.LUT R88, R33, 0x80008, R88, 0xf8, !PT ;  /* 0x0008000821587812 */ /* 0x000fe400078ef858 */
[----:B------:R-:W0:Y:S01]  /*36b0*/  LDS.128 R32, [UR4] ;  /* 0x00000004ff207984 */ /* 0x000e220008000c00 */
[----:B------:R-:W-:Y:S02]  /*36c0*/  SHF.R.U32.HI R50, RZ, 0xf, R14 ;  /* 0x0000000fff327819 */ /* 0x000fe4000001160e */
[----:B------:R-:W-:Y:S02]  /*36d0*/  SHF.R.U32.HI R69, RZ, 0xe, R11 ;  /* 0x0000000eff457819 */ /* 0x000fe4000001160b */
[----:B------:R-:W-:-:S02]  /*36e0*/  LOP3.LUT R64, R64, 0x10001, RZ, 0xc0, !PT ;  /* 0x0001000140407812 */ /* 0x000fc400078ec0ff */
[C---:B------:R-:W-:Y:S02]  /*36f0*/  LOP3.LUT R30, R14.reuse, 0x1f001f, RZ, 0xc0, !PT ;  /* 0x001f001f0e1e7812 */ /* 0x040fe400078ec0ff */
        /* <DEDUP_REMOVED lines=8> */
[----:B------:R-:W-:Y:S02]  /*3780*/  SHF.R.U32.HI R65, RZ, 0xe, R10 ;  /* 0x0000000eff417819 */ /* 0x000fe4000001160a */
[----:B------:R-:W-:Y:S02]  /*3790*/  LOP3.LUT R50, R50, 0x10001, RZ, 0xc0, !PT ;  /* 0x0001000132327812 */ /* 0x000fe400078ec0ff */
[----:B------:R-:W-:-:S02]  /*37a0*/  LOP3.LUT R62, R10, 0x1f001f, RZ, 0xc0, !PT ;  /* 0x001f001f0a3e7812 */ /* 0x000fc400078ec0ff */
[----:B------:R-:W-:Y:S02]  /*37b0*/  LOP3.LUT R9, R10, 0x3e003e0, RZ, 0xc0, !PT ;  /* 0x03e003e00a097812 */ /* 0x000fe400078ec0ff */
[----:B------:R-:W-:Y:S02]  /*37c0*/  SHF.R.U32.HI R55, RZ, 0xa, R10 ;  /* 0x0000000aff377819 */ /* 0x000fe4000001160a */
[----:B------:R-:W-:Y:S02]  /*37d0*/  SHF.R.U32.HI R80, RZ, 0xd, R7 ;  /* 0x0000000dff507819 */ /* 0x000fe40000011607 */
[----:B------:R-:W-:Y:S02]  /*37e0*/  LOP3.LUT R69, R64, 0x20002, R69, 0xf8, !PT ;  /* 0x0002000240457812 */ /* 0x000fe400078ef845 */
        /* <DEDUP_REMOVED lines=9> */
[----:B------:R-:W-:Y:S02]  /*3880*/  LOP3.LUT R65, R50, 0x20002, R65, 0xf8, !PT ;  /* 0x0002000232417812 */ /* 0x000fe400078ef841 */
[----:B------:R-:W-:Y:S02]  /*3890*/  LOP3.LUT R5, R6, 0x3e003e0, RZ, 0xc0, !PT ;  /* 0x03e003e006057812 */ /* 0x000fe400078ec0ff */
[----:B------:R-:W-:Y:S02]  /*38a0*/  LOP3.LUT R80, R69, 0x40004, R80, 0xf8, !PT ;  /* 0x0004000445507812 */ /* 0x000fe400078ef850 */
[----:B------:R-:W-:Y:S02]  /*38b0*/  LOP3.LUT R50, R21, 0x3e003e0, RZ, 0xc0, !PT ;  /* 0x03e003e015327812 */ /* 0x000fe400078ec0ff */
[----:B------:R-:W-:-:S02]  /*38c0*/  SHF.R.U32.HI R78, RZ, 0xd, R6 ;  /* 0x0000000dff4e7819 */ /* 0x000fc40000011606 */
[----:B------:R-:W-:Y:S02]  /*38d0*/  LOP3.LUT R59, R6, 0x1f001f, RZ, 0xc0, !PT ;  /* 0x001f001f063b7812 */ /* 0x000fe400078ec0ff */
[----:B------:R-:W-:Y:S02]  /*38e0*/  SHF.R.U32.HI R70, RZ, 0xa, R6 ;  /* 0x0000000aff467819 */ /* 0x000fe40000011606 */
[----:B------:R-:W-:Y:S02]  /*38f0*/  LOP3.LUT R66, R23, 0x3e003e0, RZ, 0xc0, !PT ;  /* 0x03e003e017427812 */ /* 0x000fe400078ec0ff */
        /* <DEDUP_REMOVED lines=8> */
[----:B------:R-:W-:Y:S01]  /*3980*/  HFMA2 R68, R7, R0.H0_H0, -48, -48 ;  /* 0xd200d20007447431 */ /* 0x000fe20000040000 */
[----:B------:R-:W-:-:S02]  /*3990*/  LOP3.LUT R78, R65, 0x40004, R78, 0xf8, !PT ;  /* 0x00040004414e7812 */ /* 0x000fc400078ef84e */
[----:B------:R-:W-:Y:S01]  /*39a0*/  LOP3.LUT R75, R3, 0x64006400, RZ, 0xfc, !PT ;  /* 0x64006400034b7812 */ /* 0x000fe200078efcff */
[-C--:B------:R-:W-:Y:S01]  /*39b0*/  HFMA2 R7, R73, R0.reuse.H0_H0, -48, -48 ;  /* 0xd200d20049077431 */ /* 0x080fe20000040000 */
[----:B------:R-:W-:Y:S01]  /*39c0*/  LOP3.LUT R5, R66, 0x64006400, RZ, 0xfc, !PT ;  /* 0x6400640042057812 */ /* 0x000fe200078efcff */
[-C--:B------:R-:W-:Y:S01]  /*39d0*/  HFMA2 R66, R69, R0.reuse.H0_H0, -48, -48 ;  /* 0xd200d20045427431 */ /* 0x080fe20000040000 */
[----:B------:R-:W-:Y:S02]  /*39e0*/  SHF.R.U32.HI R86, RZ, 0xc, R21 ;  /* 0x0000000cff567819 */ /* 0x000fe40000011615 */
[----:B------:R-:W-:Y:S01]  /*39f0*/  LOP3.LUT R77, R9, 0x64006400, RZ, 0xfc, !PT ;  /* 0x64006400094d7812 */ /* 0x000fe200078efcff */
[----:B------:R-:W-:Y:S01]  /*3a00*/  HFMA2 R5, R5, R0.H0_H0, -48, -48 ;  /* 0xd200d20005057431 */ /* 0x000fe20000040000 */
[----:B------:R-:W-:Y:S02]  /*3a10*/  LOP3.LUT R65, R15, 0x64006400, RZ, 0xfc, !PT ;  /* 0x640064000f417812 */ /* 0x000fe400078efcff */
[----:B------:R-:W-:-:S02]  /*3a20*/  LOP3.LUT R9, R4, 0x64006400, RZ, 0xfc, !PT ;  /* 0x6400640004097812 */ /* 0x000fc400078efcff */
[----:B------:R-:W-:Y:S02]  /*3a30*/  LOP3.LUT R64, R22, 0x3e003e0, RZ, 0xc0, !PT ;  /* 0x03e003e016407812 */ /* 0x000fe400078ec0ff */
[----:B------:R-:W-:Y:S02]  /*3a40*/  LOP3.LUT R83, R13, 0x64006400, RZ, 0xfc, !PT ;  /* 0x640064000d537812 */ /* 0x000fe400078efcff */
        /* <DEDUP_REMOVED lines=40> */
[----:B------:R-:W-:Y:S01]  /*3cd0*/  LOP3.LUT R83, R71, 0x64006400, RZ, 0xfc, !PT ;  /* 0x6400640047537812 */ /* 0x000fe200078efcff */
[----:B------:R-:W-:Y:S01]  /*3ce0*/  HADD2 R71, R67, -1040, -1040 ;  /* 0xe410e41043477430 */ /* 0x000fe20000000000 */
[----:B------:R-:W-:Y:S02]  /*3cf0*/  SHF.R.U32.HI R87, RZ, 0xc, R23 ;  /* 0x0000000cff577819 */ /* 0x000fe40000011617 */
[----:B------:R-:W-:-:S02]  /*3d00*/  ISETP.GE.AND P0, PT, R43, 0x2, PT ;  /* 0x000000022b00780c */ /* 0x000fc40003f06270 */
[----:B------:R-:W-:Y:S02]  /*3d10*/  PRMT R42, R42, 0x5410, R41 ;  /* 0x000054102a2a7816 */ /* 0x000fe40000000029 */
[----:B------:R-:W-:Y:S02]  /*3d20*/  PRMT R40, R40, 0x5410, R39 ;  /* 0x0000541028287816 */ /* 0x000fe40000000027 */
[----:B--2---:R-:W-:Y:S02]  /*3d30*/  LOP3.LUT R74, R25, 0x3e003e0, RZ, 0xc0, !PT ;  /* 0x03e003e0194a7812 */ /* 0x004fe400078ec0ff */
[----:B------:R-:W-:Y:S02]  /*3d40*/  LOP3.LUT R3, R26, 0x3e003e0, RZ, 0xc0, !PT ;  /* 0x03e003e01a037812 */ /* 0x000fe400078ec0ff */
[----:B------:R-:W-:Y:S02]  /*3d50*/  LOP3.LUT R69, R74, 0x64006400, RZ, 0xfc, !PT ;  /* 0x640064004a457812 */ /* 0x000fe400078efcff */
[----:B------:R-:W-:-:S02]  /*3d60*/  LOP3.LUT R4, R24, 0x3e003e0, RZ, 0xc0, !PT ;  /* 0x03e003e018047812 */ /* 0x000fc400078ec0ff */
        /* <DEDUP_REMOVED lines=9> */
[----:B------:R-:W-:Y:S01]  /*3e00*/  LOP3.LUT R65, R31, 0x64006400, RZ, 0xfc, !PT ;  /* 0x640064001f417812 */ /* 0x000fe200078efcff */
[----:B------:R-:W-:Y:S01]  /*3e10*/  HADD2 R69, R69, -1040, -1040 ;  /* 0xe410e41045457430 */ /* 0x000fe20000000000 */
[----:B------:R-:W1:Y:S01]  /*3e20*/  LDS.128 R28, [UR4+0x10] ;  /* 0x00001004ff1c7984 */ /* 0x000e620008000c00 */
[----:B------:R-:W-:-:S02]  /*3e30*/  HADD2 R73, R73, -1040, -1040 ;  /* 0xe410e41049497430 */ /* 0x000fc40000000000 */
[----:B------:R-:W-:Y:S01]  /*3e40*/  HFMA2 R0, R75, R0.H0_H0, -48, -48 ;  /* 0xd200d2004b007431 */ /* 0x000fe20000040000 */
[-C--:B0-----:R-:W-:Y:S01]  /*3e50*/  HFMA2.MMA R75, R77, R32.reuse, RZ ;  /* 0x000000204d4b7235 */ /* 0x081fe200000000ff */
[----:B------:R-:W-:Y:S01]  /*3e60*/  HADD2 R65, R65, -1040, -1040 ;  /* 0xe410e41041417430 */ /* 0x000fe20000000000 */
[----:B------:R-:W-:Y:S01]  /*3e70*/  HFMA2.MMA R76, R69, R32, RZ ;  /* 0x00000020454c7235 */ /* 0x000fe200000000ff */
[-C--:B------:R-:W-:Y:S02]  /*3e80*/  HFMA2 R74, R73, R32.reuse, RZ.H0_H0 ;  /* 0x00000020494a7231 */ /* 0x080fe400000400ff */
[----:B------:R-:W-:Y:S01]  /*3e90*/  HFMA2 R79, R65, R32, RZ.H0_H0 ;  /* 0x00000020414f7231 */ /* 0x000fe200000400ff */
        /* <DEDUP_REMOVED lines=30> */
[-C--:B-1----:R-:W-:Y:S01]  /*4080*/  HFMA2.MMA R75, R49, R28.reuse, R75 ;  /* 0x0000001c314b7235 */ /* 0x082fe2000000004b */
[-C--:B------:R-:W-:Y:S01]  /*4090*/  HFMA2 R72, R15, R28.reuse, R32 ;  /* 0x0000001c0f487231 */ /* 0x080fe20000000020 */
[----:B------:R-:W-:Y:S01]  /*40a0*/  HFMA2.MMA R74, R14, R28, R74 ;  /* 0x0000001c0e4a7235 */ /* 0x000fe2000000004a */
[----:B------:R-:W-:Y:S01]  /*40b0*/  HFMA2 R28, R13, R28, R33 ;  /* 0x0000001c0d1c7231 */ /* 0x000fe20000000021 */
[----:B------:R-:W-:Y:S01]  /*40c0*/  LOP3.LUT R59, R61, 0x64006400, RZ, 0xfc, !PT ;  /* 0x640064003d3b7812 */ /* 0x000fe200078efcff */
[----:B------:R-:W0:Y:S01]  /*40d0*/  LDS.128 R32, [UR4+0x20] ;  /* 0x00002004ff207984 */ /* 0x000e220008000c00 */
[----:B------:R-:W-:-:S02]  /*40e0*/  HADD2 R58, R52, -1040, -1040 ;  /* 0xe410e410343a7430 */ /* 0x000fc40000000000 */
[----:B------:R-:W-:Y:S02]  /*40f0*/  HADD2 R54, R81, -1040, -1040 ;  /* 0xe410e41051367430 */ /* 0x000fe40000000000 */
        /* <DEDUP_REMOVED lines=8> */
[-C--:B------:R-:W-:Y:S01]  /*4180*/  HFMA2.MMA R75, R61, R30.reuse, R75 ;  /* 0x0000001e3d4b7235 */ /* 0x080fe2000000004b */
[----:B------:R-:W-:Y:S01]  /*4190*/  HFMA2 R81, R52, R29, R28 ;  /* 0x0000001d34517231 */ /* 0x000fe2000000001c */
[----:B------:R-:W-:Y:S01]  /*41a0*/  SHF.R.U32.HI R20, RZ, 0xa, R20 ;  /* 0x0000000aff147819 */ /* 0x000fe20000011614 */
        /* <DEDUP_REMOVED lines=8> */
[----:B------:R-:W-:Y:S01]  /*4230*/  LOP3.LUT R75, R70, 0x1f001f, RZ, 0xc0, !PT ;  /* 0x001f001f464b7812 */ /* 0x000fe200078ec0ff */
        /* <DEDUP_REMOVED lines=15> */
[-C--:B0-----:R-:W-:Y:S01]  /*4330*/  HFMA2.MMA R30, R75, R32.reuse, R30 ;  /* 0x000000204b1e7235 */ /* 0x081fe2000000001e */
[-C--:B------:R-:W-:Y:S01]  /*4340*/  HFMA2 R28, R71, R32.reuse, R28 ;  /* 0x00000020471c7231 */ /* 0x080fe2000000001c */
[----:B------:R-:W-:Y:S01]  /*4350*/  HFMA2.MMA R29, R67, R32, R29 ;  /* 0x00000020431d7235 */ /* 0x000fe2000000001d */
[----:B------:R-:W-:Y:S01]  /*4360*/  HFMA2 R31, R63, R32, R31 ;  /* 0x000000203f1f7231 */ /* 0x000fe2000000001f */
[----:B------:R-:W-:Y:S01]  /*4370*/  SHF.R.U32.HI R21, RZ, 0xa, R21 ;  /* 0x0000000aff157819 */ /* 0x000fe20000011615 */
[----:B------:R-:W-:Y:S01]  /*4380*/  HADD2 R70, R81, -1040, -1040 ;  /* 0xe410e41051467430 */ /* 0x000fe20000000000 */
[-C--:B------:R-:W-:Y:S01]  /*4390*/  HFMA2.MMA R30, R76, R33.reuse, R30 ;  /* 0x000000214c1e7235 */ /* 0x080fe2000000001e */
        /* <DEDUP_REMOVED lines=9> */
[----:B------:R-:W-:-:S02]  /*4430*/  LOP3.LUT R23, R23, 0x1f001f, RZ, 0xc0, !PT ;  /* 0x001f001f17177812 */ /* 0x000fc400078ec0ff */
[----:B------:R-:W0:Y:S01]  /*4440*/  LDS.128 R28, [UR4+0x30] ;  /* 0x00003004ff1c7984 */ /* 0x000e220008000c00 */
[----:B------:R-:W-:Y:S02]  /*4450*/  LOP3.LUT R22, R22, 0x1f001f, RZ, 0xc0, !PT ;  /* 0x001f001f16167812 */ /* 0x000fe400078ec0ff */
[----:B------:R-:W-:Y:S02]  /*4460*/  LOP3.LUT R21, R21, 0x1f001f, RZ, 0xc0, !PT ;  /* 0x001f001f15157812 */ /* 0x000fe400078ec0ff */
[----:B------:R-:W-:Y:S02]  /*4470*/  LOP3.LUT R22, R22, 0x64006400, RZ, 0xfc, !PT ;  /* 0x6400640016167812 */ /* 0x000fe400078efcff */
[----:B------:R-:W-:Y:S02]  /*4480*/  LOP3.LUT R32, R78, 0x80008, R33, 0xf8, !PT ;  /* 0x000800084e207812 */ /* 0x000fe400078ef821 */
[----:B------:R-:W-:Y:S01]  /*4490*/  LOP3.LUT R33, R80, 0x80008, R87, 0xf8, !PT ;  /* 0x0008000850217812 */ /* 0x000fe200078ef857 */
[----:B------:R-:W-:Y:S01]  /*44a0*/  HADD2 R80, R22, -1040, -1040 ;  /* 0xe410e41016507430 */ /* 0x000fe20000000000 */
[----:B------:R-:W-:-:S02]  /*44b0*/  LOP3.LUT R20, R20, 0x1f001f, RZ, 0xc0, !PT ;  /* 0x001f001f14147812 */ /* 0x000fc400078ec0ff */
[----:B------:R-:W-:Y:S02]  /*44c0*/  LOP3.LUT R23, R23, 0x64006400, RZ, 0xfc, !PT ;  /* 0x6400640017177812 */ /* 0x000fe400078efcff */
[----:B------:R-:W-:Y:S01]  /*44d0*/  LOP3.LUT R21, R21, 0x64006400, RZ, 0xfc, !PT ;  /* 0x6400640015157812 */ /* 0x000fe200078efcff */
[-C--:B------:R-:W-:Y:S01]  /*44e0*/  HFMA2.MMA R22, R80, R35.reuse, R81 ;  /* 0x0000002350167235 */ /* 0x080fe20000000051 */
[----:B------:R-:W-:Y:S01]  /*44f0*/  LOP3.LUT R20, R20, 0x64006400, RZ, 0xfc, !PT ;  /* 0x6400640014147812 */ /* 0x000fe200078efcff */
[----:B------:R-:W-:Y:S01]  /*4500*/  HADD2 R78, R23, -1040, -1040 ;  /* 0xe410e410174e7430 */ /* 0x000fe20000000000 */
[----:B------:R-:W-:Y:S01]  /*4510*/  LOP3.LUT R23, R24, 0x1f001f, RZ, 0xc0, !PT ;  /* 0x001f001f18177812 */ /* 0x000fe200078ec0ff */
[----:B------:R-:W-:Y:S01]  /*4520*/  HADD2 R82, R21, -1040, -1040 ;  /* 0xe410e41015527430 */ /* 0x000fe20000000000 */
[----:B------:R-:W-:Y:S01]  /*4530*/  LOP3.LUT R81, R26, 0x1f001f, RZ, 0xc0, !PT ;  /* 0x001f001f1a517812 */ /* 0x000fe200078ec0ff */
[----:B------:R-:W-:Y:S01]  /*4540*/  HADD2 R84, R20, -1040, -1040 ;  /* 0xe410e41014547430 */ /* 0x000fe20000000000 */
[----:B------:R-:W-:Y:S01]  /*4550*/  LOP3.LUT R23, R23, 0x64006400, RZ, 0xfc, !PT ;  /* 0x6400640017177812 */ /* 0x000fe200078efcff */
[-C--:B------:R-:W-:Y:S01]  /*4560*/  HFMA2 R21, R82, R35.reuse, R83 ;  /* 0x0000002352157231 */ /* 0x080fe20000000053 */
[----:B------:R-:W-:Y:S01]  /*4570*/  LOP3.LUT R83, R27, 0x1f001f, RZ, 0xc0, !PT ;  /* 0x001f001f1b537812 */ /* 0x000fe200078ec0ff */
[----:B------:R-:W-:Y:S01]  /*4580*/  HFMA2 R34, R78, R35, R34 ;  /* 0x000000234e227231 */ /* 0x000fe20000000022 */
[----:B------:R-:W-:Y:S01]  /*4590*/  LOP3.LUT R81, R81, 0x64006400, RZ, 0xfc, !PT ;  /* 0x6400640051517812 */ /* 0x000fe200078efcff */
[----:B------:R-:W-:Y:S01]  /*45a0*/  HFMA2.MMA R20, R84, R35, R85 ;  /* 0x0000002354147235 */ /* 0x000fe20000000055 */
[----:B------:R-:W-:Y:S01]  /*45b0*/  LOP3.LUT R89, R83, 0x64006400, RZ, 0xfc, !PT ;  /* 0x6400640053597812 */ /* 0x000fe200078efcff */
[----:B------:R-:W-:Y:S01]  /*45c0*/  HADD2 R87, R23, -1040, -1040 ;  /* 0xe410e41017577430 */ /* 0x000fe20000000000 */
[----:B------:R-:W-:Y:S01]  /*45d0*/  LOP3.LUT R35, R25, 0x1f001f, RZ, 0xc0, !PT ;  /* 0x001f001f19237812 */ /* 0x000fe200078ec0ff */
[----:B------:R-:W-:-:S02]  /*45e0*/  HADD2 R83, R81, -1040, -1040 ;  /* 0xe410e41051537430 */ /* 0x000fc40000000000 */
[----:B------:R-:W-:Y:S01]  /*45f0*/  HADD2 R81, R89, -1040, -1040 ;  /* 0xe410e41059517430 */ /* 0x000fe20000000000 */
[----:B------:R-:W-:Y:S01]  /*4600*/  LOP3.LUT R35, R35, 0x64006400, RZ, 0xfc, !PT ;  /* 0x6400640023237812 */ /* 0x000fe200078efcff */
[----:B0-----:R-:W-:-:S04]  /*4610*/  HFMA2.MMA R20, R87, R28, R20 ;  /* 0x0000001c57147235 */ /* 0x001fc80000000014 */
[----:B------:R-:W-:Y:S01]  /*4620*/  HADD2 R85, R35, -1040, -1040 ;  /* 0xe410e41023557430 */ /* 0x000fe20000000000 */
[----:B------:R-:W-:Y:S01]  /*4630*/  HFMA2.MMA R23, R83, R28, R22 ;  /* 0x0000001c53177235 */ /* 0x000fe20000000016 */
[--C-:B------:R-:W-:Y:S01]  /*4640*/  SHF.R.U32.HI R35, RZ, 0xb, R26.reuse ;  /* 0x0000000bff237819 */ /* 0x100fe2000001161a */
[-C--:B------:R-:W-:Y:S01]  /*4650*/  HFMA2 R34, R81, R28.reuse, R34 ;  /* 0x0000001c51227231 */ /* 0x080fe20000000022 */
[----:B------:R-:W-:Y:S01]  /*4660*/  SHF.R.U32.HI R26, RZ, 0xa, R26 ;  /* 0x0000000aff1a7819 */ /* 0x000fe2000001161a */
[-C--:B------:R-:W-:Y:S01]  /*4670*/  HFMA2.MMA R22, R4, R29.reuse, R20 ;  /* 0x0000001d04167235 */ /* 0x080fe20000000014 */
[----:B------:R-:W-:Y:S01]  /*4680*/  HFMA2 R21, R85, R28, R21 ;  /* 0x0000001c55157231 */ /* 0x000fe20000000015 */
[----:B------:R-:W-:Y:S01]  /*4690*/  HFMA2.MMA R20, R2, R29, R23 ;  /* 0x0000001d02147235 */ /* 0x000fe20000000017 */
[--C-:B------:R-:W-:Y:S02]  /*46a0*/  SHF.R.U32.HI R23, RZ, 0xb, R24.reuse ;  /* 0x0000000bff177819 */ /* 0x100fe40000011618 */
[----:B------:R-:W-:Y:S01]  /*46b0*/  SHF.R.U32.HI R24, RZ, 0xa, R24 ;  /* 0x0000000aff187819 */ /* 0x000fe20000011618 */
[-C--:B------:R-:W-:Y:S01]  /*46c0*/  HFMA2 R21, R3, R29.reuse, R21 ;  /* 0x0000001d03157231 */ /* 0x080fe20000000015 */
[----:B------:R-:W-:Y:S01]  /*46d0*/  LOP3.LUT R88, R88, 0x100010, R23, 0xf8, !PT ;  /* 0x0010001058587812 */ /* 0x000fe200078ef817 */
[----:B------:R-:W-:Y:S01]  /*46e0*/  HFMA2 R29, R0, R29, R34 ;  /* 0x0000001d001d7231 */ /* 0x000fe20000000022 */
[----:B------:R-:W-:-:S02]  /*46f0*/  LOP3.LUT R24, R24, 0x1f001f, RZ, 0xc0, !PT ;  /* 0x001f001f18187812 */ /* 0x000fc400078ec0ff */
[----:B------:R-:W-:Y:S02]  /*4700*/  LOP3.LUT R26, R26, 0x1f001f, RZ, 0xc0, !PT ;  /* 0x001f001f1a1a7812 */ /* 0x000fe400078ec0ff */
[--C-:B------:R-:W-:Y:S02]  /*4710*/  SHF.R.U32.HI R23, RZ, 0xb, R25.reuse ;  /* 0x0000000bff177819 */ /* 0x100fe40000011619 */
[----:B------:R-:W-:Y:S02]  /*4720*/  LOP3.LUT R24, R24, 0x64006400, RZ, 0xfc, !PT ;  /* 0x6400640018187812 */ /* 0x000fe400078efcff */
[----:B------:R-:W-:Y:S02]  /*4730*/  SHF.R.U32.HI R25, RZ, 0xa, R25 ;  /* 0x0000000aff197819 */ /* 0x000fe40000011619 */
[----:B------:R-:W-:Y:S02]  /*4740*/  LOP3.LUT R26, R26, 0x64006400, RZ, 0xfc, !PT ;  /* 0x640064001a1a7812 */ /* 0x000fe400078efcff */
[----:B------:R-:W-:Y:S01]  /*4750*/  LOP3.LUT R23, R86, 0x100010, R23, 0xf8, !PT ;  /* 0x0010001056177812 */ /* 0x000fe200078ef817 */
[----:B------:R-:W-:Y:S01]  /*4760*/  HADD2 R86, R24, -1040, -1040 ;  /* 0xe410e41018567430 */ /* 0x000fe20000000000 */
[----:B------:R-:W-:Y:S01]  /*4770*/  SHF.R.U32.HI R28, RZ, 0xb, R27 ;  /* 0x0000000bff1c7819 */ /* 0x000fe2000001161b */
[----:B------:R-:W-:Y:S01]  /*4780*/  HADD2 R91, R26, -1040, -1040 ;  /* 0xe410e4101a5b7430 */ /* 0x000fe20000000000 */
[----:B------:R-:W-:-:S02]  /*4790*/  LOP3.LUT R32, R32, 0x100010, R35, 0xf8, !PT ;  /* 0x0010001020207812 */ /* 0x000fc400078ef823 */
[----:B------:R-:W-:Y:S01]  /*47a0*/  SHF.R.U32.HI R27, RZ, 0xa, R27 ;  /* 0x0000000aff1b7819 */ /* 0x000fe2000001161b */
[-C--:B------:R-:W-:Y:S01]  /*47b0*/  HFMA2.MMA R22, R86, R30.reuse, R22 ;  /* 0x0000001e56167235 */ /* 0x080fe20000000016 */
[----:B------:R-:W-:Y:S01]  /*47c0*/  LOP3.LUT R25, R25, 0x1f001f, RZ, 0xc0, !PT ;  /* 0x001f001f19197812 */ /* 0x000fe200078ec0ff */
[----:B------:R-:W-:Y:S01]  /*47d0*/  HFMA2.MMA R20, R91, R30, R20 ;  /* 0x0000001e5b147235 */ /* 0x000fe20000000014 */
[----:B------:R-:W-:Y:S02]  /*47e0*/  LOP3.LUT R88, R88, 0x64006400, RZ, 0xfc, !PT ;  /* 0x6400640058587812 */ /* 0x000fe400078efcff */
[----:B------:R-:W-:Y:S02]  /*47f0*/  LOP3.LUT R27, R27, 0x1f001f, RZ, 0xc0, !PT ;  /* 0x001f001f1b1b7812 */ /* 0x000fe400078ec0ff */
[----:B------:R-:W-:Y:S01]  /*4800*/  LOP3.LUT R32, R32, 0x64006400, RZ, 0xfc, !PT ;  /* 0x6400640020207812 */ /* 0x000fe200078efcff */
[----:B------:R-:W-:Y:S01]  /*4810*/  HADD2 R94, R88, -1040, -1040 ;  /* 0xe410e410585e7430 */ /* 0x000fe20000000000 */
[----:B------:R-:W-:-:S02]  /*4820*/  LOP3.LUT R25, R25, 0x64006400, RZ, 0xfc, !PT ;  /* 0x6400640019197812 */ /* 0x000fc400078efcff */
        /* <DEDUP_REMOVED lines=9> */
[----:B------:R-:W-:Y:S02]  /*48c0*/  HFMA2 R21, R93, R30, R21 ;  /* 0x0000001e5d157231 */ /* 0x000fe40000000015 */
        /* <DEDUP_REMOVED lines=29> */
[----:B------:R-:W0:Y:S01]  /*4aa0*/  LDS.128 R20, [UR4+0x50] ;  /* 0x00005004ff147984 */ /* 0x000e220008000c00 */
[-C--:B------:R-:W-:Y:S01]  /*4ab0*/  HFMA2.MMA R31, R62, R27.reuse, R31 ;  /* 0x0000001b3e1f7235 */ /* 0x080fe2000000001f */
[----:B------:R-:W-:Y:S01]  /*4ac0*/  HFMA2 R26, R46, R27, R26 ;  /* 0x0000001b2e1a7231 */ /* 0x000fe2000000001a */
[----:B------:R-:W-:-:S04]  /*4ad0*/  HFMA2.MMA R24, R48, R27, R24 ;  /* 0x0000001b30187235 */ /* 0x000fc80000000018 */
        /* <DEDUP_REMOVED lines=29> */
[----:B------:R-:W-:-:S03]  /*4cb0*/  HFMA2 R26, R5, R26, R35 ;  /* 0x0000001a051a7231 */ /* 0x000fc60000000023 */
        /* <DEDUP_REMOVED lines=35> */
[----:B------:R-:W-:-:S03]  /*4ef0*/  HFMA2.MMA R20, R65, R20, RZ ;  /* 0x0000001441147235 */ /* 0x000fc600000000ff */
[----:B------:R-:W-:-:S03]  /*4f00*/  HFMA2.MMA R64, R64, R21, R32 ;  /* 0x0000001540407235 */ /* 0x000fc60000000020 */
[-C--:B------:R-:W-:Y:S01]  /*4f10*/  HFMA2 R68, R68, R21.reuse, R34 ;  /* 0x0000001544447231 */ /* 0x080fe20000000022 */
[----:B------:R-:W-:Y:S01]  /*4f20*/  HFMA2.MMA R20, R50, R21, R20 ;  /* 0x0000001532147235 */ /* 0x000fe20000000014 */
[----:B------:R-:W-:Y:S02]  /*4f30*/  HFMA2 R66, R66, R21, R33 ;  /* 0x0000001542427231 */ /* 0x000fe40000000021 */
[-C--:B------:R-:W-:Y:S01]  /*4f40*/  HFMA2 R68, R79, R22.reuse, R68 ;  /* 0x000000164f447231 */ /* 0x080fe20000000044 */
[----:B------:R-:W0:Y:S01]  /*4f50*/  LDS.128 R32, [UR4+0xb0] ;  /* 0x0000b004ff207984 */ /* 0x000e220008000c00 */
[-C--:B------:R-:W-:Y:S01]  /*4f60*/  HFMA2 R66, R53, R22.reuse, R66 ;  /* 0x0000001635427231 */ /* 0x080fe20000000042 */
[----:B------:R-:W-:Y:S01]  /*4f70*/  HFMA2.MMA R20, R47, R22, R20 ;  /* 0x000000162f147235 */ /* 0x000fe20000000014 */
[----:B------:R-:W-:Y:S02]  /*4f80*/  HFMA2 R64, R51, R22, R64 ;  /* 0x0000001633407231 */ /* 0x000fe40000000040 */
[----:B------:R-:W-:-:S02]  /*4f90*/  HFMA2.MMA R68, R62, R23, R68 ;  /* 0x000000173e447235 */ /* 0x000fc40000000044 */
[----:B------:R-:W-:Y:S01]  /*4fa0*/  HFMA2 R64, R48, R23, R64 ;  /* 0x0000001730407231 */ /* 0x000fe20000000040 */
[-C--:B------:R-:W-:Y:S02]  /*4fb0*/  HFMA2.MMA R20, R46, R23.reuse, R20 ;  /* 0x000000172e147235 */ /* 0x080fe40000000014 */
[----:B------:R-:W-:-:S03]  /*4fc0*/  HFMA2.MMA R66, R60, R23, R66 ;  /* 0x000000173c427235 */ /* 0x000fc60000000042 */
[----:B-1----:R-:W-:Y:S02]  /*4fd0*/  HFMA2.MMA R64, R14, R24, R64 ;  /* 0x000000180e407235 */ /* 0x002fe40000000040 */
[----:B------:R-:W-:-:S03]  /*4fe0*/  HFMA2 R68, R49, R24, R68 ;  /* 0x0000001831447231 */ /* 0x000fc60000000044 */
        /* <DEDUP_REMOVED lines=27> */
[-C--:B0-----:R-:W-:Y:S01]  /*51a0*/  HFMA2 R20, R81, R32.reuse, R20 ;  /* 0x0000002051147231 */ /* 0x081fe20000000014 */
        /* <DEDUP_REMOVED lines=26> */
.L_x_1466:
[----:B------:R-:W-:Y:S01]  /*5350*/  IADD3 R45, R45, 0x20, RZ ;  /* 0x000000202d2d7810 */ /* 0x000fe20007ffe0ff */
[----:B------:R-:W-:Y:S01]  /*5360*/  UIADD3 UR4, UR4, 0x40, URZ ;  /* 0x0000004004047890 */ /* 0x000fe2000fffe03f */
[----:B------:R-:W-:Y:S02]  /*5370*/  IMAD.WIDE R96, R16, 0x4, R96 ;  /* 0x0000000410607825 */ /* 0x000fe400078e0260 */
[C---:B------:R-:W-:Y:S02]  /*5380*/  ISETP.GE.AND P0, PT, R45.reuse, c[0x0][0x1b0], PT ;  /* 0x00006c002d007a0c */ /* 0x040fe40003f06270 */
[----:B------:R-:W-:-:S13]  /*5390*/  ISETP.LT.AND P2, PT, R45, R44, PT ;  /* 0x0000002c2d00720c */ /* 0x000fda0003f41270 */
[----:B------:R-:W-:Y:S05]  /*53a0*/  @!P0 BRA P2, `(.L_x_1467) ;  /* 0xffffe0a000008947 */ /* 0x000fea000103ffff */
.L_x_1465:
[----:B------:R-:W-:Y:S05]  /*53b0*/  @!P1 EXIT ;  /* 0x000000000000994d */ /* 0x000fea0003800000 */
[----:B0-----:R-:W0:Y:S01]  /*53c0*/  S2R R3, SR_CTAID.X ;  /* 0x0000000000037919 */ /* 0x001e220000002500 */
        /* <DEDUP_REMOVED lines=14> */
.L_x_1471:
[----:B------:R-:W0:Y:S02]  /*54b0*/  LDS R6, [R4] ;  /* 0x0000000004067984 */ /* 0x000e240000000800 */
[----:B0-----:R-:W-:-:S06]  /*54c0*/  HADD2 R7, R6, R38 ;  /* 0x0000002606077230 */ /* 0x001fcc0000000000 */
[----:B------:R-:W0:Y:S02]  /*54d0*/  ATOMS.CAST.SPIN R7, [R4], R6, R7 ;  /* 0x000000060407738d */ /* 0x000e240001800007 */
[----:B0-----:R-:W-:-:S13]  /*54e0*/  ISETP.EQ.U32.AND P0, PT, R7, 0x1, PT ;  /* 0x000000010700780c */ /* 0x001fda0003f02070 */
[----:B------:R-:W-:Y:S05]  /*54f0*/  @!P0 BRA `(.L_x_1471) ;  /* 0xffffffb000008947 */ /* 0x000fea000383ffff */
[----:B------:R-:W-:Y:S05]  /*5500*/  BRA `(.L_x_1469) ;  /* 0x0000003000007947 */ /* 0x000fea0003800000 */
.L_x_1470:
[----:B------:R-:W2:Y:S02]  /*5510*/  LD.E R4, [R2.64] ;  /* 0x0000000602047980 */ /* 0x000ea4000c101900 */
[----:B--2---:R-:W-:-:S05]  /*5520*/  IMAD.IADD R5, R38, 0x1, R4 ;  /* 0x0000000126057824 */ /* 0x004fca00078e0204 */
[----:B------:R0:W-:Y:S02]  /*5530*/  ST.E [R2.64], R5 ;  /* 0x0000000502007985 */ /* 0x0001e4000c101906 */
.L_x_1469:
[----:B------:R-:W-:Y:S05]  /*5540*/  BSYNC B0 ;  /* 0x0000000000007941 */ /* 0x000fea0003800000 */
.L_x_1468:
[----:B------:R-:W2:Y:S01]  /*5550*/  ATOM.E.ADD.F16x2.RN.STRONG.GPU P0, RZ, [R2.64+0x4], R37 ;  /* 0x0000042502ff798a */ /* 0x000ea2000810e9c6 */
[----:B------:R-:W-:Y:S01]  /*5560*/  BSSY B0, `(.L_x_1472) ;  /* 0x000000f000007945 */ /* 0x000fe20003800000 */
[----:B--2---:R-:W-:Y:S05]  /*5570*/  @P0 BRA `(.L_x_1473) ;  /* 0x000000d000000947 */ /* 0x004fea0003800000 */
[----:B------:R-:W1:Y:S02]  /*5580*/  QSPC.E.S P0, RZ, [R2+0x4] ;  /* 0x0000040002ff73aa */ /* 0x000e640000000500 */
[----:B-1----:R-:W-:Y:S05]  /*5590*/  @!P0 BRA `(.L_x_1474) ;  /* 0x0000008000008947 */ /* 0x002fea0003800000 */
[----:B0-----:R-:W-:-:S04]  /*55a0*/  IADD3 R2, R2, 0x4, RZ ;  /* 0x0000000402027810 */ /* 0x001fc80007ffe0ff */
[----:B------:R-:W-:-:S05]  /*55b0*/  LOP3.LUT R2, R2, 0xffffff, RZ, 0xc0, !PT ;  /* 0x00ffffff02027812 */ /* 0x000fca00078ec0ff */
.L_x_1475:
[----:B------:R-:W0:Y:S02]  /*55c0*/  LDS R4, [R2] ;  /* 0x0000000002047984 */ /* 0x000e240000000800 */
[----:B0-----:R-:W-:-:S10]  /*55d0*/  HFMA2.MMA R5, R4, 1, 1, R37 ;  /* 0x3c003c0004057835 */ /* 0x001fd40000000025 */
[----:B------:R-:W0:Y:S02]  /*55e0*/  ATOMS.CAST.SPIN R5, [R2], R4, R5 ;  /* 0x000000040205738d */ /* 0x000e240001800005 */
[----:B0-----:R-:W-:-:S13]  /*55f0*/  ISETP.EQ.U32.AND P0, PT, R5, 0x1, PT ;  /* 0x000000010500780c */ /* 0x001fda0003f02070 */
[----:B------:R-:W-:Y:S05]  /*5600*/  @!P0 BRA `(.L_x_1475) ;  /* 0xffffffb000008947 */ /* 0x000fea000383ffff */
[----:B------:R-:W-:Y:S05]  /*5610*/  BRA `(.L_x_1473) ;  /* 0x0000003000007947 */ /* 0x000fea0003800000 */
.L_x_1474:
[----:B------:R-:W2:Y:S02]  /*5620*/  LD.E R4, [R2.64+0x4] ;  /* 0x0000040602047980 */ /* 0x000ea4000c101900 */
[----:B0-2---:R-:W-:-:S05]  /*5630*/  IMAD.IADD R5, R37, 0x1, R4 ;  /* 0x0000000125057824 */ /* 0x005fca00078e0204 */
[----:B------:R0:W-:Y:S02]  /*5640*/  ST.E [R2.64+0x4], R5 ;  /* 0x0000040502007985 */ /* 0x0001e4000c101906 */
.L_x_1473:
[----:B------:R-:W-:Y:S05]  /*5650*/  BSYNC B0 ;  /* 0x0000000000007941 */ /* 0x000fea0003800000 */
.L_x_1472:
        /* <DEDUP_REMOVED lines=10> */
.L_x_1479:
[----:B------:R-:W0:Y:S02]  /*5700*/  LDS R6, [R4] ;  /* 0x0000000004067984 */ /* 0x000e240000000800 */
[----:B0-----:R-:W-:-:S06]  /*5710*/  HADD2 R7, R6, R36 ;  /* 0x0000002406077230 */ /* 0x001fcc0000000000 */
[----:B------:R-:W0:Y:S02]  /*5720*/  ATOMS.CAST.SPIN R7, [R4], R6, R7 ;  /* 0x000000060407738d */ /* 0x000e240001800007 */
[----:B0-----:R-:W-:-:S13]  /*5730*/  ISETP.EQ.U32.AND P0, PT, R7, 0x1, PT ;  /* 0x000000010700780c */ /* 0x001fda0003f02070 */
[----:B------:R-:W-:Y:S05]  /*5740*/  @!P0 BRA `(.L_x_1479) ;  /* 0xffffffb000008947 */ /* 0x000fea000383ffff */
[----:B------:R-:W-:Y:S05]  /*5750*/  BRA `(.L_x_1477) ;  /* 0x0000003000007947 */ /* 0x000fea0003800000 */
.L_x_1478:
[----:B------:R-:W2:Y:S02]  /*5760*/  LD.E R4, [R2.64] ;  /* 0x0000000602047980 */ /* 0x000ea4000c101900 */
[----:B--2---:R-:W-:-:S05]  /*5770*/  IMAD.IADD R5, R36, 0x1, R4 ;  /* 0x0000000124057824 */ /* 0x004fca00078e0204 */
[----:B------:R0:W-:Y:S02]  /*5780*/  ST.E [R2.64], R5 ;  /* 0x0000000502007985 */ /* 0x0001e4000c101906 */
.L_x_1477:
[----:B------:R-:W-:Y:S05]  /*5790*/  BSYNC B0 ;  /* 0x0000000000007941 */ /* 0x000fea0003800000 */
.L_x_1476:
[----:B------:R-:W2:Y:S01]  /*57a0*/  ATOM.E.ADD.F16x2.RN.STRONG.GPU P0, RZ, [R2.64+0x4], R19 ;  /* 0x0000041302ff798a */ /* 0x000ea2000810e9c6 */
[----:B------:R-:W-:Y:S01]  /*57b0*/  BSSY B0, `(.L_x_1480) ;  /* 0x000000f000007945 */ /* 0x000fe20003800000 */
[----:B--2---:R-:W-:Y:S05]  /*57c0*/  @P0 BRA `(.L_x_1481) ;  /* 0x000000d000000947 */ /* 0x004fea0003800000 */
[----:B------:R-:W1:Y:S02]  /*57d0*/  QSPC.E.S P0, RZ, [R2+0x4] ;  /* 0x0000040002ff73aa */ /* 0x000e640000000500 */
[----:B-1----:R-:W-:Y:S05]  /*57e0*/  @!P0 BRA `(.L_x_1482) ;  /* 0x0000008000008947 */ /* 0x002fea0003800000 */
[----:B0-----:R-:W-:-:S04]  /*57f0*/  IADD3 R2, R2, 0x4, RZ ;  /* 0x0000000402027810 */ /* 0x001fc80007ffe0ff */
[----:B------:R-:W-:-:S05]  /*5800*/  LOP3.LUT R2, R2, 0xffffff, RZ, 0xc0, !PT ;  /* 0x00ffffff02027812 */ /* 0x000fca00078ec0ff */
.L_x_1483:
[----:B------:R-:W0:Y:S02]  /*5810*/  LDS R4, [R2] ;  /* 0x0000000002047984 */ /* 0x000e240000000800 */
[----:B0-----:R-:W-:-:S10]  /*5820*/  HFMA2.MMA R5, R4, 1, 1, R19 ;  /* 0x3c003c0004057835 */ /* 0x001fd40000000013 */
[----:B------:R-:W0:Y:S02]  /*5830*/  ATOMS.CAST.SPIN R5, [R2], R4, R5 ;  /* 0x000000040205738d */ /* 0x000e240001800005 */
[----:B0-----:R-:W-:-:S13]  /*5840*/  ISETP.EQ.U32.AND P0, PT, R5, 0x1, PT ;  /* 0x000000010500780c */ /* 0x001fda0003f02070 */
[----:B------:R-:W-:Y:S05]  /*5850*/  @!P0 BRA `(.L_x_1483) ;  /* 0xffffffb000008947 */ /* 0x000fea000383ffff */
[----:B------:R-:W-:Y:S05]  /*5860*/  BRA `(.L_x_1481) ;  /* 0x0000003000007947 */ /* 0x000fea0003800000 */
.L_x_1482:
[----:B------:R-:W2:Y:S02]  /*5870*/  LD.E R4, [R2.64+0x4] ;  /* 0x0000040602047980 */ /* 0x000ea4000c101900 */
[----:B0-2---:R-:W-:-:S05]  /*5880*/  IMAD.IADD R5, R19, 0x1, R4 ;  /* 0x0000000113057824 */ /* 0x005fca00078e0204 */
[----:B------:R0:W-:Y:S02]  /*5890*/  ST.E [R2.64+0x4], R5 ;  /* 0x0000040502007985 */ /* 0x0001e4000c101906 */
.L_x_1481:
[----:B------:R-:W-:Y:S05]  /*58a0*/  BSYNC B0 ;  /* 0x0000000000007941 */ /* 0x000fea0003800000 */
.L_x_1480:
        /* <DEDUP_REMOVED lines=10> */
.L_x_1487:
[----:B------:R-:W0:Y:S02]  /*5950*/  LDS R4, [R0] ;  /* 0x0000000000047984 */ /* 0x000e240000000800 */
[----:B0-----:R-:W-:-:S06]  /*5960*/  HADD2 R5, R4, R18 ;  /* 0x0000001204057230 */ /* 0x001fcc0000000000 */
[----:B------:R-:W0:Y:S02]  /*5970*/  ATOMS.CAST.SPIN R5, [R0], R4, R5 ;  /* 0x000000040005738d */ /* 0x000e240001800005 */
[----:B0-----:R-:W-:-:S13]  /*5980*/  ISETP.EQ.U32.AND P0, PT, R5, 0x1, PT ;  /* 0x000000010500780c */ /* 0x001fda0003f02070 */
[----:B------:R-:W-:Y:S05]  /*5990*/  @!P0 BRA `(.L_x_1487) ;  /* 0xffffffb000008947 */ /* 0x000fea000383ffff */
[----:B------:R-:W-:Y:S05]  /*59a0*/  BRA `(.L_x_1485) ;  /* 0x0000003000007947 */ /* 0x000fea0003800000 */
.L_x_1486:
[----:B------:R-:W2:Y:S02]  /*59b0*/  LD.E R0, [R2.64] ;  /* 0x0000000602007980 */ /* 0x000ea4000c101900 */
[----:B--2---:R-:W-:-:S05]  /*59c0*/  IMAD.IADD R5, R18, 0x1, R0 ;  /* 0x0000000112057824 */ /* 0x004fca00078e0200 */
[----:B------:R0:W-:Y:S02]  /*59d0*/  ST.E [R2.64], R5 ;  /* 0x0000000502007985 */ /* 0x0001e4000c101906 */
.L_x_1485:
[----:B------:R-:W-:Y:S05]  /*59e0*/  BSYNC B0 ;  /* 0x0000000000007941 */ /* 0x000fea0003800000 */
.L_x_1484:
[----:B------:R-:W2:Y:S02]  /*59f0*/  ATOM.E.ADD.F16x2.RN.STRONG.GPU P0, RZ, [R2.64+0x4], R17 ;  /* 0x0000041102ff798a */ /* 0x000ea4000810e9c6 */
[----:B--2---:R-:W-:Y:S05]  /*5a00*/  @P0 EXIT ;  /* 0x000000000000094d */ /* 0x004fea0003800000 */
[----:B------:R-:W1:Y:S02]  /*5a10*/  QSPC.E.S P0, RZ, [R2+0x4] ;  /* 0x0000040002ff73aa */ /* 0x000e640000000500 */
[----:B-1----:R-:W-:Y:S05]  /*5a20*/  @!P0 BRA `(.L_x_1488) ;  /* 0x0000008000008947 */ /* 0x002fea0003800000 */
[----:B0-----:R-:W-:-:S04]  /*5a30*/  IADD3 R2, R2, 0x4, RZ ;  /* 0x0000000402027810 */ /* 0x001fc80007ffe0ff */
[----:B------:R-:W-:-:S05]  /*5a40*/  LOP3.LUT R2, R2, 0xffffff, RZ, 0xc0, !PT ;  /* 0x00ffffff02027812 */ /* 0x000fca00078ec0ff */
.L_x_1489:
[----:B------:R-:W0:Y:S02]  /*5a50*/  LDS R4, [R2] ;  /* 0x0000000002047984 */ /* 0x000e240000000800 */
[----:B0-----:R-:W-:-:S10]  /*5a60*/  HFMA2.MMA R5, R4, 1, 1, R17 ;  /* 0x3c003c0004057835 */ /* 0x001fd40000000011 */
[----:B------:R-:W0:Y:S02]  /*5a70*/  ATOMS.CAST.SPIN R5, [R2], R4, R5 ;  /* 0x000000040205738d */ /* 0x000e240001800005 */
[----:B0-----:R-:W-:-:S13]  /*5a80*/  ISETP.EQ.U32.AND P0, PT, R5, 0x1, PT ;  /* 0x000000010500780c */ /* 0x001fda0003f02070 */
[----:B------:R-:W-:Y:S05]  /*5a90*/  @!P0 BRA `(.L_x_1489) ;  /* 0xffffffb000008947 */ /* 0x000fea000383ffff */
[----:B------:R-:W-:Y:S05]  /*5aa0*/  EXIT ;  /* 0x000000000000794d */ /* 0x000fea0003800000 */
.L_x_1488:
[----:B------:R-:W2:Y:S02]  /*5ab0*/  LD.E R0, [R2.64+0x4] ;  /* 0x0000040602007980 */ /* 0x000ea4000c101900 */
[----:B0-2---:R-:W-:-:S05]  /*5ac0*/  IMAD.IADD R5, R17, 0x1, R0 ;  /* 0x0000000111057824 */ /* 0x005fca00078e0200 */
[----:B------:R-:W-:Y:S01]  /*5ad0*/  ST.E [R2.64+0x4], R5 ;  /* 0x0000040502007985 */ /* 0x000fe2000c101906 */
[----:B------:R-:W-:Y:S05]  /*5ae0*/  EXIT ;  /* 0x000000000000794d */ /* 0x000fea0003800000 */
.L_x_1490:
        /* <DEDUP_REMOVED lines=9> */
.L_x_2840:


//--------------------- .text._Z23gemm_half_q_half_kernelILi3ELi16ELb0ELb0ELi32EEvPK6__halfPKjS4_S2_PS0_iiiiPKtS7_iiiiiibS2_i --------------------------
	.section	.text._Z23gemm_half_q_half_kernelILi3ELi16ELb0ELb0ELi32EEvPK6__halfPKjS4_S2_PS0_iiiiPKtS7_iiiiiibS2_i,"ax",@progbits
	.sectioninfo	@"SHI_REGISTERS=100"
	.align	128
        .global         _Z23gemm_half_q_half_kernelILi3ELi16ELb0ELb0ELi32EEvPK6__halfPKjS4_S2_PS0_iiiiPKtS7_iiiiiibS2_i
        .type           _Z23gemm_half_q_half_kernelILi3ELi16ELb0ELb0ELi32EEvPK6__halfPKjS4_S2_PS0_iiiiPKtS7_iiiiiibS2_i,@function
        .size           _Z23gemm_half_q_half_kernelILi3ELi16ELb0ELb0ELi32EEvPK6__halfPKjS4_S2_PS0_iiiiPKtS7_iiiiiibS2_i,(.L_x_2841 - _Z23gemm_half_q_half_kernelILi3ELi16ELb0ELb0ELi32EEvPK6__halfPKjS4_S2_PS0_iiiiPKtS7_iiiiiibS2_i)
        .other          _Z23gemm_half_q_half_kernelILi3ELi16ELb0ELb0ELi32EEvPK6__halfPKjS4_S2_PS0_iiiiPKtS7_iiiiiibS2_i,@"STO_CUDA_ENTRY STV_DEFAULT"
_Z23gemm_half_q_half_kernelILi3ELi16ELb0ELb0ELi32EEvPK6__halfPKjS4_S2_PS0_iiiiPKtS7_iiiiiibS2_i:
.text._Z23gemm_half_q_half_kernelILi3ELi16ELb0ELb0ELi32EEvPK6__halfPKjS4_S2_PS0_iiiiPKtS7_iiiiiibS2_i:
        /* <DEDUP_REMOVED lines=39> */
.L_x_1495:
        /* <DEDUP_REMOVED lines=17> */
.L_x_1494:
        /* <DEDUP_REMOVED lines=17> */
.L_x_1493:
        /* <DEDUP_REMOVED lines=13> */
.L_x_1497:
        /* <DEDUP_REMOVED lines=17> */
.L_x_1496:
        /* <DEDUP_REMOVED lines=15> */
.L_x_1492:
[----:B------:R-:W-:Y:S05]  /*0760*/  BSYNC B0 ;  /* 0x0000000000007941 */ /* 0x000fea0003800000 */
.L_x_1491:
        /* <DEDUP_REMOVED lines=18> */
.L_x_1500:
        /* <DEDUP_REMOVED lines=11> */
.L_x_1499:
        /* <DEDUP_REMOVED lines=10> */
.L_x_1498:
        /* <DEDUP_REMOVED lines=59> */
.L_x_1502:
        /* <DEDUP_REMOVED lines=41> */
.L_x_1501:
        /* <DEDUP_REMOVED lines=17> */
.L_x_1505:
        /* <DEDUP_REMOVED lines=494> */
.L_x_1504:
        /* <DEDUP_REMOVED lines=8> */
.L_x_1503:
[----:B------:R-:W-:Y:S05]  /*3090*/  @!P1 EXIT ;  /* 0x000000000000994d */ /* 0x000fea0003800000 */
[----:B0-----:R-:W0:Y:S01]  /*30a0*/  S2R R3, SR_CTAID.X ;  /* 0x0000000000037919 */ /* 0x001e220000002500 */
        /* <DEDUP_REMOVED lines=14> */
.L_x_1509:
[----:B------:R-:W0:Y:S02]  /*3190*/  LDS R6, [R4] ;  /* 0x0000000004067984 */ /* 0x000e240000000800 */
[----:B0-----:R-:W-:-:S06]  /*31a0*/  HADD2 R7, R6, R38 ;  /* 0x0000002606077230 */ /* 0x001fcc0000000000 */
[----:B------:R-:W0:Y:S02]  /*31b0*/  ATOMS.CAST.SPIN R7, [R4], R6, R7 ;  /* 0x000000060407738d */ /* 0x000e240001800007 */
[----:B0-----:R-:W-:-:S13]  /*31c0*/  ISETP.EQ.U32.AND P0, PT, R7, 0x1, PT ;  /* 0x000000010700780c */ /* 0x001fda0003f02070 */
[----:B------:R-:W-:Y:S05]  /*31d0*/  @!P0 BRA `(.L_x_1509) ;  /* 0xffffffb000008947 */ /* 0x000fea000383ffff */
[----:B------:R-:W-:Y:S05]  /*31e0*/  BRA `(.L_x_1507) ;  /* 0x0000003000007947 */ /* 0x000fea0003800000 */
.L_x_1508:
[----:B------:R-:W2:Y:S02]  /*31f0*/  LD.E R4, [R2.64] ;  /* 0x0000000602047980 */ /* 0x000ea4000c101900 */
[----:B--2---:R-:W-:-:S05]  /*3200*/  IMAD.IADD R5, R38, 0x1, R4 ;  /* 0x0000000126057824 */ /* 0x004fca00078e0204 */
[----:B------:R0:W-:Y:S02]  /*3210*/  ST.E [R2.64], R5 ;  /* 0x0000000502007985 */ /* 0x0001e4000c101906 */
.L_x_1507:
[----:B------:R-:W-:Y:S05]  /*3220*/  BSYNC B0 ;  /* 0x0000000000007941 */ /* 0x000fea0003800000 */
.L_x_1506:
[----:B------:R-:W2:Y:S01]  /*3230*/  ATOM.E.ADD.F16x2.RN.STRONG.GPU P0, RZ, [R2.64+0x4], R37 ;  /* 0x0000042502ff798a */ /* 0x000ea2000810e9c6 */
[----:B------:R-:W-:Y:S01]  /*3240*/  BSSY B0, `(.L_x_1510) ;  /* 0x000000f000007945 */ /* 0x000fe20003800000 */
[----:B--2---:R-:W-:Y:S05]  /*3250*/  @P0 BRA `(.L_x_1511) ;  /* 0x000000d000000947 */ /* 0x004fea0003800000 */
[----:B------:R-:W1:Y:S02]  /*3260*/  QSPC.E.S P0, RZ, [R2+0x4] ;  /* 0x0000040002ff73aa */ /* 0x000e640000000500 */
[----:B-1----:R-:W-:Y:S05]  /*3270*/  @!P0 BRA `(.L_x_1512) ;  /* 0x0000008000008947 */ /* 0x002fea0003800000 */
[----:B0-----:R-:W-:-:S04]  /*3280*/  IADD3 R2, R2, 0x4, RZ ;  /* 0x0000000402027810 */ /* 0x001fc80007ffe0ff */
[----:B------:R-:W-:-:S05]  /*3290*/  LOP3.LUT R2, R2, 0xffffff, RZ, 0xc0, !PT ;  /* 0x00ffffff02027812 */ /* 0x000fca00078ec0ff */
.L_x_1513:
[----:B------:R-:W0:Y:S02]  /*32a0*/  LDS R4, [R2] ;  /* 0x0000000002047984 */ /* 0x000e240000000800 */
[----:B0-----:R-:W-:-:S10]  /*32b0*/  HFMA2.MMA R5, R4, 1, 1, R37 ;  /* 0x3c003c0004057835 */ /* 0x001fd40000000025 */
[----:B------:R-:W0:Y:S02]  /*32c0*/  ATOMS.CAST.SPIN R5, [R2], R4, R5 ;  /* 0x000000040205738d */ /* 0x000e240001800005 */
[----:B0-----:R-:W-:-:S13]  /*32d0*/  ISETP.EQ.U32.AND P0, PT, R5, 0x1, PT ;  /* 0x000000010500780c */ /* 0x001fda0003f02070 */
[----:B------:R-:W-:Y:S05]  /*32e0*/  @!P0 BRA `(.L_x_1513) ;  /* 0xffffffb000008947 */ /* 0x000fea000383ffff */
[----:B------:R-:W-:Y:S05]  /*32f0*/  BRA `(.L_x_1511) ;  /* 0x0000003000007947 */ /* 0x000fea0003800000 */
.L_x_1512:
[----:B------:R-:W2:Y:S02]  /*3300*/  LD.E R4, [R2.64+0x4] ;  /* 0x0000040602047980 */ /* 0x000ea4000c101900 */
[----:B0-2---:R-:W-:-:S05]  /*3310*/  IMAD.IADD R5, R37, 0x1, R4 ;  /* 0x0000000125057824 */ /* 0x005fca00078e0204 */
[----:B------:R0:W-:Y:S02]  /*3320*/  ST.E [R2.64+0x4], R5 ;  /* 0x0000040502007985 */ /* 0x0001e4000c101906 */
.L_x_1511:
[----:B------:R-:W-:Y:S05]  /*3330*/  BSYNC B0 ;  /* 0x0000000000007941 */ /* 0x000fea0003800000 */
.L_x_1510:
        /* <DEDUP_REMOVED lines=10> */
.L_x_1517:
[----:B------:R-:W0:Y:S02]  /*33e0*/  LDS R6, [R4] ;  /* 0x0000000004067984 */ /* 0x000e240000000800 */
[----:B0-----:R-:W-:-:S06]  /*33f0*/  HADD2 R7, R6, R36 ;  /* 0x0000002406077230 */ /* 0x001fcc0000000000 */
[----:B------:R-:W0:Y:S02]  /*3400*/  ATOMS.CAST.SPIN R7, [R4], R6, R7 ;  /* 0x000000060407738d */ /* 0x000e240001800007 */
[----:B0-----:R-:W-:-:S13]  /*3410*/  ISETP.EQ.U32.AND P0, PT, R7, 0x1, PT ;  /* 0x000000010700780c */ /* 0x001fda0003f02070 */
[----:B------:R-:W-:Y:S05]  /*3420*/  @!P0 BRA `(.L_x_1517) ;  /* 0xffffffb000008947 */ /* 0x000fea000383ffff */
[----:B------:R-:W-:Y:S05]  /*3430*/  BRA `(.L_x_1515) ;  /* 0x0000003000007947 */ /* 0x000fea0003800000 */
.L_x_1516:
[----:B------:R-:W2:Y:S02]  /*3440*/  LD.E R4, [R2.64] ;  /* 0x0000000602047980 */ /* 0x000ea4000c101900 */
[----:B--2---:R-:W-:-:S05]  /*3450*/  IMAD.IADD R5, R36, 0x1, R4 ;  /* 0x0000000124057824 */ /* 0x004fca00078e0204 */
[----:B------:R0:W-:Y:S02]  /*3460*/  ST.E [R2.64], R5 ;  /* 0x0000000502007985 */ /* 0x0001e4000c101906 */
.L_x_1515:
[----:B------:R-:W-:Y:S05]  /*3470*/  BSYNC B0 ;  /* 0x0000000000007941 */ /* 0x000fea0003800000 */
.L_x_1514:
[----:B------:R-:W2:Y:S01]  /*3480*/  ATOM.E.ADD.F16x2.RN.STRONG.GPU P0, RZ, [R2.64+0x4], R19 ;  /* 0x0000041302ff798a */ /* 0x000ea2000810e9c6 */
[----:B------:R-:W-:Y:S01]  /*3490*/  BSSY B0, `(.L_x_1518) ;  /* 0x000000f000007945 */ /* 0x000fe20003800000 */
[----:B--2---:R-:W-:Y:S05]  /*34a0*/  @P0 BRA `(.L_x_1519) ;  /* 0x000000d000000947 */ /* 0x004fea0003800000 */
[----:B------:R-:W1:Y:S02]  /*34b0*/  QSPC.E.S P0, RZ, [R2+0x4] ;  /* 0x0000040002ff73aa */ /* 0x000e640000000500 */
[----:B-1----:R-:W-:Y:S05]  /*34c0*/  @!P0 BRA `(.L_x_1520) ;  /* 0x0000008000008947 */ /* 0x002fea0003800000 */
[----:B0-----:R-:W-:-:S04]  /*34d0*/  IADD3 R2, R2, 0x4, RZ ;  /* 0x0000000402027810 */ /* 0x001fc80007ffe0ff */
[----:B------:R-:W-:-:S05]  /*34e0*/  LOP3.LUT R2, R2, 0xffffff, RZ, 0xc0, !PT ;  /* 0x00ffffff02027812 */ /* 0x000fca00078ec0ff */
.L_x_1521:
[----:B------:R-:W0:Y:S02]  /*34f0*/  LDS R4, [R2] ;  /* 0x0000000002047984 */ /* 0x000e240000000800 */
[----:B0-----:R-:W-:-:S10]  /*3500*/  HFMA2.MMA R5, R4, 1, 1, R19 ;  /* 0x3c003c0004057835 */ /* 0x001fd40000000013 */
[----:B------:R-:W0:Y:S02]  /*3510*/  ATOMS.CAST.SPIN R5, [R2], R4, R5 ;  /* 0x000000040205738d */ /* 0x000e240001800005 */
[----:B0-----:R-:W-:-:S13]  /*3520*/  ISETP.EQ.U32.AND P0, PT, R5, 0x1, PT ;  /* 0x000000010500780c */ /* 0x001fda0003f02070 */
[----:B------:R-:W-:Y:S05]  /*3530*/  @!P0 BRA `(.L_x_1521) ;  /* 0xffffffb000008947 */ /* 0x000fea000383ffff */
[----:B------:R-:W-:Y:S05]  /*3540*/  BRA `(.L_x_1519) ;  /* 0x0000003000007947 */ /* 0x000fea0003800000 */
.L_x_1520:
[----:B------:R-:W2:Y:S02]  /*3550*/  LD.E R4, [R2.64+0x4] ;  /* 0x0000040602047980 */ /* 0x000ea4000c101900 */
[----:B0-2---:R-:W-:-:S05]  /*3560*/  IMAD.IADD R5, R19, 0x1, R4 ;  /* 0x0000000113057824 */ /* 0x005fca00078e0204 */
[----:B------:R0:W-:Y:S02]  /*3570*/  ST.E [R2.64+0x4], R5 ;  /* 0x0000040502007985 */ /* 0x0001e4000c101906 */
.L_x_1519:
[----:B------:R-:W-:Y:S05]  /*3580*/  BSYNC B0 ;  /* 0x0000000000007941 */ /* 0x000fea0003800000 */
.L_x_1518:
        /* <DEDUP_REMOVED lines=10> */
.L_x_1525:
[----:B------:R-:W0:Y:S02]  /*3630*/  LDS R4, [R0] ;  /* 0x0000000000047984 */ /* 0x000e240000000800 */
[----:B0-----:R-:W-:-:S06]  /*3640*/  HADD2 R5, R4, R18 ;  /* 0x0000001204057230 */ /* 0x001fcc0000000000 */
[----:B------:R-:W0:Y:S02]  /*3650*/  ATOMS.CAST.SPIN R5, [R0], R4, R5 ;  /* 0x000000040005738d */ /* 0x000e240001800005 */
[----:B0-----:R-:W-:-:S13]  /*3660*/  ISETP.EQ.U32.AND P0, PT, R5, 0x1, PT ;  /* 0x000000010500780c */ /* 0x001fda0003f02070 */
[----:B------:R-:W-:Y:S05]  /*3670*/  @!P0 BRA `(.L_x_1525) ;  /* 0xffffffb000008947 */ /* 0x000fea000383ffff */
[----:B------:R-:W-:Y:S05]  /*3680*/  BRA `(.L_x_1523) ;  /* 0x0000003000007947 */ /* 0x000fea0003800000 */
.L_x_1524:
[----:B------:R-:W2:Y:S02]  /*3690*/  LD.E R0, [R2.64] ;  /* 0x0000000602007980 */ /* 0x000ea4000c101900 */
[----:B--2---:R-:W-:-:S05]  /*36a0*/  IMAD.IADD R5, R18, 0x1, R0 ;  /* 0x0000000112057824 */ /* 0x004fca00078e0200 */
[----:B------:R0:W-:Y:S02]  /*36b0*/  ST.E [R2.64], R5 ;  /* 0x0000000502007985 */ /* 0x0001e4000c101906 */
.L_x_1523:
[----:B------:R-:W-:Y:S05]  /*36c0*/  BSYNC B0 ;  /* 0x0000000000007941 */ /* 0x000fea0003800000 */
.L_x_1522:
[----:B------:R-:W2:Y:S02]  /*36d0*/  ATOM.E.ADD.F16x2.RN.STRONG.GPU P0, RZ, [R2.64+0x4], R17 ;  /* 0x0000041102ff798a */ /* 0x000ea4000810e9c6 */
[----:B--2---:R-:W-:Y:S05]  /*36e0*/  @P0 EXIT ;  /* 0x000000000000094d */ /* 0x004fea0003800000 */
[----:B------:R-:W1:Y:S02]  /*36f0*/  QSPC.E.S P0, RZ, [R2+0x4] ;  /* 0x0000040002ff73aa */ /* 0x000e640000000500 */
[----:B-1----:R-:W-:Y:S05]  /*3700*/  @!P0 BRA `(.L_x_1526) ;  /* 0x0000008000008947 */ /* 0x002fea0003800000 */
[----:B0-----:R-:W-:-:S04]  /*3710*/  IADD3 R2, R2, 0x4, RZ ;  /* 0x0000000402027810 */ /* 0x001fc80007ffe0ff */
[----:B------:R-:W-:-:S05]  /*3720*/  LOP3.LUT R2, R2, 0xffffff, RZ, 0xc0, !PT ;  /* 0x00ffffff02027812 */ /* 0x000fca00078ec0ff */
.L_x_1527:
[----:B------:R-:W0:Y:S02]  /*3730*/  LDS R4, [R2] ;  /* 0x0000000002047984 */ /* 0x000e240000000800 */
[----:B0-----:R-:W-:-:S10]  /*3740*/  HFMA2.MMA R5, R4, 1, 1, R17 ;  /* 0x3c003c0004057835 */ /* 0x001fd40000000011 */
[----:B------:R-:W0:Y:S02]  /*3750*/  ATOMS.CAST.SPIN R5, [R2], R4, R5 ;  /* 0x000000040205738d */ /* 0x000e240001800005 */
[----:B0-----:R-:W-:-:S13]  /*3760*/  ISETP.EQ.U32.AND P0, PT, R5, 0x1, PT ;  /* 0x000000010500780c */ /* 0x001fda0003f02070 */
[----:B------:R-:W-:Y:S05]  /*3770*/  @!P0 BRA `(.L_x_1527) ;  /* 0xffffffb000008947 */ /* 0x000fea000383ffff */
[----:B------:R-:W-:Y:S05]  /*3780*/  EXIT ;  /* 0x000000000000794d */ /* 0x000fea0003800000 */
.L_x_1526:
[----:B------:R-:W2:Y:S02]  /*3790*/  LD.E R0, [R2.64+0x4] ;  /* 0x0000040602007980 */ /* 0x000ea4000c101900 */
[----:B0-2---:R-:W-:-:S05]  /*37a0*/  IMAD.IADD R5, R17, 0x1, R0 ;  /* 0x0000000111057824 */ /* 0x005fca00078e0200 */
[----:B------:R-:W-:Y:S01]  /*37b0*/  ST.E [R2.64+0x4], R5 ;  /* 0x0000040502007985 */ /* 0x000fe2000c101906 */
[----:B------:R-:W-:Y:S05]  /*37c0*/  EXIT ;  /* 0x000000000000794d */ /* 0x000fea0003800000 */
.L_x_1528:
        /* <DEDUP_REMOVED lines=11> */
.L_x_2841:


//--------------------- .text._Z23gemm_half_q_half_kernelILi3ELi24ELb0ELb0ELi32EEvPK6__halfPKjS4_S2_PS0_iiiiPKtS7_iiiiiibS2_i --------------------------
	.section	.text._Z23gemm_half_q_half_kernelILi3ELi24ELb0ELb0ELi32EEvPK6__halfPKjS4_S2_PS0_iiiiPKtS7_iiiiiibS2_i,"ax",@progbits
	.sectioninfo	@"SHI_REGISTERS=102"
	.align	128
        .global         _Z23gemm_half_q_half_kernelILi3ELi24ELb0ELb0ELi32EEvPK6__halfPKjS4_S2_PS0_iiiiPKtS7_iiiiiibS2_i
        .type           _Z23gemm_half_q_half_kernelILi3ELi24ELb0ELb0ELi32EEvPK6__halfPKjS4_S2_PS0_iiiiPKtS7_iiiiiibS2_i,@function
        .size           _Z23gemm_half_q_half_kernelILi3ELi24ELb0ELb0ELi32EEvPK6__halfPKjS4_S2_PS0_iiiiPKtS7_iiiiiibS2_i,(.L_x_2842 - _Z23gemm_half_q_half_kernelILi3ELi24ELb0ELb0ELi32EEvPK6__halfPKjS4_S2_PS0_iiiiPKtS7_iiiiiibS2_i)
        .other          _Z23gemm_half_q_half_kernelILi3ELi24ELb0ELb0ELi32EEvPK6__halfPKjS4_S2_PS0_iiiiPKtS7_iiiiiibS2_i,@"STO_CUDA_ENTRY STV_DEFAULT"
_Z23gemm_half_q_half_kernelILi3ELi24ELb0ELb0ELi32EEvPK6__halfPKjS4_S2_PS0_iiiiPKtS7_iiiiiibS2_i:
.text._Z23gemm_half_q_half_kernelILi3ELi24ELb0ELb0ELi32EEvPK6__halfPKjS4_S2_PS0_iiiiPKtS7_iiiiiibS2_i:
        /* <DEDUP_REMOVED lines=39> */
.L_x_1533:
        /* <DEDUP_REMOVED lines=17> */
.L_x_1532:
        /* <DEDUP_REMOVED lines=17> */
.L_x_1531:
        /* <DEDUP_REMOVED lines=13> */
.L_x_1535:
        /* <DEDUP_REMOVED lines=17> */
.L_x_1534:
        /* <DEDUP_REMOVED lines=15> */
.L_x_1530:
[----:B------:R-:W-:Y:S05]  /*0760*/  BSYNC B0 ;  /* 0x0000000000007941 */ /* 0x000fea0003800000 */
.L_x_1529:
        /* <DEDUP_REMOVED lines=18> */
.L_x_1538:
        /* <DEDUP_REMOVED lines=11> */
.L_x_1537:
        /* <DEDUP_REMOVED lines=10> */
.L_x_1536:
[----:B------:R-:W-:Y:S01]  /*09e0*/  BAR.SYNC.DEFER_BLOCKING 0x0 ;  /* 0x0000000000007b1d */ /* 0x000fe20000010000 */
[C---:B------:R-:W-:Y:S02]  /*09f0*/  ISETP.GT.AND P0, PT, R44.reuse, c[0x0][0x1a8], PT ;  /* 0x00006a002c007a0c */ /* 0x040fe40003f04270 */
[C---:B------:R-:W-:Y:S02]  /*0a00*/  ISETP.GT.AND P3, PT, R44.reuse, c[0x0][0x1b0], PT ;  /* 0x00006c002c007a0c */ /* 0x040fe40003f64270 */
[C---:B------:R-:W-:Y:S02]  /*0a10*/  ISETP.GT.AND P2, PT, R44.reuse, c[0x0][0x1ac], PT ;  /* 0x00006b002c007a0c */ /* 0x040fe40003f44270 */
[C---:B01----:R-:W-:Y:S02]  /*0a20*/  IMNMX R3, R44.reuse, c[0x0][0x1a8], PT ;  /* 0x00006a002c037a17 */ /* 0x043fe40003800200 */
        /* <DEDUP_REMOVED lines=59> */
.L_x_1540:
        /* <DEDUP_REMOVED lines=41> */
.L_x_1539:
[----:B------:R-:W-:Y:S01]  /*1070*/  ISETP.GE.OR P0, PT, R44, c[0x0][0x1b0], P0 ;  /* 0x00006c002c007a0c */ /* 0x000fe20000706670 */
[----:B------:R-:W-:Y:S01]  /*1080*/  UMOV UR4, URZ ;  /* 0x0000003f00047c82 */ /* 0x000fe20008000000 */
[----:B------:R-:W-:Y:S02]  /*1090*/  LEA.HI.X R29, R29, c[0x0][0x16c], R16, 0x2, P3 ;  /* 0x00005b001d1d7a11 */ /* 0x000fe400018f1410 */
[----:B------:R-:W-:-:S02]  /*10a0*/  PRMT R37, RZ, 0x5410, RZ ;  /* 0x00005410ff257816 */ /* 0x000fc400000000ff */
[----:B------:R-:W-:Y:S02]  /*10b0*/  PRMT R36, RZ, 0x5410, RZ ;  /* 0x00005410ff247816 */ /* 0x000fe400000000ff */
[----:B------:R-:W-:Y:S02]  /*10c0*/  PRMT R19, RZ, 0x5410, RZ ;  /* 0x00005410ff137816 */ /* 0x000fe400000000ff */
[----:B------:R-:W-:Y:S02]  /*10d0*/  PRMT R18, RZ, 0x5410, RZ ;  /* 0x00005410ff127816 */ /* 0x000fe400000000ff */
[----:B------:R-:W-:Y:S02]  /*10e0*/  PRMT R17, RZ, 0x5410, RZ ;  /* 0x00005410ff117816 */ /* 0x000fe400000000ff */
[----:B------:R-:W-:Y:S01]  /*10f0*/  PRMT R16, RZ, 0x5410, RZ ;  /* 0x00005410ff107816 */ /* 0x000fe200000000ff */
[----:B------:R-:W-:Y:S05]  /*1100*/  @P0 BRA `(.L_x_1541) ;  /* 0x00001f8000000947 */ /* 0x000fea0003800000 */
[----:B------:R-:W-:Y:S01]  /*1110*/  PRMT R37, RZ, 0x7610, R37 ;  /* 0x00007610ff257816 */ /* 0x000fe20000000025 */
[----:B------:R-:W-:-:S02]  /*1120*/  UMOV UR4, URZ ;  /* 0x0000003f00047c82 */ /* 0x000fc40008000000 */
.L_x_1543:
[----:B------:R-:W-:-:S04]  /*1130*/  IMAD.MOV.U32 R15, RZ, RZ, 0x4 ;  /* 0x00000004ff0f7424 */ /* 0x000fc800078e00ff */
        /* <DEDUP_REMOVED lines=30> */
[----:B------:R-:W-:Y:S02]  /*1320*/  SHF.R.U32.HI R33, RZ, 0xd, R4 ;  /* 0x0000000dff217819 */ /* 0x000fe40000011604 */
[----:B------:R-:W-:-:S02]  /*1330*/  LOP3.LUT R34, R34, 0x10001, RZ, 0xc0, !PT ;  /* 0x0001000122227812 */ /* 0x000fc400078ec0ff */
[----:B------:R-:W-:Y:S02]  /*1340*/  LOP3.LUT R32, R32, 0x20002, R31, 0xf8, !PT ;  /* 0x0002000220207812 */ /* 0x000fe400078ef81f */
[----:B------:R-:W-:Y:S02]  /*1350*/  LOP3.LUT R34, R34, 0x20002, R35, 0xf8, !PT ;  /* 0x0002000222227812 */ /* 0x000fe400078ef823 */
[----:B------:R-:W-:Y:S02]  /*1360*/  LOP3.LUT R32, R32, 0x40004, R33, 0xf8, !PT ;  /* 0x0004000420207812 */ /* 0x000fe400078ef821 */
[----:B------:R-:W-:Y:S02]  /*1370*/  SHF.R.U32.HI R49, RZ, 0xd, R5 ;  /* 0x0000000dff317819 */ /* 0x000fe40000011605 */
[----:B------:R-:W-:Y:S02]  /*1380*/  SHF.R.U32.HI R91, RZ, 0xc, R24 ;  /* 0x0000000cff5b7819 */ /* 0x000fe40000011618 */
[----:B------:R-:W-:-:S02]  /*1390*/  LOP3.LUT R49, R34, 0x40004, R49, 0xf8, !PT ;  /* 0x0004000422317812 */ /* 0x000fc400078ef831 */
[----:B------:R-:W-:Y:S02]  /*13a0*/  LOP3.LUT R91, R32, 0x80008, R91, 0xf8, !PT ;  /* 0x00080008205b7812 */ /* 0x000fe400078ef85b */
[----:B------:R-:W0:Y:S01]  /*13b0*/  LDS.128 R32, [UR4] ;  /* 0x00000004ff207984 */ /* 0x000e220008000c00 */
[----:B------:R-:W-:Y:S02]  /*13c0*/  SHF.R.U32.HI R69, RZ, 0xe, R11 ;  /* 0x0000000eff457819 */ /* 0x000fe4000001160b */
[----:B------:R-:W-:Y:S02]  /*13d0*/  LOP3.LUT R66, R66, 0x10001, RZ, 0xc0, !PT ;  /* 0x0001000142427812 */ /* 0x000fe400078ec0ff */
[----:B------:R-:W-:Y:S02]  /*13e0*/  SHF.R.U32.HI R68, RZ, 0xd, R7 ;  /* 0x0000000dff447819 */ /* 0x000fe40000011607 */
[----:B------:R-:W-:Y:S02]  /*13f0*/  LOP3.LUT R69, R66, 0x20002, R69, 0xf8, !PT ;  /* 0x0002000242457812 */ /* 0x000fe400078ef845 */
[----:B------:R-:W-:-:S02]  /*1400*/  LOP3.LUT R60, R8, 0x1f001f, RZ, 0xc0, !PT ;  /* 0x001f001f083c7812 */ /* 0x000fc400078ec0ff */
[----:B------:R-:W-:Y:S02]  /*1410*/  LOP3.LUT R14, R8, 0x3e003e0, RZ, 0xc0, !PT ;  /* 0x03e003e0080e7812 */ /* 0x000fe400078ec0ff */
[----:B------:R-:W-:Y:S02]  /*1420*/  SHF.R.U32.HI R52, RZ, 0xa, R8 ;  /* 0x0000000aff347819 */ /* 0x000fe40000011608 */
        /* <DEDUP_REMOVED lines=29> */
[----:B------:R-:W-:Y:S02]  /*1600*/  LOP3.LUT R86, R69, 0x80008, R86, 0xf8, !PT ;  /* 0x0008000845567812 */ /* 0x000fe400078ef856 */
[----:B------:R-:W-:Y:S02]  /*1610*/  LOP3.LUT R7, R3, 0x64006400, RZ, 0xfc, !PT ;  /* 0x6400640003077812 */ /* 0x000fe400078efcff */
[----:B------:R-:W-:Y:S02]  /*1620*/  SHF.R.U32.HI R90, RZ, 0xc, R25 ;  /* 0x0000000cff5a7819 */ /* 0x000fe40000011619 */
[----:B------:R-:W-:Y:S01]  /*1630*/  LOP3.LUT R73, R50, 0x64006400, RZ, 0xfc, !PT ;  /* 0x6400640032497812 */ /* 0x000fe200078efcff */
[----:B------:R-:W-:Y:S01]  /*1640*/  HFMA2 R68, R7, R0.H0_H0, -48, -48 ;  /* 0xd200d20007447431 */ /* 0x000fe20000040000 */
[----:B------:R-:W-:-:S02]  /*1650*/  LOP3.LUT R51, R51, 0x40004, R64, 0xf8, !PT ;  /* 0x0004000433337812 */ /* 0x000fc400078ef840 */
[----:B------:R-:W-:Y:S01]  /*1660*/  LOP3.LUT R77, R9, 0x64006400, RZ, 0xfc, !PT ;  /* 0x64006400094d7812 */ /* 0x000fe200078efcff */
[----:B------:R-:W-:Y:S01]  /*1670*/  HFMA2 R7, R73, R0.H0_H0, -48, -48 ;  /* 0xd200d20049077431 */ /* 0x000fe20000040000 */
[----:B------:R-:W-:Y:S02]  /*1680*/  LOP3.LUT R31, R31, 0x64006400, RZ, 0xfc, !PT ;  /* 0x640064001f1f7812 */ /* 0x000fe400078efcff */
[----:B------:R-:W-:Y:S02]  /*1690*/  SHF.R.U32.HI R88, RZ, 0xc, R26 ;  /* 0x0000000cff587819 */ /* 0x000fe4000001161a */
[----:B------:R-:W-:Y:S02]  /*16a0*/  LOP3.LUT R64, R26, 0x3e003e0, RZ, 0xc0, !PT ;  /* 0x03e003e01a407812 */ /* 0x000fe400078ec0ff */
[----:B------:R-:W-:Y:S02]  /*16b0*/  LOP3.LUT R75, R2, 0x64006400, RZ, 0xfc, !PT ;  /* 0x64006400024b7812 */ /* 0x000fe400078efcff */
[----:B------:R-:W-:-:S02]  /*16c0*/  LOP3.LUT R9, R4, 0x64006400, RZ, 0xfc, !PT ;  /* 0x6400640004097812 */ /* 0x000fc400078efcff */
[----:B------:R-:W-:Y:S02]  /*16d0*/  LOP3.LUT R66, R27, 0x3e003e0, RZ, 0xc0, !PT ;  /* 0x03e003e01b427812 */ /* 0x000fe400078ec0ff */
[----:B------:R-:W-:Y:S02]  /*16e0*/  LOP3.LUT R90, R49, 0x80008, R90, 0xf8, !PT ;  /* 0x00080008315a7812 */ /* 0x000fe400078ef85a */
[----:B------:R-:W-:Y:S02]  /*16f0*/  LOP3.LUT R83, R13, 0x64006400, RZ, 0xfc, !PT ;  /* 0x640064000d537812 */ /* 0x000fe400078efcff */
[----:B------:R-:W-:Y:S02]  /*1700*/  LOP3.LUT R49, R12, 0x64006400, RZ, 0xfc, !PT ;  /* 0x640064000c317812 */ /* 0x000fe400078efcff */
[----:B------:R-:W-:Y:S01]  /*1710*/  LOP3.LUT R13, R8, 0x64006400, RZ, 0xfc, !PT ;  /* 0x64006400080d7812 */ /* 0x000fe200078efcff */
[-C--:B------:R-:W-:Y:S01]  /*1720*/  HFMA2 R8, R31, R0.reuse.H0_H0, -48, -48 ;  /* 0xd200d2001f087431 */ /* 0x080fe20000040000 */
[----:B------:R-:W-:Y:S01]  /*1730*/  LOP3.LUT R11, R11, 0x64006400, RZ, 0xfc, !PT ;  /* 0x640064000b0b7812 */ /* 0x000fe200078efcff */
[----:B------:R-:W-:Y:S01]  /*1740*/  HFMA2 R50, R83, R0.H0_H0, -48, -48 ;  /* 0xd200d20053327431 */ /* 0x000fe20000040000 */
[----:B------:R-:W-:-:S02]  /*1750*/  LOP3.LUT R88, R51, 0x80008, R88, 0xf8, !PT ;  /* 0x0008000833587812 */ /* 0x000fc400078ef858 */
        /* <DEDUP_REMOVED lines=28> */
[----:B------:R-:W-:Y:S01]  /*1920*/  LOP3.LUT R54, R54, 0x64006400, RZ, 0xfc, !PT ;  /* 0x6400640036367812 */ /* 0x000fe200078efcff */
[----:B0-----:R-:W-:Y:S01]  /*1930*/  HFMA2.MMA R76, R77, R32, RZ ;  /* 0x000000204d4c7235 */ /* 0x001fe200000000ff */
[----:B------:R-:W-:Y:S02]  /*1940*/  LOP3.LUT R52, R52, 0x64006400, RZ, 0xfc, !PT ;  /* 0x6400640034347812 */ /* 0x000fe400078efcff */
[----:B------:R-:W-:Y:S02]  /*1950*/  LOP3.LUT R57, R57, 0x64006400, RZ, 0xfc, !PT ;  /* 0x6400640039397812 */ /* 0x000fe400078efcff */
[----:B------:R-:W-:Y:S01]  /*1960*/  LOP3.LUT R59, R59, 0x64006400, RZ, 0xfc, !PT ;  /* 0x640064003b3b7812 */ /* 0x000fe200078efcff */
[----:B------:R-:W-:Y:S01]  /*1970*/  HFMA2.MMA R76, R68, R33, R76 ;  /* 0x00000021444c7235 */ /* 0x000fe2000000004c */
[----:B------:R-:W-:-:S02]  /*1980*/  LOP3.LUT R67, R67, 0x1f001f, RZ, 0xc0, !PT ;  /* 0x001f001f43437812 */ /* 0x000fc400078ec0ff */
[----:B------:R-:W-:Y:S02]  /*1990*/  LOP3.LUT R63, R63, 0x1f001f, RZ, 0xc0, !PT ;  /* 0x001f001f3f3f7812 */ /* 0x000fe400078ec0ff */
[----:B------:R-:W-:Y:S02]  /*19a0*/  LOP3.LUT R71, R71, 0x1f001f, RZ, 0xc0, !PT ;  /* 0x001f001f47477812 */ /* 0x000fe400078ec0ff */
[----:B------:R-:W-:Y:S02]  /*19b0*/  LOP3.LUT R67, R67, 0x64006400, RZ, 0xfc, !PT ;  /* 0x6400640043437812 */ /* 0x000fe400078efcff */
[----:B------:R-:W-:Y:S02]  /*19c0*/  LOP3.LUT R63, R63, 0x64006400, RZ, 0xfc, !PT ;  /* 0x640064003f3f7812 */ /* 0x000fe400078efcff */
[----:B------:R-:W-:Y:S01]  /*19d0*/  LOP3.LUT R82, R71, 0x64006400, RZ, 0xfc, !PT ;  /* 0x6400640047527812 */ /* 0x000fe200078efcff */
[----:B------:R-:W-:Y:S01]  /*19e0*/  HADD2 R71, R67, -1040, -1040 ;  /* 0xe410e41043477430 */ /* 0x000fe20000000000 */
        /* <DEDUP_REMOVED lines=19> */
[----:B------:R-:W0:Y:S01]  /*1b20*/  LDS.128 R28, [UR4+0x10] ;  /* 0x00001004ff1c7984 */ /* 0x000e220008000c00 */
[----:B------:R-:W-:-:S02]  /*1b30*/  HADD2 R73, R73, -1040, -1040 ;  /* 0xe410e41049497430 */ /* 0x000fc40000000000 */
[----:B------:R-:W-:Y:S02]  /*1b40*/  HADD2 R65, R75, -1040, -1040 ;  /* 0xe410e4104b417430 */ /* 0x000fe40000000000 */
[----:B------:R-:W-:Y:S01]  /*1b50*/  HFMA2.MMA R78, R69, R32, RZ ;  /* 0x00000020454e7235 */ /* 0x000fe200000000ff */
[-C--:B------:R-:W-:Y:S02]  /*1b60*/  HFMA2 R75, R73, R32.reuse, RZ.H0_H0 ;  /* 0x00000020494b7231 */ /* 0x080fe400000400ff */
[----:B------:R-:W-:Y:S02]  /*1b70*/  HFMA2 R79, R65, R32, RZ.H0_H0 ;  /* 0x00000020414f7231 */ /* 0x000fe400000400ff */
        /* <DEDUP_REMOVED lines=18> */
[----:B------:R-:W-:-:S02]  /*1ca0*/  HADD2 R48, R48, -1040, -1040 ;  /* 0xe410e41030307430 */ /* 0x000fc40000000000 */
[-C--:B------:R-:W-:Y:S02]  /*1cb0*/  HFMA2 R32, R79, R34.reuse, R32 ;  /* 0x000000224f207231 */ /* 0x080fe40000000020 */
[----:B------:R-:W-:Y:S01]  /*1cc0*/  HFMA2 R33, R47, R34, R33 ;  /* 0x000000222f217231 */ /* 0x000fe20000000021 */
[-C--:B------:R-:W-:Y:S01]  /*1cd0*/  HFMA2.MMA R75, R62, R35.reuse, R76 ;  /* 0x000000233e4b7235 */ /* 0x080fe2000000004c */
[----:B------:R-:W-:Y:S01]  /*1ce0*/  HADD2 R60, R60, -1040, -1040 ;  /* 0xe410e4103c3c7430 */ /* 0x000fe20000000000 */
[----:B------:R-:W-:Y:S01]  /*1cf0*/  LOP3.LUT R76, R55, 0x1f001f, RZ, 0xc0, !PT ;  /* 0x001f001f374c7812 */ /* 0x000fe200078ec0ff */
[----:B------:R-:W-:Y:S01]  /*1d00*/  HADD2 R46, R74, -1040, -1040 ;  /* 0xe410e4104a2e7430 */ /* 0x000fe20000000000 */
[----:B------:R-:W-:Y:S01]  /*1d10*/  HFMA2.MMA R74, R48, R35, R72 ;  /* 0x00000023304a7235 */ /* 0x000fe20000000048 */
[-C--:B------:R-:W-:Y:S01]  /*1d20*/  HFMA2 R32, R60, R35.reuse, R32 ;  /* 0x000000233c207231 */ /* 0x080fe20000000020 */
[-C--:B0-----:R-:W-:Y:S01]  /*1d30*/  HFMA2.MMA R75, R51, R28.reuse, R75 ;  /* 0x0000001c334b7235 */ /* 0x081fe2000000004b */
[----:B------:R-:W-:Y:S01]  /*1d40*/  HFMA2 R33, R46, R35, R33 ;  /* 0x000000232e217231 */ /* 0x000fe20000000021 */
[----:B------:R-:W-:Y:S01]  /*1d50*/  LOP3.LUT R78, R76, 0x64006400, RZ, 0xfc, !PT ;  /* 0x640064004c4e7812 */ /* 0x000fe200078efcff */
[-C--:B------:R-:W-:Y:S01]  /*1d60*/  HFMA2 R72, R49, R28.reuse, R32 ;  /* 0x0000001c31487231 */ /* 0x080fe20000000020 */
[----:B------:R-:W-:Y:S01]  /*1d70*/  HFMA2.MMA R74, R14, R28, R74 ;  /* 0x0000001c0e4a7235 */ /* 0x000fe2000000004a */
[----:B------:R-:W-:Y:S01]  /*1d80*/  HFMA2 R28, R13, R28, R33 ;  /* 0x0000001c0d1c7231 */ /* 0x000fe20000000021 */
[----:B------:R-:W-:Y:S01]  /*1d90*/  LOP3.LUT R55, R58, 0x64006400, RZ, 0xfc, !PT ;  /* 0x640064003a377812 */ /* 0x000fe200078efcff */
[----:B------:R-:W0:Y:S01]  /*1da0*/  LDS.128 R32, [UR4+0x20] ;  /* 0x00002004ff207984 */ /* 0x000e220008000c00 */
[----:B------:R-:W-:Y:S01]  /*1db0*/  HADD2 R56, R54, -1040, -1040 ;  /* 0xe410e41036387430 */ /* 0x000fe20000000000 */
[----:B------:R-:W-:Y:S01]  /*1dc0*/  LOP3.LUT R76, R61, 0x64006400, RZ, 0xfc, !PT ;  /* 0x640064003d4c7812 */ /* 0x000fe200078efcff */
[----:B------:R-:W-:-:S02]  /*1dd0*/  HADD2 R58, R52, -1040, -1040 ;  /* 0xe410e410343a7430 */ /* 0x000fc40000000000 */
[----:B------:R-:W-:Y:S02]  /*1de0*/  HADD2 R54, R78, -1040, -1040 ;  /* 0xe410e4104e367430 */ /* 0x000fe40000000000 */
[----:B------:R-:W-:Y:S02]  /*1df0*/  HADD2 R61, R57, -1040, -1040 ;  /* 0xe410e410393d7430 */ /* 0x000fe40000000000 */
[-C--:B------:R-:W-:Y:S01]  /*1e00*/  HFMA2.MMA R75, R58, R29.reuse, R75 ;  /* 0x0000001d3a4b7235 */ /* 0x080fe2000000004b */
[----:B------:R-:W-:Y:S01]  /*1e10*/  HADD2 R57, R59, -1040, -1040 ;  /* 0xe410e4103b397430 */ /* 0x000fe20000000000 */
[----:B------:R-:W-:Y:S01]  /*1e20*/  HFMA2.MMA R74, R54, R29, R74 ;  /* 0x0000001d364a7235 */ /* 0x000fe2000000004a */
[----:B------:R-:W-:Y:S02]  /*1e30*/  HADD2 R52, R80, -1040, -1040 ;  /* 0xe410e41050347430 */ /* 0x000fe40000000000 */
[-C--:B------:R-:W-:Y:S02]  /*1e40*/  HFMA2 R72, R56, R29.reuse, R72 ;  /* 0x0000001d38487231 */ /* 0x080fe40000000048 */
[----:B------:R-:W-:Y:S01]  /*1e50*/  HADD2 R55, R55, -1040, -1040 ;  /* 0xe410e41037377430 */ /* 0x000fe20000000000 */
[-C--:B------:R-:W-:Y:S01]  /*1e60*/  HFMA2.MMA R74, R57, R30.reuse, R74 ;  /* 0x0000001e394a7235 */ /* 0x080fe2000000004a */
[----:B------:R-:W-:Y:S01]  /*1e70*/  HFMA2 R78, R52, R29, R28 ;  /* 0x0000001d344e7231 */ /* 0x000fe2000000001c */
        /* <DEDUP_REMOVED lines=20> */
[-C--:B0-----:R-:W-:Y:S01]  /*1fc0*/  HFMA2.MMA R28, R75, R32.reuse, R28 ;  /* 0x000000204b1c7235 */ /* 0x081fe2000000001c */
[----:B------:R-:W-:Y:S01]  /*1fd0*/  HADD2 R76, R76, -1040, -1040 ;  /* 0xe410e4104c4c7430 */ /* 0x000fe20000000000 */
[----:B------:R-:W-:Y:S01]  /*1fe0*/  HFMA2.MMA R30, R67, R32, R30 ;  /* 0x00000020431e7235 */ /* 0x000fe2000000001e */
[----:B------:R-:W-:Y:S01]  /*1ff0*/  HADD2 R72, R72, -1040, -1040 ;  /* 0xe410e41048487430 */ /* 0x000fe20000000000 */
[----:B------:R-:W-:Y:S01]  /*2000*/  LOP3.LUT R78, R74, 0x64006400, RZ, 0xfc, !PT ;  /* 0x640064004a4e7812 */ /* 0x000fe200078efcff */
[----:B------:R-:W-:Y:S01]  /*2010*/  HADD2 R74, R70, -1040, -1040 ;  /* 0xe410e410464a7430 */ /* 0x000fe20000000000 */
[----:B------:R-:W-:Y:S01]  /*2020*/  SHF.R.U32.HI R24, RZ, 0xa, R24 ;  /* 0x0000000aff187819 */ /* 0x000fe20000011618 */
[-C--:B------:R-:W-:Y:S01]  /*2030*/  HFMA2 R29, R71, R32.reuse, R29 ;  /* 0x00000020471d7231 */ /* 0x080fe2000000001d */
[-C--:B------:R-:W-:Y:S01]  /*2040*/  HFMA2.MMA R28, R76, R33.reuse, R28 ;  /* 0x000000214c1c7235 */ /* 0x080fe2000000001c */
[----:B------:R-:W-:Y:S01]  /*2050*/  HFMA2 R31, R63, R32, R31 ;  /* 0x000000203f1f7231 */ /* 0x000fe2000000001f */
[----:B------:R-:W-:Y:S01]  /*2060*/  HFMA2.MMA R30, R72, R33, R30 ;  /* 0x00000021481e7235 */ /* 0x000fe2000000001e */
[----:B------:R-:W-:Y:S01]  /*2070*/  HADD2 R70, R78, -1040, -1040 ;  /* 0xe410e4104e467430 */ /* 0x000fe20000000000 */
[----:B------:R-:W-:Y:S01]  /*2080*/  SHF.R.U32.HI R26, RZ, 0xa, R26 ;  /* 0x0000000aff1a7819 */ /* 0x000fe2000001161a */
[-C--:B------:R-:W-:Y:S01]  /*2090*/  HFMA2 R29, R74, R33.reuse, R29 ;  /* 0x000000214a1d7231 */ /* 0x080fe2000000001d */
[-C--:B------:R-:W-:Y:S01]  /*20a0*/  HFMA2.MMA R83, R8, R34.reuse, R28 ;  /* 0x0000002208537235 */ /* 0x080fe2000000001c */
[----:B------:R-:W-:Y:S01]  /*20b0*/  HFMA2 R31, R70, R33, R31 ;  /* 0x00000021461f7231 */ /* 0x000fe2000000001f */
[----:B------:R-:W-:Y:S01]  /*20c0*/  HFMA2.MMA R32, R6, R34, R30 ;  /* 0x0000002206207235 */ /* 0x000fe2000000001e */
[-C--:B------:R-:W-:Y:S01]  /*20d0*/  HFMA2 R33, R7, R34.reuse, R29 ;  /* 0x0000002207217231 */ /* 0x080fe2000000001d */
[----:B------:R-:W-:Y:S01]  /*20e0*/  SHF.R.U32.HI R25, RZ, 0xa, R25 ;  /* 0x0000000aff197819 */ /* 0x000fe20000011619 */
[----:B------:R-:W-:Y:S01]  /*20f0*/  HFMA2 R34, R5, R34, R31 ;  /* 0x0000002205227231 */ /* 0x000fe2000000001f */
[----:B------:R-:W-:Y:S01]  /*2100*/  SHF.R.U32.HI R27, RZ, 0xa, R27 ;  /* 0x0000000aff1b7819 */ /* 0x000fe2000001161b */
[----:B------:R-:W0:Y:S01]  /*2110*/  LDS.128 R28, [UR4+0x30] ;  /* 0x00003004ff1c7984 */ /* 0x000e220008000c00 */
[----:B------:R-:W-:-:S02]  /*2120*/  LOP3.LUT R24, R24, 0x1f001f, RZ, 0xc0, !PT ;  /* 0x001f001f18187812 */ /* 0x000fc400078ec0ff */
[----:B------:R-:W-:Y:S02]  /*2130*/  LOP3.LUT R26, R26, 0x1f001f, RZ, 0xc0, !PT ;  /* 0x001f001f1a1a7812 */ /* 0x000fe400078ec0ff */
        /* <DEDUP_REMOVED lines=23> */
[----:B------:R-:W-:Y:S02]  /*22b0*/  HADD2 R87, R26, -1040, -1040 ;  /* 0xe410e4101a577430 */ /* 0x000fe40000000000 */
[----:B------:R-:W-:Y:S02]  /*22c0*/  HADD2 R85, R27, -1040, -1040 ;  /* 0xe410e4101b557430 */ /* 0x000fe40000000000 */
[----:B------:R-:W-:Y:S01]  /*22d0*/  HADD2 R83, R35, -1040, -1040 ;  /* 0xe410e41023537430 */ /* 0x000fe20000000000 */
[-C--:B0-----:R-:W-:Y:S01]  /*22e0*/  HFMA2.MMA R24, R89, R28.reuse, R24 ;  /* 0x0000001c59187235 */ /* 0x081fe20000000018 */
[-C--:B------:R-:W-:Y:S01]  /*22f0*/  HFMA2 R25, R87, R28.reuse, R33 ;  /* 0x0000001c57197231 */ /* 0x080fe20000000021 */
[----:B------:R-:W-:Y:S01]  /*2300*/  SHF.R.U32.HI R33, RZ, 0xb, R21 ;  /* 0x0000000bff217819 */ /* 0x000fe20000011615 */
[----:B------:R-:W-:Y:S01]  /*2310*/  HFMA2.MMA R32, R85, R28, R32 ;  /* 0x0000001c55207235 */ /* 0x000fe20000000020 */
[----:B------:R-:W-:Y:S01]  /*2320*/  HFMA2 R34, R83, R28, R34 ;  /* 0x0000001c53227231 */ /* 0x000fe20000000022 */
[--C-:B------:R-:W-:Y:S01]  /*2330*/  SHF.R.U32.HI R28, RZ, 0xb, R20.reuse ;  /* 0x0000000bff1c7819 */ /* 0x100fe20000011614 */
[-C--:B------:R-:W-:Y:S01]  /*2340*/  HFMA2.MMA R26, R4, R29.reuse, R24 ;  /* 0x0000001d041a7235 */ /* 0x080fe20000000018 */
[----:B------:R-:W-:Y:S01]  /*2350*/  SHF.R.U32.HI R20, RZ, 0xa, R20 ;  /* 0x0000000aff147819 */ /* 0x000fe20000011614 */
[-C--:B------:R-:W-:Y:S01]  /*2360*/  HFMA2 R25, R3, R29.reuse, R25 ;  /* 0x0000001d03197231 */ /* 0x080fe20000000019 */
[----:B------:R-:W-:Y:S01]  /*2370*/  LOP3.LUT R90, R90, 0x100010, R33, 0xf8, !PT ;  /* 0x001000105a5a7812 */ /* 0x000fe200078ef821 */
[----:B------:R-:W-:Y:S01]  /*2380*/  HFMA2.MMA R24, R2, R29, R32 ;  /* 0x0000001d02187235 */ /* 0x000fe20000000020 */
[--C-:B------:R-:W-:Y:S01]  /*2390*/  SHF.R.U32.HI R33, RZ, 0xb, R22.reuse ;  /* 0x0000000bff217819 */ /* 0x100fe20000011616 */
[----:B------:R-:W-:Y:S01]  /*23a0*/  HFMA2 R29, R0, R29, R34 ;  /* 0x0000001d001d7231 */ /* 0x000fe20000000022 */
[----:B------:R-:W-:-:S02]  /*23b0*/  SHF.R.U32.HI R22, RZ, 0xa, R22 ;  /* 0x0000000aff167819 */ /* 0x000fc40000011616 */
[----:B------:R-:W-:Y:S02]  /*23c0*/  LOP3.LUT R20, R20, 0x1f001f, RZ, 0xc0, !PT ;  /* 0x001f001f14147812 */ /* 0x000fe400078ec0ff */
[----:B------:R-:W-:Y:S02]  /*23d0*/  LOP3.LUT R22, R22, 0x1f001f, RZ, 0xc0, !PT ;  /* 0x001f001f16167812 */ /* 0x000fe400078ec0ff */
[----:B------:R-:W-:Y:S02]  /*23e0*/  LOP3.LUT R20, R20, 0x64006400, RZ, 0xfc, !PT ;  /* 0x6400640014147812 */ /* 0x000fe400078efcff */
[----:B------:R-:W-:Y:S02]  /*23f0*/  LOP3.LUT R27, R91, 0x100010, R28, 0xf8, !PT ;  /* 0x001000105b1b7812 */ /* 0x000fe400078ef81c */
[----:B------:R-:W-:Y:S02]  /*2400*/  SHF.R.U32.HI R21, RZ, 0xa, R21 ;  /* 0x0000000aff157819 */ /* 0x000fe40000011615 */
[----:B------:R-:W-:Y:S01]  /*2410*/  LOP3.LUT R28, R88, 0x100010, R33, 0xf8, !PT ;  /* 0x00100010581c7812 */ /* 0x000fe200078ef821 */
[----:B------:R-:W-:Y:S01]  /*2420*/  HADD2 R88, R20, -1040, -1040 ;  /* 0xe410e41014587430 */ /* 0x000fe20000000000 */
[----:B------:R-:W-:-:S02]  /*2430*/  LOP3.LUT R22, R22, 0x64006400, RZ, 0xfc, !PT ;  /* 0x6400640016167812 */ /* 0x000fc400078efcff */
[--C-:B------:R-:W-:Y:S02]  /*2440*/  SHF.R.U32.HI R33, RZ, 0xb, R23.reuse ;  /* 0x0000000bff217819 */ /* 0x100fe40000011617 */
[----:B------:R-:W-:Y:S01]  /*2450*/  SHF.R.U32.HI R23, RZ, 0xa, R23 ;  /* 0x0000000aff177819 */ /* 0x000fe20000011617 */
[----:B------:R-:W-:Y:S01]  /*2460*/  HADD2 R93, R22, -1040, -1040 ;  /* 0xe410e410165d7430 */ /* 0x000fe20000000000 */
[----:B------:R-:W-:Y:S01]  /*2470*/  LOP3.LUT R21, R21, 0x1f001f, RZ, 0xc0, !PT ;  /* 0x001f001f15157812 */ /* 0x000fe200078ec0ff */
[-C--:B------:R-:W-:Y:S01]  /*2480*/  HFMA2.MMA R26, R88, R30.reuse, R26 ;  /* 0x0000001e581a7235 */ /* 0x080fe2000000001a */
[----:B------:R-:W-:Y:S02]  /*2490*/  LOP3.LUT R27, R27, 0x64006400, RZ, 0xfc, !PT ;  /* 0x640064001b1b7812 */ /* 0x000fe400078efcff */
[----:B------:R-:W-:Y:S01]  /*24a0*/  LOP3.LUT R23, R23, 0x1f001f, RZ, 0xc0, !PT ;  /* 0x001f001f17177812 */ /* 0x000fe200078ec0ff */
[----:B------:R-:W-:Y:S01]  /*24b0*/  HFMA2.MMA R24, R93, R30, R24 ;  /* 0x0000001e5d187235 */ /* 0x000fe20000000018 */
        /* <DEDUP_REMOVED lines=42> */
[-C--:B------:R-:W-:Y:S01]  /*2760*/  HFMA2.MMA R25, R48, R23.reuse, R24 ;  /* 0x0000001730197235 */ /* 0x080fe20000000018 */
[----:B------:R-:W-:Y:S01]  /*2770*/  HFMA2 R24, R46, R23, R22 ;  /* 0x000000172e187231 */ /* 0x000fe20000000016 */
[----:B------:R-:W-:Y:S02]  /*2780*/  HFMA2.MMA R26, R62, R23, R31 ;  /* 0x000000173e1a7235 */ /* 0x000fe4000000001f */
[----:B------:R-:W0:Y:S02]  /*2790*/  LDS.128 R20, [UR4+0x50] ;  /* 0x00005004ff147984 */ /* 0x000e240008000c00 */
[-C--:B0-----:R-:W-:Y:S01]  /*27a0*/  HFMA2 R28, R49, R20.reuse, R27 ;  /* 0x00000014311c7231 */ /* 0x081fe2000000001b */
[-C--:B------:R-:W-:Y:S02]  /*27b0*/  HFMA2.MMA R27, R14, R20.reuse, R25 ;  /* 0x000000140e1b7235 */ /* 0x080fe40000000019 */
[----:B------:R-:W-:Y:S01]  /*27c0*/  HFMA2.MMA R29, R51, R20, R26 ;  /* 0x00000014331d7235 */ /* 0x000fe2000000001a */
[----:B------:R-:W-:-:S02]  /*27d0*/  HFMA2 R26, R13, R20, R24 ;  /* 0x000000140d1a7231 */ /* 0x000fc40000000018 */
[-C--:B------:R-:W-:Y:S01]  /*27e0*/  HFMA2 R28, R56, R21.reuse, R28 ;  /* 0x00000015381c7231 */ /* 0x080fe2000000001c */
        /* <DEDUP_REMOVED lines=23> */
[----:B------:R-:W-:Y:S01]  /*2960*/  HFMA2 R27, R82, R23, R27 ;  /* 0x00000017521b7231 */ /* 0x000fe2000000001b */
[----:B------:R-:W-:-:S04]  /*2970*/  HFMA2.MMA R26, R8, R22, R26 ;  /* 0x00000016081a7235 */ /* 0x000fc8000000001a */
        /* <DEDUP_REMOVED lines=40> */
[-C--:B------:R-:W-:Y:S01]  /*2c00*/  HFMA2.MMA R33, R79, R22.reuse, R33 ;  /* 0x000000164f217235 */ /* 0x080fe20000000021 */
[-C--:B------:R-:W-:Y:S02]  /*2c10*/  HFMA2 R20, R47, R22.reuse, R20 ;  /* 0x000000162f147231 */ /* 0x080fe40000000014 */
[----:B------:R-:W-:Y:S02]  /*2c20*/  HFMA2.MMA R64, R53, R22, R64 ;  /* 0x0000001635407235 */ /* 0x000fe40000000040 */
[----:B------:R-:W-:Y:S02]  /*2c30*/  HFMA2 R68, R81, R22, R68 ;  /* 0x0000001651447231 */ /* 0x000fe40000000044 */
[-C--:B------:R-:W-:Y:S02]  /*2c40*/  HFMA2 R20, R46, R23.reuse, R20 ;  /* 0x000000172e147231 */ /* 0x080fe40000000014 */
[-C--:B------:R-:W-:Y:S01]  /*2c50*/  HFMA2.MMA R64, R48, R23.reuse, R64 ;  /* 0x0000001730407235 */ /* 0x080fe20000000040 */
[----:B------:R-:W-:Y:S01]  /*2c60*/  HFMA2 R33, R60, R23, R33 ;  /* 0x000000173c217231 */ /* 0x000fe20000000021 */
[----:B------:R-:W-:Y:S01]  /*2c70*/  HFMA2.MMA R68, R62, R23, R68 ;  /* 0x000000173e447235 */ /* 0x000fe20000000044 */
[----:B-1----:R-:W-:-:S03]  /*2c80*/  HFMA2 R20, R13, R24, R20 ;  /* 0x000000180d147231 */ /* 0x002fc60000000014 */
[-C--:B------:R-:W-:Y:S01]  /*2c90*/  HFMA2.MMA R64, R14, R24.reuse, R64 ;  /* 0x000000180e407235 */ /* 0x080fe20000000040 */
[----:B------:R-:W-:Y:S01]  /*2ca0*/  HFMA2 R20, R52, R25, R20 ;  /* 0x0000001934147231 */ /* 0x000fe20000000014 */
[----:B------:R-:W-:Y:S02]  /*2cb0*/  HFMA2.MMA R49, R49, R24, R33 ;  /* 0x0000001831317235 */ /* 0x000fe40000000021 */
[----:B------:R-:W0:Y:S01]  /*2cc0*/  LDS.128 R32, [UR4+0xb0] ;  /* 0x0000b004ff207984 */ /* 0x000e220008000c00 */
[----:B------:R-:W-:Y:S01]  /*2cd0*/  HFMA2 R20, R59, R26, R20 ;  /* 0x0000001a3b147231 */ /* 0x000fe20000000014 */
[----:B------:R-:W-:Y:S01]  /*2ce0*/  HFMA2.MMA R64, R54, R25, R64 ;  /* 0x0000001936407235 */ /* 0x000fe20000000040 */
[----:B------:R-:W-:Y:S02]  /*2cf0*/  HFMA2 R68, R51, R24, R68 ;  /* 0x0000001833447231 */ /* 0x000fe40000000044 */
[----:B------:R-:W-:-:S03]  /*2d00*/  HFMA2 R20, R9, R27, R20 ;  /* 0x0000001b09147231 */ /* 0x000fc60000000014 */
[----:B------:R-:W-:Y:S01]  /*2d10*/  HFMA2.MMA R64, R57, R26, R64 ;  /* 0x0000001a39407235 */ /* 0x000fe20000000040 */
[----:B------:R-:W-:Y:S01]  /*2d20*/  HFMA2 R49, R56, R25, R49 ;  /* 0x0000001938317231 */ /* 0x000fe20000000031 */
[----:B------:R-:W-:Y:S01]  /*2d30*/  HFMA2.MMA R13, R58, R25, R68 ;  /* 0x000000193a0d7235 */ /* 0x000fe20000000044 */
[----:B--2---:R-:W-:Y:S02]  /*2d40*/  HFMA2 R20, R63, R28, R20 ;  /* 0x0000001c3f147231 */ /* 0x004fe40000000014 */
[----:B------:R-:W-:Y:S01]  /*2d50*/  HFMA2 R49, R55, R26, R49 ;  /* 0x0000001a37317231 */ /* 0x000fe20000000031 */
[----:B------:R-:W-:Y:S01]  /*2d60*/  HFMA2.MMA R64, R10, R27, R64 ;  /* 0x0000001b0a407235 */ /* 0x000fe20000000040 */
[----:B------:R-:W-:Y:S01]  /*2d70*/  HFMA2 R20, R70, R29, R20 ;  /* 0x0000001d46147231 */ /* 0x000fe20000000014 */
[----:B------:R-:W-:Y:S01]  /*2d80*/  HFMA2.MMA R13, R61, R26, R13 ;  /* 0x0000001a3d0d7235 */ /* 0x000fe2000000000d */
[----:B------:R-:W-:Y:S02]  /*2d90*/  HFMA2 R49, R11, R27, R49 ;  /* 0x0000001b0b317231 */ /* 0x000fe40000000031 */
[----:B------:R-:W-:Y:S01]  /*2da0*/  HFMA2 R20, R5, R30, R20 ;  /* 0x0000001e05147231 */ /* 0x000fe20000000014 */
[----:B------:R-:W-:Y:S01]  /*2db0*/  HFMA2.MMA R64, R67, R28, R64 ;  /* 0x0000001c43407235 */ /* 0x000fe20000000040 */
[----:B------:R-:W-:Y:S01]  /*2dc0*/  HFMA2 R49, R71, R28, R49 ;  /* 0x0000001c47317231 */ /* 0x000fe20000000031 */
[----:B------:R-:W-:Y:S01]  /*2dd0*/  HFMA2.MMA R14, R12, R27, R13 ;  /* 0x0000001b0c0e7235 */ /* 0x000fe2000000000d */
[----:B------:R-:W-:-:S02]  /*2de0*/  HFMA2 R20, R78, R31, R20 ;  /* 0x0000001f4e147231 */ /* 0x000fc40000000014 */
[----:B------:R-:W-:Y:S01]  /*2df0*/  HFMA2 R49, R74, R29, R49 ;  /* 0x0000001d4a317231 */ /* 0x000fe20000000031 */
[----:B------:R-:W-:Y:S02]  /*2e00*/  HFMA2.MMA R64, R72, R29, R64 ;  /* 0x0000001d48407235 */ /* 0x000fe40000000040 */
[----:B------:R-:W-:Y:S01]  /*2e10*/  HFMA2.MMA R14, R75, R28, R14 ;  /* 0x0000001c4b0e7235 */ /* 0x000fe2000000000e */
[----:B------:R-:W-:-:S03]  /*2e20*/  HFMA2 R49, R7, R30, R49 ;  /* 0x0000001e07317231 */ /* 0x000fc60000000031 */
[----:B------:R-:W-:Y:S01]  /*2e30*/  HFMA2.MMA R64, R6, R30, R64 ;  /* 0x0000001e06407235 */ /* 0x000fe20000000040 */
[----:B------:R-:W-:Y:S01]  /*2e40*/  HFMA2 R49, R82, R31, R49 ;  /* 0x0000001f52317231 */ /* 0x000fe20000000031 */
[----:B------:R-:W-:-:S04]  /*2e50*/  HFMA2.MMA R14, R76, R29, R14 ;  /* 0x0000001d4c0e7235 */ /* 0x000fc8000000000e */
[----:B------:R-:W-:Y:S02]  /*2e60*/  HFMA2.MMA R64, R80, R31, R64 ;  /* 0x0000001f50407235 */ /* 0x000fe40000000040 */
[----:B------:R-:W-:Y:S01]  /*2e70*/  HFMA2.MMA R14, R8, R30, R14 ;  /* 0x0000001e080e7235 */ /* 0x000fe2000000000e */
[-C--:B0-----:R-:W-:Y:S02]  /*2e80*/  HFMA2 R49, R87, R32.reuse, R49 ;  /* 0x0000002057317231 */ /* 0x081fe40000000031 */
[----:B------:R-:W-:Y:S01]  /*2e90*/  HFMA2 R20, R83, R32, R20 ;  /* 0x0000002053147231 */ /* 0x000fe20000000014 */
[----:B------:R-:W-:Y:S01]  /*2ea0*/  HFMA2.MMA R64, R85, R32, R64 ;  /* 0x0000002055407235 */ /* 0x000fe20000000040 */
[-C--:B------:R-:W-:Y:S01]  /*2eb0*/  HFMA2 R49, R3, R33.reuse, R49 ;  /* 0x0000002103317231 */ /* 0x080fe20000000031 */
[----:B------:R-:W-:Y:S01]  /*2ec0*/  HFMA2.MMA R14, R84, R31, R14 ;  /* 0x0000001f540e7235 */ /* 0x000fe2000000000e */
[----:B------:R-:W-:Y:S02]  /*2ed0*/  HFMA2 R20, R0, R33, R20 ;  /* 0x0000002100147231 */ /* 0x000fe40000000014 */
[-C--:B------:R-:W-:Y:S01]  /*2ee0*/  HFMA2 R47, R86, R34.reuse, R49 ;  /* 0x00000022562f7231 */ /* 0x080fe20000000031 */
[----:B------:R-:W-:Y:S01]  /*2ef0*/  HFMA2.MMA R64, R2, R33, R64 ;  /* 0x0000002102407235 */ /* 0x000fe20000000040 */
[----:B------:R-:W-:Y:S01]  /*2f00*/  HFMA2 R20, R91, R34, R20 ;  /* 0x000000225b147231 */ /* 0x000fe20000000014 */
[----:B------:R-:W-:Y:S01]  /*2f10*/  HFMA2.MMA R14, R89, R32, R14 ;  /* 0x00000020590e7235 */ /* 0x000fe2000000000e */
[----:B------:R-:W-:-:S02]  /*2f20*/  HFMA2 R47, R94, R35, R47 ;  /* 0x000000235e2f7231 */ /* 0x000fc4000000002f */
[----:B------:R-:W-:Y:S01]  /*2f30*/  HFMA2 R20, R90, R35, R20 ;  /* 0x000000235a147231 */ /* 0x000fe20000000014 */
[----:B------:R-:W-:Y:S01]  /*2f40*/  HFMA2.MMA R46, R93, R34, R64 ;  /* 0x000000225d2e7235 */ /* 0x000fe20000000040 */
[----:B------:R-:W-:Y:S01]  /*2f50*/  HADD2 R24, R47.H0_H0, R47.H1_H1 ;  /* 0x3000002f2f187230 */ /* 0x000fe20000000800 */
[----:B------:R-:W-:Y:S01]  /*2f60*/  HFMA2.MMA R14, R4, R33, R14 ;  /* 0x00000021040e7235 */ /* 0x000fe2000000000e */
[----:B------:R-:W-:-:S03]  /*2f70*/  HADD2 R23, R20.H0_H0, R20.H1_H1 ;  /* 0x3000001414177230 */ /* 0x000fc60000000800 */
[----:B------:R-:W-:Y:S02]  /*2f80*/  HFMA2.MMA R46, R92, R35, R46 ;  /* 0x000000235c2e7235 */ /* 0x000fe4000000002e */
[----:B------:R-:W-:-:S06]  /*2f90*/  HFMA2.MMA R48, R88, R34, R14 ;  /* 0x0000002258307235 */ /* 0x000fcc000000000e */
[----:B------:R-:W-:Y:S02]  /*2fa0*/  HFMA2.MMA R48, R96, R35, R48 ;  /* 0x0000002360307235 */ /* 0x000fe40000000030 */
[----:B------:R-:W-:-:S05]  /*2fb0*/  HADD2 R46, R46.H0_H0, R46.H1_H1 ;  /* 0x3000002e2e2e7230 */ /* 0x000fca0000000800 */
[----:B------:R-:W-:-:S03]  /*2fc0*/  PRMT R46, R46, 0x5410, R23 ;  /* 0x000054102e2e7816 */ /* 0x000fc60000000017 */
[----:B------:R-:W-:Y:S02]  /*2fd0*/  HADD2 R48, R48.H0_H0, R48.H1_H1 ;  /* 0x3000003030307230 */ /* 0x000fe40000000800 */
[----:B------:R-:W-:-:S03]  /*2fe0*/  HFMA2 R16, R46, R39, R16 ;  /* 0x000000272e107231 */ /* 0x000fc60000000010 */
[----:B------:R-:W-:-:S06]  /*2ff0*/  PRMT R48, R48, 0x5410, R24 ;  /* 0x0000541030307816 */ /* 0x000fcc0000000018 */
[----:B------:R-:W-:Y:S02]  /*3000*/  HFMA2.MMA R17, R48, R41, R17 ;  /* 0x0000002930117235 */ /* 0x000fe40000000011 */
.L_x_1542:
        /* <DEDUP_REMOVED lines=8> */
.L_x_1541:
[----:B------:R-:W-:-:S04]  /*3090*/  ISETP.GE.AND P0, PT, R44, R43, PT ;  /* 0x0000002b2c00720c */ /* 0x000fc80003f06270 */
[----:B------:R-:W-:-:S13]  /*30a0*/  ISETP.GE.OR P0, PT, R44, c[0x0][0x1b4], P0 ;  /* 0x00006d002c007a0c */ /* 0x000fda0000706670 */
[----:B------:R-:W-:Y:S05]  /*30b0*/  @P0 BRA `(.L_x_1544) ;  /* 0x00003fc000000947 */ /* 0x000fea0003800000 */
[----:B------:R-:W-:Y:S02]  /*30c0*/  HADD2.F32 R41, -RZ, R41.H0_H0 ;  /* 0x20000029ff297230 */ /* 0x000fe40000004100 */
[----:B------:R-:W-:Y:S02]  /*30d0*/  HADD2.F32 R40, -RZ, R40.H0_H0 ;  /* 0x20000028ff287230 */ /* 0x000fe40000004100 */
[----:B------:R-:W-:Y:S02]  /*30e0*/  HADD2.F32 R39, -RZ, R39.H0_H0 ;  /* 0x20000027ff277230 */ /* 0x000fe40000004100 */
[----:B------:R-:W-:Y:S02]  /*30f0*/  HADD2.F32 R38, -RZ, R38.H0_H0 ;  /* 0x20000026ff267230 */ /* 0x000fe40000004100 */
.L_x_1549:
        /* <DEDUP_REMOVED lines=29> */
[-C--:B------:R-:W-:Y:S01]  /*32d0*/  HFMA2 R46, R15, R0.reuse.H0_H0, -72, -72 ;  /* 0xd480d4800f2e7431 */ /* 0x080fe20000040000 */
[----:B------:R-:W-:Y:S01]  /*32e0*/  LOP3.LUT R23, R7, 0xf000f0, RZ, 0xc0, !PT ;  /* 0x00f000f007177812 */ /* 0x000fe200078ec0ff */
[----:B------:R-:W-:Y:S01]  /*32f0*/  HADD2 R8, R8, -1032, -1032 ;  /* 0xe408e40808087430 */ /* 0x000fe20000000000 */
[----:B------:R-:W-:Y:S01]  /*3300*/  FFMA.FTZ R31, R25, R12, RZ ;  /* 0x0000000c191f7223 */ /* 0x000fe200000100ff */
        /* <DEDUP_REMOVED lines=8> */
[----:B------:R-:W-:Y:S01]  /*3390*/  SHF.R.U32.HI R6, RZ, 0x8, R6 ;  /* 0x00000008ff067819 */ /* 0x000fe20000011606 */
[-C--:B------:R-:W-:Y:S01]  /*33a0*/  HFMA2 R47, R21, R0.reuse.H0_H0, -72, -72 ;  /* 0xd480d480152f7431 */ /* 0x080fe20000040000 */
[----:B------:R-:W-:Y:S01]  /*33b0*/  FFMA.FTZ R51, R27, R22, R31 ;  /* 0x000000161b337223 */ /* 0x000fe2000001001f */
[----:B------:R-:W-:Y:S01]  /*33c0*/  HADD2.F32 R8, -RZ, R8.H1_H1 ;  /* 0x30000008ff087230 */ /* 0x000fe20000004100 */
[C---:B------:R-:W-:Y:S01]  /*33d0*/  FFMA.FTZ R33, R25.reuse, R10, RZ ;  /* 0x0000000a19217223 */ /* 0x040fe200000100ff */
[-C--:B------:R-:W-:Y:S01]  /*33e0*/  HFMA2 R45, R9, R0.reuse.H0_H0, -72, -72 ;  /* 0xd480d480092d7431 */ /* 0x080fe20000040000 */
[----:B------:R-:W-:Y:S01]  /*33f0*/  FFMA.FTZ R9, R14, R25, RZ ;  /* 0x000000190e097223 */ /* 0x000fe200000100ff */
[-C--:B------:R-:W-:Y:S01]  /*3400*/  HFMA2 R48, R23, R0.reuse.H0_H0, -72, -72 ;  /* 0xd480d48017307431 */ /* 0x080fe20000040000 */
[----:B------:R-:W-:Y:S01]  /*3410*/  LOP3.LUT R31, R6, 0xf000f, RZ, 0xc0, !PT ;  /* 0x000f000f061f7812 */ /* 0x000fe200078ec0ff */
[----:B------:R-:W-:Y:S01]  /*3420*/  FFMA.FTZ R25, R25, R15, RZ ;  /* 0x0000000f19197223 */ /* 0x000fe200000100ff */
[----:B------:R-:W-:Y:S01]  /*3430*/  SHF.R.U32.HI R4, RZ, 0x8, R4 ;  /* 0x00000008ff047819 */ /* 0x000fe20000011604 */
[----:B------:R-:W-:Y:S01]  /*3440*/  HADD2.F32 R23, -RZ, R47.H0_H0 ;  /* 0x2000002fff177230 */ /* 0x000fe20000004100 */
[----:B------:R-:W-:Y:S01]  /*3450*/  FFMA.FTZ R30, R13, R26, R9 ;  /* 0x0000001a0d1e7223 */ /* 0x000fe20000010009 */
[----:B------:R-:W-:Y:S01]  /*3460*/  HADD2.F32 R21, -RZ, R45.H0_H0 ;  /* 0x2000002dff157230 */ /* 0x000fe20000004100 */
[C---:B------:R-:W-:Y:S01]  /*3470*/  FFMA.FTZ R32, R26.reuse, R8, R33 ;  /* 0x000000081a207223 */ /* 0x040fe20000010021 */
[----:B------:R-:W-:Y:S01]  /*3480*/  HADD2.F32 R24, -RZ, R48.H0_H0 ;  /* 0x20000030ff187230 */ /* 0x000fe20000004100 */
[----:B------:R-:W-:Y:S01]  /*3490*/  LOP3.LUT R31, R31, 0x64006400, RZ, 0xfc, !PT ;  /* 0x640064001f1f7812 */ /* 0x000fe200078efcff */
[----:B------:R-:W-:Y:S01]  /*34a0*/  FFMA.FTZ R25, R26, R20, R25 ;  /* 0x000000141a197223 */ /* 0x000fe20000010019 */
[----:B------:R-:W-:Y:S01]  /*34b0*/  SHF.R.U32.HI R7, RZ, 0x8, R7 ;  /* 0x00000008ff077819 */ /* 0x000fe20000011607 */
[----:B------:R-:W-:Y:S01]  /*34c0*/  FFMA.FTZ R50, R27, R23, R32 ;  /* 0x000000171b327223 */ /* 0x000fe20000010020 */
[----:B------:R-:W-:Y:S01]  /*34d0*/  LOP3.LUT R9, R4, 0xf000f, RZ, 0xc0, !PT ;  /* 0x000f000f04097812 */ /* 0x000fe200078ec0ff */
[----:B------:R-:W-:Y:S01]  /*34e0*/  FFMA.FTZ R35, R21, R27, R30 ;  /* 0x0000001b15237223 */ /* 0x000fe2000001001e */
[----:B------:R-:W-:Y:S01]  /*34f0*/  LOP3.LUT R32, R7, 0xf000f, RZ, 0xc0, !PT ;  /* 0x000f000f07207812 */ /* 0x000fe200078ec0ff */
[----:B------:R-:W-:Y:S01]  /*3500*/  FFMA.FTZ R52, R27, R24, R25 ;  /* 0x000000181b347223 */ /* 0x000fe20000010019 */
[----:B------:R-:W-:Y:S01]  /*3510*/  LOP3.LUT R9, R9, 0x64006400, RZ, 0xfc, !PT ;  /* 0x6400640009097812 */ /* 0x000fe200078efcff */
[----:B------:R-:W-:Y:S01]  /*3520*/  HADD2 R55, R31, -1032, -1032 ;  /* 0xe408e4081f377430 */ /* 0x000fe20000000000 */
[----:B------:R-:W-:Y:S01]  /*3530*/  SHF.R.U32.HI R5, RZ, 0x8, R5 ;  /* 0x00000008ff057819 */ /* 0x000fe20000011605 */
        /* <DEDUP_REMOVED lines=12> */
[----:B------:R-:W-:Y:S01]  /*3600*/  HADD2 R56, R32, -1032, -1032 ;  /* 0xe408e40820387430 */ /* 0x000fe20000000000 */
[----:B------:R-:W-:Y:S01]  /*3610*/  LOP3.LUT R7, R7, 0xf000f0, RZ, 0xc0, !PT ;  /* 0x00f000f007077812 */ /* 0x000fe200078ec0ff */
[----:B------:R-:W-:Y:S01]  /*3620*/  HADD2.F32 R25, -RZ, R45.H1_H1 ;  /* 0x3000002dff197230 */ /* 0x000fe20000004100 */
[----:B------:R-:W-:Y:S01]  /*3630*/  FFMA.FTZ R32, R46, R48, R9 ;  /* 0x000000302e207223 */ /* 0x000fe20000010009 */
[----:B------:R-:W-:Y:S01]  /*3640*/  LOP3.LUT R9, R5, 0xf000f0, RZ, 0xc0, !PT ;  /* 0x00f000f005097812 */ /* 0x000fe200078ec0ff */
[----:B------:R-:W-:Y:S01]  /*3650*/  HADD2 R54, R30, -1032, -1032 ;  /* 0xe408e4081e367430 */ /* 0x000fe20000000000 */
[----:B------:R-:W-:Y:S01]  /*3660*/  LOP3.LUT R5, R4, 0x64006400, RZ, 0xfc, !PT ;  /* 0x6400640004057812 */ /* 0x000fe200078efcff */
[--C-:B------:R-:W-:Y:S01]  /*3670*/  HADD2.F32 R45, -RZ, R53.reuse.H0_H0 ;  /* 0x20000035ff2d7230 */ /* 0x100fe20000004100 */
[----:B------:R-:W-:Y:S01]  /*3680*/  LOP3.LUT R9, R9, 0x64006400, RZ, 0xfc, !PT ;  /* 0x6400640009097812 */ /* 0x000fe200078efcff */
[----:B------:R-:W-:Y:S01]  /*3690*/  HADD2.F32 R49, -RZ, R56.H0_H0 ;  /* 0x20000038ff317230 */ /* 0x000fe20000004100 */
[----:B------:R-:W-:Y:S01]  /*36a0*/  LOP3.LUT R7, R7, 0x64006400, RZ, 0xfc, !PT ;  /* 0x6400640007077812 */ /* 0x000fe200078efcff */
[-C--:B------:R-:W-:Y:S01]  /*36b0*/  HFMA2 R4, R5, R0.reuse.H0_H0, -72, -72 ;  /* 0xd480d48005047431 */ /* 0x080fe20000040000 */
[----:B------:R-:W-:Y:S01]  /*36c0*/  LOP3.LUT R5, R6, 0x64006400, RZ, 0xfc, !PT ;  /* 0x6400640006057812 */ /* 0x000fe200078efcff */
[--C-:B------:R-:W-:Y:S01]  /*36d0*/  HADD2.F32 R47, -RZ, R54.reuse.H0_H0 ;  /* 0x20000036ff2f7230 */ /* 0x100fe20000004100 */
[----:B------:R-:W-:Y:S01]  /*36e0*/  FFMA.FTZ R30, R25, R34, R35 ;  /* 0x00000022191e7223 */ /* 0x000fe20000010023 */
[-C--:B------:R-:W-:Y:S01]  /*36f0*/  HFMA2 R9, R9, R0.reuse.H0_H0, -72, -72 ;  /* 0xd480d48009097431 */ /* 0x080fe20000040000 */
[C---:B------:R-:W-:Y:S01]  /*3700*/  FFMA.FTZ R31, R34.reuse, R26, R51 ;  /* 0x0000001a221f7223 */ /* 0x040fe20000010033 */
[-C--:B------:R-:W-:Y:S01]  /*3710*/  HFMA2 R5, R5, R0.reuse.H0_H0, -72, -72 ;  /* 0xd480d48005057431 */ /* 0x080fe20000040000 */
[----:B------:R-:W-:Y:S01]  /*3720*/  FFMA.FTZ R34, R34, R33, R52 ;  /* 0x0000002122227223 */ /* 0x000fe20000010034 */
[----:B------:R-:W-:Y:S01]  /*3730*/  HFMA2 R7, R7, R0.H0_H0, -72, -72 ;  /* 0xd480d48007077431 */ /* 0x000fe20000040000 */
[----:B------:R-:W-:Y:S01]  /*3740*/  FFMA.FTZ R30, R45, R46, R30 ;  /* 0x0000002e2d1e7223 */ /* 0x000fe2000001001e */
[----:B------:R-:W-:Y:S01]  /*3750*/  HADD2.F32 R51, -RZ, R53.H1_H1 ;  /* 0x30000035ff337230 */ /* 0x000fe20000004100 */
[C---:B------:R-:W-:Y:S01]  /*3760*/  FFMA.FTZ R31, R46.reuse, R47, R31 ;  /* 0x0000002f2e1f7223 */ /* 0x040fe2000001001f */
[----:B------:R-:W-:Y:S01]  /*3770*/  HADD2.F32 R53, -RZ, R55.H1_H1 ;  /* 0x30000037ff357230 */ /* 0x000fe20000004100 */
[----:B------:R-:W-:Y:S01]  /*3780*/  FFMA.FTZ R34, R46, R49, R34 ;  /* 0x000000312e227223 */ /* 0x000fe20000010022 */
[----:B------:R-:W-:-:S02]  /*3790*/  HADD2.F32 R46, -RZ, R54.H1_H1 ;  /* 0x30000036ff2e7230 */ /* 0x000fc40000004100 */
[----:B------:R-:W-:Y:S02]  /*37a0*/  HADD2.F32 R55, -RZ, R56.H1_H1 ;  /* 0x30000038ff377230 */ /* 0x000fe40000004100 */
[--C-:B------:R-:W-:Y:S02]  /*37b0*/  HADD2.F32 R59, -RZ, R9.reuse.H0_H0 ;  /* 0x20000009ff3b7230 */ /* 0x100fe40000004100 */
[----:B------:R-:W-:Y:S01]  /*37c0*/  HADD2.F32 R54, -RZ, R9.H1_H1 ;  /* 0x30000009ff367230 */ /* 0x000fe20000004100 */
[----:B------:R-:W-:Y:S01]  /*37d0*/  IMAD.MOV.U32 R9, RZ, RZ, 0x4 ;  /* 0x00000004ff097424 */ /* 0x000fe200078e00ff */
[--C-:B------:R-:W-:Y:S02]  /*37e0*/  HADD2.F32 R57, -RZ, R4.reuse.H0_H0 ;  /* 0x20000004ff397230 */ /* 0x100fe40000004100 */
[----:B------:R-:W-:Y:S02]  /*37f0*/  HADD2.F32 R50, -RZ, R4.H1_H1 ;  /* 0x30000004ff327230 */ /* 0x000fe40000004100 */
[----:B------:R-:W-:-:S02]  /*3800*/  HADD2.F32 R58, -RZ, R5.H0_H0 ;  /* 0x20000005ff3a7230 */ /* 0x000fc40000004100 */
        /* <DEDUP_REMOVED lines=114> */
.L_x_1546:
[----:B------:R-:W-:Y:S01]  /*3f30*/  IMAD.WIDE R10, R9, c[0x0][0x18c], R28 ;  /* 0x00006300090a7a25 */ /* 0x000fe200078e021c */
[----:B------:R-:W0:Y:S04]  /*3f40*/  LDS.64 R12, [UR4+0x10] ;  /* 0x00001004ff0c7984 */ /* 0x000e280008000a00 */
[----:B------:R1:W2:Y:S01]  /*3f50*/  LDG.E.128.CONSTANT R4, [R10.64] ;  /* 0x000000060a047981 */ /* 0x0002a2000c1e9d00 */
[----:B------:R-:W-:Y:S02]  /*3f60*/  HADD2.F32 R2, -RZ, R2.H1_H1 ;  /* 0x30000002ff027230 */ /* 0x000fe40000004100 */
[--C-:B------:R-:W-:Y:S02]  /*3f70*/  HADD2.F32 R15, -RZ, R3.reuse.H0_H0 ;  /* 0x20000003ff0f7230 */ /* 0x100fe40000004100 */
[----:B------:R-:W-:Y:S01]  /*3f80*/  HADD2.F32 R3, -RZ, R3.H1_H1 ;  /* 0x30000003ff037230 */ /* 0x000fe20000004100 */
[----:B------:R-:W-:-:S02]  /*3f90*/  FFMA.FTZ R30, R51, R2, R30 ;  /* 0x00000002331e7223 */ /* 0x000fc4000001001e */
[C---:B------:R-:W-:Y:S02]  /*3fa0*/  FFMA.FTZ R46, R2.reuse, R46, R31 ;  /* 0x0000002e022e7223 */ /* 0x040fe4000001001f */
[C---:B------:R-:W-:Y:S02]  /*3fb0*/  FFMA.FTZ R32, R2.reuse, R53, R32 ;  /* 0x0000003502207223 */ /* 0x040fe40000010020 */
[----:B------:R-:W-:Y:S02]  /*3fc0*/  FFMA.FTZ R34, R2, R55, R34 ;  /* 0x0000003702227223 */ /* 0x000fe40000010022 */
[----:B------:R-:W-:Y:S02]  /*3fd0*/  FFMA.FTZ R30, R57, R15, R30 ;  /* 0x0000000f391e7223 */ /* 0x000fe4000001001e */
[C---:B------:R-:W-:Y:S02]  /*3fe0*/  FFMA.FTZ R46, R15.reuse, R59, R46 ;  /* 0x0000003b0f2e7223 */ /* 0x040fe4000001002e */
[----:B------:R-:W-:-:S02]  /*3ff0*/  FFMA.FTZ R32, R15, R58, R32 ;  /* 0x0000003a0f207223 */ /* 0x000fc40000010020 */
[----:B------:R-:W-:Y:S02]  /*4000*/  FFMA.FTZ R34, R15, R56, R34 ;  /* 0x000000380f227223 */ /* 0x000fe40000010022 */
[----:B------:R-:W-:Y:S02]  /*4010*/  FFMA.FTZ R56, R50, R3, R30 ;  /* 0x0000000332387223 */ /* 0x000fe4000001001e */
[C---:B------:R-:W-:Y:S02]  /*4020*/  FFMA.FTZ R51, R3.reuse, R54, R46 ;  /* 0x0000003603337223 */ /* 0x040fe4000001002e */
[C---:B------:R-:W-:Y:S02]  /*4030*/  FFMA.FTZ R52, R3.reuse, R52, R32 ;  /* 0x0000003403347223 */ /* 0x040fe40000010020 */
[----:B------:R-:W-:Y:S02]  /*4040*/  FFMA.FTZ R53, R3, R35, R34 ;  /* 0x0000002303357223 */ /* 0x000fe40000010022 */
[----:B------:R-:W-:-:S02]  /*4050*/  FMUL.FTZ R56, R41, R56 ;  /* 0x0000003829387220 */ /* 0x000fc40000410000 */
[----:B------:R-:W-:Y:S02]  /*4060*/  FMUL.FTZ R52, R39, R52 ;  /* 0x0000003427347220 */ /* 0x000fe40000410000 */
[----:B------:R-:W-:Y:S01]  /*4070*/  FMUL.FTZ R51, R40, R51 ;  /* 0x0000003328337220 */ /* 0x000fe20000410000 */
[--C-:B0-----:R-:W-:Y:S01]  /*4080*/  HADD2.F32 R47, -RZ, R12.reuse.H0_H0 ;  /* 0x2000000cff2f7230 */ /* 0x101fe20000004100 */
[----:B------:R-:W-:Y:S01]  /*4090*/  FMUL.FTZ R53, R38, R53 ;  /* 0x0000003526357220 */ /* 0x000fe20000410000 */
[----:B------:R-:W-:Y:S01]  /*40a0*/  HADD2.F32 R30, -RZ, R12.H1_H1 ;  /* 0x3000000cff1e7230 */ /* 0x000fe20000004100 */
[----:B-1----:R-:W-:Y:S01]  /*40b0*/  IMAD.WIDE R10, R9, c[0x0][0x18c], R10 ;  /* 0x00006300090a7a25 */ /* 0x002fe200078e020a */
        /* <DEDUP_REMOVED lines=29> */
[-C--:B------:R-:W-:Y:S01]  /*4290*/  HFMA2 R25, R25, R0.reuse.H0_H0, -72, -72 ;  /* 0xd480d48019197431 */ /* 0x080fe20000040000 */
[C---:B------:R-:W-:Y:S01]  /*42a0*/  FFMA.FTZ R22, R47.reuse, R14, RZ ;  /* 0x0000000e2f167223 */ /* 0x040fe200000100ff */
[----:B------:R-:W-:Y:S01]  /*42b0*/  HADD2 R12, R12, -1032, -1032 ;  /* 0xe408e4080c0c7430 */ /* 0x000fe20000000000 */
[----:B------:R-:W-:Y:S01]  /*42c0*/  SHF.R.U32.HI R4, RZ, 0x8, R4 ;  /* 0x00000008ff047819 */ /* 0x000fe20000011604 */
[-C--:B------:R-:W-:Y:S01]  /*42d0*/  HFMA2 R50, R23, R0.reuse.H0_H0, -72, -72 ;  /* 0xd480d48017327431 */ /* 0x080fe20000040000 */
[C---:B------:R-:W-:Y:S01]  /*42e0*/  FFMA.FTZ R23, R47.reuse, R20, RZ ;  /* 0x000000142f177223 */ /* 0x040fe200000100ff */
[----:B------:R-:W-:Y:S01]  /*42f0*/  HFMA2 R57, R27, R0.H0_H0, -72, -72 ;  /* 0xd480d4801b397431 */ /* 0x000fe20000040000 */
[C---:B------:R-:W-:Y:S01]  /*4300*/  FFMA.FTZ R22, R30.reuse, R15, R22 ;  /* 0x0000000f1e167223 */ /* 0x040fe20000010016 */
[--C-:B------:R-:W-:Y:S01]  /*4310*/  HADD2.F32 R32, -RZ, R12.reuse.H0_H0 ;  /* 0x2000000cff207230 */ /* 0x100fe20000004100 */
[----:B------:R-:W-:Y:S01]  /*4320*/  FFMA.FTZ R23, R30, R31, R23 ;  /* 0x0000001f1e177223 */ /* 0x000fe20000010017 */
[----:B------:R-:W-:Y:S01]  /*4330*/  HADD2.F32 R33, -RZ, R12.H1_H1 ;  /* 0x3000000cff217230 */ /* 0x000fe20000004100 */
[----:B------:R-:W-:Y:S01]  /*4340*/  FFMA.FTZ R12, R8, R47, RZ ;  /* 0x0000002f080c7223 */ /* 0x000fe200000100ff */
[----:B------:R-:W-:Y:S01]  /*4350*/  HADD2.F32 R34, -RZ, R49.H0_H0 ;  /* 0x20000031ff227230 */ /* 0x000fe20000004100 */
[----:B------:R-:W-:Y:S01]  /*4360*/  FFMA.FTZ R47, R47, R32, RZ ;  /* 0x000000202f2f7223 */ /* 0x000fe200000100ff */
[--C-:B------:R-:W-:Y:S01]  /*4370*/  HADD2.F32 R35, -RZ, R50.reuse.H0_H0 ;  /* 0x20000032ff237230 */ /* 0x100fe20000004100 */
[----:B------:R-:W-:Y:S01]  /*4380*/  FFMA.FTZ R21, R13, R30, R12 ;  /* 0x0000001e0d157223 */ /* 0x000fe2000001000c */
[----:B------:R-:W-:Y:S01]  /*4390*/  HADD2.F32 R45, -RZ, R25.H0_H0 ;  /* 0x20000019ff2d7230 */ /* 0x000fe20000004100 */
[----:B------:R-:W-:Y:S01]  /*43a0*/  SHF.R.U32.HI R5, RZ, 0x8, R5 ;  /* 0x00000008ff057819 */ /* 0x000fe20000011605 */
[----:B------:R-:W-:Y:S01]  /*43b0*/  HADD2.F32 R46, -RZ, R57.H0_H0 ;  /* 0x20000039ff2e7230 */ /* 0x000fe20000004100 */
[----:B------:R-:W-:Y:S01]  /*43c0*/  SHF.R.U32.HI R6, RZ, 0x8, R6 ;  /* 0x00000008ff067819 */ /* 0x000fe20000011606 */
[----:B------:R-:W-:Y:S01]  /*43d0*/  FFMA.FTZ R47, R30, R33, R47 ;  /* 0x000000211e2f7223 */ /* 0x000fe2000001002f */
[----:B------:R-:W-:Y:S01]  /*43e0*/  SHF.R.U32.HI R7, RZ, 0x8, R7 ;  /* 0x00000008ff077819 */ /* 0x000fe20000011607 */
[----:B------:R-:W-:Y:S01]  /*43f0*/  FFMA.FTZ R24, R34, R48, R21 ;  /* 0x0000003022187223 */ /* 0x000fe20000010015 */
[----:B------:R-:W-:Y:S01]  /*4400*/  LOP3.LUT R12, R4, 0xf000f, RZ, 0xc0, !PT ;  /* 0x000f000f040c7812 */ /* 0x000fe200078ec0ff */
        /* <DEDUP_REMOVED lines=15> */
[----:B------:R-:W-:Y:S01]  /*4500*/  HADD2 R24, R12, -1032, -1032 ;  /* 0xe408e4080c187430 */ /* 0x000fe20000000000 */
        /* <DEDUP_REMOVED lines=16> */
[----:B------:R-:W-:Y:S01]  /*4610*/  LOP3.LUT R25, R6, 0x64006400, RZ, 0xfc, !PT ;  /* 0x6400640006197812 */ /* 0x000fe200078efcff */
[C---:B------:R-:W-:Y:S01]  /*4620*/  FFMA.FTZ R4, R22.reuse, R57, R26 ;  /* 0x0000003916047223 */ /* 0x040fe2000001001a */
[----:B------:R-:W-:Y:S01]  /*4630*/  LOP3.LUT R7, R7, 0x64006400, RZ, 0xfc, !PT ;  /* 0x6400640007077812 */ /* 0x000fe200078efcff */
[----:B------:R-:W-:Y:S01]  /*4640*/  FFMA.FTZ R21, R22, R58, R59 ;  /* 0x0000003a16157223 */ /* 0x000fe2000001003b */
[----:B------:R-:W-:Y:S01]  /*4650*/  LOP3.LUT R22, R5, 0xf000f0, RZ, 0xc0, !PT ;  /* 0x00f000f005167812 */ /* 0x000fe200078ec0ff */
[-C--:B------:R-:W-:Y:S01]  /*4660*/  HFMA2 R6, R25, R0.reuse.H0_H0, -72, -72 ;  /* 0xd480d48019067431 */ /* 0x080fe20000040000 */
[----:B------:R-:W-:Y:S01]  /*4670*/  LOP3.LUT R5, R12, 0x64006400, RZ, 0xfc, !PT ;  /* 0x640064000c057812 */ /* 0x000fe200078efcff */
[----:B------:R-:W-:Y:S01]  /*4680*/  HADD2.F32 R60, -RZ, R30.H1_H1 ;  /* 0x3000001eff3c7230 */ /* 0x000fe20000004100 */
[----:B------:R-:W-:Y:S01]  /*4690*/  LOP3.LUT R23, R22, 0x64006400, RZ, 0xfc, !PT ;  /* 0x6400640016177812 */ /* 0x000fe200078efcff */
[----:B------:R-:W-:Y:S01]  /*46a0*/  HADD2.F32 R59, -RZ, R24.H1_H1 ;  /* 0x30000018ff3b7230 */ /* 0x000fe20000004100 */
[----:B------:R-:W-:Y:S01]  /*46b0*/  F2FP.PACK_AB R12, RZ, R56 ;  /* 0x00000038ff0c723e */ /* 0x000fe200000000ff */
[-C--:B------:R-:W-:Y:S01]  /*46c0*/  HFMA2 R5, R5, R0.reuse.H0_H0, -72, -72 ;  /* 0xd480d48005057431 */ /* 0x080fe20000040000 */
[----:B------:R-:W-:Y:S01]  /*46d0*/  F2FP.PACK_AB R56, RZ, R52 ;  /* 0x00000034ff38723e */ /* 0x000fe200000000ff */
[----:B------:R-:W-:-:S02]  /*46e0*/  HFMA2 R23, R23, R0.H0_H0, -72, -72 ;  /* 0xd480d48017177431 */ /* 0x000fc40000040000 */
[----:B------:R-:W-:Y:S02]  /*46f0*/  HADD2.F32 R52, -RZ, R2.H1_H1 ;  /* 0x30000002ff347230 */ /* 0x000fe40000004100 */
[--C-:B------:R-:W-:Y:S02]  /*4700*/  HADD2.F32 R25, -RZ, R5.reuse.H0_H0 ;  /* 0x20000005ff197230 */ /* 0x100fe40000004100 */
[----:B------:R-:W-:Y:S01]  /*4710*/  HADD2.F32 R26, -RZ, R5.H1_H1 ;  /* 0x30000005ff1a7230 */ /* 0x000fe20000004100 */
[----:B------:R-:W-:Y:S01]  /*4720*/  F2FP.PACK_AB R5, RZ, R51 ;  /* 0x00000033ff05723e */ /* 0x000fe200000000ff */
[----:B------:R-:W-:Y:S01]  /*4730*/  HADD2.F32 R61, -RZ, R61.H1_H1 ;  /* 0x3000003dff3d7230 */ /* 0x000fe20000004100 */
[----:B------:R-:W-:Y:S01]  /*4740*/  F2FP.PACK_AB R51, RZ, R53 ;  /* 0x00000035ff33723e */ /* 0x000fe200000000ff */
[----:B------:R-:W-:Y:S01]  /*4750*/  HFMA2 R7, R7, R0.H0_H0, -72, -72 ;  /* 0xd480d48007077431 */ /* 0x000fe20000040000 */
[----:B------:R-:W-:Y:S01]  /*4760*/  FFMA.FTZ R62, R59, R52, R62 ;  /* 0x000000343b3e7223 */ /* 0x000fe2000001003e */
[----:B------:R-:W-:Y:S01]  /*4770*/  HADD2.F32 R24, -RZ, R64.H1_H1 ;  /* 0x30000040ff187230 */ /* 0x000fe20000004100 */
[C---:B------:R-:W-:Y:S01]  /*4780*/  FFMA.FTZ R64, R52.reuse, R60, R63 ;  /* 0x0000003c34407223 */ /* 0x040fe2000001003f */
[----:B------:R-:W-:Y:S01]  /*4790*/  HADD2.F32 R27, -RZ, R23.H0_H0 ;  /* 0x20000017ff1b7230 */ /* 0x000fe20000004100 */
[----:B------:R-:W-:Y:S01]  /*47a0*/  FFMA.FTZ R63, R52, R61, R4 ;  /* 0x0000003d343f7223 */ /* 0x000fe20000010004 */
[----:B------:R-:W-:-:S02]  /*47b0*/  HADD2 R12, R12.H0_H0, R37.H0_H0 ;  /* 0x200000250c0c7230 */ /* 0x000fc40000000800 */
[----:B------:R-:W-:Y:S02]  /*47c0*/  HADD2 R2, R5.H0_H0, R37.H1_H1 ;  /* 0x3000002505027230 */ /* 0x000fe40000000800 */
        /* <DEDUP_REMOVED lines=116> */
.L_x_1547:
[----:B------:R-:W2:Y:S01]  /*4f10*/  LDG.E.128.CONSTANT R4, [R10.64] ;  /* 0x000000060a047981 */ /* 0x000ea2000c1e9d00 */
[--C-:B------:R-:W-:Y:S01]  /*4f20*/  HADD2.F32 R32, -RZ, R3.reuse.H0_H0 ;  /* 0x20000003ff207230 */ /* 0x100fe20000004100 */
[----:B------:R-:W-:Y:S01]  /*4f30*/  IMAD.WIDE R8, R9, c[0x0][0x18c], R10 ;  /* 0x0000630009087a25 */ /* 0x000fe200078e020a */
[----:B------:R-:W-:Y:S01]  /*4f40*/  HADD2.F32 R31, -RZ, R3.H1_H1 ;  /* 0x30000003ff1f7230 */ /* 0x000fe20000004100 */
[----:B------:R-:W0:Y:S01]  /*4f50*/  LDS.64 R14, [UR4+0x20] ;  /* 0x00002004ff0e7984 */ /* 0x000e220008000a00 */
[--C-:B------:R-:W-:Y:S01]  /*4f60*/  HADD2 R13, R56.H0_H0, R36.reuse.H0_H0 ;  /* 0x20000024380d7230 */ /* 0x100fe20000000800 */
[----:B------:R-:W-:Y:S01]  /*4f70*/  FFMA.FTZ R46, R25, R32, R62 ;  /* 0x00000020192e7223 */ /* 0x000fe2000001003e */
[----:B------:R-:W-:Y:S01]  /*4f80*/  HADD2 R20, R51.H0_H0, R36.H1_H1 ;  /* 0x3000002433147230 */ /* 0x000fe20000000800 */
[----:B------:R-:W-:Y:S02]  /*4f90*/  FFMA.FTZ R21, R52, R24, R21 ;  /* 0x0000001834157223 */ /* 0x000fe40000010015 */
[----:B------:R-:W-:-:S02]  /*4fa0*/  FFMA.FTZ R46, R26, R31, R46 ;  /* 0x0000001f1a2e7223 */ /* 0x000fc4000001002e */
[C---:B------:R-:W-:Y:S02]  /*4fb0*/  FFMA.FTZ R64, R32.reuse, R27, R64 ;  /* 0x0000001b20407223 */ /* 0x040fe40000010040 */
[C---:B------:R-:W-:Y:S02]  /*4fc0*/  FFMA.FTZ R48, R32.reuse, R30, R63 ;  /* 0x0000001e20307223 */ /* 0x040fe4000001003f */
[----:B------:R-:W-:Y:S02]  /*4fd0*/  FFMA.FTZ R32, R32, R53, R21 ;  /* 0x0000003520207223 */ /* 0x000fe40000010015 */
[C---:B------:R-:W-:Y:S02]  /*4fe0*/  FFMA.FTZ R3, R31.reuse, R23, R64 ;  /* 0x000000171f037223 */ /* 0x040fe40000010040 */
[C---:B------:R-:W-:Y:S02]  /*4ff0*/  FFMA.FTZ R48, R31.reuse, R22, R48 ;  /* 0x000000161f307223 */ /* 0x040fe40000010030 */
[----:B------:R-:W-:-:S02]  /*5000*/  FFMA.FTZ R37, R31, R37, R32 ;  /* 0x000000251f257223 */ /* 0x000fc40000010020 */
[----:B------:R-:W-:Y:S02]  /*5010*/  FMUL.FTZ R3, R40, R3 ;  /* 0x0000000328037220 */ /* 0x000fe40000410000 */
[----:B------:R-:W-:-:S03]  /*5020*/  FMUL.FTZ R61, R38, R37 ;  /* 0x00000025263d7220 */ /* 0x000fc60000410000 */
[----:B------:R-:W-:Y:S02]  /*5030*/  F2FP.PACK_AB R3, RZ, R3 ;  /* 0x00000003ff03723e */ /* 0x000fe400000000ff */
[----:B------:R-:W-:Y:S01]  /*5040*/  F2FP.PACK_AB R61, RZ, R61 ;  /* 0x0000003dff3d723e */ /* 0x000fe200000000ff */
        /* <DEDUP_REMOVED lines=13> */
[C---:B------:R-:W-:Y:S01]  /*5120*/  LOP3.LUT R30, R7.reuse, 0xf000f, RZ, 0xc0, !PT ;  /* 0x000f000f071e7812 */ /* 0x040fe200078ec0ff */
        /* <DEDUP_REMOVED lines=16> */
[----:B------:R-:W-:Y:S01]  /*5230*/  LOP3.LUT R27, R27, 0x64006400, RZ, 0xfc, !PT ;  /* 0x640064001b1b7812 */ /* 0x000fe200078efcff */
[-C--:B------:R-:W-:Y:S01]  /*5240*/  HFMA2 R47, R25, R0.reuse.H0_H0, -72, -72 ;  /* 0xd480d480192f7431 */ /* 0x080fe20000040000 */
[C---:B------:R-:W-:Y:S01]  /*5250*/  FFMA.FTZ R36, R34.reuse, R23, RZ ;  /* 0x0000001722247223 */ /* 0x040fe200000100ff */
[--C-:B------:R-:W-:Y:S01]  /*5260*/  HADD2.F32 R10, -RZ, R11.reuse.H0_H0 ;  /* 0x2000000bff0a7230 */ /* 0x100fe20000004100 */
[----:B------:R-:W-:Y:S01]  /*5270*/  SHF.R.U32.HI R6, RZ, 0x8, R6 ;  /* 0x00000008ff067819 */ /* 0x000fe20000011606 */
[--C-:B------:R-:W-:Y:S01]  /*5280*/  HADD2.F32 R25, -RZ, R30.reuse.H0_H0 ;  /* 0x2000001eff197230 */ /* 0x100fe20000004100 */
[----:B------:R-:W-:Y:S01]  /*5290*/  SHF.R.U32.HI R7, RZ, 0x8, R7 ;  /* 0x00000008ff077819 */ /* 0x000fe20000011607 */
[-C--:B------:R-:W-:Y:S01]  /*52a0*/  HFMA2 R49, R15, R0.reuse.H0_H0, -72, -72 ;  /* 0xd480d4800f317431 */ /* 0x080fe20000040000 */
[----:B------:R-:W-:Y:S01]  /*52b0*/  FFMA.FTZ R15, R34, R21, RZ ;  /* 0x00000015220f7223 */ /* 0x000fe200000100ff */
[-C--:B------:R-:W-:Y:S01]  /*52c0*/  HFMA2 R56, R31, R0.reuse.H0_H0, -72, -72 ;  /* 0xd480d4801f387431 */ /* 0x080fe20000040000 */
[----:B------:R-:W-:Y:S01]  /*52d0*/  FFMA.FTZ R14, R10, R34, RZ ;  /* 0x000000220a0e7223 */ /* 0x000fe200000100ff */
[----:B------:R-:W-:Y:S01]  /*52e0*/  HADD2.F32 R11, -RZ, R11.H1_H1 ;  /* 0x3000000bff0b7230 */ /* 0x000fe20000004100 */
[----:B------:R-:W-:Y:S01]  /*52f0*/  FFMA.FTZ R34, R34, R25, RZ ;  /* 0x0000001922227223 */ /* 0x000fe200000100ff */
[----:B------:R-:W-:Y:S01]  /*5300*/  HADD2.F32 R26, -RZ, R30.H1_H1 ;  /* 0x3000001eff1a7230 */ /* 0x000fe20000004100 */
[----:B------:R-:W-:Y:S01]  /*5310*/  FFMA.FTZ R15, R33, R22, R15 ;  /* 0x00000016210f7223 */ /* 0x000fe2000001000f */
[----:B------:R-:W-:Y:S01]  /*5320*/  HADD2.F32 R30, -RZ, R49.H0_H0 ;  /* 0x20000031ff1e7230 */ /* 0x000fe20000004100 */
[----:B------:R-:W-:Y:S01]  /*5330*/  FFMA.FTZ R14, R11, R33, R14 ;  /* 0x000000210b0e7223 */ /* 0x000fe2000001000e */
[----:B------:R-:W-:Y:S01]  /*5340*/  HFMA2 R54, R27, R0.H0_H0, -72, -72 ;  /* 0xd480d4801b367431 */ /* 0x000fe20000040000 */
[----:B------:R-:W-:Y:S01]  /*5350*/  FFMA.FTZ R34, R33, R26, R34 ;  /* 0x0000001a21227223 */ /* 0x000fe20000010022 */
[--C-:B------:R-:W-:Y:S01]  /*5360*/  HADD2.F32 R27, -RZ, R47.reuse.H0_H0 ;  /* 0x2000002fff1b7230 */ /* 0x100fe20000004100 */
[----:B------:R-:W-:Y:S01]  /*5370*/  FFMA.FTZ R53, R35, R30, R15 ;  /* 0x0000001e23357223 */ /* 0x000fe2000001000f */
[----:B------:R-:W-:Y:S01]  /*5380*/  HADD2.F32 R32, -RZ, R56.H0_H0 ;  /* 0x20000038ff207230 */ /* 0x000fe20000004100 */
[----:B------:R-:W-:Y:S01]  /*5390*/  FFMA.FTZ R36, R33, R24, R36 ;  /* 0x0000001821247223 */ /* 0x000fe20000010024 */
[----:B------:R-:W-:Y:S01]  /*53a0*/  LOP3.LUT R15, R45, 0xf000f, RZ, 0xc0, !PT ;  /* 0x000f000f2d0f7812 */ /* 0x000fe200078ec0ff */
[----:B------:R-:W-:Y:S01]  /*53b0*/  FFMA.FTZ R51, R27, R35, R14 ;  /* 0x000000231b337223 */ /* 0x000fe2000001000e */
[----:B------:R-:W-:Y:S01]  /*53c0*/  HADD2.F32 R33, -RZ, R47.H1_H1 ;  /* 0x3000002fff217230 */ /* 0x000fe20000004100 */
[----:B------:R-:W-:Y:S01]  /*53d0*/  FFMA.FTZ R57, R35, R32, R34 ;  /* 0x0000002023397223 */ /* 0x000fe20000010022 */
[----:B------:R-:W-:Y:S01]  /*53e0*/  HADD2.F32 R34, -RZ, R49.H1_H1 ;  /* 0x30000031ff227230 */ /* 0x000fe20000004100 */
[----:B------:R-:W-:Y:S01]  /*53f0*/  LOP3.LUT R14, R52, 0xf000f, RZ, 0xc0, !PT ;  /* 0x000f000f340e7812 */ /* 0x000fe200078ec0ff */
[----:B------:R-:W-:Y:S01]  /*5400*/  HADD2.F32 R31, -RZ, R54.H0_H0 ;  /* 0x20000036ff1f7230 */ /* 0x000fe20000004100 */
[----:B------:R-:W-:-:S02]  /*5410*/  LOP3.LUT R47, R6, 0xf000f, RZ, 0xc0, !PT ;  /* 0x000f000f062f7812 */ /* 0x000fc400078ec0ff */
        /* <DEDUP_REMOVED lines=23> */
[--C-:B------:R-:W-:Y:S01]  /*5590*/  HADD2.F32 R50, -RZ, R59.reuse.H0_H0 ;  /* 0x2000003bff327230 */ /* 0x100fe20000004100 */
[----:B------:R-:W-:Y:S01]  /*55a0*/  LOP3.LUT R45, R45, 0x64006400, RZ, 0xfc, !PT ;  /* 0x640064002d2d7812 */ /* 0x000fe200078efcff */
[----:B------:R-:W-:Y:S01]  /*55b0*/  HADD2.F32 R51, -RZ, R60.H0_H0 ;  /* 0x2000003cff337230 */ /* 0x000fe20000004100 */
[----:B------:R-:W-:Y:S01]  /*55c0*/  FFMA.FTZ R62, R14, R49, R53 ;  /* 0x000000310e3e7223 */ /* 0x000fe20000010035 */
[----:B------:R-:W-:Y:S01]  /*55d0*/  LOP3.LUT R53, R6, 0x64006400, RZ, 0xfc, !PT ;  /* 0x6400640006357812 */ /* 0x000fe200078efcff */
[----:B------:R-:W-:Y:S01]  /*55e0*/  FFMA.FTZ R63, R47, R14, R54 ;  /* 0x0000000e2f3f7223 */ /* 0x000fe20000010036 */
[-C--:B------:R-:W-:Y:S01]  /*55f0*/  HFMA2 R15, R15, R0.reuse.H0_H0, -72, -72 ;  /* 0xd480d4800f0f7431 */ /* 0x080fe20000040000 */
[C---:B------:R-:W-:Y:S01]  /*5600*/  FFMA.FTZ R64, R14.reuse, R50, R55 ;  /* 0x000000320e407223 */ /* 0x040fe20000010037 */
[----:B------:R-:W-:Y:S01]  /*5610*/  HFMA2 R6, R45, R0.H0_H0, -72, -72 ;  /* 0xd480d4802d067431 */ /* 0x000fe20000040000 */
[----:B------:R-:W-:Y:S01]  /*5620*/  FFMA.FTZ R14, R14, R51, R57 ;  /* 0x000000330e0e7223 */ /* 0x000fe20000010039 */
[----:B------:R-:W-:Y:S01]  /*5630*/  HADD2.F32 R57, -RZ, R58.H1_H1 ;  /* 0x3000003aff397230 */ /* 0x000fe20000004100 */
[----:B------:R-:W-:Y:S01]  /*5640*/  LOP3.LUT R7, R7, 0xf000f0, RZ, 0xc0, !PT ;  /* 0x00f000f007077812 */ /* 0x000fe200078ec0ff */
[----:B------:R-:W-:-:S02]  /*5650*/  HADD2.F32 R58, -RZ, R59.H1_H1 ;  /* 0x3000003bff3a7230 */ /* 0x000fc40000004100 */
[----:B------:R-:W-:Y:S01]  /*5660*/  HFMA2 R59, R53, R0.H0_H0, -72, -72 ;  /* 0xd480d480353b7431 */ /* 0x000fe20000040000 */
[----:B------:R-:W-:Y:S01]  /*5670*/  LOP3.LUT R7, R7, 0x64006400, RZ, 0xfc, !PT ;  /* 0x6400640007077812 */ /* 0x000fe200078efcff */
[--C-:B------:R-:W-:Y:S02]  /*5680*/  HADD2.F32 R52, -RZ, R15.reuse.H0_H0 ;  /* 0x2000000fff347230 */ /* 0x100fe40000004100 */
[----:B------:R-:W-:Y:S02]  /*5690*/  HADD2.F32 R53, -RZ, R15.H1_H1 ;  /* 0x3000000fff357230 */ /* 0x000fe40000004100 */
[--C-:B------:R-:W-:Y:S02]  /*56a0*/  HADD2.F32 R54, -RZ, R6.reuse.H0_H0 ;  /* 0x20000006ff367230 */ /* 0x100fe40000004100 */
[----:B------:R-:W-:Y:S01]  /*56b0*/  HADD2.F32 R15, -RZ, R6.H1_H1 ;  /* 0x30000006ff0f7230 */ /* 0x000fe20000004100 */
[----:B------:R-:W-:Y:S01]  /*56c0*/  FMUL.FTZ R6, R41, R46 ;  /* 0x0000002e29067220 */ /* 0x000fe20000410000 */
[----:B------:R-:W-:-:S02]  /*56d0*/  HADD2.F32 R55, -RZ, R59.H0_H0 ;  /* 0x2000003bff377230 */ /* 0x000fc40000004100 */
[----:B------:R-:W-:Y:S02]  /*56e0*/  HADD2.F32 R46, -RZ, R59.H1_H1 ;  /* 0x3000003bff2e7230 */ /* 0x000fe40000004100 */
[----:B------:R-:W-:Y:S01]  /*56f0*/  HADD2.F32 R45, -RZ, R60.H1_H1 ;  /* 0x3000003cff2d7230 */ /* 0x000fe20000004100 */
[----:B------:R-:W-:Y:S01]  /*5700*/  FMUL.FTZ R60, R39, R48 ;  /* 0x00000030273c7220 */ /* 0x000fe20000410000 */
[----:B------:R-:W-:Y:S01]  /*5710*/  HADD2.F32 R59, -RZ, R4.H1_H1 ;  /* 0x30000004ff3b7230 */ /* 0x000fe20000004100 */
[----:B------:R-:W-:Y:S01]  /*5720*/  F2FP.PACK_AB R6, RZ, R6 ;  /* 0x00000006ff06723e */ /* 0x000fe200000000ff */
[----:B------:R-:W-:Y:S02]  /*5730*/  HADD2.F32 R56, -RZ, R56.H1_H1 ;  /* 0x30000038ff387230 */ /* 0x000fe40000004100 */
[----:B------:R-:W-:Y:S01]  /*5740*/  HFMA2 R7, R7, R0.H0_H0, -72, -72 ;  /* 0xd480d48007077431 */ /* 0x000fe20000040000 */
[C---:B------:R-:W-:Y:S01]  /*5750*/  FFMA.FTZ R65, R59.reuse, R57, R62 ;  /* 0x000000393b417223 */ /* 0x040fe2000001003e */
[----:B------:R-:W-:Y:S01]  /*5760*/  F2FP.PACK_AB R60, RZ, R60 ;  /* 0x0000003cff3c723e */ /* 0x000fe200000000ff */
[----:B------:R-:W-:Y:S01]  /*5770*/  HADD2 R12, R6.H0_H0, R12.H0_H0 ;  /* 0x2000000c060c7230 */ /* 0x000fe20000000800 */
[----:B------:R-:W-:Y:S01]  /*5780*/  FFMA.FTZ R63, R56, R59, R63 ;  /* 0x0000003b383f7223 */ /* 0x000fe2000001003f */
        /* <DEDUP_REMOVED lines=28> */
[----:B------:R-:W-:Y:S01]  /*5950*/  HADD2.F32 R66, -RZ, R7.H1_H1 ;  /* 0x30000007ff427230 */ /* 0x000fe20000004100 */
        /* <DEDUP_REMOVED lines=45> */
[-C--:B------:R-:W-:Y:S01]  /*5c30*/  FFMA.FTZ R21, R22, R67.reuse, R21 ;  /* 0x0000004316157223 */ /* 0x080fe20000010015 */
[----:B------:R-:W-:Y:S01]  /*5c40*/  HADD2.F32 R22, -RZ, R7.H1_H1 ;  /* 0x30000007ff167230 */ /* 0x000fe20000004100 */
        /* <DEDUP_REMOVED lines=39> */
.L_x_1548:
[----:B------:R-:W2:Y:S01]  /*5ec0*/  LDG.E.128.CONSTANT R8, [R8.64] ;  /* 0x0000000608087981 */ /* 0x000ea2000c1e9d00 */
[--C-:B------:R-:W-:Y:S01]  /*5ed0*/  HADD2.F32 R7, -RZ, R5.reuse.H0_H0 ;  /* 0x20000005ff077230 */ /* 0x100fe20000004100 */
[----:B------:R-:W-:Y:S01]  /*5ee0*/  FFMA.FTZ R14, R59, R45, R14 ;  /* 0x0000002d3b0e7223 */ /* 0x000fe2000001000e */
[----:B------:R-:W-:Y:S01]  /*5ef0*/  HADD2.F32 R6, -RZ, R5.H1_H1 ;  /* 0x30000005ff067230 */ /* 0x000fe20000004100 */
[----:B------:R-:W0:Y:S01]  /*5f00*/  LDS.64 R2, [UR4+0x30] ;  /* 0x00003004ff027984 */ /* 0x000e220008000a00 */
[----:B------:R-:W-:Y:S01]  /*5f10*/  HADD2 R13, R60.H0_H0, R13.H0_H0 ;  /* 0x2000000d3c0d7230 */ /* 0x000fe20000000800 */
[----:B------:R-:W-:Y:S01]  /*5f20*/  FFMA.FTZ R22, R52, R7, R63 ;  /* 0x0000000734167223 */ /* 0x000fe2000001003f */
[----:B------:R-:W-:Y:S01]  /*5f30*/  HADD2 R20, R61.H0_H0, R20.H0_H0 ;  /* 0x200000143d147230 */ /* 0x000fe20000000800 */
        /* <DEDUP_REMOVED lines=34> */
[----:B------:R-:W-:Y:S01]  /*6160*/  HADD2 R15, R9, -1032, -1032 ;  /* 0xe408e408090f7430 */ /* 0x000fe20000000000 */
[----:B------:R-:W-:Y:S01]  /*6170*/  SHF.R.U32.HI R47, RZ, 0x8, R11 ;  /* 0x00000008ff2f7819 */ /* 0x000fe2000001160b */
[----:B------:R-:W-:Y:S01]  /*6180*/  HADD2 R11, R8, -1032, -1032 ;  /* 0xe408e408080b7430 */ /* 0x000fe20000000000 */
[----:B------:R-:W-:Y:S01]  /*6190*/  LOP3.LUT R21, R14, 0x64006400, RZ, 0xfc, !PT ;  /* 0x640064000e157812 */ /* 0x000fe200078efcff */
[--C-:B------:R-:W-:Y:S01]  /*61a0*/  HADD2.F32 R6, -RZ, R2.reuse.H0_H0 ;  /* 0x20000002ff067230 */ /* 0x100fe20000004100 */
[----:B------:R-:W-:Y:S01]  /*61b0*/  LOP3.LUT R25, R24, 0x64006400, RZ, 0xfc, !PT ;  /* 0x6400640018197812 */ /* 0x000fe200078efcff */
[----:B------:R-:W-:Y:S01]  /*61c0*/  HADD2.F32 R7, -RZ, R2.H1_H1 ;  /* 0x30000002ff077230 */ /* 0x000fe20000004100 */
[----:B------:R-:W-:Y:S01]  /*61d0*/  LOP3.LUT R23, R23, 0x64006400, RZ, 0xfc, !PT ;  /* 0x6400640017177812 */ /* 0x000fe200078efcff */
[----:B------:R-:W0:Y:S01]  /*61e0*/  LDS.64 R2, [UR4+0x38] ;  /* 0x00003804ff027984 */ /* 0x000e220008000a00 */
[----:B------:R-:W-:-:S02]  /*61f0*/  HADD2.F32 R8, -RZ, R10.H0_H0 ;  /* 0x2000000aff087230 */ /* 0x000fc40000004100 */
[----:B------:R-:W-:Y:S02]  /*6200*/  HADD2.F32 R9, -RZ, R10.H1_H1 ;  /* 0x3000000aff097230 */ /* 0x000fe40000004100 */
[----:B------:R-:W-:Y:S01]  /*6210*/  HADD2.F32 R10, -RZ, R11.H0_H0 ;  /* 0x2000000bff0a7230 */ /* 0x000fe20000004100 */
[C---:B------:R-:W-:Y:S01]  /*6220*/  FFMA.FTZ R24, R27.reuse, R8, RZ ;  /* 0x000000081b187223 */ /* 0x040fe200000100ff */
[--C-:B------:R-:W-:Y:S02]  /*6230*/  HADD2.F32 R14, -RZ, R15.reuse.H0_H0 ;  /* 0x2000000fff0e7230 */ /* 0x100fe40000004100 */
[----:B------:R-:W-:Y:S01]  /*6240*/  HFMA2 R50, R21, R0.H0_H0, -72, -72 ;  /* 0xd480d48015327431 */ /* 0x000fe20000040000 */
[----:B------:R-:W-:Y:S01]  /*6250*/  FFMA.FTZ R21, R6, R27, RZ ;  /* 0x0000001b06157223 */ /* 0x000fe200000100ff */
[----:B------:R-:W-:Y:S01]  /*6260*/  HADD2.F32 R15, -RZ, R15.H1_H1 ;  /* 0x3000000fff0f7230 */ /* 0x000fe20000004100 */
[C---:B------:R-:W-:Y:S01]  /*6270*/  FFMA.FTZ R31, R27.reuse, R10, RZ ;  /* 0x0000000a1b1f7223 */ /* 0x040fe200000100ff */
[----:B------:R-:W-:Y:S01]  /*6280*/  HADD2.F32 R11, -RZ, R11.H1_H1 ;  /* 0x3000000bff0b7230 */ /* 0x000fe20000004100 */
[----:B------:R-:W-:-:S02]  /*6290*/  FFMA.FTZ R27, R27, R14, RZ ;  /* 0x0000000e1b1b7223 */ /* 0x000fc400000100ff */
        /* <DEDUP_REMOVED lines=9> */
[----:B------:R-:W-:Y:S02]  /*6330*/  HFMA2 R31, R27, R0.H0_H0, -72, -72 ;  /* 0xd480d4801b1f7431 */ /* 0x000fe40000040000 */
[----:B------:R-:W-:-:S02]  /*6340*/  HADD2.F32 R24, -RZ, R26.H0_H0 ;  /* 0x2000001aff187230 */ /* 0x000fc40000004100 */
[----:B------:R-:W-:Y:S02]  /*6350*/  HADD2.F32 R25, -RZ, R26.H1_H1 ;  /* 0x3000001aff197230 */ /* 0x000fe40000004100 */
[--C-:B------:R-:W-:Y:S01]  /*6360*/  HADD2.F32 R26, -RZ, R30.reuse.H0_H0 ;  /* 0x2000001eff1a7230 */ /* 0x100fe20000004100 */
[C---:B------:R-:W-:Y:S01]  /*6370*/  FFMA.FTZ R35, R33.reuse, R24, R35 ;  /* 0x0000001821237223 */ /* 0x040fe20000010023 */
[----:B------:R-:W-:Y:S02]  /*6380*/  HADD2.F32 R27, -RZ, R30.H1_H1 ;  /* 0x3000001eff1b7230 */ /* 0x000fe40000004100 */
[--C-:B------:R-:W-:Y:S02]  /*6390*/  HADD2.F32 R30, -RZ, R31.reuse.H0_H0 ;  /* 0x2000001fff1e7230 */ /* 0x100fe40000004100 */
[----:B------:R-:W-:Y:S01]  /*63a0*/  HADD2.F32 R23, -RZ, R50.H1_H1 ;  /* 0x30000032ff177230 */ /* 0x000fe20000004100 */
[C---:B------:R-:W-:Y:S01]  /*63b0*/  FFMA.FTZ R50, R33.reuse, R26, R49 ;  /* 0x0000001a21327223 */ /* 0x040fe20000010031 */
[----:B------:R-:W-:Y:S01]  /*63c0*/  HADD2.F32 R31, -RZ, R31.H1_H1 ;  /* 0x3000001fff1f7230 */ /* 0x000fe20000004100 */
[----:B------:R-:W-:Y:S01]  /*63d0*/  FFMA.FTZ R33, R33, R30, R51 ;  /* 0x0000001e21217223 */ /* 0x000fe20000010033 */
[--C-:B0-----:R-:W-:Y:S01]  /*63e0*/  HADD2.F32 R54, -RZ, R2.reuse.H1_H1 ;  /* 0x30000002ff367230 */ /* 0x101fe20000004100 */
        /* <DEDUP_REMOVED lines=33> */
[----:B------:R-:W-:-:S02]  /*6600*/  LOP3.LUT R2, R47, 0xf000f0, RZ, 0xc0, !PT ;  /* 0x00f000f02f027812 */ /* 0x000fc400078ec0ff */
[----:B------:R-:W-:Y:S01]  /*6610*/  LOP3.LUT R47, R36, 0x64006400, RZ, 0xfc, !PT ;  /* 0x64006400242f7812 */ /* 0x000fe200078efcff */
[----:B------:R-:W-:Y:S01]  /*6620*/  FFMA.FTZ R56, R54, R49, R56 ;  /* 0x0000003136387223 */ /* 0x000fe20000010038 */
[----:B------:R-:W-:Y:S01]  /*6630*/  LOP3.LUT R53, R45, 0x64006400, RZ, 0xfc, !PT ;  /* 0x640064002d357812 */ /* 0x000fe200078efcff */
[----:B------:R-:W-:Y:S01]  /*6640*/  HADD2.F32 R45, -RZ, R60.H1_H1 ;  /* 0x3000003cff2d7230 */ /* 0x000fe20000004100 */
[----:B------:R-:W-:Y:S01]  /*6650*/  LOP3.LUT R55, R2, 0x64006400, RZ, 0xfc, !PT ;  /* 0x6400640002377812 */ /* 0x000fe200078efcff */
[-C--:B------:R-:W-:Y:S01]  /*6660*/  HFMA2 R60, R51, R0.reuse.H0_H0, -72, -72 ;  /* 0xd480d480333c7431 */ /* 0x080fe20000040000 */
[----:B------:R-:W-:Y:S01]  /*6670*/  FFMA.FTZ R2, R50, R54, R57 ;  /* 0x0000003632027223 */ /* 0x000fe20000010039 */
[-C--:B------:R-:W-:Y:S01]  /*6680*/  HFMA2 R36, R47, R0.reuse.H0_H0, -72, -72 ;  /* 0xd480d4802f247431 */ /* 0x080fe20000040000 */
[----:B------:R-:W-:Y:S01]  /*6690*/  FFMA.FTZ R58, R54, R45, R58 ;  /* 0x0000002d363a7223 */ /* 0x000fe2000001003a */
[-C--:B------:R-:W-:Y:S02]  /*66a0*/  HFMA2 R62, R53, R0.reuse.H0_H0, -72, -72 ;  /* 0xd480d480353e7431 */ /* 0x080fe40000040000 */
[----:B------:R-:W-:-:S02]  /*66b0*/  HFMA2 R64, R55, R0.H0_H0, -72, -72 ;  /* 0xd480d48037407431 */ /* 0x000fc40000040000 */
[----:B------:R-:W-:Y:S02]  /*66c0*/  HADD2.F32 R0, -RZ, R63.H1_H1 ;  /* 0x3000003fff007230 */ /* 0x000fe40000004100 */
[----:B------:R-:W-:Y:S02]  /*66d0*/  HADD2.F32 R48, -RZ, R60.H0_H0 ;  /* 0x2000003cff307230 */ /* 0x000fe40000004100 */
[----:B------:R-:W-:Y:S01]  /*66e0*/  HADD2.F32 R47, -RZ, R36.H0_H0 ;  /* 0x20000024ff2f7230 */ /* 0x000fe20000004100 */
[----:B------:R-:W-:Y:S01]  /*66f0*/  FFMA.FTZ R61, R54, R0, R61 ;  /* 0x00000000363d7223 */ /* 0x000fe2000001003d */
[----:B------:R-:W-:Y:S01]  /*6700*/  HADD2.F32 R51, -RZ, R62.H0_H0 ;  /* 0x2000003eff337230 */ /* 0x000fe20000004100 */
[----:B------:R-:W-:Y:S01]  /*6710*/  FFMA.FTZ R55, R59, R48, R56 ;  /* 0x000000303b377223 */ /* 0x000fe20000010038 */
[----:B------:R-:W-:Y:S01]  /*6720*/  HADD2.F32 R52, -RZ, R64.H0_H0 ;  /* 0x20000040ff347230 */ /* 0x000fe20000004100 */
[----:B------:R-:W-:Y:S01]  /*6730*/  FFMA.FTZ R53, R47, R59, R2 ;  /* 0x0000003b2f357223 */ /* 0x000fe20000010002 */
[----:B------:R-:W-:Y:S01]  /*6740*/  HADD2.F32 R54, -RZ, R36.H1_H1 ;  /* 0x30000024ff367230 */ /* 0x000fe20000004100 */
[----:B------:R-:W-:Y:S01]  /*6750*/  FMUL.FTZ R2, R41, R22 ;  /* 0x0000001629027220 */ /* 0x000fe20000410000 */
[----:B------:R-:W-:Y:S01]  /*6760*/  HADD2.F32 R56, -RZ, R60.H1_H1 ;  /* 0x3000003cff387230 */ /* 0x000fe20000004100 */
[----:B------:R-:W-:Y:S01]  /*6770*/  FMUL.FTZ R36, R39, R46 ;  /* 0x0000002e27247220 */ /* 0x000fe20000410000 */
[----:B------:R-:W-:Y:S01]  /*6780*/  HADD2.F32 R46, -RZ, R62.H1_H1 ;  /* 0x3000003eff2e7230 */ /* 0x000fe20000004100 */
[C---:B------:R-:W-:Y:S01]  /*6790*/  FFMA.FTZ R57, R59.reuse, R51, R58 ;  /* 0x000000333b397223 */ /* 0x040fe2000001003a */
[----:B------:R-:W-:Y:S01]  /*67a0*/  HADD2.F32 R22, -RZ, R64.H1_H1 ;  /* 0x30000040ff167230 */ /* 0x000fe20000004100 */
[----:B------:R-:W-:Y:S01]  /*67b0*/  FFMA.FTZ R61, R59, R52, R61 ;  /* 0x000000343b3d7223 */ /* 0x000fe2000001003d */
[----:B------:R-:W-:Y:S01]  /*67c0*/  F2FP.PACK_AB R2, RZ, R2 ;  /* 0x00000002ff02723e */ /* 0x000fe200000000ff */
[----:B------:R-:W-:Y:S01]  /*67d0*/  FFMA.FTZ R58, R54, R3, R53 ;  /* 0x00000003363a7223 */ /* 0x000fe20000010035 */
[----:B------:R-:W-:Y:S01]  /*67e0*/  F2FP.PACK_AB R36, RZ, R36 ;  /* 0x00000024ff24723e */ /* 0x000fe200000000ff */
[----:B------:R-:W-:-:S02]  /*67f0*/  FFMA.FTZ R55, R3, R56, R55 ;  /* 0x0000003803377223 */ /* 0x000fc40000010037 */
[C---:B------:R-:W-:Y:S01]  /*6800*/  FFMA.FTZ R60, R3.reuse, R46, R57 ;  /* 0x0000002e033c7223 */ /* 0x040fe20000010039 */
[----:B------:R-:W-:Y:S01]  /*6810*/  HADD2 R2, R2.H0_H0, R12.H0_H0 ;  /* 0x2000000c02027230 */ /* 0x000fe20000000800 */
[----:B------:R-:W-:Y:S01]  /*6820*/  FFMA.FTZ R61, R3, R22, R61 ;  /* 0x00000016033d7223 */ /* 0x000fe2000001003d */
[----:B------:R-:W-:Y:S01]  /*6830*/  HADD2 R13, R36.H0_H0, R13.H0_H0 ;  /* 0x2000000d240d7230 */ /* 0x000fe20000000800 */
[----:B------:R-:W-:Y:S02]  /*6840*/  FMUL.FTZ R58, R41, R58 ;  /* 0x0000003a293a7220 */ /* 0x000fe40000410000 */
[----:B------:R-:W-:Y:S01]  /*6850*/  FMUL.FTZ R55, R40, R55 ;  /* 0x0000003728377220 */ /* 0x000fe20000410000 */
[----:B------:R-:W-:Y:S01]  /*6860*/  PRMT R2, R2, 0x5410, R4 ;  /* 0x0000541002027816 */ /* 0x000fe20000000004 */
[----:B------:R-:W-:Y:S01]  /*6870*/  FMUL.FTZ R60, R39, R60 ;  /* 0x0000003c273c7220 */ /* 0x000fe20000410000 */
[----:B------:R-:W-:Y:S01]  /*6880*/  F2FP.PACK_AB R58, RZ, R58 ;  /* 0x0000003aff3a723e */ /* 0x000fe200000000ff */
[----:B------:R-:W-:Y:S01]  /*6890*/  FMUL.FTZ R61, R38, R61 ;  /* 0x0000003d263d7220 */ /* 0x000fe20000410000 */
[----:B------:R-:W-:-:S02]  /*68a0*/  F2FP.PACK_AB R55, RZ, R55 ;  /* 0x00000037ff37723e */ /* 0x000fc400000000ff */
[----:B------:R-:W-:Y:S02]  /*68b0*/  F2FP.PACK_AB R60, RZ, R60 ;  /* 0x0000003cff3c723e */ /* 0x000fe400000000ff */
[----:B------:R-:W-:Y:S02]  /*68c0*/  F2FP.PACK_AB R61, RZ, R61 ;  /* 0x0000003dff3d723e */ /* 0x000fe400000000ff */
        /* <DEDUP_REMOVED lines=116> */
.L_x_1545:
[----:B------:R-:W-:Y:S01]  /*7010*/  IADD3 R44, R44, 0x20, RZ ;  /* 0x000000202c2c7810 */ /* 0x000fe20007ffe0ff */
[----:B------:R-:W-:Y:S01]  /*7020*/  IMAD.MOV.U32 R3, RZ, RZ, c[0x0][0x18c] ;  /* 0x00006300ff037624 */ /* 0x000fe200078e00ff */
[----:B------:R-:W-:Y:S02]  /*7030*/  UIADD3 UR4, UR4, 0x40, URZ ;  /* 0x0000004004047890 */ /* 0x000fe4000fffe03f */
[C---:B------:R-:W-:Y:S01]  /*7040*/  ISETP.GE.AND P0, PT, R44.reuse, c[0x0][0x1b4], PT ;  /* 0x00006d002c007a0c */ /* 0x040fe20003f06270 */
[----:B------:R-:W-:Y:S01]  /*7050*/  IMAD.WIDE R28, R3, 0x10, R28 ;  /* 0x00000010031c7825 */ /* 0x000fe200078e021c */
[----:B------:R-:W-:-:S13]  /*7060*/  ISETP.LT.AND P2, PT, R44, R43, PT ;  /* 0x0000002b2c00720c */ /* 0x000fda0003f41270 */
[----:B------:R-:W-:Y:S05]  /*7070*/  @!P0 BRA P2, `(.L_x_1549) ;  /* 0xffffc08000008947 */ /* 0x000fea000103ffff */
.L_x_1544:
        /* <DEDUP_REMOVED lines=16> */
.L_x_1553:
[----:B------:R-:W0:Y:S02]  /*7180*/  LDS R6, [R4] ;  /* 0x0000000004067984 */ /* 0x000e240000000800 */
[----:B0-----:R-:W-:-:S10]  /*7190*/  HFMA2.MMA R7, R6, 1, 1, R37 ;  /* 0x3c003c0006077835 */ /* 0x001fd40000000025 */
[----:B------:R-:W0:Y:S02]  /*71a0*/  ATOMS.CAST.SPIN R7, [R4], R6, R7 ;  /* 0x000000060407738d */ /* 0x000e240001800007 */
[----:B0-----:R-:W-:-:S13]  /*71b0*/  ISETP.EQ.U32.AND P0, PT, R7, 0x1, PT ;  /* 0x000000010700780c */ /* 0x001fda0003f02070 */
[----:B------:R-:W-:Y:S05]  /*71c0*/  @!P0 BRA `(.L_x_1553) ;  /* 0xffffffb000008947 */ /* 0x000fea000383ffff */
[----:B------:R-:W-:Y:S05]  /*71d0*/  BRA `(.L_x_1551) ;  /* 0x0000003000007947 */ /* 0x000fea0003800000 */
.L_x_1552:
[----:B------:R-:W2:Y:S02]  /*71e0*/  LD.E R4, [R2.64] ;  /* 0x0000000602047980 */ /* 0x000ea4000c101900 */
[----:B--2---:R-:W-:-:S05]  /*71f0*/  IMAD.IADD R5, R37, 0x1, R4 ;  /* 0x0000000125057824 */ /* 0x004fca00078e0204 */
[----:B------:R0:W-:Y:S02]  /*7200*/  ST.E [R2.64], R5 ;  /* 0x0000000502007985 */ /* 0x0001e4000c101906 */
.L_x_1551:
[----:B------:R-:W-:Y:S05]  /*7210*/  BSYNC B0 ;  /* 0x0000000000007941 */ /* 0x000fea0003800000 */
.L_x_1550:
[----:B------:R-:W2:Y:S01]  /*7220*/  ATOM.E.ADD.F16x2.RN.STRONG.GPU P0, RZ, [R2.64+0x4], R36 ;  /* 0x0000042402ff798a */ /* 0x000ea2000810e9c6 */
[----:B------:R-:W-:Y:S01]  /*7230*/  BSSY B0, `(.L_x_1554) ;  /* 0x000000f000007945 */ /* 0x000fe20003800000 */
[----:B--2---:R-:W-:Y:S05]  /*7240*/  @P0 BRA `(.L_x_1555) ;  /* 0x000000d000000947 */ /* 0x004fea0003800000 */
[----:B------:R-:W1:Y:S02]  /*7250*/  QSPC.E.S P0, RZ, [R2+0x4] ;  /* 0x0000040002ff73aa */ /* 0x000e640000000500 */
[----:B-1----:R-:W-:Y:S05]  /*7260*/  @!P0 BRA `(.L_x_1556) ;  /* 0x0000008000008947 */ /* 0x002fea0003800000 */
[----:B0-----:R-:W-:-:S04]  /*7270*/  IADD3 R2, R2, 0x4, RZ ;  /* 0x0000000402027810 */ /* 0x001fc80007ffe0ff */
[----:B------:R-:W-:-:S05]  /*7280*/  LOP3.LUT R2, R2, 0xffffff, RZ, 0xc0, !PT ;  /* 0x00ffffff02027812 */ /* 0x000fca00078ec0ff */
.L_x_1557:
[----:B------:R-:W0:Y:S02]  /*7290*/  LDS R4, [R2] ;  /* 0x0000000002047984 */ /* 0x000e240000000800 */
[----:B0-----:R-:W-:-:S06]  /*72a0*/  HADD2 R5, R4, R36 ;  /* 0x0000002404057230 */ /* 0x001fcc0000000000 */
[----:B------:R-:W0:Y:S02]  /*72b0*/  ATOMS.CAST.SPIN R5, [R2], R4, R5 ;  /* 0x000000040205738d */ /* 0x000e240001800005 */
[----:B0-----:R-:W-:-:S13]  /*72c0*/  ISETP.EQ.U32.AND P0, PT, R5, 0x1, PT ;  /* 0x000000010500780c */ /* 0x001fda0003f02070 */
[----:B------:R-:W-:Y:S05]  /*72d0*/  @!P0 BRA `(.L_x_1557) ;  /* 0xffffffb000008947 */ /* 0x000fea000383ffff */
[----:B------:R-:W-:Y:S05]  /*72e0*/  BRA `(.L_x_1555) ;  /* 0x0000003000007947 */ /* 0x000fea0003800000 */
.L_x_1556:
[----:B------:R-:W2:Y:S02]  /*72f0*/  LD.E R4, [R2.64+0x4] ;  /* 0x0000040602047980 */ /* 0x000ea4000c101900 */
[----:B0-2---:R-:W-:-:S05]  /*7300*/  IMAD.IADD R5, R36, 0x1, R4 ;  /* 0x0000000124057824 */ /* 0x005fca00078e0204 */
[----:B------:R0:W-:Y:S02]  /*7310*/  ST.E [R2.64+0x4], R5 ;  /* 0x0000040502007985 */ /* 0x0001e4000c101906 */
.L_x_1555:
[----:B------:R-:W-:Y:S05]  /*7320*/  BSYNC B0 ;  /* 0x0000000000007941 */ /* 0x000fea0003800000 */
.L_x_1554:
        /* <DEDUP_REMOVED lines=10> */
.L_x_1561:
[----:B------:R-:W0:Y:S02]  /*73d0*/  LDS R6, [R4] ;  /* 0x0000000004067984 */ /* 0x000e240000000800 */
[----:B0-----:R-:W-:-:S10]  /*73e0*/  HFMA2.MMA R7, R6, 1, 1, R19 ;  /* 0x3c003c0006077835 */ /* 0x001fd40000000013 */
[----:B------:R-:W0:Y:S02]  /*73f0*/  ATOMS.CAST.SPIN R7, [R4], R6, R7 ;  /* 0x000000060407738d */ /* 0x000e240001800007 */
[----:B0-----:R-:W-:-:S13]  /*7400*/  ISETP.EQ.U32.AND P0, PT, R7, 0x1, PT ;  /* 0x000000010700780c */ /* 0x001fda0003f02070 */
[----:B------:R-:W-:Y:S05]  /*7410*/  @!P0 BRA `(.L_x_1561) ;  /* 0xffffffb000008947 */ /* 0x000fea000383ffff */
[----:B------:R-:W-:Y:S05]  /*7420*/  BRA `(.L_x_1559) ;  /* 0x0000003000007947 */ /* 0x000fea0003800000 */
.L_x_1560:
[----:B------:R-:W2:Y:S02]  /*7430*/  LD.E R4, [R2.64] ;  /* 0x0000000602047980 */ /* 0x000ea4000c101900 */
[----:B--2---:R-:W-:-:S05]  /*7440*/  IMAD.IADD R5, R19, 0x1, R4 ;  /* 0x0000000113057824 */ /* 0x004fca00078e0204 */
[----:B------:R0:W-:Y:S02]  /*7450*/  ST.E [R2.64], R5 ;  /* 0x0000000502007985 */ /* 0x0001e4000c101906 */
.L_x_1559:
[----:B------:R-:W-:Y:S05]  /*7460*/  BSYNC B0 ;  /* 0x0000000000007941 */ /* 0x000fea0003800000 */
.L_x_1558:
[----:B------:R-:W2:Y:S01]  /*7470*/  ATOM.E.ADD.F16x2.RN.STRONG.GPU P0, RZ, [R2.64+0x4], R18 ;  /* 0x0000041202ff798a */ /* 0x000ea2000810e9c6 */
[----:B------:R-:W-:Y:S01]  /*7480*/  BSSY B0, `(.L_x_1562) ;  /* 0x000000f000007945 */ /* 0x000fe20003800000 */
[----:B--2---:R-:W-:Y:S05]  /*7490*/  @P0 BRA `(.L_x_1563) ;  /* 0x000000d000000947 */ /* 0x004fea0003800000 */
[----:B------:R-:W1:Y:S02]  /*74a0*/  QSPC.E.S P0, RZ, [R2+0x4] ;  /* 0x0000040002ff73aa */ /* 0x000e640000000500 */
[----:B-1----:R-:W-:Y:S05]  /*74b0*/  @!P0 BRA `(.L_x_1564) ;  /* 0x0000008000008947 */ /* 0x002fea0003800000 */
[----:B0-----:R-:W-:-:S04]  /*74c0*/  IADD3 R2, R2, 0x4, RZ ;  /* 0x0000000402027810 */ /* 0x001fc80007ffe0ff */
[----:B------:R-:W-:-:S05]  /*74d0*/  LOP3.LUT R2, R2, 0xffffff, RZ, 0xc0, !PT ;  /* 0x00ffffff02027812 */ /* 0x000fca00078ec0ff */
.L_x_1565:
[----:B------:R-:W0:Y:S02]  /*74e0*/  LDS R4, [R2] ;  /* 0x0000000002047984 */ /* 0x000e240000000800 */
[----:B0-----:R-:W-:-:S06]  /*74f0*/  HADD2 R5, R4, R18 ;  /* 0x0000001204057230 */ /* 0x001fcc0000000000 */
[----:B------:R-:W0:Y:S02]  /*7500*/  ATOMS.CAST.SPIN R5, [R2], R4, R5 ;  /* 0x000000040205738d */ /* 0x000e240001800005 */
[----:B0-----:R-:W-:-:S13]  /*7510*/  ISETP.EQ.U32.AND P0, PT, R5, 0x1, PT ;  /* 0x000000010500780c */ /* 0x001fda0003f02070 */
[----:B------:R-:W-:Y:S05]  /*7520*/  @!P0 BRA `(.L_x_1565) ;  /* 0xffffffb000008947 */ /* 0x000fea000383ffff */
[----:B------:R-:W-:Y:S05]  /*7530*/  BRA `(.L_x_1563) ;  /* 0x0000003000007947 */ /* 0x000fea0003800000 */
.L_x_1564:
[----:B------:R-:W2:Y:S02]  /*7540*/  LD.E R4, [R2.64+0x4] ;  /* 0x0000040602047980 */ /* 0x000ea4000c101900 */
[----:B0-2---:R-:W-:-:S05]  /*7550*/  IMAD.IADD R5, R18, 0x1, R4 ;  /* 0x0000000112057824 */ /* 0x005fca00078e0204 */
[----:B------:R0:W-:Y:S02]  /*7560*/  ST.E [R2.64+0x4], R5 ;  /* 0x0000040502007985 */ /* 0x0001e4000c101906 */
.L_x_1563:
[----:B------:R-:W-:Y:S05]  /*7570*/  BSYNC B0 ;  /* 0x0000000000007941 */ /* 0x000fea0003800000 */
.L_x_1562:
        /* <DEDUP_REMOVED lines=10> */
.L_x_1569:
[----:B------:R-:W0:Y:S02]  /*7620*/  LDS R4, [R0] ;  /* 0x0000000000047984 */ /* 0x000e240000000800 */
[----:B0-----:R-:W-:-:S10]  /*7630*/  HFMA2.MMA R5, R4, 1, 1, R17 ;  /* 0x3c003c0004057835 */ /* 0x001fd40000000011 */
[----:B------:R-:W0:Y:S02]  /*7640*/  ATOMS.CAST.SPIN R5, [R0], R4, R5 ;  /* 0x000000040005738d */ /* 0x000e240001800005 */
[----:B0-----:R-:W-:-:S13]  /*7650*/  ISETP.EQ.U32.AND P0, PT, R5, 0x1, PT ;  /* 0x000000010500780c */ /* 0x001fda0003f02070 */
[----:B------:R-:W-:Y:S05]  /*7660*/  @!P0 BRA `(.L_x_1569) ;  /* 0xffffffb000008947 */ /* 0x000fea000383ffff */
[----:B------:R-:W-:Y:S05]  /*7670*/  BRA `(.L_x_1567) ;  /* 0x0000003000007947 */ /* 0x000fea0003800000 */
.L_x_1568:
[----:B------:R-:W2:Y:S02]  /*7680*/  LD.E R0, [R2.64] ;  /* 0x0000000602007980 */ /* 0x000ea4000c101900 */
[----:B--2---:R-:W-:-:S05]  /*7690*/  IMAD.IADD R5, R17, 0x1, R0 ;  /* 0x0000000111057824 */ /* 0x004fca00078e0200 */
[----:B------:R0:W-:Y:S02]  /*76a0*/  ST.E [R2.64], R5 ;  /* 0x0000000502007985 */ /* 0x0001e4000c101906 */
.L_x_1567:
[----:B------:R-:W-:Y:S05]  /*76b0*/  BSYNC B0 ;  /* 0x0000000000007941 */ /* 0x000fea0003800000 */
.L_x_1566:
[----:B------:R-:W2:Y:S02]  /*76c0*/  ATOM.E.ADD.F16x2.RN.STRONG.GPU P0, RZ, [R2.64+0x4], R16 ;  /* 0x0000041002ff798a */ /* 0x000ea4000810e9c6 */
[----:B--2---:R-:W-:Y:S05]  /*76d0*/  @P0 EXIT ;  /* 0x000000000000094d */ /* 0x004fea0003800000 */
[----:B------:R-:W1:Y:S02]  /*76e0*/  QSPC.E.S P0, RZ, [R2+0x4] ;  /* 0x0000040002ff73aa */ /* 0x000e640000000500 */
[----:B-1----:R-:W-:Y:S05]  /*76f0*/  @!P0 BRA `(.L_x_1570) ;  /* 0x0000008000008947 */ /* 0x002fea0003800000 */
[----:B0-----:R-:W-:-:S04]  /*7700*/  IADD3 R2, R2, 0x4, RZ ;  /* 0x0000000402027810 */ /* 0x001fc80007ffe0ff */
[----:B------:R-:W-:-:S05]  /*7710*/  LOP3.LUT R2, R2, 0xffffff, RZ, 0xc0, !PT ;  /* 0x00ffffff02027812 */ /* 0x000fca00078ec0ff */
.L_x_1571:
[----:B------:R-:W0:Y:S02]  /*7720*/  LDS R4, [R2] ;  /* 0x0000000002047984 */ /* 0x000e240000000800 */
[----:B0-----:R-:W-:-:S06]  /*7730*/  HADD2 R5, R4, R16 ;  /* 0x0000001004057230 */ /* 0x001fcc0000000000 */
[----:B------:R-:W0:Y:S02]  /*7740*/  ATOMS.CAST.SPIN R5, [R2], R4, R5 ;  /* 0x000000040205738d */ /* 0x000e240001800005 */
[----:B0-----:R-:W-:-:S13]  /*7750*/  ISETP.EQ.U32.AND P0, PT, R5, 0x1, PT ;  /* 0x000000010500780c */ /* 0x001fda0003f02070 */
[----:B------:R-:W-:Y:S05]  /*7760*/  @!P0 BRA `(.L_x_1571) ;  /* 0xffffffb000008947 */ /* 0x000fea000383ffff */
[----:B------:R-:W-:Y:S05]  /*7770*/  EXIT ;  /* 0x000000000000794d */ /* 0x000fea0003800000 */
.L_x_1570:
[----:B------:R-:W2:Y:S02]  /*7780*/  LD.E R0, [R2.64+0x4] ;  /* 0x0000040602007980 */ /* 0x000ea4000c101900 */
[----:B0-2---:R-:W-:-:S05]  /*7790*/  IMAD.IADD R5, R16, 0x1, R0 ;  /* 0x0000000110057824 */ /* 0x005fca00078e0200 */
[----:B------:R-:W-:Y:S01]  /*77a0*/  ST.E [R2.64+0x4], R5 ;  /* 0x0000040502007985 */ /* 0x000fe2000c101906 */
[----:B------:R-:W-:Y:S05]  /*77b0*/  EXIT ;  /* 0x000000000000794d */ /* 0x000fea0003800000 */
.L_x_1572:
        /* <DEDUP_REMOVED lines=12> */
.L_x_2842:


//--------------------- .text._Z23gemm_half_q_half_kernelILi3ELi8ELb0ELb0ELi32EEvPK6__halfPKjS4_S2_PS0_iiiiPKtS7_iiiiiibS2_i --------------------------
	.section	.text._Z23gemm_half_q_half_kernelILi3ELi8ELb0ELb0ELi32EEvPK6__halfPKjS4_S2_PS0_iiiiPKtS7_iiiiiibS2_i,"ax",@progbits
	.sectioninfo	@"SHI_REGISTERS=64"
	.align	128
        .global         _Z23gemm_half_q_half_kernelILi3ELi8ELb0ELb0ELi32EEvPK6__halfPKjS4_S2_PS0_iiiiPKtS7_iiiiiibS2_i
        .type           _Z23gemm_half_q_half_kernelILi3ELi8ELb0ELb0ELi32EEvPK6__halfPKjS4_S2_PS0_iiiiPKtS7_iiiiiibS2_i,@function
        .size           _Z23gemm_half_q_half_kernelILi3ELi8ELb0ELb0ELi32EEvPK6__halfPKjS4_S2_PS0_iiiiPKtS7_iiiiiibS2_i,(.L_x_2843 - _Z23gemm_half_q_half_kernelILi3ELi8ELb0ELb0ELi32EEvPK6__halfPKjS4_S2_PS0_iiiiPKtS7_iiiiiibS2_i)
        .other          _Z23gemm_half_q_half_kernelILi3ELi8ELb0ELb0ELi32EEvPK6__halfPKjS4_S2_PS0_iiiiPKtS7_iiiiiibS2_i,@"STO_CUDA_ENTRY STV_DEFAULT"
_Z23gemm_half_q_half_kernelILi3ELi8ELb0ELb0ELi32EEvPK6__halfPKjS4_S2_PS0_iiiiPKtS7_iiiiiibS2_i:
.text._Z23gemm_half_q_half_kernelILi3ELi8ELb0ELb0ELi32EEvPK6__halfPKjS4_S2_PS0_iiiiPKtS7_iiiiiibS2_i:
        /* <DEDUP_REMOVED lines=32> */
[C---:B------:R-:W-:Y:S02]  /*0200*/  LEA R8, P0, R9.reuse, c[0x0][0x160], 0x1 ;  /* 0x0000580009087a11 */ /* 0x040fe400078008ff */
[----:B------:R-:W-:Y:S02]  /*0210*/  SHF.L.U32 R7, R4, 0x1, RZ ;  /* 0x0000000104077819 */ /* 0x000fe400000006ff */
[----:B------:R-:W-:Y:S02]  /*0220*/  LEA.HI.X R9, R9, c[0x0][0x164], R12, 0x1, P0 ;  /* 0x0000590009097a11 */ /* 0x000fe400000f0c0c */
[----:B------:R-:W-:Y:S01]  /*0230*/  PLOP3.LUT P0, PT, PT, PT, PT, 0x80, 0x0 ;  /* 0x000000000000781c */ /* 0x000fe20003f0f070 */
[----:B------:R-:W-:Y:S05]  /*0240*/  @!P2 BRA `(.L_x_1576) ;  /* 0x000001300000a947 */ /* 0x000fea0003800000 */
[----:B------:R-:W-:Y:S02]  /*0250*/  PLOP3.LUT P0, PT, PT, PT, PT, 0x8, 0x0 ;  /* 0x000000000000781c */ /* 0x000fe40003f0e170 */
[----:B------:R-:W-:-:S05]  /*0260*/  IADD3 R21, R17, -0x3, RZ ;  /* 0xfffffffd11157810 */ /* 0x000fca0007ffe0ff */
.L_x_1577:
        /* <DEDUP_REMOVED lines=17> */
.L_x_1576:
        /* <DEDUP_REMOVED lines=17> */
.L_x_1575:
        /* <DEDUP_REMOVED lines=13> */
.L_x_1579:
        /* <DEDUP_REMOVED lines=17> */
.L_x_1578:
[----:B------:R-:W-:-:S04]  /*0670*/  IADD3 R10, R17, -R16, RZ ;  /* 0x80000010110a7210 */ /* 0x000fc80007ffe0ff */
[----:B------:R-:W-:-:S13]  /*0680*/  ISETP.GT.AND P2, PT, R10, 0x1, PT ;  /* 0x000000010a00780c */ /* 0x000fda0003f44270 */
[----:B------:R-:W-:Y:S01]  /*0690*/  @P2 PLOP3.LUT P0, PT, PT, PT, PT, 0x8, 0x0 ;  /* 0x000000000000281c */ /* 0x000fe20003f0e170 */
[----:B------:R0:W2:Y:S01]  /*06a0*/  @P2 LDG.E.U16.CONSTANT R14, [R8.64] ;  /* 0x00000006080e2981 */ /* 0x0000a2000c1e9500 */
[----:B------:R-:W-:Y:S02]  /*06b0*/  @P2 IADD3 R16, R16, 0x2, RZ ;  /* 0x0000000210102810 */ /* 0x000fe40007ffe0ff */
[----:B------:R-:W-:-:S05]  /*06c0*/  @P2 MOV R13, c[0x0][0x190] ;  /* 0x00006400000d2a02 */ /* 0x000fca0000000f00 */
[----:B------:R-:W-:-:S04]  /*06d0*/  @P2 IMAD.WIDE R10, R13, 0x2, R8 ;  /* 0x000000020d0a2825 */ /* 0x000fc800078e0208 */
[----:B------:R-:W-:Y:S02]  /*06e0*/  ISETP.LT.OR P0, PT, R16, R17, P0 ;  /* 0x000000111000720c */ /* 0x000fe40000701670 */
[----:B------:R-:W3:Y:S01]  /*06f0*/  @P2 LDG.E.U16.CONSTANT R16, [R10.64] ;  /* 0x000000060a102981 */ /* 0x000ee2000c1e9500 */
[----:B0-----:R-:W-:-:S10]  /*0700*/  @P2 IMAD.WIDE R8, R13, 0x2, R10 ;  /* 0x000000020d082825 */ /* 0x001fd400078e020a */
[----:B------:R-:W4:Y:S04]  /*0710*/  @P0 LDG.E.U16.CONSTANT R12, [R8.64] ;  /* 0x00000006080c0981 */ /* 0x000f28000c1e9500 */
[----:B--2---:R-:W-:Y:S04]  /*0720*/  @P2 STS.U16 [R7], R14 ;  /* 0x0000000e07002388 */ /* 0x004fe80000000400 */
[----:B---3--:R0:W-:Y:S02]  /*0730*/  @P2 STS.U16 [R7+0x40], R16 ;  /* 0x0000401007002388 */ /* 0x0081e40000000400 */
[----:B0-----:R-:W-:-:S05]  /*0740*/  @P2 IADD3 R7, R7, 0x80, RZ ;  /* 0x0000008007072810 */ /* 0x001fca0007ffe0ff */
[----:B----4-:R0:W-:Y:S02]  /*0750*/  @P0 STS.U16 [R7], R12 ;  /* 0x0000000c07000388 */ /* 0x0101e40000000400 */
.L_x_1574:
[----:B------:R-:W-:Y:S05]  /*0760*/  BSYNC B0 ;  /* 0x0000000000007941 */ /* 0x000fea0003800000 */
.L_x_1573:
[----:B------:R-:W-:-:S13]  /*0770*/  ISETP.GE.AND P0, PT, R0, c[0x0][0x18c], PT ;  /* 0x0000630000007a0c */ /* 0x000fda0003f06270 */
[----:B------:R-:W-:Y:S05]  /*0780*/  @P0 EXIT ;  /* 0x000000000000094d */ /* 0x000fea0003800000 */
[----:B0-----:R-:W0:Y:S02]  /*0790*/  LDC.S8 R7, c[0x0][0x1c0] ;  /* 0x00007000ff077b82 */ /* 0x001e240000000200 */
[----:B0-----:R-:W-:-:S04]  /*07a0*/  ISETP.NE.AND P0, PT, R7, RZ, PT ;  /* 0x000000ff0700720c */ /* 0x001fc80003f05270 */
[----:B------:R-:W-:-:S04]  /*07b0*/  ISETP.NE.OR P0, PT, R2, RZ, !P0 ;  /* 0x000000ff0200720c */ /* 0x000fc80004705670 */
[----:B------:R-:W-:-:S13]  /*07c0*/  ISETP.LT.OR P0, PT, R6, 0x1, P0 ;  /* 0x000000010600780c */ /* 0x000fda0000701670 */
[----:B------:R-:W-:Y:S05]  /*07d0*/  @P0 BRA `(.L_x_1580) ;  /* 0x0000021000000947 */ /* 0x000fea0003800000 */
[----:B------:R-:W-:Y:S01]  /*07e0*/  SHF.L.U32 R5, R5, 0x7, RZ ;  /* 0x0000000705057819 */ /* 0x000fe200000006ff */
[----:B------:R-:W-:Y:S01]  /*07f0*/  IMAD R6, R3, c[0x0][0x18c], RZ ;  /* 0x0000630003067a24 */ /* 0x000fe200078e02ff */
[----:B------:R-:W-:Y:S01]  /*0800*/  ISETP.GT.AND P2, PT, R17, 0x3, PT ;  /* 0x000000031100780c */ /* 0x000fe20003f44270 */
[----:B------:R-:W-:Y:S01]  /*0810*/  HFMA2.MMA R3, -RZ, RZ, 0, 1.1920928955078125e-07 ;  /* 0x00000002ff037435 */ /* 0x000fe200000001ff */
[----:B------:R-:W-:Y:S01]  /*0820*/  PLOP3.LUT P0, PT, PT, PT, PT, 0x80, 0x0 ;  /* 0x000000000000781c */ /* 0x000fe20003f0f070 */
[----:B------:R-:W-:Y:S01]  /*0830*/  IMAD R5, R6, 0x3, R5 ;  /* 0x0000000306057824 */ /* 0x000fe200078e0205 */
[----:B------:R-:W-:-:S04]  /*0840*/  HFMA2.MMA R12, -RZ, RZ, 0, 0 ;  /* 0x00000000ff0c7435 */ /* 0x000fc800000001ff */
[----:B------:R-:W-:-:S05]  /*0850*/  LEA R5, R4, R5, 0x2 ;  /* 0x0000000504057211 */ /* 0x000fca00078e10ff */
[----:B------:R-:W-:Y:S01]  /*0860*/  IMAD.WIDE R4, R5, R3, c[0x0][0x180] ;  /* 0x0000600005047625 */ /* 0x000fe200078e0203 */
[----:B------:R-:W-:Y:S05]  /*0870*/  @!P2 BRA `(.L_x_1581) ;  /* 0x000000d00000a947 */ /* 0x000fea0003800000 */
[----:B------:R-:W-:Y:S02]  /*0880*/  PLOP3.LUT P0, PT, PT, PT, PT, 0x8, 0x0 ;  /* 0x000000000000781c */ /* 0x000fe40003f0e170 */
[----:B------:R-:W-:Y:S02]  /*0890*/  IADD3 R13, R17, -0x3, RZ ;  /* 0xfffffffd110d7810 */ /* 0x000fe40007ffe0ff */
.L_x_1582:
        /* <DEDUP_REMOVED lines=11> */
.L_x_1581:
        /* <DEDUP_REMOVED lines=10> */
.L_x_1580:
        /* <DEDUP_REMOVED lines=19> */
[----:B------:R-:W-:Y:S02]  /*0b20*/  @P0 SHF.R.S32.HI R4, RZ, 0x5, R4 ;  /* 0x00000005ff040819 */ /* 0x000fe40000011404 */
[----:B------:R-:W-:Y:S02]  /*0b30*/  @P3 IMNMX R11, R19, c[0x0][0x1bc], PT ;  /* 0x00006f00130b3a17 */ /* 0x000fe40003800200 */
[----:B------:R-:W-:Y:S01]  /*0b40*/  @P4 LEA.HI R3, R6, R5, RZ, 0x5 ;  /* 0x0000000506034211 */ /* 0x000fe200078f28ff */
[----:B------:R-:W-:Y:S01]  /*0b50*/  HFMA2.MMA R5, -RZ, RZ, 0, 0 ;  /* 0x00000000ff057435 */ /* 0x000fe200000001ff */
[----:B------:R-:W-:Y:S02]  /*0b60*/  @P2 IADD3 R9, R8, -c[0x0][0x1b4], RZ ;  /* 0x80006d0008092a10 */ /* 0x000fe40007ffe0ff */
[----:B------:R-:W-:Y:S01]  /*0b70*/  MOV R6, RZ ;  /* 0x000000ff00067202 */ /* 0x000fe20000000f00 */
[----:B------:R-:W-:Y:S01]  /*0b80*/  @P0 IMAD R6, R4, 0x6, RZ ;  /* 0x0000000604060824 */ /* 0x000fe200078e02ff */
        /* <DEDUP_REMOVED lines=34> */
.L_x_1584:
        /* <DEDUP_REMOVED lines=33> */
[----:B0-----:R-:W0:Y:S08]  /*0fc0*/  I2F.F16 R9, R20 ;  /* 0x0000001400097306 */ /* 0x001e300000200c00 */
[----:B------:R-:W1:Y:S01]  /*0fd0*/  I2F.F16 R11, R6 ;  /* 0x00000006000b7306 */ /* 0x000e620000200c00 */
[----:B----4-:R-:W-:-:S07]  /*0fe0*/  HMUL2 R7, R7.H0_H0, R8.H0_H0 ;  /* 0x2000000807077232 */ /* 0x010fce0000000800 */
[----:B------:R-:W2:Y:S01]  /*0ff0*/  I2F.F16 R21, R14 ;  /* 0x0000000e00157306 */ /* 0x000ea20000200c00 */
[-C--:B0-----:R-:W-:Y:S02]  /*1000*/  HMUL2 R10, R9.H0_H0, R8.reuse.H0_H0 ;  /* 0x20000008090a7232 */ /* 0x081fe40000000800 */
[-C--:B-1----:R-:W-:Y:S02]  /*1010*/  HMUL2 R23, R11.H0_H0, R8.reuse.H0_H0 ;  /* 0x200000080b177232 */ /* 0x082fe40000000800 */
[----:B--2---:R-:W-:Y:S01]  /*1020*/  HMUL2 R21, R21.H0_H0, R8.H0_H0 ;  /* 0x2000000815157232 */ /* 0x004fe20000000800 */
[----:B------:R-:W-:Y:S05]  /*1030*/  @!P2 BRA `(.L_x_1584) ;  /* 0xfffffd700000a947 */ /* 0x000fea000383ffff */
.L_x_1583:
[----:B------:R-:W-:Y:S02]  /*1040*/  ISETP.GE.OR P0, PT, R19, c[0x0][0x1b4], P0 ;  /* 0x00006d0013007a0c */ /* 0x000fe40000706670 */
[----:B------:R-:W-:Y:S02]  /*1050*/  PRMT R16, RZ, 0x5410, RZ ;  /* 0x00005410ff107816 */ /* 0x000fe400000000ff */
[----:B------:R-:W-:-:S02]  /*1060*/  IADD3 R3, R4, R22, R3 ;  /* 0x0000001604037210 */ /* 0x000fc40007ffe003 */
[----:B------:R-:W-:Y:S02]  /*1070*/  PRMT R15, RZ, 0x5410, RZ ;  /* 0x00005410ff0f7816 */ /* 0x000fe400000000ff */
[----:B------:R-:W-:Y:S02]  /*1080*/  PRMT R14, RZ, 0x5410, RZ ;  /* 0x00005410ff0e7816 */ /* 0x000fe400000000ff */
[----:B------:R-:W-:Y:S02]  /*1090*/  PRMT R13, RZ, 0x5410, RZ ;  /* 0x00005410ff0d7816 */ /* 0x000fe400000000ff */
[----:B------:R-:W-:Y:S02]  /*10a0*/  PRMT R9, RZ, 0x5410, RZ ;  /* 0x00005410ff097816 */ /* 0x000fe400000000ff */
[----:B------:R-:W-:Y:S01]  /*10b0*/  PRMT R8, RZ, 0x5410, RZ ;  /* 0x00005410ff087816 */ /* 0x000fe200000000ff */
[----:B------:R-:W-:Y:S05]  /*10c0*/  @P0 BRA `(.L_x_1585) ;  /* 0x0000404000000947 */ /* 0x000fea0003800000 */
[----:B------:R-:W-:Y:S01]  /*10d0*/  IMAD R3, R3, c[0x0][0x18c], RZ ;  /* 0x0000630003037a24 */ /* 0x000fe200078e02ff */
[----:B------:R-:W-:Y:S01]  /*10e0*/  HADD2.F32 R11, -RZ, R10.H0_H0 ;  /* 0x2000000aff0b7230 */ /* 0x000fe20000004100 */
[----:B------:R-:W-:Y:S01]  /*10f0*/  PRMT R16, R16, 0x5410, RZ ;  /* 0x0000541010107816 */ /* 0x000fe200000000ff */
[----:B------:R-:W-:Y:S01]  /*1100*/  HADD2.F32 R12, -RZ, R7.H0_H0 ;  /* 0x20000007ff0c7230 */ /* 0x000fe20000004100 */
[----:B------:R-:W-:Y:S01]  /*1110*/  UMOV UR4, URZ ;  /* 0x0000003f00047c82 */ /* 0x000fe20008000000 */
[----:B------:R-:W-:Y:S01]  /*1120*/  SHF.R.S32.HI R5, RZ, 0x1f, R3 ;  /* 0x0000001fff057819 */ /* 0x000fe20000011403 */
[----:B------:R-:W-:Y:S01]  /*1130*/  HADD2.F32 R10, -RZ, R23.H0_H0 ;  /* 0x20000017ff0a7230 */ /* 0x000fe20000004100 */
[----:B------:R-:W-:-:S04]  /*1140*/  IADD3 R3, P0, R0, R3, RZ ;  /* 0x0000000300037210 */ /* 0x000fc80007f1e0ff */
[----:B------:R-:W-:Y:S02]  /*1150*/  LEA.HI.X.SX32 R0, R0, R5, 0x1, P0 ;  /* 0x0000000500007211 */ /* 0x000fe400000f0eff */
[----:B------:R-:W-:-:S04]  /*1160*/  LEA R2, P0, R3, c[0x0][0x168], 0x2 ;  /* 0x00005a0003027a11 */ /* 0x000fc800078010ff */
[----:B------:R-:W-:Y:S01]  /*1170*/  LEA.HI.X R3, R3, c[0x0][0x16c], R0, 0x2, P0 ;  /* 0x00005b0003037a11 */ /* 0x000fe200000f1400 */
[----:B------:R-:W-:-:S03]  /*1180*/  HADD2.F32 R0, -RZ, R21.H0_H0 ;  /* 0x20000015ff007230 */ /* 0x000fc60000004100 */
.L_x_1590:
[----:B------:R-:W-:Y:S05]  /*1190*/  @!P1 BRA `(.L_x_1586) ;  /* 0x00003f0000009947 */ /* 0x000fea0003800000 */
[----:B------:R-:W2:Y:S01]  /*11a0*/  LDG.E.128.CONSTANT R4, [R2.64] ;  /* 0x0000000602047981 */ /* 0x000ea2000c1e9d00 */
[----:B------:R-:W-:Y:S01]  /*11b0*/  HFMA2.MMA R56, -RZ, RZ, 0, 0.0625 ;  /* 0x00002c00ff387435 */ /* 0x000fe200000001ff */
[----:B------:R-:W-:Y:S02]  /*11c0*/  ISETP.GE.AND P2, PT, R17, 0x2, PT ;  /* 0x000000021100780c */ /* 0x000fe40003f46270 */
[----:B------:R-:W0:Y:S02]  /*11d0*/  LDS.64 R20, [UR4] ;  /* 0x00000004ff147984 */ /* 0x000e240008000a00 */
        /* <DEDUP_REMOVED lines=25> */
[----:B------:R-:W-:Y:S01]  /*1370*/  HADD2 R27, R27, -1032, -1032 ;  /* 0xe408e4081b1b7430 */ /* 0x000fe20000000000 */
[C---:B------:R-:W-:Y:S01]  /*1380*/  FFMA.FTZ R24, R38.reuse, R31, RZ ;  /* 0x0000001f26187223 */ /* 0x040fe200000100ff */
[--C-:B------:R-:W-:Y:S01]  /*1390*/  HADD2.F32 R33, -RZ, R20.reuse.H0_H0 ;  /* 0x20000014ff217230 */ /* 0x100fe20000004100 */
[----:B------:R-:W-:Y:S01]  /*13a0*/  LOP3.LUT R25, R25, 0x64006400, RZ, 0xfc, !PT ;  /* 0x6400640019197812 */ /* 0x000fe200078efcff */
[----:B------:R-:W-:Y:S01]  /*13b0*/  HADD2.F32 R35, -RZ, R23.H0_H0 ;  /* 0x20000017ff237230 */ /* 0x000fe20000004100 */
[----:B------:R-:W-:Y:S01]  /*13c0*/  FFMA.FTZ R42, R37, R30, R24 ;  /* 0x0000001e252a7223 */ /* 0x000fe20000010018 */
[----:B------:R-:W-:Y:S01]  /*13d0*/  HADD2.F32 R32, -RZ, R20.H1_H1 ;  /* 0x30000014ff207230 */ /* 0x000fe20000004100 */
[----:B------:R-:W-:Y:S01]  /*13e0*/  SHF.R.U32.HI R6, RZ, 0x8, R6 ;  /* 0x00000008ff067819 */ /* 0x000fe20000011606 */
[----:B------:R-:W-:Y:S01]  /*13f0*/  HADD2.F32 R29, -RZ, R27.H0_H0 ;  /* 0x2000001bff1d7230 */ /* 0x000fe20000004100 */
[----:B------:R-:W-:Y:S01]  /*1400*/  FFMA.FTZ R20, R35, R38, RZ ;  /* 0x0000002623147223 */ /* 0x000fe200000100ff */
[-C--:B------:R-:W-:Y:S01]  /*1410*/  HFMA2 R43, R21, R56.reuse.H0_H0, -72, -72 ;  /* 0xd480d480152b7431 */ /* 0x080fe20000040038 */
[----:B------:R-:W-:Y:S01]  /*1420*/  FFMA.FTZ R21, R38, R33, RZ ;  /* 0x0000002126157223 */ /* 0x000fe200000100ff */
[----:B------:R-:W-:Y:S01]  /*1430*/  HADD2.F32 R34, -RZ, R23.H1_H1 ;  /* 0x30000017ff227230 */ /* 0x000fe20000004100 */
[----:B------:R-:W-:Y:S01]  /*1440*/  LOP3.LUT R23, R26, 0x64006400, RZ, 0xfc, !PT ;  /* 0x640064001a177812 */ /* 0x000fe200078efcff */
[----:B------:R-:W-:Y:S01]  /*1450*/  HADD2.F32 R28, -RZ, R27.H1_H1 ;  /* 0x3000001bff1c7230 */ /* 0x000fe20000004100 */
[----:B------:R-:W-:Y:S01]  /*1460*/  FFMA.FTZ R26, R38, R29, RZ ;  /* 0x0000001d261a7223 */ /* 0x000fe200000100ff */
[--C-:B------:R-:W-:Y:S01]  /*1470*/  HADD2.F32 R27, -RZ, R43.reuse.H0_H0 ;  /* 0x2000002bff1b7230 */ /* 0x100fe20000004100 */
[C---:B------:R-:W-:Y:S01]  /*1480*/  FFMA.FTZ R39, R37.reuse, R32, R21 ;  /* 0x0000002025277223 */ /* 0x040fe20000010015 */
[----:B------:R-:W-:Y:S01]  /*1490*/  LOP3.LUT R21, R22, 0x64006400, RZ, 0xfc, !PT ;  /* 0x6400640016157812 */ /* 0x000fe200078efcff */
[----:B------:R-:W-:Y:S01]  /*14a0*/  FFMA.FTZ R38, R34, R37, R20 ;  /* 0x0000002522267223 */ /* 0x000fe20000010014 */
[-C--:B------:R-:W-:Y:S01]  /*14b0*/  HFMA2 R20, R25, R56.reuse.H0_H0, -72, -72 ;  /* 0xd480d48019147431 */ /* 0x080fe20000040038 */
[----:B------:R-:W-:Y:S01]  /*14c0*/  FFMA.FTZ R37, R37, R28, R26 ;  /* 0x0000001c25257223 */ /* 0x000fe2000001001a */
[-C--:B------:R-:W-:Y:S01]  /*14d0*/  HFMA2 R22, R23, R56.reuse.H0_H0, -72, -72 ;  /* 0xd480d48017167431 */ /* 0x080fe20000040038 */
[----:B------:R-:W-:Y:S01]  /*14e0*/  FFMA.FTZ R38, R27, R36, R38 ;  /* 0x000000241b267223 */ /* 0x000fe20000010026 */
[----:B------:R-:W-:Y:S01]  /*14f0*/  HADD2.F32 R26, -RZ, R43.H1_H1 ;  /* 0x3000002bff1a7230 */ /* 0x000fe20000004100 */
[----:B------:R-:W-:Y:S01]  /*1500*/  SHF.R.U32.HI R7, RZ, 0x8, R7 ;  /* 0x00000008ff077819 */ /* 0x000fe20000011607 */
[----:B------:R-:W-:-:S02]  /*1510*/  HFMA2 R43, R21, R56.H0_H0, -72, -72 ;  /* 0xd480d480152b7431 */ /* 0x000fc40000040038 */
[----:B------:R-:W-:Y:S01]  /*1520*/  HADD2.F32 R25, -RZ, R20.H0_H0 ;  /* 0x20000014ff197230 */ /* 0x000fe20000004100 */
[----:B------:R-:W-:Y:S01]  /*1530*/  FFMA.FTZ R44, R26, R47, R38 ;  /* 0x0000002f1a2c7223 */ /* 0x000fe20000010026 */
[----:B------:R-:W-:Y:S01]  /*1540*/  HADD2.F32 R23, -RZ, R22.H0_H0 ;  /* 0x20000016ff177230 */ /* 0x000fe20000004100 */
[----:B------:R-:W-:Y:S01]  /*1550*/  LOP3.LUT R38, R6, 0xf000f, RZ, 0xc0, !PT ;  /* 0x000f000f06267812 */ /* 0x000fe200078ec0ff */
[--C-:B------:R-:W-:Y:S01]  /*1560*/  HADD2.F32 R21, -RZ, R43.reuse.H0_H0 ;  /* 0x2000002bff157230 */ /* 0x100fe20000004100 */
[C---:B------:R-:W-:Y:S01]  /*1570*/  FFMA.FTZ R39, R36.reuse, R25, R39 ;  /* 0x0000001924277223 */ /* 0x040fe20000010027 */
[----:B------:R-:W-:Y:S01]  /*1580*/  HADD2.F32 R24, -RZ, R20.H1_H1 ;  /* 0x30000014ff187230 */ /* 0x000fe20000004100 */
[C---:B------:R-:W-:Y:S01]  /*1590*/  FFMA.FTZ R42, R36.reuse, R23, R42 ;  /* 0x00000017242a7223 */ /* 0x040fe2000001002a */
        /* <DEDUP_REMOVED lines=28> */
[----:B------:R-:W-:Y:S01]  /*1760*/  HADD2.F32 R55, -RZ, R49.H1_H1 ;  /* 0x30000031ff377230 */ /* 0x000fe20000004100 */
        /* <DEDUP_REMOVED lines=13> */
[C---:B------:R-:W-:Y:S01]  /*1840*/  FFMA.FTZ R6, R42.reuse, R53, R43 ;  /* 0x000000352a067223 */ /* 0x040fe2000001002b */
[-C--:B------:R-:W-:Y:S01]  /*1850*/  HFMA2 R7, R7, R56.reuse.H0_H0, -72, -72 ;  /* 0xd480d48007077431 */ /* 0x080fe20000040038 */
[C---:B------:R-:W-:Y:S01]  /*1860*/  FFMA.FTZ R45, R42.reuse, R54, R45 ;  /* 0x000000362a2d7223 */ /* 0x040fe2000001002d */
[--C-:B------:R-:W-:Y:S01]  /*1870*/  HADD2.F32 R51, -RZ, R46.reuse.H0_H0 ;  /* 0x2000002eff337230 */ /* 0x100fe20000004100 */
[----:B------:R-:W-:Y:S01]  /*1880*/  FFMA.FTZ R44, R55, R42, R44 ;  /* 0x0000002a372c7223 */ /* 0x000fe2000001002c */
[----:B------:R-:W-:Y:S01]  /*1890*/  HADD2.F32 R50, -RZ, R46.H1_H1 ;  /* 0x3000002eff327230 */ /* 0x000fe20000004100 */
[----:B------:R-:W-:Y:S01]  /*18a0*/  FFMA.FTZ R47, R42, R52, R47 ;  /* 0x000000342a2f7223 */ /* 0x000fe2000001002f */
[----:B------:R-:W-:Y:S01]  /*18b0*/  HFMA2 R46, R41, R56.H0_H0, -72, -72 ;  /* 0xd480d480292e7431 */ /* 0x000fe20000040038 */
[----:B------:R-:W-:Y:S01]  /*18c0*/  FFMA.FTZ R44, R51, R4, R44 ;  /* 0x00000004332c7223 */ /* 0x000fe2000001002c */
[----:B------:R-:W-:-:S02]  /*18d0*/  HADD2.F32 R49, -RZ, R7.H0_H0 ;  /* 0x20000007ff317230 */ /* 0x000fc40000004100 */
        /* <DEDUP_REMOVED lines=136> */
.L_x_1587:
[----:B------:R-:W-:Y:S01]  /*2160*/  MOV R9, 0x4 ;  /* 0x0000000400097802 */ /* 0x000fe20000000f00 */
[----:B------:R-:W0:Y:S04]  /*2170*/  LDS.64 R22, [UR4+0x10] ;  /* 0x00001004ff167984 */ /* 0x000e280008000a00 */
[----:B------:R-:W-:-:S05]  /*2180*/  IMAD.WIDE R20, R9, c[0x0][0x18c], R2 ;  /* 0x0000630009147a25 */ /* 0x000fca00078e0202 */
[----:B------:R-:W2:Y:S01]  /*2190*/  LDG.E.128.CONSTANT R4, [R20.64] ;  /* 0x0000000614047981 */ /* 0x000ea2000c1e9d00 */
[----:B0-----:R-:W-:Y:S01]  /*21a0*/  HADD2.F32 R55, -RZ, R23.H0_H0 ;  /* 0x20000017ff377230 */ /* 0x001fe20000004100 */
[C---:B--2---:R-:W-:Y:S02]  /*21b0*/  LOP3.LUT R24, R4.reuse, 0xf000f, RZ, 0xc0, !PT ;  /* 0x000f000f04187812 */ /* 0x044fe400078ec0ff */
[C---:B------:R-:W-:Y:S02]  /*21c0*/  LOP3.LUT R25, R5.reuse, 0xf000f, RZ, 0xc0, !PT ;  /* 0x000f000f05197812 */ /* 0x040fe400078ec0ff */
[----:B------:R-:W-:Y:S02]  /*21d0*/  LOP3.LUT R26, R4, 0xf000f0, RZ, 0xc0, !PT ;  /* 0x00f000f0041a7812 */ /* 0x000fe400078ec0ff */
[----:B------:R-:W-:Y:S02]  /*21e0*/  SHF.R.U32.HI R8, RZ, 0x8, R4 ;  /* 0x00000008ff087819 */ /* 0x000fe40000011604 */
[----:B------:R-:W-:-:S02]  /*21f0*/  LOP3.LUT R27, R5, 0xf000f0, RZ, 0xc0, !PT ;  /* 0x00f000f0051b7812 */ /* 0x000fc400078ec0ff */
[----:B------:R-:W-:Y:S02]  /*2200*/  SHF.R.U32.HI R52, RZ, 0x8, R5 ;  /* 0x00000008ff347819 */ /* 0x000fe40000011605 */
[----:B------:R-:W-:Y:S01]  /*2210*/  LOP3.LUT R4, R24, 0x64006400, RZ, 0xfc, !PT ;  /* 0x6400640018047812 */ /* 0x000fe200078efcff */
[--C-:B------:R-:W-:Y:S01]  /*2220*/  HADD2.F32 R24, -RZ, R22.reuse.H0_H0 ;  /* 0x20000016ff187230 */ /* 0x100fe20000004100 */
[----:B------:R-:W-:Y:S01]  /*2230*/  LOP3.LUT R5, R25, 0x64006400, RZ, 0xfc, !PT ;  /* 0x6400640019057812 */ /* 0x000fe200078efcff */
[----:B------:R-:W-:Y:S01]  /*2240*/  HADD2.F32 R25, -RZ, R22.H1_H1 ;  /* 0x30000016ff197230 */ /* 0x000fe20000004100 */
[----:B------:R-:W-:Y:S01]  /*2250*/  LOP3.LUT R28, R6, 0xf000f, RZ, 0xc0, !PT ;  /* 0x000f000f061c7812 */ /* 0x000fe200078ec0ff */
[----:B------:R-:W-:Y:S01]  /*2260*/  HADD2 R4, R4, -1032, -1032 ;  /* 0xe408e40804047430 */ /* 0x000fe20000000000 */
[C---:B------:R-:W-:Y:S01]  /*2270*/  LOP3.LUT R30, R7.reuse, 0xf000f, RZ, 0xc0, !PT ;  /* 0x000f000f071e7812 */ /* 0x040fe200078ec0ff */
        /* <DEDUP_REMOVED lines=18> */
[----:B------:R-:W-:Y:S01]  /*23a0*/  FFMA.FTZ R23, R51, R24, RZ ;  /* 0x0000001833177223 */ /* 0x000fe200000100ff */
[----:B------:R-:W-:Y:S01]  /*23b0*/  HADD2.F32 R43, -RZ, R28.H0_H0 ;  /* 0x2000001cff2b7230 */ /* 0x000fe20000004100 */
[----:B------:R-:W-:Y:S01]  /*23c0*/  SHF.R.U32.HI R6, RZ, 0x8, R6 ;  /* 0x00000008ff067819 */ /* 0x000fe20000011606 */
[----:B------:R-:W-:Y:S01]  /*23d0*/  HADD2.F32 R41, -RZ, R32.H0_H0 ;  /* 0x20000020ff297230 */ /* 0x000fe20000004100 */
[----:B------:R-:W-:Y:S01]  /*23e0*/  SHF.R.U32.HI R7, RZ, 0x8, R7 ;  /* 0x00000008ff077819 */ /* 0x000fe20000011607 */
[----:B------:R-:W-:Y:S01]  /*23f0*/  HADD2.F32 R42, -RZ, R28.H1_H1 ;  /* 0x3000001cff2a7230 */ /* 0x000fe20000004100 */
[----:B------:R-:W-:Y:S01]  /*2400*/  LOP3.LUT R61, R6, 0xf000f0, RZ, 0xc0, !PT ;  /* 0x00f000f0063d7812 */ /* 0x000fe200078ec0ff */
[-C--:B------:R-:W-:Y:S01]  /*2410*/  HFMA2 R28, R27, R56.reuse.H0_H0, -72, -72 ;  /* 0xd480d4801b1c7431 */ /* 0x080fe20000040038 */
[C---:B------:R-:W-:Y:S01]  /*2420*/  FFMA.FTZ R27, R24.reuse, R49, RZ ;  /* 0x00000031181b7223 */ /* 0x040fe200000100ff */
[-C--:B------:R-:W-:Y:S01]  /*2430*/  HFMA2 R29, R29, R56.reuse.H0_H0, -72, -72 ;  /* 0xd480d4801d1d7431 */ /* 0x080fe20000040038 */
[C---:B------:R-:W-:Y:S01]  /*2440*/  FFMA.FTZ R33, R24.reuse, R41, RZ ;  /* 0x0000002918217223 */ /* 0x040fe200000100ff */
[----:B------:R-:W-:Y:S01]  /*2450*/  HFMA2 R26, R31, R56.H0_H0, -72, -72 ;  /* 0xd480d4801f1a7431 */ /* 0x000fe20000040038 */
[----:B------:R-:W-:Y:S01]  /*2460*/  FFMA.FTZ R31, R24, R43, RZ ;  /* 0x0000002b181f7223 */ /* 0x000fe200000100ff */
[----:B------:R-:W-:Y:S01]  /*2470*/  HADD2.F32 R40, -RZ, R32.H1_H1 ;  /* 0x30000020ff287230 */ /* 0x000fe20000004100 */
[----:B------:R-:W-:Y:S01]  /*2480*/  FFMA.FTZ R24, R50, R25, R23 ;  /* 0x0000001932187223 */ /* 0x000fe20000010017 */
[----:B------:R-:W-:Y:S01]  /*2490*/  HADD2.F32 R39, -RZ, R30.H0_H0 ;  /* 0x2000001eff277230 */ /* 0x000fe20000004100 */
[C---:B------:R-:W-:Y:S01]  /*24a0*/  FFMA.FTZ R27, R25.reuse, R48, R27 ;  /* 0x00000030191b7223 */ /* 0x040fe2000001001b */
[----:B------:R-:W-:Y:S01]  /*24b0*/  HADD2.F32 R38, -RZ, R28.H0_H0 ;  /* 0x2000001cff267230 */ /* 0x000fe20000004100 */
[C---:B------:R-:W-:Y:S01]  /*24c0*/  FFMA.FTZ R32, R25.reuse, R42, R31 ;  /* 0x0000002a19207223 */ /* 0x040fe2000001001f */
[--C-:B------:R-:W-:Y:S01]  /*24d0*/  HADD2.F32 R37, -RZ, R29.reuse.H0_H0 ;  /* 0x2000001dff257230 */ /* 0x100fe20000004100 */
[----:B------:R-:W-:Y:S01]  /*24e0*/  FFMA.FTZ R33, R25, R40, R33 ;  /* 0x0000002819217223 */ /* 0x000fe20000010021 */
[----:B------:R-:W-:Y:S01]  /*24f0*/  HADD2.F32 R36, -RZ, R26.H0_H0 ;  /* 0x2000001aff247230 */ /* 0x000fe20000004100 */
[----:B------:R-:W-:Y:S01]  /*2500*/  FFMA.FTZ R23, R39, R55, R24 ;  /* 0x0000003727177223 */ /* 0x000fe20000010018 */
[----:B------:R-:W-:Y:S01]  /*2510*/  HADD2.F32 R34, -RZ, R28.H1_H1 ;  /* 0x3000001cff227230 */ /* 0x000fe20000004100 */
[C---:B------:R-:W-:Y:S01]  /*2520*/  FFMA.FTZ R27, R55.reuse, R38, R27 ;  /* 0x00000026371b7223 */ /* 0x040fe2000001001b */
[----:B------:R-:W-:Y:S01]  /*2530*/  LOP3.LUT R25, R52, 0xf000f, RZ, 0xc0, !PT ;  /* 0x000f000f34197812 */ /* 0x000fe200078ec0ff */
        /* <DEDUP_REMOVED lines=41> */
[----:B------:R-:W-:-:S02]  /*27d0*/  HFMA2 R8, R59, R56.H0_H0, -72, -72 ;  /* 0xd480d4803b087431 */ /* 0x000fc40000040038 */
[-C--:B------:R-:W-:Y:S01]  /*27e0*/  HFMA2 R57, R57, R56.reuse.H0_H0, -72, -72 ;  /* 0xd480d48039397431 */ /* 0x080fe20000040038 */
[----:B------:R-:W-:Y:S01]  /*27f0*/  FFMA.FTZ R6, R27, R4, R54 ;  /* 0x000000041b067223 */ /* 0x000fe20000010036 */
[-C--:B------:R-:W-:Y:S01]  /*2800*/  HFMA2 R59, R61, R56.reuse.H0_H0, -72, -72 ;  /* 0xd480d4803d3b7431 */ /* 0x080fe20000040038 */
[C---:B------:R-:W-:Y:S01]  /*2810*/  FFMA.FTZ R7, R4.reuse, R26, R53 ;  /* 0x0000001a04077223 */ /* 0x040fe20000010035 */
[----:B------:R-:W-:Y:S01]  /*2820*/  HADD2.F32 R58, -RZ, R5.H0_H0 ;  /* 0x20000005ff3a7230 */ /* 0x000fe20000004100 */
[C---:B------:R-:W-:Y:S01]  /*2830*/  FFMA.FTZ R22, R4.reuse, R25, R22 ;  /* 0x0000001904167223 */ /* 0x040fe20000010016 */
[----:B------:R-:W-:Y:S01]  /*2840*/  HADD2.F32 R54, -RZ, R8.H0_H0 ;  /* 0x20000008ff367230 */ /* 0x000fe20000004100 */
[----:B------:R-:W-:Y:S01]  /*2850*/  FFMA.FTZ R23, R4, R24, R23 ;  /* 0x0000001804177223 */ /* 0x000fe20000010017 */
[----:B------:R-:W-:Y:S02]  /*2860*/  HFMA2 R4, R55, R56.H0_H0, -72, -72 ;  /* 0xd480d48037047431 */ /* 0x000fe40000040038 */
[----:B------:R-:W-:Y:S01]  /*2870*/  HADD2.F32 R55, -RZ, R57.H0_H0 ;  /* 0x20000039ff377230 */ /* 0x000fe20000004100 */
[----:B------:R-:W-:Y:S01]  /*2880*/  FFMA.FTZ R7, R58, R54, R7 ;  /* 0x000000363a077223 */ /* 0x000fe20000010007 */
[----:B------:R-:W-:-:S02]  /*2890*/  HADD2.F32 R53, -RZ, R59.H0_H0 ;  /* 0x2000003bff357230 */ /* 0x000fc40000004100 */
[----:B------:R-:W-:Y:S01]  /*28a0*/  HADD2.F32 R52, -RZ, R4.H0_H0 ;  /* 0x20000004ff347230 */ /* 0x000fe20000004100 */
[----:B------:R-:W-:Y:S01]  /*28b0*/  FFMA.FTZ R6, R55, R58, R6 ;  /* 0x0000003a37067223 */ /* 0x000fe20000010006 */
[----:B------:R-:W-:Y:S01]  /*28c0*/  HADD2.F32 R57, -RZ, R57.H1_H1 ;  /* 0x30000039ff397230 */ /* 0x000fe20000004100 */
[C---:B------:R-:W-:Y:S01]  /*28d0*/  FFMA.FTZ R22, R58.reuse, R53, R22 ;  /* 0x000000353a167223 */ /* 0x040fe20000010016 */
[----:B------:R-:W-:Y:S01]  /*28e0*/  HADD2.F32 R8, -RZ, R8.H1_H1 ;  /* 0x30000008ff087230 */ /* 0x000fe20000004100 */
[----:B------:R-:W-:Y:S01]  /*28f0*/  FFMA.FTZ R23, R58, R52, R23 ;  /* 0x000000343a177223 */ /* 0x000fe20000010017 */
[----:B------:R-:W-:Y:S02]  /*2900*/  HADD2.F32 R58, -RZ, R5.H1_H1 ;  /* 0x30000005ff3a7230 */ /* 0x000fe40000004100 */
[----:B------:R-:W-:Y:S02]  /*2910*/  HADD2.F32 R5, -RZ, R59.H1_H1 ;  /* 0x3000003bff057230 */ /* 0x000fe40000004100 */
        /* <DEDUP_REMOVED lines=14> */
[----:B------:R-:W-:Y:S01]  /*2a00*/  HADD2 R44, R22.H0_H0, R44.H0_H0 ;  /* 0x2000002c162c7230 */ /* 0x000fe20000000800 */
[----:B------:R-:W-:Y:S01]  /*2a10*/  IMAD.WIDE R6, R9, c[0x0][0x18c], R20 ;  /* 0x0000630009067a25 */ /* 0x000fe200078e0214 */
        /* <DEDUP_REMOVED lines=61> */
[----:B0-----:R-:W-:-:S05]  /*2df0*/  HADD2.F32 R58, -RZ, R20.H0_H0 ;  /* 0x20000014ff3a7230 */ /* 0x001fca0000004100 */
[-C--:B------:R-:W-:Y:S01]  /*2e00*/  FFMA.FTZ R59, R51, R58.reuse, RZ ;  /* 0x0000003a333b7223 */ /* 0x080fe200000100ff */
[----:B------:R-:W-:Y:S01]  /*2e10*/  HADD2.F32 R51, -RZ, R20.H1_H1 ;  /* 0x30000014ff337230 */ /* 0x000fe20000004100 */
[-C--:B------:R-:W-:Y:S01]  /*2e20*/  FFMA.FTZ R49, R49, R58.reuse, RZ ;  /* 0x0000003a31317223 */ /* 0x080fe200000100ff */
[--C-:B------:R-:W-:Y:S01]  /*2e30*/  HADD2.F32 R20, -RZ, R21.reuse.H0_H0 ;  /* 0x20000015ff147230 */ /* 0x100fe20000004100 */
[-C--:B------:R-:W-:Y:S01]  /*2e40*/  FFMA.FTZ R43, R43, R58.reuse, RZ ;  /* 0x0000003a2b2b7223 */ /* 0x080fe200000100ff */
[----:B------:R-:W-:Y:S01]  /*2e50*/  HADD2.F32 R21, -RZ, R21.H1_H1 ;  /* 0x30000015ff157230 */ /* 0x000fe20000004100 */
[-C--:B------:R-:W-:Y:S02]  /*2e60*/  FFMA.FTZ R49, R48, R51.reuse, R49 ;  /* 0x0000003330317223 */ /* 0x080fe40000010031 */
[----:B------:R-:W-:Y:S02]  /*2e70*/  FFMA.FTZ R43, R42, R51, R43 ;  /* 0x000000332a2b7223 */ /* 0x000fe4000001002b */
[----:B------:R-:W-:-:S02]  /*2e80*/  FFMA.FTZ R41, R41, R58, RZ ;  /* 0x0000003a29297223 */ /* 0x000fc400000100ff */
[-C--:B------:R-:W-:Y:S02]  /*2e90*/  FFMA.FTZ R59, R50, R51.reuse, R59 ;  /* 0x00000033323b7223 */ /* 0x080fe4000001003b */
[-C--:B------:R-:W-:Y:S02]  /*2ea0*/  FFMA.FTZ R49, R38, R20.reuse, R49 ;  /* 0x0000001426317223 */ /* 0x080fe40000010031 */
[-C--:B------:R-:W-:Y:S02]  /*2eb0*/  FFMA.FTZ R38, R37, R20.reuse, R43 ;  /* 0x0000001425267223 */ /* 0x080fe4000001002b */
        /* <DEDUP_REMOVED lines=39> */
.L_x_1588:
[----:B------:R-:W2:Y:S04]  /*3130*/  LDG.E.128.CONSTANT R20, [R6.64] ;  /* 0x0000000606147981 */ /* 0x000ea8000c1e9d00 */
[----:B------:R-:W0:Y:S02]  /*3140*/  LDS.64 R4, [UR4+0x20] ;  /* 0x00002004ff047984 */ /* 0x000e240008000a00 */
[----:B0-----:R-:W-:Y:S01]  /*3150*/  HADD2.F32 R55, -RZ, R5.H0_H0 ;  /* 0x20000005ff377230 */ /* 0x001fe20000004100 */
[----:B--2---:R-:W-:Y:S02]  /*3160*/  LOP3.LUT R8, R20, 0xf000f, RZ, 0xc0, !PT ;  /* 0x000f000f14087812 */ /* 0x004fe400078ec0ff */
[----:B------:R-:W-:-:S02]  /*3170*/  LOP3.LUT R27, R22, 0xf000f, RZ, 0xc0, !PT ;  /* 0x000f000f161b7812 */ /* 0x000fc400078ec0ff */
[----:B------:R-:W-:Y:S02]  /*3180*/  LOP3.LUT R8, R8, 0x64006400, RZ, 0xfc, !PT ;  /* 0x6400640008087812 */ /* 0x000fe400078efcff */
[----:B------:R-:W-:Y:S02]  /*3190*/  LOP3.LUT R24, R20, 0xf000f0, RZ, 0xc0, !PT ;  /* 0x00f000f014187812 */ /* 0x000fe400078ec0ff */
[----:B------:R-:W-:Y:S01]  /*31a0*/  SHF.R.U32.HI R48, RZ, 0x8, R20 ;  /* 0x00000008ff307819 */ /* 0x000fe20000011614 */
[--C-:B------:R-:W-:Y:S01]  /*31b0*/  HADD2.F32 R20, -RZ, R4.reuse.H0_H0 ;  /* 0x20000004ff147230 */ /* 0x100fe20000004100 */
[C---:B------:R-:W-:Y:S02]  /*31c0*/  LOP3.LUT R25, R21.reuse, 0xf000f, RZ, 0xc0, !PT ;  /* 0x000f000f15197812 */ /* 0x040fe400078ec0ff */
[----:B------:R-:W-:Y:S02]  /*31d0*/  LOP3.LUT R26, R21, 0xf000f0, RZ, 0xc0, !PT ;  /* 0x00f000f0151a7812 */ /* 0x000fe400078ec0ff */
[----:B------:R-:W-:Y:S01]  /*31e0*/  SHF.R.U32.HI R49, RZ, 0x8, R21 ;  /* 0x00000008ff317819 */ /* 0x000fe20000011615 */
[----:B------:R-:W-:Y:S01]  /*31f0*/  HADD2.F32 R21, -RZ, R4.H1_H1 ;  /* 0x30000004ff157230 */ /* 0x000fe20000004100 */
[----:B------:R-:W-:Y:S01]  /*3200*/  LOP3.LUT R27, R27, 0x64006400, RZ, 0xfc, !PT ;  /* 0x640064001b1b7812 */ /* 0x000fe200078efcff */
[----:B------:R-:W-:Y:S01]  /*3210*/  HADD2 R4, R8, -1032, -1032 ;  /* 0xe408e40808047430 */ /* 0x000fe20000000000 */
[----:B------:R-:W-:Y:S01]  /*3220*/  LOP3.LUT R28, R22, 0xf000f0, RZ, 0xc0, !PT ;  /* 0x00f000f0161c7812 */ /* 0x000fe200078ec0ff */
[----:B------:R-:W-:Y:S01]  /*3230*/  HADD2.F32 R8, -RZ, R5.H1_H1 ;  /* 0x30000005ff087230 */ /* 0x000fe20000004100 */
[----:B------:R-:W-:Y:S01]  /*3240*/  SHF.R.U32.HI R50, RZ, 0x8, R22 ;  /* 0x00000008ff327819 */ /* 0x000fe20000011616 */
[----:B------:R-:W-:Y:S01]  /*3250*/  HADD2 R27, R27, -1032, -1032 ;  /* 0xe408e4081b1b7430 */ /* 0x000fe20000000000 */
[----:B------:R-:W-:Y:S01]  /*3260*/  LOP3.LUT R25, R25, 0x64006400, RZ, 0xfc, !PT ;  /* 0x6400640019197812 */ /* 0x000fe200078efcff */
        /* <DEDUP_REMOVED lines=19> */
[----:B------:R-:W-:-:S02]  /*33a0*/  HFMA2 R24, R25, R56.H0_H0, -72, -72 ;  /* 0xd480d48019187431 */ /* 0x000fc40000040038 */
[--C-:B------:R-:W-:Y:S02]  /*33b0*/  HADD2.F32 R37, -RZ, R28.reuse.H0_H0 ;  /* 0x2000001cff257230 */ /* 0x100fe40000004100 */
[-C--:B------:R-:W-:Y:S01]  /*33c0*/  HFMA2 R25, R27, R56.reuse.H0_H0, -72, -72 ;  /* 0xd480d4801b197431 */ /* 0x080fe20000040038 */
[C---:B------:R-:W-:Y:S01]  /*33d0*/  FFMA.FTZ R27, R20.reuse, R41, RZ ;  /* 0x00000029141b7223 */ /* 0x040fe200000100ff */
[-C--:B------:R-:W-:Y:S01]  /*33e0*/  HFMA2 R22, R29, R56.reuse.H0_H0, -72, -72 ;  /* 0xd480d4801d167431 */ /* 0x080fe20000040038 */
[C---:B------:R-:W-:Y:S01]  /*33f0*/  FFMA.FTZ R29, R20.reuse, R37, RZ ;  /* 0x00000025141d7223 */ /* 0x040fe200000100ff */
[----:B------:R-:W-:Y:S01]  /*3400*/  HADD2.F32 R36, -RZ, R28.H1_H1 ;  /* 0x3000001cff247230 */ /* 0x000fe20000004100 */
[----:B------:R-:W-:Y:S01]  /*3410*/  FFMA.FTZ R28, R20, R39, RZ ;  /* 0x00000027141c7223 */ /* 0x000fe200000100ff */
[----:B------:R-:W-:Y:S01]  /*3420*/  HADD2.F32 R35, -RZ, R26.H0_H0 ;  /* 0x2000001aff237230 */ /* 0x000fe20000004100 */
[----:B------:R-:W-:Y:S01]  /*3430*/  FFMA.FTZ R20, R42, R21, R23 ;  /* 0x000000152a147223 */ /* 0x000fe20000010017 */
[----:B------:R-:W-:Y:S01]  /*3440*/  HADD2.F32 R34, -RZ, R24.H0_H0 ;  /* 0x20000018ff227230 */ /* 0x000fe20000004100 */
[C---:B------:R-:W-:Y:S01]  /*3450*/  FFMA.FTZ R27, R21.reuse, R40, R27 ;  /* 0x00000028151b7223 */ /* 0x040fe2000001001b */
[--C-:B------:R-:W-:Y:S01]  /*3460*/  HADD2.F32 R33, -RZ, R25.reuse.H0_H0 ;  /* 0x20000019ff217230 */ /* 0x100fe20000004100 */
[C---:B------:R-:W-:Y:S01]  /*3470*/  FFMA.FTZ R28, R21.reuse, R38, R28 ;  /* 0x00000026151c7223 */ /* 0x040fe2000001001c */
[----:B------:R-:W-:Y:S01]  /*3480*/  HADD2.F32 R32, -RZ, R22.H0_H0 ;  /* 0x20000016ff207230 */ /* 0x000fe20000004100 */
        /* <DEDUP_REMOVED lines=24> */
[C---:B------:R-:W-:Y:S01]  /*3610*/  FFMA.FTZ R60, R8.reuse, R29, R52 ;  /* 0x0000001d083c7223 */ /* 0x040fe20000010034 */
[----:B------:R-:W-:Y:S01]  /*3620*/  HADD2.F32 R27, -RZ, R54.H0_H0 ;  /* 0x20000036ff1b7230 */ /* 0x000fe20000004100 */
[----:B------:R-:W-:Y:S01]  /*3630*/  FFMA.FTZ R55, R8, R28, R55 ;  /* 0x0000001c08377223 */ /* 0x000fe20000010037 */
        /* <DEDUP_REMOVED lines=21> */
[C---:B------:R-:W-:Y:S01]  /*3790*/  FFMA.FTZ R59, R54.reuse, R21, R8 ;  /* 0x00000015363b7223 */ /* 0x040fe20000010008 */
[----:B------:R-:W-:Y:S01]  /*37a0*/  LOP3.LUT R55, R55, 0x64006400, RZ, 0xfc, !PT ;  /* 0x6400640037377812 */ /* 0x000fe200078efcff */
[----:B------:R-:W-:Y:S01]  /*37b0*/  FFMA.FTZ R61, R54, R20, R61 ;  /* 0x00000014363d7223 */ /* 0x000fe2000001003d */
[----:B------:R-:W-:-:S02]  /*37c0*/  HFMA2 R52, R49, R56.H0_H0, -72, -72 ;  /* 0xd480d48031347431 */ /* 0x000fc40000040038 */
[-C--:B------:R-:W-:Y:S02]  /*37d0*/  HFMA2 R53, R51, R56.reuse.H0_H0, -72, -72 ;  /* 0xd480d48033357431 */ /* 0x080fe40000040038 */
[-C--:B------:R-:W-:Y:S02]  /*37e0*/  HFMA2 R54, R48, R56.reuse.H0_H0, -72, -72 ;  /* 0xd480d48030367431 */ /* 0x080fe40000040038 */
[----:B------:R-:W-:Y:S02]  /*37f0*/  HFMA2 R55, R55, R56.H0_H0, -72, -72 ;  /* 0xd480d48037377431 */ /* 0x000fe40000040038 */
[----:B------:R-:W-:Y:S02]  /*3800*/  HADD2.F32 R8, -RZ, R5.H0_H0 ;  /* 0x20000005ff087230 */ /* 0x000fe40000004100 */
        /* <DEDUP_REMOVED lines=141> */
.L_x_1589:
[----:B------:R-:W2:Y:S01]  /*40e0*/  LDG.E.128.CONSTANT R4, [R4.64] ;  /* 0x0000000604047981 */ /* 0x000ea2000c1e9d00 */
[----:B------:R-:W-:Y:S02]  /*40f0*/  PRMT R44, R44, 0x5410, R45 ;  /* 0x000054102c2c7816 */ /* 0x000fe4000000002d */
[----:B------:R-:W-:Y:S01]  /*4100*/  PRMT R46, R46, 0x5410, R47 ;  /* 0x000054102e2e7816 */ /* 0x000fe2000000002f */
[----:B------:R-:W0:Y:S02]  /*4110*/  LDS.64 R20, [UR4+0x30] ;  /* 0x00003004ff147984 */ /* 0x000e240008000a00 */
[----:B0-----:R-:W-:Y:S02]  /*4120*/  HADD2.F32 R40, -RZ, R20.H0_H0 ;  /* 0x20000014ff287230 */ /* 0x001fe40000004100 */
        /* <DEDUP_REMOVED lines=9> */
[----:B------:R-:W-:Y:S01]  /*41c0*/  SHF.R.U32.HI R8, RZ, 0x8, R4 ;  /* 0x00000008ff087819 */ /* 0x000fe20000011604 */
[----:B------:R-:W-:Y:S01]  /*41d0*/  HADD2 R25, R25, -1032, -1032 ;  /* 0xe408e40819197430 */ /* 0x000fe20000000000 */
[----:B------:R-:W-:Y:S01]  /*41e0*/  LOP3.LUT R4, R23, 0x64006400, RZ, 0xfc, !PT ;  /* 0x6400640017047812 */ /* 0x000fe200078efcff */
[----:B------:R-:W-:Y:S01]  /*41f0*/  HADD2.F32 R23, -RZ, R20.H1_H1 ;  /* 0x30000014ff177230 */ /* 0x000fe20000004100 */
[----:B------:R-:W-:Y:S02]  /*4200*/  LOP3.LUT R27, R6, 0xf000f, RZ, 0xc0, !PT ;  /* 0x000f000f061b7812 */ /* 0x000fe400078ec0ff */
[----:B------:R-:W-:Y:S01]  /*4210*/  LOP3.LUT R20, R5, 0x64006400, RZ, 0xfc, !PT ;  /* 0x6400640005147812 */ /* 0x000fe200078efcff */
[----:B------:R-:W-:Y:S01]  /*4220*/  HADD2 R4, R4, -1032, -1032 ;  /* 0xe408e40804047430 */ /* 0x000fe20000000000 */
[----:B------:R-:W-:Y:S01]  /*4230*/  LOP3.LUT R27, R27, 0x64006400, RZ, 0xfc, !PT ;  /* 0x640064001b1b7812 */ /* 0x000fe200078efcff */
[--C-:B------:R-:W-:Y:S01]  /*4240*/  HADD2.F32 R33, -RZ, R25.reuse.H0_H0 ;  /* 0x20000019ff217230 */ /* 0x100fe20000004100 */
[----:B------:R-:W-:Y:S01]  /*4250*/  LOP3.LUT R21, R24, 0x64006400, RZ, 0xfc, !PT ;  /* 0x6400640018157812 */ /* 0x000fe200078efcff */
[----:B------:R-:W-:Y:S01]  /*4260*/  HADD2 R20, R20, -1032, -1032 ;  /* 0xe408e40814147430 */ /* 0x000fe20000000000 */
[----:B------:R-:W-:Y:S01]  /*4270*/  LOP3.LUT R38, R6, 0xf000f0, RZ, 0xc0, !PT ;  /* 0x00f000f006267812 */ /* 0x000fe200078ec0ff */
[----:B------:R-:W-:Y:S01]  /*4280*/  HADD2 R27, R27, -1032, -1032 ;  /* 0xe408e4081b1b7430 */ /* 0x000fe20000000000 */
[----:B------:R-:W-:Y:S01]  /*4290*/  LOP3.LUT R22, R7, 0xf000f0, RZ, 0xc0, !PT ;  /* 0x00f000f007167812 */ /* 0x000fe200078ec0ff */
[--C-:B------:R-:W-:Y:S01]  /*42a0*/  HADD2.F32 R35, -RZ, R4.reuse.H0_H0 ;  /* 0x20000004ff237230 */ /* 0x100fe20000004100 */
[----:B------:R-:W-:Y:S01]  /*42b0*/  SHF.R.U32.HI R6, RZ, 0x8, R6 ;  /* 0x00000008ff067819 */ /* 0x000fe20000011606 */
[----:B------:R-:W-:Y:S01]  /*42c0*/  HADD2.F32 R34, -RZ, R4.H1_H1 ;  /* 0x30000004ff227230 */ /* 0x000fe20000004100 */
[----:B------:R-:W-:Y:S01]  /*42d0*/  SHF.R.U32.HI R7, RZ, 0x8, R7 ;  /* 0x00000008ff077819 */ /* 0x000fe20000011607 */
[----:B------:R-:W0:Y:S01]  /*42e0*/  LDS.64 R4, [UR4+0x38] ;  /* 0x00003804ff047984 */ /* 0x000e220008000a00 */
[----:B------:R-:W-:Y:S01]  /*42f0*/  HADD2.F32 R32, -RZ, R25.H1_H1 ;  /* 0x30000019ff207230 */ /* 0x000fe20000004100 */
[----:B------:R-:W-:Y:S01]  /*4300*/  LOP3.LUT R25, R26, 0x64006400, RZ, 0xfc, !PT ;  /* 0x640064001a197812 */ /* 0x000fe200078efcff */
[----:B------:R-:W-:-:S02]  /*4310*/  HADD2.F32 R29, -RZ, R20.H0_H0 ;  /* 0x20000014ff1d7230 */ /* 0x000fc40000004100 */
[-C--:B------:R-:W-:Y:S01]  /*4320*/  HFMA2 R42, R21, R56.reuse.H0_H0, -72, -72 ;  /* 0xd480d480152a7431 */ /* 0x080fe20000040038 */
[C---:B------:R-:W-:Y:S01]  /*4330*/  FFMA.FTZ R21, R40.reuse, R33, RZ ;  /* 0x0000002128157223 */ /* 0x040fe200000100ff */
[--C-:B------:R-:W-:Y:S01]  /*4340*/  HADD2.F32 R31, -RZ, R27.reuse.H0_H0 ;  /* 0x2000001bff1f7230 */ /* 0x100fe20000004100 */
[----:B------:R-:W-:Y:S01]  /*4350*/  FFMA.FTZ R26, R40, R29, RZ ;  /* 0x0000001d281a7223 */ /* 0x000fe200000100ff */
[----:B------:R-:W-:Y:S01]  /*4360*/  HADD2.F32 R30, -RZ, R27.H1_H1 ;  /* 0x3000001bff1e7230 */ /* 0x000fe20000004100 */
[----:B------:R-:W-:Y:S01]  /*4370*/  LOP3.LUT R27, R38, 0x64006400, RZ, 0xfc, !PT ;  /* 0x64006400261b7812 */ /* 0x000fe200078efcff */
[----:B------:R-:W-:Y:S01]  /*4380*/  HADD2.F32 R28, -RZ, R20.H1_H1 ;  /* 0x30000014ff1c7230 */ /* 0x000fe20000004100 */
[----:B------:R-:W-:Y:S01]  /*4390*/  FFMA.FTZ R39, R23, R32, R21 ;  /* 0x0000002017277223 */ /* 0x000fe20000010015 */
[----:B------:R-:W-:Y:S01]  /*43a0*/  LOP3.LUT R21, R22, 0x64006400, RZ, 0xfc, !PT ;  /* 0x6400640016157812 */ /* 0x000fe200078efcff */
[----:B------:R-:W-:Y:S01]  /*43b0*/  FFMA.FTZ R20, R35, R40, RZ ;  /* 0x0000002823147223 */ /* 0x000fe200000100ff */
[-C--:B------:R-:W-:Y:S01]  /*43c0*/  HFMA2 R22, R27, R56.reuse.H0_H0, -72, -72 ;  /* 0xd480d4801b167431 */ /* 0x080fe20000040038 */
[----:B------:R-:W-:Y:S01]  /*43d0*/  FFMA.FTZ R41, R23, R28, R26 ;  /* 0x0000001c17297223 */ /* 0x000fe2000001001a */
[--C-:B------:R-:W-:Y:S01]  /*43e0*/  HADD2.F32 R27, -RZ, R42.reuse.H0_H0 ;  /* 0x2000002aff1b7230 */ /* 0x100fe20000004100 */
[----:B------:R-:W-:Y:S01]  /*43f0*/  FFMA.FTZ R38, R34, R23, R20 ;  /* 0x0000001722267223 */ /* 0x000fe20000010014 */
[----:B------:R-:W-:Y:S01]  /*4400*/  HADD2.F32 R26, -RZ, R42.H1_H1 ;  /* 0x3000002aff1a7230 */ /* 0x000fe20000004100 */
[----:B------:R-:W-:Y:S01]  /*4410*/  FFMA.FTZ R24, R40, R31, RZ ;  /* 0x0000001f28187223 */ /* 0x000fe200000100ff */
[-C--:B------:R-:W-:Y:S01]  /*4420*/  HFMA2 R20, R25, R56.reuse.H0_H0, -72, -72 ;  /* 0xd480d48019147431 */ /* 0x080fe20000040038 */
[----:B------:R-:W-:Y:S01]  /*4430*/  FFMA.FTZ R38, R27, R36, R38 ;  /* 0x000000241b267223 */ /* 0x000fe20000010026 */
[----:B------:R-:W-:Y:S01]  /*4440*/  HFMA2 R42, R21, R56.H0_H0, -72, -72 ;  /* 0xd480d480152a7431 */ /* 0x000fe20000040038 */
[----:B------:R-:W-:Y:S01]  /*4450*/  FFMA.FTZ R40, R23, R30, R24 ;  /* 0x0000001e17287223 */ /* 0x000fe20000010018 */
        /* <DEDUP_REMOVED lines=51> */
[-C--:B------:R-:W-:Y:S01]  /*4790*/  HFMA2 R57, R9, R56.reuse.H0_H0, -72, -72 ;  /* 0xd480d48009397431 */ /* 0x080fe20000040038 */
[----:B------:R-:W-:Y:S01]  /*47a0*/  FFMA.FTZ R9, R48, R43, R52 ;  /* 0x0000002b30097223 */ /* 0x000fe20000010034 */
[----:B------:R-:W-:-:S02]  /*47b0*/  HFMA2 R53, R53, R56.H0_H0, -72, -72 ;  /* 0xd480d48035357431 */ /* 0x000fc40000040038 */
[-C--:B------:R-:W-:Y:S02]  /*47c0*/  HFMA2 R50, R55, R56.reuse.H0_H0, -72, -72 ;  /* 0xd480d48037327431 */ /* 0x080fe40000040038 */
[----:B------:R-:W-:Y:S02]  /*47d0*/  HFMA2 R56, R51, R56.H0_H0, -72, -72 ;  /* 0xd480d48033387431 */ /* 0x000fe40000040038 */
[----:B------:R-:W-:Y:S02]  /*47e0*/  HADD2.F32 R49, -RZ, R57.H0_H0 ;  /* 0x20000039ff317230 */ /* 0x000fe40000004100 */
[--C-:B------:R-:W-:Y:S02]  /*47f0*/  HADD2.F32 R55, -RZ, R53.reuse.H0_H0 ;  /* 0x20000035ff377230 */ /* 0x100fe40000004100 */
[----:B------:R-:W-:Y:S01]  /*4800*/  HADD2.F32 R54, -RZ, R53.H1_H1 ;  /* 0x30000035ff367230 */ /* 0x000fe20000004100 */
[----:B------:R-:W-:Y:S01]  /*4810*/  FFMA.FTZ R6, R49, R4, R6 ;  /* 0x0000000431067223 */ /* 0x000fe20000010006 */
[----:B------:R-:W-:-:S02]  /*4820*/  HADD2.F32 R53, -RZ, R50.H0_H0 ;  /* 0x20000032ff357230 */ /* 0x000fc40000004100 */
[----:B------:R-:W-:Y:S02]  /*4830*/  HADD2.F32 R52, -RZ, R50.H1_H1 ;  /* 0x30000032ff347230 */ /* 0x000fe40000004100 */
[--C-:B------:R-:W-:Y:S01]  /*4840*/  HADD2.F32 R51, -RZ, R56.reuse.H0_H0 ;  /* 0x20000038ff337230 */ /* 0x100fe20000004100 */
[C---:B------:R-:W-:Y:S01]  /*4850*/  FFMA.FTZ R8, R4.reuse, R53, R8 ;  /* 0x0000003504087223 */ /* 0x040fe20000010008 */
[----:B------:R-:W-:Y:S02]  /*4860*/  HADD2.F32 R5, -RZ, R5.H1_H1 ;  /* 0x30000005ff057230 */ /* 0x000fe40000004100 */
[----:B------:R-:W-:Y:S02]  /*4870*/  HADD2.F32 R48, -RZ, R57.H1_H1 ;  /* 0x30000039ff307230 */ /* 0x000fe40000004100 */
[----:B------:R-:W-:Y:S01]  /*4880*/  HADD2.F32 R50, -RZ, R56.H1_H1 ;  /* 0x30000038ff327230 */ /* 0x000fe20000004100 */
[C---:B------:R-:W-:Y:S02]  /*4890*/  FFMA.FTZ R56, R4.reuse, R55, R7 ;  /* 0x0000003704387223 */ /* 0x040fe40000010007 */
        /* <DEDUP_REMOVED lines=128> */
.L_x_1586:
[----:B------:R-:W-:Y:S01]  /*50a0*/  IADD3 R19, R19, 0x20, RZ ;  /* 0x0000002013137810 */ /* 0x000fe20007ffe0ff */
[----:B------:R-:W-:Y:S01]  /*50b0*/  UIADD3 UR4, UR4, 0x40, URZ ;  /* 0x0000004004047890 */ /* 0x000fe2000fffe03f */
[----:B------:R-:W-:Y:S02]  /*50c0*/  MOV R5, c[0x0][0x18c] ;  /* 0x0000630000057a02 */ /* 0x000fe40000000f00 */
[C---:B------:R-:W-:Y:S02]  /*50d0*/  ISETP.GE.AND P0, PT, R19.reuse, c[0x0][0x1b4], PT ;  /* 0x00006d0013007a0c */ /* 0x040fe40003f06270 */
[----:B------:R-:W-:Y:S01]  /*50e0*/  ISETP.LT.AND P2, PT, R19, R18, PT ;  /* 0x000000121300720c */ /* 0x000fe20003f41270 */
[----:B------:R-:W-:-:S12]  /*50f0*/  IMAD.WIDE R2, R5, 0x10, R2 ;  /* 0x0000001005027825 */ /* 0x000fd800078e0202 */
[----:B------:R-:W-:Y:S05]  /*5100*/  @!P0 BRA P2, `(.L_x_1590) ;  /* 0xffffc08000008947 */ /* 0x000fea000103ffff */
.L_x_1585:
[----:B------:R-:W-:Y:S05]  /*5110*/  @!P1 EXIT ;  /* 0x000000000000994d */ /* 0x000fea0003800000 */
[----:B------:R-:W0:Y:S01]  /*5120*/  S2R R2, SR_CTAID.X ;  /* 0x0000000000027919 */ /* 0x000e220000002500 */
[----:B------:R-:W-:-:S03]  /*5130*/  MOV R11, 0x2 ;  /* 0x00000002000b7802 */ /* 0x000fc60000000f00 */
[----:B------:R-:W0:Y:S04]  /*5140*/  S2R R3, SR_TID.X ;  /* 0x0000000000037919 */ /* 0x000e280000002100 */
[----:B------:R-:W1:Y:S01]  /*5150*/  S2R R0, SR_CTAID.Y ;  /* 0x0000000000007919 */ /* 0x000e620000002600 */
[----:B0-----:R-:W-:-:S04]  /*5160*/  LEA R2, R2, R3, 0x5 ;  /* 0x0000000302027211 */ /* 0x001fc800078e28ff */
[----:B------:R-:W-:Y:S02]  /*5170*/  SHF.L.U32 R3, R2, 0x2, RZ ;  /* 0x0000000202037819 */ /* 0x000fe400000006ff */
[----:B-1----:R-:W-:-:S05]  /*5180*/  LEA R0, R0, R0, 0x1 ;  /* 0x0000000000007211 */ /* 0x002fca00078e08ff */
        /* <DEDUP_REMOVED lines=8> */
.L_x_1594:
[----:B------:R-:W0:Y:S02]  /*5210*/  LDS R6, [R4] ;  /* 0x0000000004067984 */ /* 0x000e240000000800 */
[----:B0-----:R-:W-:-:S10]  /*5220*/  HFMA2.MMA R7, R6, 1, 1, R8 ;  /* 0x3c003c0006077835 */ /* 0x001fd40000000008 */
[----:B------:R-:W0:Y:S02]  /*5230*/  ATOMS.CAST.SPIN R7, [R4], R6, R7 ;  /* 0x000000060407738d */ /* 0x000e240001800007 */
[----:B0-----:R-:W-:-:S13]  /*5240*/  ISETP.EQ.U32.AND P0, PT, R7, 0x1, PT ;  /* 0x000000010700780c */ /* 0x001fda0003f02070 */
[----:B------:R-:W-:Y:S05]  /*5250*/  @!P0 BRA `(.L_x_1594) ;  /* 0xffffffb000008947 */ /* 0x000fea000383ffff */
[----:B------:R-:W-:Y:S05]  /*5260*/  BRA `(.L_x_1592) ;  /* 0x0000003000007947 */ /* 0x000fea0003800000 */
.L_x_1593:
[----:B------:R-:W2:Y:S02]  /*5270*/  LD.E R4, [R2.64] ;  /* 0x0000000602047980 */ /* 0x000ea4000c101900 */
[----:B--2---:R-:W-:-:S05]  /*5280*/  IADD3 R5, R8, R4, RZ ;  /* 0x0000000408057210 */ /* 0x004fca0007ffe0ff */
[----:B------:R0:W-:Y:S02]  /*5290*/  ST.E [R2.64], R5 ;  /* 0x0000000502007985 */ /* 0x0001e4000c101906 */
.L_x_1592:
[----:B------:R-:W-:Y:S05]  /*52a0*/  BSYNC B0 ;  /* 0x0000000000007941 */ /* 0x000fea0003800000 */
.L_x_1591:
[----:B------:R-:W2:Y:S01]  /*52b0*/  ATOM.E.ADD.F16x2.RN.STRONG.GPU P0, RZ, [R2.64+0x4], R9 ;  /* 0x0000040902ff798a */ /* 0x000ea2000810e9c6 */
[----:B------:R-:W-:Y:S01]  /*52c0*/  BSSY B0, `(.L_x_1595) ;  /* 0x000000f000007945 */ /* 0x000fe20003800000 */
[----:B--2---:R-:W-:Y:S05]  /*52d0*/  @P0 BRA `(.L_x_1596) ;  /* 0x000000d000000947 */ /* 0x004fea0003800000 */
[----:B------:R-:W1:Y:S02]  /*52e0*/  QSPC.E.S P0, RZ, [R2+0x4] ;  /* 0x0000040002ff73aa */ /* 0x000e640000000500 */
[----:B-1----:R-:W-:Y:S05]  /*52f0*/  @!P0 BRA `(.L_x_1597) ;  /* 0x0000008000008947 */ /* 0x002fea0003800000 */
[----:B0-----:R-:W-:-:S04]  /*5300*/  IADD3 R2, R2, 0x4, RZ ;  /* 0x0000000402027810 */ /* 0x001fc80007ffe0ff */
[----:B------:R-:W-:-:S05]  /*5310*/  LOP3.LUT R2, R2, 0xffffff, RZ, 0xc0, !PT ;  /* 0x00ffffff02027812 */ /* 0x000fca00078ec0ff */
.L_x_1598:
[----:B------:R-:W0:Y:S02]  /*5320*/  LDS R4, [R2] ;  /* 0x0000000002047984 */ /* 0x000e240000000800 */
[----:B0-----:R-:W-:-:S06]  /*5330*/  HADD2 R5, R4, R9 ;  /* 0x0000000904057230 */ /* 0x001fcc0000000000 */
[----:B------:R-:W0:Y:S02]  /*5340*/  ATOMS.CAST.SPIN R5, [R2], R4, R5 ;  /* 0x000000040205738d */ /* 0x000e240001800005 */
[----:B0-----:R-:W-:-:S13]  /*5350*/  ISETP.EQ.U32.AND P0, PT, R5, 0x1, PT ;  /* 0x000000010500780c */ /* 0x001fda0003f02070 */
[----:B------:R-:W-:Y:S05]  /*5360*/  @!P0 BRA `(.L_x_1598) ;  /* 0xffffffb000008947 */ /* 0x000fea000383ffff */
[----:B------:R-:W-:Y:S05]  /*5370*/  BRA `(.L_x_1596) ;  /* 0x0000003000007947 */ /* 0x000fea0003800000 */
.L_x_1597:
[----:B------:R-:W2:Y:S02]  /*5380*/  LD.E R4, [R2.64+0x4] ;  /* 0x0000040602047980 */ /* 0x000ea4000c101900 */
[----:B0-2---:R-:W-:-:S05]  /*5390*/  IADD3 R5, R9, R4, RZ ;  /* 0x0000000409057210 */ /* 0x005fca0007ffe0ff */
[----:B------:R0:W-:Y:S02]  /*53a0*/  ST.E [R2.64+0x4], R5 ;  /* 0x0000040502007985 */ /* 0x0001e4000c101906 */
.L_x_1596:
[----:B------:R-:W-:Y:S05]  /*53b0*/  BSYNC B0 ;  /* 0x0000000000007941 */ /* 0x000fea0003800000 */
.L_x_1595:
        /* <DEDUP_REMOVED lines=10> */
.L_x_1602:
[----:B------:R-:W0:Y:S02]  /*5460*/  LDS R6, [R4] ;  /* 0x0000000004067984 */ /* 0x000e240000000800 */
[----:B0-----:R-:W-:-:S10]  /*5470*/  HFMA2.MMA R7, R6, 1, 1, R13 ;  /* 0x3c003c0006077835 */ /* 0x001fd4000000000d */
[----:B------:R-:W0:Y:S02]  /*5480*/  ATOMS.CAST.SPIN R7, [R4], R6, R7 ;  /* 0x000000060407738d */ /* 0x000e240001800007 */
[----:B0-----:R-:W-:-:S13]  /*5490*/  ISETP.EQ.U32.AND P0, PT, R7, 0x1, PT ;  /* 0x000000010700780c */ /* 0x001fda0003f02070 */
[----:B------:R-:W-:Y:S05]  /*54a0*/  @!P0 BRA `(.L_x_1602) ;  /* 0xffffffb000008947 */ /* 0x000fea000383ffff */
[----:B------:R-:W-:Y:S05]  /*54b0*/  BRA `(.L_x_1600) ;  /* 0x0000003000007947 */ /* 0x000fea0003800000 */
.L_x_1601:
[----:B------:R-:W2:Y:S02]  /*54c0*/  LD.E R4, [R2.64] ;  /* 0x0000000602047980 */ /* 0x000ea4000c101900 */
[----:B--2---:R-:W-:-:S05]  /*54d0*/  IADD3 R5, R13, R4, RZ ;  /* 0x000000040d057210 */ /* 0x004fca0007ffe0ff */
[----:B------:R0:W-:Y:S02]  /*54e0*/  ST.E [R2.64], R5 ;  /* 0x0000000502007985 */ /* 0x0001e4000c101906 */
.L_x_1600:
[----:B------:R-:W-:Y:S05]  /*54f0*/  BSYNC B0 ;  /* 0x0000000000007941 */ /* 0x000fea0003800000 */
.L_x_1599:
[----:B------:R-:W2:Y:S01]  /*5500*/  ATOM.E.ADD.F16x2.RN.STRONG.GPU P0, RZ, [R2.64+0x4], R14 ;  /* 0x0000040e02ff798a */ /* 0x000ea2000810e9c6 */
[----:B------:R-:W-:Y:S01]  /*5510*/  BSSY B0, `(.L_x_1603) ;  /* 0x000000f000007945 */ /* 0x000fe20003800000 */
[----:B--2---:R-:W-:Y:S05]  /*5520*/  @P0 BRA `(.L_x_1604) ;  /* 0x000000d000000947 */ /* 0x004fea0003800000 */
[----:B------:R-:W1:Y:S02]  /*5530*/  QSPC.E.S P0, RZ, [R2+0x4] ;  /* 0x0000040002ff73aa */ /* 0x000e640000000500 */
[----:B-1----:R-:W-:Y:S05]  /*5540*/  @!P0 BRA `(.L_x_1605) ;  /* 0x0000008000008947 */ /* 0x002fea0003800000 */
[----:B0-----:R-:W-:-:S04]  /*5550*/  IADD3 R2, R2, 0x4, RZ ;  /* 0x0000000402027810 */ /* 0x001fc80007ffe0ff */
[----:B------:R-:W-:-:S05]  /*5560*/  LOP3.LUT R2, R2, 0xffffff, RZ, 0xc0, !PT ;  /* 0x00ffffff02027812 */ /* 0x000fca00078ec0ff */
.L_x_1606:
[----:B------:R-:W0:Y:S02]  /*5570*/  LDS R4, [R2] ;  /* 0x0000000002047984 */ /* 0x000e240000000800 */
[----:B0-----:R-:W-:-:S06]  /*5580*/  HADD2 R5, R4, R14 ;  /* 0x0000000e04057230 */ /* 0x001fcc0000000000 */
[----:B------:R-:W0:Y:S02]  /*5590*/  ATOMS.CAST.SPIN R5, [R2], R4, R5 ;  /* 0x000000040205738d */ /* 0x000e240001800005 */
[----:B0-----:R-:W-:-:S13]  /*55a0*/  ISETP.EQ.U32.AND P0, PT, R5, 0x1, PT ;  /* 0x000000010500780c */ /* 0x001fda0003f02070 */
[----:B------:R-:W-:Y:S05]  /*55b0*/  @!P0 BRA `(.L_x_1606) ;  /* 0xffffffb000008947 */ /* 0x000fea000383ffff */
[----:B------:R-:W-:Y:S05]  /*55c0*/  BRA `(.L_x_1604) ;  /* 0x0000003000007947 */ /* 0x000fea0003800000 */
.L_x_1605:
[----:B------:R-:W2:Y:S02]  /*55d0*/  LD.E R4, [R2.64+0x4] ;  /* 0x0000040602047980 */ /* 0x000ea4000c101900 */
[----:B0-2---:R-:W-:-:S05]  /*55e0*/  IADD3 R5, R14, R4, RZ ;  /* 0x000000040e057210 */ /* 0x005fca0007ffe0ff */
[----:B------:R0:W-:Y:S02]  /*55f0*/  ST.E [R2.64+0x4], R5 ;  /* 0x0000040502007985 */ /* 0x0001e4000c101906 */
.L_x_1604:
[----:B------:R-:W-:Y:S05]  /*5600*/  BSYNC B0 ;  /* 0x0000000000007941 */ /* 0x000fea0003800000 */
.L_x_1603:
        /* <DEDUP_REMOVED lines=10> */
.L_x_1610:
[----:B------:R-:W0:Y:S02]  /*56b0*/  LDS R4, [R0] ;  /* 0x0000000000047984 */ /* 0x000e240000000800 */
[----:B0-----:R-:W-:-:S10]  /*56c0*/  HFMA2.MMA R5, R4, 1, 1, R15 ;  /* 0x3c003c0004057835 */ /* 0x001fd4000000000f */
[----:B------:R-:W0:Y:S02]  /*56d0*/  ATOMS.CAST.SPIN R5, [R0], R4, R5 ;  /* 0x000000040005738d */ /* 0x000e240001800005 */
[----:B0-----:R-:W-:-:S13]  /*56e0*/  ISETP.EQ.U32.AND P0, PT, R5, 0x1, PT ;  /* 0x000000010500780c */ /* 0x001fda0003f02070 */
[----:B------:R-:W-:Y:S05]  /*56f0*/  @!P0 BRA `(.L_x_1610) ;  /* 0xffffffb000008947 */ /* 0x000fea000383ffff */
[----:B------:R-:W-:Y:S05]  /*5700*/  BRA `(.L_x_1608) ;  /* 0x0000003000007947 */ /* 0x000fea0003800000 */
.L_x_1609:
[----:B------:R-:W2:Y:S02]  /*5710*/  LD.E R0, [R2.64] ;  /* 0x0000000602007980 */ /* 0x000ea4000c101900 */
[----:B--2---:R-:W-:-:S05]  /*5720*/  IADD3 R5, R15, R0, RZ ;  /* 0x000000000f057210 */ /* 0x004fca0007ffe0ff */
[----:B------:R0:W-:Y:S02]  /*5730*/  ST.E [R2.64], R5 ;  /* 0x0000000502007985 */ /* 0x0001e4000c101906 */
.L_x_1608:
[----:B------:R-:W-:Y:S05]  /*5740*/  BSYNC B0 ;  /* 0x0000000000007941 */ /* 0x000fea0003800000 */
.L_x_1607:
[----:B------:R-:W2:Y:S02]  /*5750*/  ATOM.E.ADD.F16x2.RN.STRONG.GPU P0, RZ, [R2.64+0x4], R16 ;  /* 0x0000041002ff798a */ /* 0x000ea4000810e9c6 */
[----:B--2---:R-:W-:Y:S05]  /*5760*/  @P0 EXIT ;  /* 0x000000000000094d */ /* 0x004fea0003800000 */
[----:B------:R-:W1:Y:S02]  /*5770*/  QSPC.E.S P0, RZ, [R2+0x4] ;  /* 0x0000040002ff73aa */ /* 0x000e640000000500 */
[----:B-1----:R-:W-:Y:S05]  /*5780*/  @!P0 BRA `(.L_x_1611) ;  /* 0x0000008000008947 */ /* 0x002fea0003800000 */
[----:B0-----:R-:W-:-:S04]  /*5790*/  IADD3 R2, R2, 0x4, RZ ;  /* 0x0000000402027810 */ /* 0x001fc80007ffe0ff */
[----:B------:R-:W-:-:S05]  /*57a0*/  LOP3.LUT R2, R2, 0xffffff, RZ, 0xc0, !PT ;  /* 0x00ffffff02027812 */ /* 0x000fca00078ec0ff */
.L_x_1612:
[----:B------:R-:W0:Y:S02]  /*57b0*/  LDS R4, [R2] ;  /* 0x0000000002047984 */ /* 0x000e240000000800 */
[----:B0-----:R-:W-:-:S06]  /*57c0*/  HADD2 R5, R4, R16 ;  /* 0x0000001004057230 */ /* 0x001fcc0000000000 */
[----:B------:R-:W0:Y:S02]  /*57d0*/  ATOMS.CAST.SPIN R5, [R2], R4, R5 ;  /* 0x000000040205738d */ /* 0x000e240001800005 */
[----:B0-----:R-:W-:-:S13]  /*57e0*/  ISETP.EQ.U32.AND P0, PT, R5, 0x1, PT ;  /* 0x000000010500780c */ /* 0x001fda0003f02070 */
[----:B------:R-:W-:Y:S05]  /*57f0*/  @!P0 BRA `(.L_x_1612) ;  /* 0xffffffb000008947 */ /* 0x000fea000383ffff */
[----:B------:R-:W-:Y:S05]  /*5800*/  EXIT ;  /* 0x000000000000794d */ /* 0x000fea0003800000 */
.L_x_1611:
[----:B------:R-:W2:Y:S02]  /*5810*/  LD.E R0, [R2.64+0x4] ;  /* 0x0000040602007980 */ /* 0x000ea4000c101900 */
[----:B0-2---:R-:W-:-:S05]  /*5820*/  IADD3 R5, R16, R0, RZ ;  /* 0x0000000010057210 */ /* 0x005fca0007ffe0ff */
[----:B------:R-:W-:Y:S01]  /*5830*/  ST.E [R2.64+0x4], R5 ;  /* 0x0000040502007985 */ /* 0x000fe2000c101906 */
[----:B------:R-:W-:Y:S05]  /*5840*/  EXIT ;  /* 0x000000000000794d */ /* 0x000fea0003800000 */
.L_x_1613:
        /* <DEDUP_REMOVED lines=11> */
.L_x_2843:


//--------------------- .text._Z23gemm_half_q_half_kernelILi3ELi12ELb0ELb0ELi32EEvPK6__halfPKjS4_S2_PS0_iiiiPKtS7_iiiiiibS2_i --------------------------
	.section	.text._Z23gemm_half_q_half_kernelILi3ELi12ELb0ELb0ELi32EEvPK6__halfPKjS4_S2_PS0_iiiiPKtS7_iiiiiibS2_i,"ax",@progbits
	.sectioninfo	@"SHI_REGISTERS=112"
	.align	128
        .global         _Z23gemm_half_q_half_kernelILi3ELi12ELb0ELb0ELi32EEvPK6__halfPKjS4_S2_PS0_iiiiPKtS7_iiiiiibS2_i
        .type           _Z23gemm_half_q_half_kernelILi3ELi12ELb0ELb0ELi32EEvPK6__halfPKjS4_S2_PS0_iiiiPKtS7_iiiiiibS2_i,@function
        .size           _Z23gemm_half_q_half_kernelILi3ELi12ELb0ELb0ELi32EEvPK6__halfPKjS4_S2_PS0_iiiiPKtS7_iiiiiibS2_i,(.L_x_2844 - _Z23gemm_half_q_half_kernelILi3ELi12ELb0ELb0ELi32EEvPK6__halfPKjS4_S2_PS0_iiiiPKtS7_iiiiiibS2_i)
        .other          _Z23gemm_half_q_half_kernelILi3ELi12ELb0ELb0ELi32EEvPK6__halfPKjS4_S2_PS0_iiiiPKtS7_iiiiiibS2_i,@"STO_CUDA_ENTRY STV_DEFAULT"
_Z23gemm_half_q_half_kernelILi3ELi12ELb0ELb0ELi32EEvPK6__halfPKjS4_S2_PS0_iiiiPKtS7_iiiiiibS2_i:
.text._Z23gemm_half_q_half_kernelILi3ELi12ELb0ELb0ELi32EEvPK6__halfPKjS4_S2_PS0_iiiiPKtS7_iiiiiibS2_i:
        /* <DEDUP_REMOVED lines=39> */
.L_x_1618:
        /* <DEDUP_REMOVED lines=17> */
.L_x_1617:
        /* <DEDUP_REMOVED lines=17> */
.L_x_1616:
        /* <DEDUP_REMOVED lines=13> */
.L_x_1620:
        /* <DEDUP_REMOVED lines=17> */
.L_x_1619:
        /* <DEDUP_REMOVED lines=15> */
.L_x_1615:
[----:B------:R-:W-:Y:S05]  /*0760*/  BSYNC B0 ;  /* 0x0000000000007941 */ /* 0x000fea0003800000 */
.L_x_1614:
        /* <DEDUP_REMOVED lines=18> */
.L_x_1623:
        /* <DEDUP_REMOVED lines=11> */
.L_x_1622:
        /* <DEDUP_REMOVED lines=10> */
.L_x_1621:
        /* <DEDUP_REMOVED lines=66> */
.L_x_1625:
        /* <DEDUP_REMOVED lines=41> */
.L_x_1624:
        /* <DEDUP_REMOVED lines=10> */
[----:B------:R-:W-:Y:S01]  /*1130*/  HADD2.F32 R28, -RZ, R16.H0_H0 ;  /* 0x20000010ff1c7230 */ /* 0x000fe20000004100 */
[----:B------:R-:W-:Y:S01]  /*1140*/  PRMT R27, RZ, 0x7610, R27 ;  /* 0x00007610ff1b7816 */ /* 0x000fe2000000001b */
[----:B------:R-:W-:Y:S01]  /*1150*/  HADD2.F32 R29, -RZ, R15.H0_H0 ;  /* 0x2000000fff1d7230 */ /* 0x000fe20000004100 */
[----:B------:R-:W-:Y:S01]  /*1160*/  UMOV UR4, URZ ;  /* 0x0000003f00047c82 */ /* 0x000fe20008000000 */
[----:B------:R-:W-:-:S02]  /*1170*/  HADD2.F32 R30, -RZ, R14.H0_H0 ;  /* 0x2000000eff1e7230 */ /* 0x000fc40000004100 */
[----:B------:R-:W-:Y:S02]  /*1180*/  HADD2.F32 R31, -RZ, R13.H0_H0 ;  /* 0x2000000dff1f7230 */ /* 0x000fe40000004100 */
.L_x_1631:
        /* <DEDUP_REMOVED lines=11> */
[----:B------:R-:W-:-:S04]  /*1240*/  ISETP.GE.AND P2, PT, R17, 0x2, PT ;  /* 0x000000021100780c */ /* 0x000fc80003f46270 */
[----:B------:R-:W-:Y:S01]  /*1250*/  PRMT R13, R13, 0x5410, R36 ;  /* 0x000054100d0d7816 */ /* 0x000fe20000000024 */
        /* <DEDUP_REMOVED lines=9> */
[----:B-1----:R-:W-:Y:S01]  /*12f0*/  LOP3.LUT R39, R33, 0xf000f0, RZ, 0xc0, !PT ;  /* 0x00f000f021277812 */ /* 0x002fe200078ec0ff */
[----:B------:R-:W-:Y:S01]  /*1300*/  HADD2 R40, R40, -1032, -1032 ;  /* 0xe408e40828287430 */ /* 0x000fe20000000000 */
[----:B------:R-:W-:Y:S02]  /*1310*/  SHF.R.U32.HI R36, RZ, 0x8, R33 ;  /* 0x00000008ff247819 */ /* 0x000fe40000011621 */
[----:B------:R-:W-:-:S02]  /*1320*/  LOP3.LUT R33, R34, 0xf000f, RZ, 0xc0, !PT ;  /* 0x000f000f22217812 */ /* 0x000fc400078ec0ff */
[----:B------:R-:W-:Y:S01]  /*1330*/  LOP3.LUT R32, R32, 0x64006400, RZ, 0xfc, !PT ;  /* 0x6400640020207812 */ /* 0x000fe200078efcff */
[--C-:B------:R-:W-:Y:S01]  /*1340*/  HADD2.F32 R48, -RZ, R40.reuse.H0_H0 ;  /* 0x20000028ff307230 */ /* 0x100fe20000004100 */
[----:B------:R-:W-:Y:S01]  /*1350*/  LOP3.LUT R33, R33, 0x64006400, RZ, 0xfc, !PT ;  /* 0x6400640021217812 */ /* 0x000fe200078efcff */
[----:B------:R-:W-:Y:S01]  /*1360*/  HADD2.F32 R49, -RZ, R40.H1_H1 ;  /* 0x30000028ff317230 */ /* 0x000fe20000004100 */
[C---:B------:R-:W-:Y:S01]  /*1370*/  LOP3.LUT R38, R35.reuse, 0xf000f, RZ, 0xc0, !PT ;  /* 0x000f000f23267812 */ /* 0x040fe200078ec0ff */
[----:B------:R-:W-:Y:S01]  /*1380*/  HADD2 R45, R32, -1032, -1032 ;  /* 0xe408e408202d7430 */ /* 0x000fe20000000000 */
[----:B------:R-:W-:Y:S01]  /*1390*/  LOP3.LUT R42, R34, 0xf000f0, RZ, 0xc0, !PT ;  /* 0x00f000f0222a7812 */ /* 0x000fe200078ec0ff */
[----:B------:R-:W-:Y:S01]  /*13a0*/  HADD2 R40, R33, -1032, -1032 ;  /* 0xe408e40821287430 */ /* 0x000fe20000000000 */
[----:B------:R-:W-:Y:S01]  /*13b0*/  LOP3.LUT R38, R38, 0x64006400, RZ, 0xfc, !PT ;  /* 0x6400640026267812 */ /* 0x000fe200078efcff */
[----:B------:R-:W0:Y:S01]  /*13c0*/  LDS.64 R32, [UR4+0x8] ;  /* 0x00000804ff207984 */ /* 0x000e220008000a00 */
[----:B------:R-:W-:Y:S01]  /*13d0*/  LOP3.LUT R43, R35, 0xf000f0, RZ, 0xc0, !PT ;  /* 0x00f000f0232b7812 */ /* 0x000fe200078ec0ff */
[----:B------:R-:W-:Y:S01]  /*13e0*/  HADD2.F32 R50, -RZ, R45.H0_H0 ;  /* 0x2000002dff327230 */ /* 0x000fe20000004100 */
[----:B------:R-:W-:Y:S01]  /*13f0*/  LOP3.LUT R42, R42, 0x64006400, RZ, 0xfc, !PT ;  /* 0x640064002a2a7812 */ /* 0x000fe200078efcff */
[----:B------:R-:W-:Y:S01]  /*1400*/  HADD2 R55, R38, -1032, -1032 ;  /* 0xe408e40826377430 */ /* 0x000fe20000000000 */
[----:B------:R-:W-:Y:S01]  /*1410*/  LOP3.LUT R38, R41, 0x64006400, RZ, 0xfc, !PT ;  /* 0x6400640029267812 */ /* 0x000fe200078efcff */
[--C-:B------:R-:W-:Y:S01]  /*1420*/  HADD2.F32 R52, -RZ, R40.reuse.H0_H0 ;  /* 0x20000028ff347230 */ /* 0x100fe20000004100 */
[----:B------:R-:W-:Y:S01]  /*1430*/  FFMA.FTZ R41, R47, R50, RZ ;  /* 0x000000322f297223 */ /* 0x000fe200000100ff */
[----:B------:R-:W-:Y:S01]  /*1440*/  HADD2.F32 R53, -RZ, R40.H1_H1 ;  /* 0x30000028ff357230 */ /* 0x000fe20000004100 */
[----:B------:R-:W-:Y:S01]  /*1450*/  LOP3.LUT R40, R39, 0x64006400, RZ, 0xfc, !PT ;  /* 0x6400640027287812 */ /* 0x000fe200078efcff */
[-C--:B------:R-:W-:Y:S01]  /*1460*/  HFMA2 R57, R38, R13.reuse.H1_H1, -72, -72 ;  /* 0xd480d48026397431 */ /* 0x080fe2000006000d */
[----:B------:R-:W-:Y:S01]  /*1470*/  FFMA.FTZ R38, R48, R47, RZ ;  /* 0x0000002f30267223 */ /* 0x000fe200000100ff */
[----:B------:R-:W-:Y:S01]  /*1480*/  HADD2.F32 R54, -RZ, R55.H0_H0 ;  /* 0x20000037ff367230 */ /* 0x000fe20000004100 */
[----:B------:R-:W-:Y:S01]  /*1490*/  SHF.R.U32.HI R34, RZ, 0x8, R34 ;  /* 0x00000008ff227819 */ /* 0x000fe20000011622 */
[-C--:B------:R-:W-:Y:S01]  /*14a0*/  HFMA2 R40, R40, R13.reuse.H1_H1, -72, -72 ;  /* 0xd480d48028287431 */ /* 0x080fe2000006000d */
[----:B------:R-:W-:Y:S01]  /*14b0*/  FFMA.FTZ R39, R49, R44, R38 ;  /* 0x0000002c31277223 */ /* 0x000fe20000010026 */
[--C-:B------:R-:W-:Y:S01]  /*14c0*/  HADD2.F32 R56, -RZ, R57.reuse.H0_H0 ;  /* 0x20000039ff387230 */ /* 0x100fe20000004100 */
[----:B------:R-:W-:Y:S01]  /*14d0*/  LOP3.LUT R38, R43, 0x64006400, RZ, 0xfc, !PT ;  /* 0x640064002b267812 */ /* 0x000fe200078efcff */
[----:B------:R-:W-:Y:S01]  /*14e0*/  HADD2.F32 R57, -RZ, R57.H1_H1 ;  /* 0x30000039ff397230 */ /* 0x000fe20000004100 */
[----:B------:R-:W-:Y:S01]  /*14f0*/  SHF.R.U32.HI R35, RZ, 0x8, R35 ;  /* 0x00000008ff237819 */ /* 0x000fe20000011623 */
[-C--:B------:R-:W-:Y:S01]  /*1500*/  HFMA2 R42, R42, R13.reuse.H1_H1, -72, -72 ;  /* 0xd480d4802a2a7431 */ /* 0x080fe2000006000d */
[----:B------:R-:W-:Y:S01]  /*1510*/  FFMA.FTZ R39, R56, R65, R39 ;  /* 0x0000004138277223 */ /* 0x000fe20000010027 */
[----:B------:R-:W-:Y:S01]  /*1520*/  HADD2.F32 R51, -RZ, R45.H1_H1 ;  /* 0x3000002dff337230 */ /* 0x000fe20000004100 */
[----:B------:R-:W-:Y:S01]  /*1530*/  FFMA.FTZ R45, R47, R52, RZ ;  /* 0x000000342f2d7223 */ /* 0x000fe200000100ff */
[----:B------:R-:W-:Y:S01]  /*1540*/  HFMA2 R38, R38, R13.H1_H1, -72, -72 ;  /* 0xd480d48026267431 */ /* 0x000fe2000006000d */
[----:B------:R-:W-:Y:S01]  /*1550*/  FFMA.FTZ R43, R57, R46, R39 ;  /* 0x0000002e392b7223 */ /* 0x000fe20000010027 */
[----:B------:R-:W-:Y:S01]  /*1560*/  HADD2.F32 R55, -RZ, R55.H1_H1 ;  /* 0x30000037ff377230 */ /* 0x000fe20000004100 */
[----:B------:R-:W-:Y:S01]  /*1570*/  LOP3.LUT R39, R36, 0xf000f, RZ, 0xc0, !PT ;  /* 0x000f000f24277812 */ /* 0x000fe200078ec0ff */
[----:B------:R-:W-:Y:S01]  /*1580*/  FFMA.FTZ R47, R47, R54, RZ ;  /* 0x000000362f2f7223 */ /* 0x000fe200000100ff */
[----:B------:R-:W-:Y:S01]  /*1590*/  HADD2.F32 R58, -RZ, R40.H0_H0 ;  /* 0x20000028ff3a7230 */ /* 0x000fe20000004100 */
[C---:B------:R-:W-:Y:S01]  /*15a0*/  FFMA.FTZ R41, R44.reuse, R51, R41 ;  /* 0x000000332c297223 */ /* 0x040fe20000010029 */
[----:B------:R-:W-:Y:S01]  /*15b0*/  HADD2.F32 R60, -RZ, R42.H0_H0 ;  /* 0x2000002aff3c7230 */ /* 0x000fe20000004100 */
[C---:B------:R-:W-:Y:S01]  /*15c0*/  FFMA.FTZ R45, R44.reuse, R53, R45 ;  /* 0x000000352c2d7223 */ /* 0x040fe2000001002d */
[----:B------:R-:W-:Y:S01]  /*15d0*/  HADD2.F32 R62, -RZ, R38.H0_H0 ;  /* 0x20000026ff3e7230 */ /* 0x000fe20000004100 */
        /* <DEDUP_REMOVED lines=8> */
[--C-:B0-----:R-:W-:Y:S01]  /*1660*/  HADD2.F32 R42, -RZ, R32.reuse.H0_H0 ;  /* 0x20000020ff2a7230 */ /* 0x101fe20000004100 */
[C---:B------:R-:W-:Y:S01]  /*1670*/  FFMA.FTZ R47, R46.reuse, R61, R38 ;  /* 0x0000003d2e2f7223 */ /* 0x040fe20000010026 */
[----:B------:R-:W-:Y:S01]  /*1680*/  HADD2.F32 R44, -RZ, R32.H1_H1 ;  /* 0x30000020ff2c7230 */ /* 0x000fe20000004100 */
[C---:B------:R-:W-:Y:S01]  /*1690*/  FFMA.FTZ R45, R46.reuse, R59, R41 ;  /* 0x0000003b2e2d7223 */ /* 0x040fe20000010029 */
[----:B------:R-:W-:Y:S01]  /*16a0*/  HADD2 R32, R39, -1032, -1032 ;  /* 0xe408e40827207430 */ /* 0x000fe20000000000 */
[----:B------:R-:W-:Y:S01]  /*16b0*/  FFMA.FTZ R65, R46, R63, R65 ;  /* 0x0000003f2e417223 */ /* 0x000fe20000010041 */
[C---:B------:R-:W-:Y:S01]  /*16c0*/  LOP3.LUT R38, R37.reuse, 0xf000f, RZ, 0xc0, !PT ;  /* 0x000f000f25267812 */ /* 0x040fe200078ec0ff */
[--C-:B------:R-:W-:Y:S01]  /*16d0*/  HADD2.F32 R46, -RZ, R33.reuse.H0_H0 ;  /* 0x20000021ff2e7230 */ /* 0x100fe20000004100 */
[----:B------:R-:W-:Y:S01]  /*16e0*/  LOP3.LUT R37, R37, 0xf000f0, RZ, 0xc0, !PT ;  /* 0x00f000f025257812 */ /* 0x000fe200078ec0ff */
[--C-:B------:R-:W-:Y:S01]  /*16f0*/  HADD2.F32 R69, -RZ, R32.reuse.H0_H0 ;  /* 0x20000020ff457230 */ /* 0x100fe20000004100 */
[----:B------:R-:W-:Y:S01]  /*1700*/  LOP3.LUT R38, R38, 0x64006400, RZ, 0xfc, !PT ;  /* 0x6400640026267812 */ /* 0x000fe200078efcff */
[----:B------:R-:W-:Y:S01]  /*1710*/  HADD2.F32 R39, -RZ, R33.H1_H1 ;  /* 0x30000021ff277230 */ /* 0x000fe20000004100 */
[----:B------:R-:W-:Y:S01]  /*1720*/  LOP3.LUT R40, R34, 0xf000f, RZ, 0xc0, !PT ;  /* 0x000f000f22287812 */ /* 0x000fe200078ec0ff */
[----:B------:R-:W-:Y:S01]  /*1730*/  HADD2.F32 R76, -RZ, R32.H1_H1 ;  /* 0x30000020ff4c7230 */ /* 0x000fe20000004100 */
[C---:B------:R-:W-:Y:S01]  /*1740*/  LOP3.LUT R41, R35.reuse, 0xf000f, RZ, 0xc0, !PT ;  /* 0x000f000f23297812 */ /* 0x040fe200078ec0ff */
[----:B------:R-:W0:Y:S01]  /*1750*/  LDS.64 R32, [UR4+0x10] ;  /* 0x00001004ff207984 */ /* 0x000e220008000a00 */
[----:B------:R-:W-:Y:S01]  /*1760*/  HADD2 R38, R38, -1032, -1032 ;  /* 0xe408e40826267430 */ /* 0x000fe20000000000 */
[----:B------:R-:W-:Y:S01]  /*1770*/  LOP3.LUT R35, R35, 0xf000f0, RZ, 0xc0, !PT ;  /* 0x00f000f023237812 */ /* 0x000fe200078ec0ff */
[----:B------:R-:W-:Y:S01]  /*1780*/  FFMA.FTZ R45, R42, R69, R45 ;  /* 0x000000452a2d7223 */ /* 0x000fe2000001002d */
[----:B------:R-:W-:-:S02]  /*1790*/  LOP3.LUT R41, R41, 0x64006400, RZ, 0xfc, !PT ;  /* 0x6400640029297812 */ /* 0x000fc400078efcff */
        /* <DEDUP_REMOVED lines=8> */
[----:B------:R-:W-:Y:S01]  /*1820*/  FFMA.FTZ R45, R44, R76, R45 ;  /* 0x0000004c2c2d7223 */ /* 0x000fe2000001002d */
[----:B------:R-:W-:Y:S01]  /*1830*/  LOP3.LUT R38, R38, 0x64006400, RZ, 0xfc, !PT ;  /* 0x6400640026267812 */ /* 0x000fe200078efcff */
[-C--:B------:R-:W-:Y:S01]  /*1840*/  HFMA2 R37, R34, R13.reuse.H1_H1, -72, -72 ;  /* 0xd480d48022257431 */ /* 0x080fe2000006000d */
[----:B------:R-:W-:Y:S01]  /*1850*/  LOP3.LUT R34, R35, 0x64006400, RZ, 0xfc, !PT ;  /* 0x6400640023227812 */ /* 0x000fe200078efcff */
[--C-:B------:R-:W-:Y:S01]  /*1860*/  HADD2.F32 R71, -RZ, R41.reuse.H0_H0 ;  /* 0x20000029ff477230 */ /* 0x100fe20000004100 */
[----:B------:R-:W-:Y:S01]  /*1870*/  LOP3.LUT R36, R36, 0x64006400, RZ, 0xfc, !PT ;  /* 0x6400640024247812 */ /* 0x000fe200078efcff */
[----:B------:R-:W-:Y:S01]  /*1880*/  HADD2.F32 R70, -RZ, R40.H0_H0 ;  /* 0x20000028ff467230 */ /* 0x000fe20000004100 */
[----:B---3--:R-:W-:Y:S01]  /*1890*/  LOP3.LUT R35, R20, 0xf000f0, RZ, 0xc0, !PT ;  /* 0x00f000f014237812 */ /* 0x008fe200078ec0ff */
[-C--:B------:R-:W-:Y:S01]  /*18a0*/  HFMA2 R34, R34, R13.reuse.H1_H1, -72, -72 ;  /* 0xd480d48022227431 */ /* 0x080fe2000006000d */
[----:B------:R-:W-:Y:S01]  /*18b0*/  SHF.R.U32.HI R87, RZ, 0x8, R20 ;  /* 0x00000008ff577819 */ /* 0x000fe20000011614 */
[-C--:B------:R-:W-:Y:S01]  /*18c0*/  HFMA2 R36, R36, R13.reuse.H1_H1, -72, -72 ;  /* 0xd480d48024247431 */ /* 0x080fe2000006000d */
[C---:B------:R-:W-:Y:S01]  /*18d0*/  FFMA.FTZ R65, R42.reuse, R71, R65 ;  /* 0x000000472a417223 */ /* 0x040fe20000010041 */
[----:B------:R-:W-:Y:S01]  /*18e0*/  HADD2.F32 R78, -RZ, R41.H1_H1 ;  /* 0x30000029ff4e7230 */ /* 0x000fe20000004100 */
[----:B------:R-:W-:Y:S01]  /*18f0*/  FFMA.FTZ R47, R42, R70, R47 ;  /* 0x000000462a2f7223 */ /* 0x000fe2000001002f */
[--C-:B------:R-:W-:Y:S01]  /*1900*/  HADD2.F32 R85, -RZ, R34.reuse.H0_H0 ;  /* 0x20000022ff557230 */ /* 0x100fe20000004100 */
[----:B------:R-:W-:Y:S01]  /*1910*/  SHF.R.U32.HI R88, RZ, 0x8, R21 ;  /* 0x00000008ff587819 */ /* 0x000fe20000011615 */
[----:B------:R-:W-:Y:S01]  /*1920*/  HADD2.F32 R86, -RZ, R34.H1_H1 ;  /* 0x30000022ff567230 */ /* 0x000fe20000004100 */
[----:B------:R-:W-:Y:S01]  /*1930*/  LOP3.LUT R34, R20, 0xf000f, RZ, 0xc0, !PT ;  /* 0x000f000f14227812 */ /* 0x000fe200078ec0ff */
[-C--:B------:R-:W-:Y:S01]  /*1940*/  HFMA2 R38, R38, R13.reuse.H1_H1, -72, -72 ;  /* 0xd480d48026267431 */ /* 0x080fe2000006000d */
[C---:B------:R-:W-:Y:S01]  /*1950*/  LOP3.LUT R20, R21.reuse, 0xf000f, RZ, 0xc0, !PT ;  /* 0x000f000f15147812 */ /* 0x040fe200078ec0ff */
[----:B------:R-:W-:Y:S01]  /*1960*/  HADD2.F32 R77, -RZ, R40.H1_H1 ;  /* 0x30000028ff4d7230 */ /* 0x000fe20000004100 */
[----:B------:R-:W-:Y:S01]  /*1970*/  FFMA.FTZ R65, R44, R78, R65 ;  /* 0x0000004e2c417223 */ /* 0x000fe20000010041 */
        /* <DEDUP_REMOVED lines=8> */
[----:B------:R-:W-:Y:S01]  /*1a00*/  FFMA.FTZ R43, R68, R42, R43 ;  /* 0x0000002a442b7223 */ /* 0x000fe2000001002b */
[----:B------:R-:W-:Y:S01]  /*1a10*/  LOP3.LUT R34, R34, 0x64006400, RZ, 0xfc, !PT ;  /* 0x6400640022227812 */ /* 0x000fe200078efcff */
[----:B------:R-:W-:Y:S01]  /*1a20*/  FFMA.FTZ R47, R44, R77, R47 ;  /* 0x0000004d2c2f7223 */ /* 0x000fe2000001002f */
[--C-:B0-----:R-:W-:Y:S01]  /*1a30*/  HADD2.F32 R64, -RZ, R32.reuse.H0_H0 ;  /* 0x20000020ff407230 */ /* 0x101fe20000004100 */
[C---:B------:R-:W-:Y:S01]  /*1a40*/  FFMA.FTZ R65, R46.reuse, R85, R65 ;  /* 0x000000552e417223 */ /* 0x040fe20000010041 */
[----:B------:R-:W-:Y:S01]  /*1a50*/  HADD2.F32 R67, -RZ, R32.H1_H1 ;  /* 0x30000020ff437230 */ /* 0x000fe20000004100 */
[----:B------:R-:W-:Y:S01]  /*1a60*/  FFMA.FTZ R45, R46, R81, R45 ;  /* 0x000000512e2d7223 */ /* 0x000fe2000001002d */
[--C-:B------:R-:W-:Y:S01]  /*1a70*/  HADD2.F32 R79, -RZ, R37.reuse.H0_H0 ;  /* 0x20000025ff4f7230 */ /* 0x100fe20000004100 */
[----:B------:R-:W-:Y:S01]  /*1a80*/  LOP3.LUT R21, R21, 0x64006400, RZ, 0xfc, !PT ;  /* 0x6400640015157812 */ /* 0x000fe200078efcff */
[----:B------:R-:W-:Y:S01]  /*1a90*/  HADD2 R32, R20, -1032, -1032 ;  /* 0xe408e40814207430 */ /* 0x000fe20000000000 */
[----:B------:R-:W-:Y:S01]  /*1aa0*/  LOP3.LUT R38, R38, 0x64006400, RZ, 0xfc, !PT ;  /* 0x6400640026267812 */ /* 0x000fe200078efcff */
[----:B------:R-:W-:Y:S01]  /*1ab0*/  FFMA.FTZ R40, R75, R44, R43 ;  /* 0x0000002c4b287223 */ /* 0x000fe2000001002b */
[----:B------:R-:W-:Y:S01]  /*1ac0*/  HADD2 R34, R34, -1032, -1032 ;  /* 0xe408e40822227430 */ /* 0x000fe20000000000 */
[----:B------:R-:W-:Y:S01]  /*1ad0*/  FFMA.FTZ R47, R46, R83, R47 ;  /* 0x000000532e2f7223 */ /* 0x000fe2000001002f */
[----:B------:R-:W-:Y:S01]  /*1ae0*/  HADD2.F32 R80, -RZ, R37.H1_H1 ;  /* 0x30000025ff507230 */ /* 0x000fe20000004100 */
[C---:B------:R-:W-:Y:S01]  /*1af0*/  FFMA.FTZ R96, R39.reuse, R86, R65 ;  /* 0x0000005627607223 */ /* 0x040fe20000010041 */
[--C-:B------:R-:W-:Y:S01]  /*1b00*/  HADD2.F32 R66, -RZ, R33.reuse.H0_H0 ;  /* 0x20000021ff427230 */ /* 0x100fe20000004100 */
[----:B------:R-:W-:Y:S01]  /*1b10*/  FFMA.FTZ R94, R39, R82, R45 ;  /* 0x00000052275e7223 */ /* 0x000fe2000001002d */
[----:B------:R-:W-:Y:S01]  /*1b20*/  HADD2.F32 R65, -RZ, R33.H1_H1 ;  /* 0x30000021ff417230 */ /* 0x000fe20000004100 */
[----:B------:R-:W-:Y:S01]  /*1b30*/  FFMA.FTZ R40, R79, R46, R40 ;  /* 0x0000002e4f287223 */ /* 0x000fe20000010028 */
[----:B------:R-:W-:Y:S01]  /*1b40*/  HADD2 R33, R21, -1032, -1032 ;  /* 0xe408e40815217430 */ /* 0x000fe20000000000 */
[----:B------:R-:W-:Y:S01]  /*1b50*/  FFMA.FTZ R97, R39, R84, R47 ;  /* 0x0000005427617223 */ /* 0x000fe2000001002f */
[----:B------:R-:W-:Y:S01]  /*1b60*/  HADD2 R38, R38, -1032, -1032 ;  /* 0xe408e40826267430 */ /* 0x000fe20000000000 */
[----:B------:R-:W-:Y:S01]  /*1b70*/  FFMA.FTZ R95, R80, R39, R40 ;  /* 0x00000027505f7223 */ /* 0x000fe20000010028 */
        /* <DEDUP_REMOVED lines=8> */
[--C-:B------:R-:W-:Y:S01]  /*1c00*/  HADD2.F32 R41, -RZ, R38.reuse.H0_H0 ;  /* 0x20000026ff297230 */ /* 0x100fe20000004100 */
[----:B------:R-:W-:Y:S01]  /*1c10*/  LOP3.LUT R36, R36, 0x64006400, RZ, 0xfc, !PT ;  /* 0x6400640024247812 */ /* 0x000fe200078efcff */
[----:B------:R-:W-:Y:S01]  /*1c20*/  HADD2.F32 R40, -RZ, R38.H1_H1 ;  /* 0x30000026ff287230 */ /* 0x000fe20000004100 */
[C---:B------:R-:W-:Y:S01]  /*1c30*/  FFMA.FTZ R35, R64.reuse, R43, RZ ;  /* 0x0000002b40237223 */ /* 0x040fe200000100ff */
[----:B------:R-:W-:Y:S01]  /*1c40*/  HADD2.F32 R46, -RZ, R34.H1_H1 ;  /* 0x30000022ff2e7230 */ /* 0x000fe20000004100 */
[----:B------:R-:W-:Y:S01]  /*1c50*/  LOP3.LUT R34, R37, 0x64006400, RZ, 0xfc, !PT ;  /* 0x6400640025227812 */ /* 0x000fe200078efcff */
[-C--:B------:R-:W-:Y:S01]  /*1c60*/  HFMA2 R38, R32, R13.reuse.H1_H1, -72, -72 ;  /* 0xd480d48020267431 */ /* 0x080fe2000006000d */
[----:B------:R-:W-:Y:S01]  /*1c70*/  FFMA.FTZ R32, R47, R64, RZ ;  /* 0x000000402f207223 */ /* 0x000fe200000100ff */
[----:B------:R-:W-:Y:S01]  /*1c80*/  HADD2.F32 R42, -RZ, R33.H1_H1 ;  /* 0x30000021ff2a7230 */ /* 0x000fe20000004100 */
[C---:B------:R-:W-:Y:S01]  /*1c90*/  FFMA.FTZ R33, R64.reuse, R45, RZ ;  /* 0x0000002d40217223 */ /* 0x040fe200000100ff */
[-C--:B------:R-:W-:Y:S01]  /*1ca0*/  HFMA2 R36, R36, R13.reuse.H1_H1, -72, -72 ;  /* 0xd480d48024247431 */ /* 0x080fe2000006000d */
[----:B------:R-:W-:Y:S01]  /*1cb0*/  FFMA.FTZ R37, R64, R41, RZ ;  /* 0x0000002940257223 */ /* 0x000fe200000100ff */
[-C--:B------:R-:W-:Y:S01]  /*1cc0*/  HFMA2 R34, R34, R13.reuse.H1_H1, -72, -72 ;  /* 0xd480d48022227431 */ /* 0x080fe2000006000d */
[----:B------:R-:W-:Y:S01]  /*1cd0*/  FFMA.FTZ R64, R46, R67, R32 ;  /* 0x000000432e407223 */ /* 0x000fe20000010020 */
[----:B------:R-:W-:Y:S01]  /*1ce0*/  LOP3.LUT R32, R39, 0x64006400, RZ, 0xfc, !PT ;  /* 0x6400640027207812 */ /* 0x000fe200078efcff */
[C---:B------:R-:W-:Y:S01]  /*1cf0*/  FFMA.FTZ R73, R67.reuse, R42, R35 ;  /* 0x0000002a43497223 */ /* 0x040fe20000010023 */
[----:B------:R-:W-:Y:S01]  /*1d00*/  HADD2.F32 R39, -RZ, R38.H0_H0 ;  /* 0x20000026ff277230 */ /* 0x000fe20000004100 */
[C---:B------:R-:W-:Y:S01]  /*1d10*/  FFMA.FTZ R74, R67.reuse, R40, R37 ;  /* 0x00000028434a7223 */ /* 0x040fe20000010025 */
[----:B------:R-:W-:Y:S01]  /*1d20*/  HADD2.F32 R37, -RZ, R36.H0_H0 ;  /* 0x20000024ff257230 */ /* 0x000fe20000004100 */
[----:B------:R-:W-:Y:S01]  /*1d30*/  FFMA.FTZ R72, R67, R44, R33 ;  /* 0x0000002c43487223 */ /* 0x000fe20000010021 */
[-C--:B------:R-:W-:Y:S01]  /*1d40*/  HFMA2 R32, R32, R13.reuse.H1_H1, -72, -72 ;  /* 0xd480d48020207431 */ /* 0x080fe2000006000d */
[----:B------:R-:W-:Y:S01]  /*1d50*/  FFMA.FTZ R64, R39, R66, R64 ;  /* 0x0000004227407223 */ /* 0x000fe20000010040 */
[----:B------:R-:W-:Y:S01]  /*1d60*/  HADD2.F32 R35, -RZ, R34.H0_H0 ;  /* 0x20000022ff237230 */ /* 0x000fe20000004100 */
[C---:B------:R-:W-:Y:S01]  /*1d70*/  FFMA.FTZ R67, R66.reuse, R37, R72 ;  /* 0x0000002542437223 */ /* 0x040fe20000010048 */
[----:B------:R-:W-:Y:S01]  /*1d80*/  HADD2.F32 R38, -RZ, R38.H1_H1 ;  /* 0x30000026ff267230 */ /* 0x000fe20000004100 */
[----:B------:R-:W-:Y:S01]  /*1d90*/  SHF.R.U32.HI R22, RZ, 0x8, R22 ;  /* 0x00000008ff167819 */ /* 0x000fe20000011616 */
        /* <DEDUP_REMOVED lines=8> */
[----:B------:R-:W-:Y:S01]  /*1e20*/  SHF.R.U32.HI R23, RZ, 0x8, R23 ;  /* 0x00000008ff177819 */ /* 0x000fe20000011617 */
[----:B------:R-:W-:Y:S01]  /*1e30*/  FFMA.FTZ R90, R65, R34, R73 ;  /* 0x00000022415a7223 */ /* 0x000fe20000010049 */
[----:B------:R-:W-:Y:S01]  /*1e40*/  LOP3.LUT R64, R87, 0xf000f, RZ, 0xc0, !PT ;  /* 0x000f000f57407812 */ /* 0x000fe200078ec0ff */
[----:B------:R-:W-:Y:S01]  /*1e50*/  FFMA.FTZ R99, R65, R32, R66 ;  /* 0x0000002041637223 */ /* 0x000fe20000010042 */
[----:B------:R-:W-:Y:S01]  /*1e60*/  LOP3.LUT R65, R88, 0xf000f, RZ, 0xc0, !PT ;  /* 0x000f000f58417812 */ /* 0x000fe200078ec0ff */
[--C-:B0-----:R-:W-:Y:S01]  /*1e70*/  HADD2.F32 R73, -RZ, R20.reuse.H0_H0 ;  /* 0x20000014ff497230 */ /* 0x101fe20000004100 */
        /* <DEDUP_REMOVED lines=8> */
[----:B------:R-:W-:Y:S01]  /*1f00*/  LOP3.LUT R64, R64, 0x64006400, RZ, 0xfc, !PT ;  /* 0x6400640040407812 */ /* 0x000fe200078efcff */
[----:B------:R-:W-:Y:S01]  /*1f10*/  FMUL.FTZ R97, R30, R97 ;  /* 0x000000611e617220 */ /* 0x000fe20000410000 */
        /* <DEDUP_REMOVED lines=16> */
[----:B------:R-:W-:Y:S01]  /*2020*/  LOP3.LUT R88, R88, 0x64006400, RZ, 0xfc, !PT ;  /* 0x6400640058587812 */ /* 0x000fe200078efcff */
[----:B------:R-:W-:Y:S01]  /*2030*/  FFMA.FTZ R89, R67, R73, R72 ;  /* 0x0000004943597223 */ /* 0x000fe20000010048 */
[----:B------:R-:W-:Y:S01]  /*2040*/  LOP3.LUT R90, R21, 0x64006400, RZ, 0xfc, !PT ;  /* 0x64006400155a7812 */ /* 0x000fe200078efcff */
[----:B------:R-:W-:Y:S01]  /*2050*/  FFMA.FTZ R99, R73, R64, R99 ;  /* 0x0000004049637223 */ /* 0x000fe20000010063 */
[----:B------:R-:W-:Y:S01]  /*2060*/  LOP3.LUT R100, R23, 0x64006400, RZ, 0xfc, !PT ;  /* 0x6400640017647812 */ /* 0x000fe200078efcff */
[----:B------:R-:W-:Y:S01]  /*2070*/  HADD2.F32 R73, -RZ, R101.H1_H1 ;  /* 0x30000065ff497230 */ /* 0x000fe20000004100 */
[----:B------:R-:W-:Y:S01]  /*2080*/  FFMA.FTZ R23, R74, R20, R89 ;  /* 0x000000144a177223 */ /* 0x000fe20000010059 */
[----:B------:R-:W-:Y:S01]  /*2090*/  HADD2.F32 R72, -RZ, R102.H1_H1 ;  /* 0x30000066ff487230 */ /* 0x000fe20000004100 */
[----:B------:R-:W-:Y:S01]  /*20a0*/  FMUL.FTZ R96, R31, R96 ;  /* 0x000000601f607220 */ /* 0x000fe20000410000 */
[-C--:B------:R-:W-:Y:S01]  /*20b0*/  HFMA2 R102, R22, R13.reuse.H1_H1, -72, -72 ;  /* 0xd480d48016667431 */ /* 0x080fe2000006000d */
[C---:B------:R-:W-:Y:S01]  /*20c0*/  FFMA.FTZ R22, R20.reuse, R73, R91 ;  /* 0x0000004914167223 */ /* 0x040fe2000001005b */
[-C--:B------:R-:W-:Y:S01]  /*20d0*/  HFMA2 R105, R88, R13.reuse.H1_H1, -72, -72 ;  /* 0xd480d48058697431 */ /* 0x080fe2000006000d */
[----:B------:R-:W-:Y:S01]  /*20e0*/  FFMA.FTZ R93, R20, R72, R93 ;  /* 0x00000048145d7223 */ /* 0x000fe2000001005d */
[----:B------:R-:W-:-:S02]  /*20f0*/  HFMA2 R106, R90, R13.H1_H1, -72, -72 ;  /* 0xd480d4805a6a7431 */ /* 0x000fc4000006000d */
[----:B------:R-:W-:Y:S02]  /*2100*/  HFMA2 R107, R100, R13.H1_H1, -72, -72 ;  /* 0xd480d480646b7431 */ /* 0x000fe4000006000d */
[----:B------:R-:W-:Y:S02]  /*2110*/  HADD2.F32 R87, -RZ, R103.H1_H1 ;  /* 0x30000067ff577230 */ /* 0x000fe40000004100 */
[----:B------:R-:W-:Y:S02]  /*2120*/  HADD2.F32 R88, -RZ, R102.H0_H0 ;  /* 0x20000066ff587230 */ /* 0x000fe40000004100 */
[----:B------:R-:W-:Y:S01]  /*2130*/  HADD2.F32 R89, -RZ, R105.H0_H0 ;  /* 0x20000069ff597230 */ /* 0x000fe20000004100 */
[----:B------:R-:W-:Y:S01]  /*2140*/  FFMA.FTZ R99, R20, R87, R99 ;  /* 0x0000005714637223 */ /* 0x000fe20000010063 */
[----:B------:R-:W-:Y:S01]  /*2150*/  HADD2.F32 R90, -RZ, R106.H0_H0 ;  /* 0x2000006aff5a7230 */ /* 0x000fe20000004100 */
[----:B------:R-:W-:Y:S01]  /*2160*/  FFMA.FTZ R101, R88, R92, R23 ;  /* 0x0000005c58657223 */ /* 0x000fe20000010017 */
[----:B------:R-:W-:Y:S01]  /*2170*/  HADD2.F32 R91, -RZ, R107.H0_H0 ;  /* 0x2000006bff5b7230 */ /* 0x000fe20000004100 */
[C---:B------:R-:W-:Y:S01]  /*2180*/  FFMA.FTZ R100, R92.reuse, R89, R22 ;  /* 0x000000595c647223 */ /* 0x040fe20000010016 */
[----:B------:R-:W0:Y:S01]  /*2190*/  LDS.64 R20, [UR4+0x20] ;  /* 0x00002004ff147984 */ /* 0x000e220008000a00 */
[C---:B------:R-:W-:Y:S01]  /*21a0*/  FFMA.FTZ R103, R92.reuse, R90, R93 ;  /* 0x0000005a5c677223 */ /* 0x040fe2000001005d */
[----:B------:R-:W-:Y:S01]  /*21b0*/  HADD2.F32 R93, -RZ, R105.H1_H1 ;  /* 0x30000069ff5d7230 */ /* 0x000fe20000004100 */
[----:B------:R-:W-:Y:S01]  /*21c0*/  FFMA.FTZ R104, R92, R91, R99 ;  /* 0x0000005b5c687223 */ /* 0x000fe20000010063 */
[----:B------:R-:W-:Y:S01]  /*21d0*/  HADD2.F32 R92, -RZ, R102.H1_H1 ;  /* 0x30000066ff5c7230 */ /* 0x000fe20000004100 */
[----:B------:R-:W-:Y:S01]  /*21e0*/  FMUL.FTZ R22, R28, R95 ;  /* 0x0000005f1c167220 */ /* 0x000fe20000410000 */
[----:B------:R-:W-:Y:S01]  /*21f0*/  HADD2.F32 R95, -RZ, R107.H1_H1 ;  /* 0x3000006bff5f7230 */ /* 0x000fe20000004100 */
[C---:B------:R-:W-:Y:S01]  /*2200*/  FMUL.FTZ R23, R29.reuse, R94 ;  /* 0x0000005e1d177220 */ /* 0x040fe20000410000 */
[----:B------:R-:W-:Y:S01]  /*2210*/  HADD2.F32 R94, -RZ, R106.H1_H1 ;  /* 0x3000006aff5e7230 */ /* 0x000fe20000004100 */
[----:B------:R-:W-:Y:S01]  /*2220*/  F2FP.PACK_AB R99, RZ, R97 ;  /* 0x00000061ff63723e */ /* 0x000fe200000000ff */
[----:B------:R-:W-:Y:S01]  /*2230*/  FFMA.FTZ R101, R92, R98, R101 ;  /* 0x000000625c657223 */ /* 0x000fe20000010065 */
[----:B------:R-:W-:Y:S01]  /*2240*/  F2FP.PACK_AB R22, RZ, R22 ;  /* 0x00000016ff16723e */ /* 0x000fe200000000ff */
[C---:B------:R-:W-:Y:S01]  /*2250*/  FFMA.FTZ R102, R98.reuse, R93, R100 ;  /* 0x0000005d62667223 */ /* 0x040fe20000010064 */
[----:B------:R-:W-:Y:S01]  /*2260*/  F2FP.PACK_AB R23, RZ, R23 ;  /* 0x00000017ff17723e */ /* 0x000fe200000000ff */
[C---:B------:R-:W-:Y:S01]  /*2270*/  FFMA.FTZ R105, R98.reuse, R94, R103 ;  /* 0x0000005e62697223 */ /* 0x040fe20000010067 */
[----:B------:R-:W-:Y:S01]  /*2280*/  F2FP.PACK_AB R100, RZ, R96 ;  /* 0x00000060ff64723e */ /* 0x000fe200000000ff */
[----:B------:R-:W-:Y:S01]  /*2290*/  FFMA.FTZ R104, R98, R95, R104 ;  /* 0x0000005f62687223 */ /* 0x000fe20000010068 */
[--C-:B------:R-:W-:Y:S01]  /*22a0*/  HADD2 R98, R99.H0_H0, R26.reuse.H0_H0 ;  /* 0x2000001a63627230 */ /* 0x100fe20000000800 */
[----:B------:R-:W-:Y:S01]  /*22b0*/  FMUL.FTZ R103, R28, R101 ;  /* 0x000000651c677220 */ /* 0x000fe20000410000 */
[--C-:B------:R-:W-:Y:S01]  /*22c0*/  HADD2 R96, R22.H0_H0, R27.reuse.H0_H0 ;  /* 0x2000001b16607230 */ /* 0x100fe20000000800 */
[----:B------:R-:W-:Y:S01]  /*22d0*/  FMUL.FTZ R102, R29, R102 ;  /* 0x000000661d667220 */ /* 0x000fe20000410000 */
[----:B------:R-:W-:Y:S01]  /*22e0*/  HADD2 R97, R23.H0_H0, R27.H1_H1 ;  /* 0x3000001b17617230 */ /* 0x000fe20000000800 */
[----:B------:R-:W-:Y:S01]  /*22f0*/  FMUL.FTZ R101, R30, R105 ;  /* 0x000000691e657220 */ /* 0x000fe20000410000 */
[----:B------:R-:W-:Y:S01]  /*2300*/  HADD2 R100, R100.H0_H0, R26.H1_H1 ;  /* 0x3000001a64647230 */ /* 0x000fe20000000800 */
[----:B------:R-:W-:Y:S01]  /*2310*/  FMUL.FTZ R99, R31, R104 ;  /* 0x000000681f637220 */ /* 0x000fe20000410000 */
        /* <DEDUP_REMOVED lines=114> */
[----:B------:R-:W-:-:S05]  /*2a40*/  HADD2 R0, R61, R0 ;  /* 0x000000003d007230 */ /* 0x000fca0000000000 */
.L_x_1628:
        /* <DEDUP_REMOVED lines=75> */
[--C-:B--2---:R-:W-:Y:S01]  /*2f00*/  HADD2.F32 R33, -RZ, R26.reuse.H0_H0 ;  /* 0x2000001aff217230 */ /* 0x104fe20000004100 */
        /* <DEDUP_REMOVED lines=35> */
.L_x_1629:
[C---:B-----5:R-:W-:Y:S01]  /*3140*/  LOP3.LUT R22, R4.reuse, 0xf000f, RZ, 0xc0, !PT ;  /* 0x000f000f04167812 */ /* 0x060fe200078ec0ff */
[--C-:B0-----:R-:W-:Y:S01]  /*3150*/  HADD2.F32 R39, -RZ, R20.reuse.H0_H0 ;  /* 0x20000014ff277230 */ /* 0x101fe20000004100 */
[----:B------:R-:W-:Y:S01]  /*3160*/  LOP3.LUT R32, R4, 0xf000f0, RZ, 0xc0, !PT ;  /* 0x00f000f004207812 */ /* 0x000fe200078ec0ff */
[----:B------:R-:W-:Y:S01]  /*3170*/  HADD2.F32 R38, -RZ, R20.H1_H1 ;  /* 0x30000014ff267230 */ /* 0x000fe20000004100 */
[----:B------:R-:W-:Y:S01]  /*3180*/  SHF.R.U32.HI R49, RZ, 0x8, R4 ;  /* 0x00000008ff317819 */ /* 0x000fe20000011604 */
[--C-:B------:R-:W-:Y:S01]  /*3190*/  HADD2.F32 R45, -RZ, R21.reuse.H0_H0 ;  /* 0x20000015ff2d7230 */ /* 0x100fe20000004100 */
[C---:B------:R-:W-:Y:S01]  /*31a0*/  LOP3.LUT R4, R5.reuse, 0xf000f, RZ, 0xc0, !PT ;  /* 0x000f000f05047812 */ /* 0x040fe200078ec0ff */
[----:B------:R-:W-:Y:S01]  /*31b0*/  HADD2.F32 R42, -RZ, R21.H1_H1 ;  /* 0x30000015ff2a7230 */ /* 0x000fe20000004100 */
[----:B------:R-:W-:Y:S01]  /*31c0*/  LOP3.LUT R34, R5, 0xf000f0, RZ, 0xc0, !PT ;  /* 0x00f000f005227812 */ /* 0x000fe200078ec0ff */
[----:B------:R-:W-:Y:S01]  /*31d0*/  HADD2 R98, R101.H0_H0, R98.H0_H0 ;  /* 0x2000006265627230 */ /* 0x000fe20000000800 */
[----:B------:R-:W-:Y:S01]  /*31e0*/  SHF.R.U32.HI R50, RZ, 0x8, R5 ;  /* 0x00000008ff327819 */ /* 0x000fe20000011605 */
[----:B------:R-:W-:Y:S01]  /*31f0*/  HADD2 R96, R103.H0_H0, R96.H0_H0 ;  /* 0x2000006067607230 */ /* 0x000fe20000000800 */
[C---:B------:R-:W-:Y:S01]  /*3200*/  LOP3.LUT R5, R6.reuse, 0xf000f, RZ, 0xc0, !PT ;  /* 0x000f000f06057812 */ /* 0x040fe200078ec0ff */
[----:B------:R-:W-:Y:S01]  /*3210*/  HADD2 R97, R102.H0_H0, R97.H0_H0 ;  /* 0x2000006166617230 */ /* 0x000fe20000000800 */
[----:B------:R-:W-:Y:S01]  /*3220*/  LOP3.LUT R35, R6, 0xf000f0, RZ, 0xc0, !PT ;  /* 0x00f000f006237812 */ /* 0x000fe200078ec0ff */
[----:B------:R-:W-:Y:S01]  /*3230*/  HADD2 R99, R99.H0_H0, R100.H0_H0 ;  /* 0x2000006463637230 */ /* 0x000fe20000000800 */
[----:B------:R-:W-:-:S02]  /*3240*/  SHF.R.U32.HI R51, RZ, 0x8, R6 ;  /* 0x00000008ff337819 */ /* 0x000fc40000011606 */
        /* <DEDUP_REMOVED lines=16> */
[----:B------:R-:W-:Y:S01]  /*3350*/  SHF.R.U32.HI R7, RZ, 0x8, R7 ;  /* 0x00000008ff077819 */ /* 0x000fe20000011607 */
[----:B------:R-:W-:Y:S01]  /*3360*/  HADD2.F32 R22, -RZ, R23.H0_H0 ;  /* 0x20000017ff167230 */ /* 0x000fe20000004100 */
[----:B------:R-:W-:Y:S01]  /*3370*/  SHF.R.U32.HI R76, RZ, 0x8, R8 ;  /* 0x00000008ff4c7819 */ /* 0x000fe20000011608 */
[----:B------:R-:W-:Y:S01]  /*3380*/  HADD2.F32 R26, -RZ, R27.H0_H0 ;  /* 0x2000001bff1a7230 */ /* 0x000fe20000004100 */
[----:B------:R-:W-:Y:S01]  /*3390*/  LOP3.LUT R63, R9, 0xf000f0, RZ, 0xc0, !PT ;  /* 0x00f000f0093f7812 */ /* 0x000fe200078ec0ff */
[--C-:B------:R-:W-:Y:S01]  /*33a0*/  HADD2.F32 R32, -RZ, R33.reuse.H0_H0 ;  /* 0x20000021ff207230 */ /* 0x100fe20000004100 */
[C---:B------:R-:W-:Y:S01]  /*33b0*/  FFMA.FTZ R35, R39.reuse, R22, RZ ;  /* 0x0000001627237223 */ /* 0x040fe200000100ff */
[-C--:B------:R-:W-:Y:S01]  /*33c0*/  HFMA2 R41, R6, R13.reuse.H1_H1, -72, -72 ;  /* 0xd480d48006297431 */ /* 0x080fe2000006000d */
[----:B------:R-:W-:Y:S01]  /*33d0*/  FFMA.FTZ R6, R20, R39, RZ ;  /* 0x0000002714067223 */ /* 0x000fe200000100ff */
[----:B------:R-:W-:Y:S01]  /*33e0*/  HADD2.F32 R33, -RZ, R33.H1_H1 ;  /* 0x30000021ff217230 */ /* 0x000fe20000004100 */
[C---:B------:R-:W-:Y:S01]  /*33f0*/  FFMA.FTZ R40, R39.reuse, R26, RZ ;  /* 0x0000001a27287223 */ /* 0x040fe200000100ff */
[----:B------:R-:W-:Y:S01]  /*3400*/  HADD2.F32 R23, -RZ, R23.H1_H1 ;  /* 0x30000017ff177230 */ /* 0x000fe20000004100 */
[----:B------:R-:W-:Y:S01]  /*3410*/  FFMA.FTZ R39, R39, R32, RZ ;  /* 0x0000002027277223 */ /* 0x000fe200000100ff */
[----:B------:R-:W-:Y:S01]  /*3420*/  HADD2.F32 R27, -RZ, R27.H1_H1 ;  /* 0x3000001bff1b7230 */ /* 0x000fe20000004100 */
[----:B------:R-:W-:Y:S01]  /*3430*/  FFMA.FTZ R43, R21, R38, R6 ;  /* 0x00000026152b7223 */ /* 0x000fe20000010006 */
[----:B------:R-:W-:Y:S01]  /*3440*/  LOP3.LUT R6, R37, 0x64006400, RZ, 0xfc, !PT ;  /* 0x6400640025067812 */ /* 0x000fe200078efcff */
[C---:B------:R-:W-:Y:S01]  /*3450*/  FFMA.FTZ R47, R38.reuse, R33, R39 ;  /* 0x00000021262f7223 */ /* 0x040fe20000010027 */
[-C--:B------:R-:W-:Y:S01]  /*3460*/  HFMA2 R37, R34, R13.reuse.H1_H1, -72, -72 ;  /* 0xd480d48022257431 */ /* 0x080fe2000006000d */
[C---:B------:R-:W-:Y:S01]  /*3470*/  FFMA.FTZ R44, R38.reuse, R23, R35 ;  /* 0x00000017262c7223 */ /* 0x040fe20000010023 */
[-C--:B------:R-:W-:Y:S01]  /*3480*/  HFMA2 R39, R36, R13.reuse.H1_H1, -72, -72 ;  /* 0xd480d48024277431 */ /* 0x080fe2000006000d */
[----:B------:R-:W-:Y:S01]  /*3490*/  FFMA.FTZ R46, R38, R27, R40 ;  /* 0x0000001b262e7223 */ /* 0x000fe20000010028 */
[-C--:B------:R-:W-:Y:S01]  /*34a0*/  HFMA2 R6, R6, R13.reuse.H1_H1, -72, -72 ;  /* 0xd480d48006067431 */ /* 0x080fe2000006000d */
[----:B------:R-:W-:Y:S01]  /*34b0*/  SHF.R.U32.HI R79, RZ, 0x8, R9 ;  /* 0x00000008ff4f7819 */ /* 0x000fe20000011609 */
[----:B------:R-:W-:Y:S01]  /*34c0*/  HADD2.F32 R34, -RZ, R41.H0_H0 ;  /* 0x20000029ff227230 */ /* 0x000fe20000004100 */
[----:B------:R-:W-:Y:S01]  /*34d0*/  LOP3.LUT R65, R10, 0xf000f0, RZ, 0xc0, !PT ;  /* 0x00f000f00a417812 */ /* 0x000fe200078ec0ff */
[----:B------:R-:W-:Y:S01]  /*34e0*/  HADD2.F32 R36, -RZ, R37.H0_H0 ;  /* 0x20000025ff247230 */ /* 0x000fe20000004100 */
[----:B------:R-:W-:Y:S01]  /*34f0*/  SHF.R.U32.HI R77, RZ, 0x8, R10 ;  /* 0x00000008ff4d7819 */ /* 0x000fe2000001160a */
        /* <DEDUP_REMOVED lines=11> */
[----:B------:R-:W-:Y:S01]  /*35b0*/  LOP3.LUT R6, R49, 0xf000f, RZ, 0xc0, !PT ;  /* 0x000f000f31067812 */ /* 0x000fe200078ec0ff */
        /* <DEDUP_REMOVED lines=22> */
[--C-:B------:R-:W-:Y:S01]  /*3720*/  HADD2.F32 R43, -RZ, R4.reuse.H0_H0 ;  /* 0x20000004ff2b7230 */ /* 0x100fe20000004100 */
[----:B------:R-:W-:Y:S01]  /*3730*/  LOP3.LUT R67, R11, 0xf000f0, RZ, 0xc0, !PT ;  /* 0x00f000f00b437812 */ /* 0x000fe200078ec0ff */
[----:B------:R-:W-:Y:S01]  /*3740*/  HADD2.F32 R44, -RZ, R57.H0_H0 ;  /* 0x20000039ff2c7230 */ /* 0x000fe20000004100 */
[----:B------:R-:W-:Y:S01]  /*3750*/  FFMA.FTZ R54, R42, R46, R47 ;  /* 0x0000002e2a367223 */ /* 0x000fe2000001002f */
[----:B------:R-:W-:Y:S01]  /*3760*/  HADD2.F32 R45, -RZ, R59.H0_H0 ;  /* 0x2000003bff2d7230 */ /* 0x000fe20000004100 */
[C---:B------:R-:W-:Y:S01]  /*3770*/  FFMA.FTZ R56, R46.reuse, R43, R48 ;  /* 0x0000002b2e387223 */ /* 0x040fe20000010030 */
[----:B------:R-:W-:Y:S01]  /*3780*/  HADD2.F32 R47, -RZ, R4.H1_H1 ;  /* 0x30000004ff2f7230 */ /* 0x000fe20000004100 */
[----:B------:R-:W-:Y:S01]  /*3790*/  LOP3.LUT R4, R49, 0xf000f0, RZ, 0xc0, !PT ;  /* 0x00f000f031047812 */ /* 0x000fe200078ec0ff */
[C---:B------:R-:W-:Y:S01]  /*37a0*/  FFMA.FTZ R55, R46.reuse, R44, R55 ;  /* 0x0000002c2e377223 */ /* 0x040fe20000010037 */
[----:B------:R-:W-:Y:S01]  /*37b0*/  HADD2.F32 R61, -RZ, R5.H1_H1 ;  /* 0x30000005ff3d7230 */ /* 0x000fe20000004100 */
[----:B------:R-:W-:Y:S01]  /*37c0*/  FFMA.FTZ R64, R46, R45, R52 ;  /* 0x0000002d2e407223 */ /* 0x000fe20000010034 */
[----:B------:R-:W-:Y:S01]  /*37d0*/  HADD2.F32 R46, -RZ, R6.H1_H1 ;  /* 0x30000006ff2e7230 */ /* 0x000fe20000004100 */
[----:B------:R-:W-:Y:S01]  /*37e0*/  LOP3.LUT R6, R4, 0x64006400, RZ, 0xfc, !PT ;  /* 0x6400640004067812 */ /* 0x000fe200078efcff */
[----:B------:R-:W-:Y:S01]  /*37f0*/  HADD2.F32 R48, -RZ, R57.H1_H1 ;  /* 0x30000039ff307230 */ /* 0x000fe20000004100 */
[----:B------:R-:W0:Y:S01]  /*3800*/  LDS.64 R4, [UR4+0x30] ;  /* 0x00003004ff047984 */ /* 0x000e220008000a00 */
[----:B------:R-:W-:Y:S01]  /*3810*/  LOP3.LUT R52, R51, 0x64006400, RZ, 0xfc, !PT ;  /* 0x6400640033347812 */ /* 0x000fe200078efcff */
[----:B------:R-:W-:Y:S01]  /*3820*/  HADD2.F32 R49, -RZ, R59.H1_H1 ;  /* 0x3000003bff317230 */ /* 0x000fe20000004100 */
[----:B------:R-:W-:Y:S01]  /*3830*/  FFMA.FTZ R60, R53, R47, R56 ;  /* 0x0000002f353c7223 */ /* 0x000fe20000010038 */
[-C--:B------:R-:W-:Y:S01]  /*3840*/  HFMA2 R51, R6, R13.reuse.H1_H1, -72, -72 ;  /* 0xd480d48006337431 */ /* 0x080fe2000006000d */
[----:B------:R-:W-:Y:S01]  /*3850*/  LOP3.LUT R6, R7, 0x64006400, RZ, 0xfc, !PT ;  /* 0x6400640007067812 */ /* 0x000fe200078efcff */
[-C--:B------:R-:W-:Y:S01]  /*3860*/  HFMA2 R7, R50, R13.reuse.H1_H1, -72, -72 ;  /* 0xd480d48032077431 */ /* 0x080fe2000006000d */
[----:B------:R-:W-:Y:S01]  /*3870*/  FFMA.FTZ R59, R46, R53, R54 ;  /* 0x000000352e3b7223 */ /* 0x000fe20000010036 */
[-C--:B------:R-:W-:Y:S01]  /*3880*/  HFMA2 R52, R52, R13.reuse.H1_H1, -72, -72 ;  /* 0xd480d48034347431 */ /* 0x080fe2000006000d */
[C---:B------:R-:W-:Y:S01]  /*3890*/  FFMA.FTZ R62, R53.reuse, R48, R55 ;  /* 0x00000030353e7223 */ /* 0x040fe20000010037 */
[----:B------:R-:W-:Y:S01]  /*38a0*/  HFMA2 R6, R6, R13.H1_H1, -72, -72 ;  /* 0xd480d48006067431 */ /* 0x000fe2000006000d */
[----:B------:R-:W-:Y:S01]  /*38b0*/  FFMA.FTZ R64, R53, R49, R64 ;  /* 0x0000003135407223 */ /* 0x000fe20000010040 */
[----:B------:R-:W-:Y:S01]  /*38c0*/  HADD2.F32 R57, -RZ, R7.H0_H0 ;  /* 0x20000007ff397230 */ /* 0x000fe20000004100 */
[----:B------:R-:W-:Y:S01]  /*38d0*/  SHF.R.U32.HI R78, RZ, 0x8, R11 ;  /* 0x00000008ff4e7819 */ /* 0x000fe2000001160b */
[----:B------:R-:W-:Y:S01]  /*38e0*/  HADD2.F32 R50, -RZ, R51.H0_H0 ;  /* 0x20000033ff327230 */ /* 0x000fe20000004100 */
[----:B------:R-:W-:Y:S01]  /*38f0*/  LOP3.LUT R66, R65, 0x64006400, RZ, 0xfc, !PT ;  /* 0x6400640041427812 */ /* 0x000fe200078efcff */
[----:B------:R-:W-:Y:S01]  /*3900*/  HADD2.F32 R56, -RZ, R7.H1_H1 ;  /* 0x30000007ff387230 */ /* 0x000fe20000004100 */
[----:B------:R-:W-:Y:S01]  /*3910*/  FFMA.FTZ R60, R58, R57, R60 ;  /* 0x000000393a3c7223 */ /* 0x000fe2000001003c */
[----:B------:R-:W-:-:S02]  /*3920*/  HADD2.F32 R55, -RZ, R52.H0_H0 ;  /* 0x20000034ff377230 */ /* 0x000fc40000004100 */
        /* <DEDUP_REMOVED lines=9> */
[----:B------:R-:W-:Y:S01]  /*39c0*/  HADD2.F32 R51, -RZ, R51.H1_H1 ;  /* 0x30000033ff337230 */ /* 0x000fe20000004100 */
[----:B------:R-:W-:Y:S01]  /*39d0*/  LOP3.LUT R8, R9, 0xf000f, RZ, 0xc0, !PT ;  /* 0x000f000f09087812 */ /* 0x000fe200078ec0ff */
[----:B------:R-:W-:Y:S01]  /*39e0*/  FFMA.FTZ R85, R61, R54, R62 ;  /* 0x000000363d557223 */ /* 0x000fe2000001003e */
[----:B------:R-:W-:-:S02]  /*39f0*/  LOP3.LUT R9, R10, 0xf000f, RZ, 0xc0, !PT ;  /* 0x000f000f0a097812 */ /* 0x000fc400078ec0ff */
[----:B------:R-:W-:Y:S01]  /*3a00*/  LOP3.LUT R10, R11, 0xf000f, RZ, 0xc0, !PT ;  /* 0x000f000f0b0a7812 */ /* 0x000fe200078ec0ff */
[----:B------:R-:W-:Y:S01]  /*3a10*/  FFMA.FTZ R7, R51, R61, R6 ;  /* 0x0000003d33077223 */ /* 0x000fe20000010006 */
[----:B------:R-:W-:Y:S01]  /*3a20*/  LOP3.LUT R58, R58, 0x64006400, RZ, 0xfc, !PT ;  /* 0x640064003a3a7812 */ /* 0x000fe200078efcff */
[----:B------:R-:W-:Y:S01]  /*3a30*/  FFMA.FTZ R6, R61, R52, R64 ;  /* 0x000000343d067223 */ /* 0x000fe20000010040 */
[----:B------:R-:W-:Y:S01]  /*3a40*/  LOP3.LUT R8, R8, 0x64006400, RZ, 0xfc, !PT ;  /* 0x6400640008087812 */ /* 0x000fe200078efcff */
[----:B------:R-:W-:Y:S01]  /*3a50*/  FMUL.FTZ R7, R28, R7 ;  /* 0x000000071c077220 */ /* 0x000fe20000410000 */
[--C-:B0-----:R-:W-:Y:S01]  /*3a60*/  HADD2.F32 R69, -RZ, R4.reuse.H0_H0 ;  /* 0x20000004ff457230 */ /* 0x101fe20000004100 */
        /* <DEDUP_REMOVED lines=8> */
[----:B------:R-:W-:Y:S01]  /*3af0*/  FMUL.FTZ R6, R31, R6 ;  /* 0x000000061f067220 */ /* 0x000fe20000410000 */
[----:B------:R-:W-:Y:S01]  /*3b00*/  HADD2 R61, R10, -1032, -1032 ;  /* 0xe408e4080a3d7430 */ /* 0x000fe20000000000 */
[----:B------:R-:W-:Y:S01]  /*3b10*/  F2FP.PACK_AB R7, RZ, R7 ;  /* 0x00000007ff07723e */ /* 0x000fe200000000ff */
[----:B------:R-:W-:-:S02]  /*3b20*/  HADD2.F32 R8, -RZ, R58.H0_H0 ;  /* 0x2000003aff087230 */ /* 0x000fc40000004100 */
[----:B------:R-:W-:Y:S01]  /*3b30*/  HADD2.F32 R9, -RZ, R58.H1_H1 ;  /* 0x3000003aff097230 */ /* 0x000fe20000004100 */
[----:B------:R-:W-:Y:S01]  /*3b40*/  F2FP.PACK_AB R6, RZ, R6 ;  /* 0x00000006ff06723e */ /* 0x000fe200000000ff */
[----:B------:R-:W-:Y:S02]  /*3b50*/  HADD2.F32 R10, -RZ, R11.H0_H0 ;  /* 0x2000000bff0a7230 */ /* 0x000fe40000004100 */
[----:B------:R-:W-:Y:S02]  /*3b60*/  HADD2.F32 R58, -RZ, R59.H0_H0 ;  /* 0x2000003bff3a7230 */ /* 0x000fe40000004100 */
[--C-:B------:R-:W-:Y:S01]  /*3b70*/  HADD2.F32 R73, -RZ, R5.reuse.H0_H0 ;  /* 0x20000005ff497230 */ /* 0x100fe20000004100 */
[C---:B------:R-:W-:Y:S01]  /*3b80*/  FFMA.FTZ R63, R69.reuse, R10, RZ ;  /* 0x0000000a453f7223 */ /* 0x040fe200000100ff */
[----:B------:R-:W-:Y:S01]  /*3b90*/  HADD2.F32 R70, -RZ, R5.H1_H1 ;  /* 0x30000005ff467230 */ /* 0x000fe20000004100 */
[C---:B------:R-:W-:Y:S01]  /*3ba0*/  FFMA.FTZ R65, R69.reuse, R58, RZ ;  /* 0x0000003a45417223 */ /* 0x040fe200000100ff */
[----:B------:R-:W-:Y:S01]  /*3bb0*/  HADD2.F32 R60, -RZ, R61.H0_H0 ;  /* 0x2000003dff3c7230 */ /* 0x000fe20000004100 */
[----:B------:R-:W0:Y:S01]  /*3bc0*/  LDS.64 R4, [UR4+0x38] ;  /* 0x00003804ff047984 */ /* 0x000e220008000a00 */
[-C--:B------:R-:W-:Y:S01]  /*3bd0*/  HFMA2 R80, R62, R13.reuse.H1_H1, -72, -72 ;  /* 0xd480d4803e507431 */ /* 0x080fe2000006000d */
[----:B------:R-:W-:Y:S01]  /*3be0*/  FFMA.FTZ R62, R8, R69, RZ ;  /* 0x00000045083e7223 */ /* 0x000fe200000100ff */
[----:B------:R-:W-:Y:S01]  /*3bf0*/  HADD2.F32 R11, -RZ, R11.H1_H1 ;  /* 0x3000000bff0b7230 */ /* 0x000fe20000004100 */
[----:B------:R-:W-:Y:S01]  /*3c00*/  FFMA.FTZ R69, R69, R60, RZ ;  /* 0x0000003c45457223 */ /* 0x000fe200000100ff */
[----:B------:R-:W-:Y:S01]  /*3c10*/  HADD2.F32 R59, -RZ, R59.H1_H1 ;  /* 0x3000003bff3b7230 */ /* 0x000fe20000004100 */
[----:B------:R-:W-:Y:S01]  /*3c20*/  FFMA.FTZ R71, R9, R68, R62 ;  /* 0x0000004409477223 */ /* 0x000fe2000001003e */
[----:B------:R-:W-:Y:S01]  /*3c30*/  HADD2.F32 R61, -RZ, R61.H1_H1 ;  /* 0x3000003dff3d7230 */ /* 0x000fe20000004100 */
[C---:B------:R-:W-:Y:S01]  /*3c40*/  FFMA.FTZ R72, R68.reuse, R11, R63 ;  /* 0x0000000b44487223 */ /* 0x040fe2000001003f */
[----:B------:R-:W-:Y:S01]  /*3c50*/  HADD2.F32 R62, -RZ, R80.H0_H0 ;  /* 0x20000050ff3e7230 */ /* 0x000fe20000004100 */
[C---:B------:R-:W-:Y:S01]  /*3c60*/  FFMA.FTZ R74, R68.reuse, R59, R65 ;  /* 0x0000003b444a7223 */ /* 0x040fe20000010041 */
[-C--:B------:R-:W-:Y:S01]  /*3c70*/  HFMA2 R65, R64, R13.reuse.H1_H1, -72, -72 ;  /* 0xd480d48040417431 */ /* 0x080fe2000006000d */
[----:B------:R-:W-:Y:S01]  /*3c80*/  FFMA.FTZ R75, R68, R61, R69 ;  /* 0x0000003d444b7223 */ /* 0x000fe20000010045 */
[----:B------:R-:W-:Y:S01]  /*3c90*/  LOP3.LUT R68, R67, 0x64006400, RZ, 0xfc, !PT ;  /* 0x6400640043447812 */ /* 0x000fe200078efcff */
[----:B------:R-:W-:Y:S01]  /*3ca0*/  HFMA2 R67, R66, R13.H1_H1, -72, -72 ;  /* 0xd480d48042437431 */ /* 0x000fe2000006000d */
[----:B------:R-:W-:Y:S01]  /*3cb0*/  FFMA.FTZ R71, R62, R73, R71 ;  /* 0x000000493e477223 */ /* 0x000fe20000010047 */
[----:B------:R-:W-:-:S02]  /*3cc0*/  HADD2.F32 R64, -RZ, R65.H0_H0 ;  /* 0x20000041ff407230 */ /* 0x000fc40000004100 */
[----:B------:R-:W-:Y:S02]  /*3cd0*/  HFMA2 R69, R68, R13.H1_H1, -72, -72 ;  /* 0xd480d48044457431 */ /* 0x000fe4000006000d */
        /* <DEDUP_REMOVED lines=17> */
[----:B------:R-:W-:Y:S01]  /*3df0*/  HADD2 R96, R7.H0_H0, R96.H0_H0 ;  /* 0x2000006007607230 */ /* 0x000fe20000000800 */
[----:B------:R-:W-:Y:S01]  /*3e00*/  LOP3.LUT R73, R78, 0xf000f, RZ, 0xc0, !PT ;  /* 0x000f000f4e497812 */ /* 0x000fe200078ec0ff */
[----:B------:R-:W-:Y:S01]  /*3e10*/  HADD2 R92, R72, -1032, -1032 ;  /* 0xe408e408485c7430 */ /* 0x000fe20000000000 */
[----:B------:R-:W-:Y:S01]  /*3e20*/  LOP3.LUT R70, R70, 0x64006400, RZ, 0xfc, !PT ;  /* 0x6400640046467812 */ /* 0x000fe200078efcff */
        /* <DEDUP_REMOVED lines=12> */
[--C-:B------:R-:W-:Y:S01]  /*3ef0*/  HADD2.F32 R71, -RZ, R91.reuse.H0_H0 ;  /* 0x2000005bff477230 */ /* 0x100fe20000004100 */
[----:B------:R-:W-:Y:S01]  /*3f00*/  FFMA.FTZ R89, R74, R72, R81 ;  /* 0x000000484a597223 */ /* 0x000fe20000010051 */
[----:B------:R-:W-:Y:S01]  /*3f10*/  HADD2.F32 R73, -RZ, R94.H0_H0 ;  /* 0x2000005eff497230 */ /* 0x000fe20000004100 */
[----:B------:R-:W-:Y:S01]  /*3f20*/  LOP3.LUT R81, R78, 0xf000f0, RZ, 0xc0, !PT ;  /* 0x00f000f04e517812 */ /* 0x000fe200078ec0ff */
[----:B------:R-:W-:Y:S01]  /*3f30*/  FFMA.FTZ R83, R70, R74, R75 ;  /* 0x0000004a46537223 */ /* 0x000fe2000001004b */
        /* <DEDUP_REMOVED lines=9> */
[----:B------:R-:W-:Y:S01]  /*3fd0*/  FFMA.FTZ R83, R74, R82, R83 ;  /* 0x000000524a537223 */ /* 0x000fe20000010053 */
[----:B------:R-:W-:-:S02]  /*3fe0*/  HFMA2 R91, R78, R13.H1_H1, -72, -72 ;  /* 0xd480d4804e5b7431 */ /* 0x000fc4000006000d */
[-C--:B------:R-:W-:Y:S01]  /*3ff0*/  HFMA2 R92, R80, R13.reuse.H1_H1, -72, -72 ;  /* 0xd480d480505c7431 */ /* 0x080fe2000006000d */
[C---:B------:R-:W-:Y:S01]  /*4000*/  FFMA.FTZ R89, R82.reuse, R76, R89 ;  /* 0x0000004c52597223 */ /* 0x040fe20000010059 */
[-C--:B------:R-:W-:Y:S01]  /*4010*/  HFMA2 R93, R86, R13.reuse.H1_H1, -72, -72 ;  /* 0xd480d480565d7431 */ /* 0x080fe2000006000d */
[C---:B------:R-:W-:Y:S01]  /*4020*/  FFMA.FTZ R86, R82.reuse, R75, R87 ;  /* 0x0000004b52567223 */ /* 0x040fe20000010057 */
[----:B------:R-:W-:Y:S02]  /*4030*/  HFMA2 R95, R88, R13.H1_H1, -72, -72 ;  /* 0xd480d480585f7431 */ /* 0x000fe4000006000d */
[----:B------:R-:W-:Y:S02]  /*4040*/  HADD2.F32 R77, -RZ, R94.H1_H1 ;  /* 0x3000005eff4d7230 */ /* 0x000fe40000004100 */
[----:B------:R-:W-:Y:S02]  /*4050*/  HADD2.F32 R4, -RZ, R5.H0_H0 ;  /* 0x20000005ff047230 */ /* 0x000fe40000004100 */
        /* <DEDUP_REMOVED lines=146> */
.L_x_1630:
        /* <DEDUP_REMOVED lines=115> */
.L_x_1627:
[----:B------:R-:W-:Y:S01]  /*50b0*/  IADD3 R19, R19, 0x20, RZ ;  /* 0x0000002013137810 */ /* 0x000fe20007ffe0ff */
[----:B------:R-:W-:Y:S01]  /*50c0*/  IMAD.MOV.U32 R5, RZ, RZ, c[0x0][0x18c] ;  /* 0x00006300ff057624 */ /* 0x000fe200078e00ff */
[----:B------:R-:W-:Y:S02]  /*50d0*/  UIADD3 UR4, UR4, 0x40, URZ ;  /* 0x0000004004047890 */ /* 0x000fe4000fffe03f */
[----:B------:R-:W-:Y:S01]  /*50e0*/  ISETP.GE.AND P0, PT, R19, c[0x0][0x1b4], PT ;  /* 0x00006d0013007a0c */ /* 0x000fe20003f06270 */
[----:B------:R-:W-:Y:S01]  /*50f0*/  IMAD.WIDE R24, R5, 0x10, R24 ;  /* 0x0000001005187825 */ /* 0x000fe200078e0218 */
[----:B------:R-:W-:-:S13]  /*5100*/  ISETP.LT.AND P2, PT, R19, R18, PT ;  /* 0x000000121300720c */ /* 0x000fda0003f41270 */
[----:B------:R-:W-:Y:S05]  /*5110*/  @!P0 BRA P2, `(.L_x_1631) ;  /* 0xffffc07000008947 */ /* 0x000fea000103ffff */
.L_x_1626:
[----:B------:R-:W-:-:S04]  /*5120*/  ISETP.GE.AND P0, PT, R19, R18, PT ;  /* 0x000000121300720c */ /* 0x000fc80003f06270 */
[----:B------:R-:W-:-:S13]  /*5130*/  ISETP.GE.OR P0, PT, R19, c[0x0][0x1b8], P0 ;  /* 0x00006e0013007a0c */ /* 0x000fda0000706670 */
[----:B------:R-:W-:Y:S05]  /*5140*/  @P0 BRA `(.L_x_1632) ;  /* 0x00001d9000000947 */ /* 0x000fea0003800000 */
.L_x_1634:
        /* <DEDUP_REMOVED lines=9> */
[--C-:B------:R-:W-:Y:S01]  /*51e0*/  SHF.R.U32.HI R29, RZ, 0xf, R21.reuse ;  /* 0x0000000fff1d7819 */ /* 0x100fe20000011615 */
[----:B------:R-:W-:Y:S01]  /*51f0*/  IMAD.MOV.U32 R25, RZ, RZ, 0x2400 ;  /* 0x00002400ff197424 */ /* 0x000fe200078e00ff */
[C---:B------:R-:W-:Y:S02]  /*5200*/  LOP3.LUT R34, R21.reuse, 0x380038, RZ, 0xc0, !PT ;  /* 0x0038003815227812 */ /* 0x040fe400078ec0ff */
[----:B------:R-:W-:Y:S02]  /*5210*/  SHF.R.U32.HI R67, RZ, 0x6, R21 ;  /* 0x00000006ff437819 */ /* 0x000fe40000011615 */
[----:B------:R-:W-:-:S02]  /*5220*/  LOP3.LUT R75, R21, 0x70007, RZ, 0xc0, !PT ;  /* 0x00070007154b7812 */ /* 0x000fc400078ec0ff */
[----:B------:R-:W-:Y:S02]  /*5230*/  SHF.R.U32.HI R21, RZ, 0xe, R8 ;  /* 0x0000000eff157819 */ /* 0x000fe40000011608 */
[----:B------:R-:W-:Y:S02]  /*5240*/  LOP3.LUT R28, R28, 0x10001, RZ, 0xc0, !PT ;  /* 0x000100011c1c7812 */ /* 0x000fe400078ec0ff */
[----:B------:R-:W-:Y:S02]  /*5250*/  SHF.R.U32.HI R31, RZ, 0xf, R23 ;  /* 0x0000000fff1f7819 */ /* 0x000fe40000011617 */
[----:B------:R-:W-:Y:S02]  /*5260*/  SHF.R.U32.HI R30, RZ, 0xf, R22 ;  /* 0x0000000fff1e7819 */ /* 0x000fe40000011616 */
[----:B------:R-:W-:Y:S02]  /*5270*/  LOP3.LUT R24, R20, 0x380038, RZ, 0xc0, !PT ;  /* 0x0038003814187812 */ /* 0x000fe400078ec0ff */
[----:B------:R-:W-:-:S02]  /*5280*/  SHF.R.U32.HI R69, RZ, 0x6, R20 ;  /* 0x00000006ff457819 */ /* 0x000fc40000011614 */
[----:B------:R-:W-:Y:S02]  /*5290*/  LOP3.LUT R77, R20, 0x70007, RZ, 0xc0, !PT ;  /* 0x00070007144d7812 */ /* 0x000fe400078ec0ff */
[C---:B------:R-:W-:Y:S02]  /*52a0*/  LOP3.LUT R20, R8.reuse, 0x380038, RZ, 0xc0, !PT ;  /* 0x0038003808147812 */ /* 0x040fe400078ec0ff */
[----:B------:R-:W-:Y:S02]  /*52b0*/  SHF.R.U32.HI R80, RZ, 0x6, R8 ;  /* 0x00000006ff507819 */ /* 0x000fe40000011608 */
[----:B------:R-:W-:Y:S02]  /*52c0*/  LOP3.LUT R72, R8, 0x70007, RZ, 0xc0, !PT ;  /* 0x0007000708487812 */ /* 0x000fe400078ec0ff */
[----:B------:R-:W-:Y:S02]  /*52d0*/  LOP3.LUT R21, R28, 0x20002, R21, 0xf8, !PT ;  /* 0x000200021c157812 */ /* 0x000fe400078ef815 */
        /* <DEDUP_REMOVED lines=8> */
[----:B------:R-:W-:Y:S02]  /*5360*/  SHF.R.U32.HI R23, RZ, 0xe, R10 ;  /* 0x0000000eff177819 */ /* 0x000fe4000001160a */
[----:B------:R-:W-:Y:S02]  /*5370*/  LOP3.LUT R30, R30, 0x10001, RZ, 0xc0, !PT ;  /* 0x000100011e1e7812 */ /* 0x000fe400078ec0ff */
        /* <DEDUP_REMOVED lines=9> */
[C---:B------:R-:W-:Y:S02]  /*5410*/  LOP3.LUT R9, R10.reuse, 0x380038, RZ, 0xc0, !PT ;  /* 0x003800380a097812 */ /* 0x040fe400078ec0ff */
[----:B------:R-:W-:Y:S01]  /*5420*/  SHF.R.U32.HI R84, RZ, 0x6, R10 ;  /* 0x00000006ff547819 */ /* 0x000fe2000001160a */
[----:B------:R-:W-:Y:S01]  /*5430*/  HFMA2 R65, R65, R40.H0_H0, -132, -132 ;  /* 0xd820d82041417431 */ /* 0x000fe20000040028 */
[----:B------:R-:W-:Y:S02]  /*5440*/  LOP3.LUT R76, R10, 0x70007, RZ, 0xc0, !PT ;  /* 0x000700070a4c7812 */ /* 0x000fe400078ec0ff */
[----:B------:R-:W-:Y:S02]  /*5450*/  LOP3.LUT R20, R71, 0x380038, RZ, 0xc0, !PT ;  /* 0x0038003847147812 */ /* 0x000fe400078ec0ff */
[----:B------:R-:W-:Y:S02]  /*5460*/  LOP3.LUT R10, R11, 0x380038, RZ, 0xc0, !PT ;  /* 0x003800380b0a7812 */ /* 0x000fe400078ec0ff */
[----:B------:R-:W-:-:S02]  /*5470*/  SHF.R.U32.HI R86, RZ, 0x6, R11 ;  /* 0x00000006ff567819 */ /* 0x000fc4000001160b */
[----:B------:R-:W-:Y:S02]  /*5480*/  LOP3.LUT R78, R11, 0x70007, RZ, 0xc0, !PT ;  /* 0x000700070b4e7812 */ /* 0x000fe400078ec0ff */
        /* <DEDUP_REMOVED lines=20> */
[----:B------:R-:W-:Y:S02]  /*55d0*/  ISETP.GE.AND P0, PT, R17, 0x2, PT ;  /* 0x000000021100780c */ /* 0x000fe40003f06270 */
[----:B------:R-:W-:Y:S02]  /*55e0*/  PRMT R16, R16, 0x5410, R15 ;  /* 0x0000541010107816 */ /* 0x000fe4000000000f */
[----:B------:R-:W-:Y:S02]  /*55f0*/  PRMT R14, R14, 0x5410, R13 ;  /* 0x000054100e0e7816 */ /* 0x000fe4000000000d */
[----:B--2---:R-:W-:Y:S02]  /*5600*/  SHF.R.U32.HI R88, RZ, 0xd, R4 ;  /* 0x0000000dff587819 */ /* 0x004fe40000011604 */
[----:B------:R-:W-:-:S02]  /*5610*/  LOP3.LUT R8, R4, 0x380038, RZ, 0xc0, !PT ;  /* 0x0038003804087812 */ /* 0x000fc400078ec0ff */
[----:B------:R-:W-:Y:S02]  /*5620*/  LOP3.LUT R88, R21, 0x40004, R88, 0xf8, !PT ;  /* 0x0004000415587812 */ /* 0x000fe400078ef858 */
[----:B------:R-:W-:Y:S02]  /*5630*/  LOP3.LUT R21, R36, 0x64006400, RZ, 0xfc, !PT ;  /* 0x6400640024157812 */ /* 0x000fe400078efcff */
[----:B------:R-:W-:Y:S02]  /*5640*/  SHF.R.U32.HI R31, RZ, 0x6, R4 ;  /* 0x00000006ff1f7819 */ /* 0x000fe40000011604 */
[----:B------:R-:W-:Y:S01]  /*5650*/  LOP3.LUT R83, R4, 0x70007, RZ, 0xc0, !PT ;  /* 0x0007000704537812 */ /* 0x000fe200078ec0ff */
[----:B------:R-:W-:Y:S01]  /*5660*/  HFMA2 R66, R21, R40.H0_H0, -132, -132 ;  /* 0xd820d82015427431 */ /* 0x000fe20000040028 */
[----:B------:R-:W-:Y:S02]  /*5670*/  SHF.R.U32.HI R28, RZ, 0xd, R5 ;  /* 0x0000000dff1c7819 */ /* 0x000fe40000011605 */
[----:B------:R-:W-:-:S02]  /*5680*/  SHF.R.U32.HI R4, RZ, 0xd, R6 ;  /* 0x0000000dff047819 */ /* 0x000fc40000011606 */
[----:B------:R-:W-:Y:S02]  /*5690*/  LOP3.LUT R23, R6, 0x380038, RZ, 0xc0, !PT ;  /* 0x0038003806177812 */ /* 0x000fe400078ec0ff */
[C---:B------:R-:W-:Y:S02]  /*56a0*/  LOP3.LUT R11, R5.reuse, 0x380038, RZ, 0xc0, !PT ;  /* 0x00380038050b7812 */ /* 0x040fe400078ec0ff */
        /* <DEDUP_REMOVED lines=9> */
[----:B------:R-:W-:Y:S01]  /*5740*/  LOP3.LUT R29, R37, 0x40004, R4, 0xf8, !PT ;  /* 0x00040004251d7812 */ /* 0x000fe200078ef804 */
[-C--:B------:R-:W-:Y:S01]  /*5750*/  HFMA2 R70, R5, R40.reuse.H0_H0, -132, -132 ;  /* 0xd820d82005467431 */ /* 0x080fe20000040028 */
[----:B------:R-:W-:Y:S01]  /*5760*/  LOP3.LUT R21, R20, 0x64006400, RZ, 0xfc, !PT ;  /* 0x6400640014157812 */ /* 0x000fe200078efcff */
[----:B------:R-:W-:Y:S01]  /*5770*/  HFMA2 R68, R7, R40.H0_H0, -132, -132 ;  /* 0xd820d82007447431 */ /* 0x000fe20000040028 */
[----:B------:R-:W-:-:S02]  /*5780*/  LOP3.LUT R23, R23, 0x64006400, RZ, 0xfc, !PT ;  /* 0x6400640017177812 */ /* 0x000fc400078efcff */
[----:B------:R-:W-:Y:S01]  /*5790*/  SHF.R.U32.HI R91, RZ, 0x6, R6 ;  /* 0x00000006ff5b7819 */ /* 0x000fe20000011606 */
[-C--:B------:R-:W-:Y:S01]  /*57a0*/  HFMA2 R58, R21, R40.reuse.H0_H0, -132, -132 ;  /* 0xd820d820153a7431 */ /* 0x080fe20000040028 */
[----:B------:R-:W-:Y:S01]  /*57b0*/  LOP3.LUT R87, R6, 0x70007, RZ, 0xc0, !PT ;  /* 0x0007000706577812 */ /* 0x000fe200078ec0ff */
[----:B------:R-:W-:Y:S01]  /*57c0*/  HFMA2 R50, R23, R40.H0_H0, -132, -132 ;  /* 0xd820d82017327431 */ /* 0x000fe20000040028 */
[----:B------:R-:W-:Y:S01]  /*57d0*/  LOP3.LUT R4, R69, 0x380038, RZ, 0xc0, !PT ;  /* 0x0038003845047812 */ /* 0x000fe200078ec0ff */
[----:B------:R-:W0:Y:S01]  /*57e0*/  LDS.128 R20, [UR4] ;  /* 0x00000004ff147984 */ /* 0x000e220008000c00 */
[----:B------:R-:W-:Y:S02]  /*57f0*/  LOP3.LUT R6, R80, 0x380038, RZ, 0xc0, !PT ;  /* 0x0038003850067812 */ /* 0x000fe400078ec0ff */
[----:B------:R-:W-:Y:S02]  /*5800*/  LOP3.LUT R5, R4, 0x64006400, RZ, 0xfc, !PT ;  /* 0x6400640004057812 */ /* 0x000fe400078efcff */
[----:B------:R-:W-:-:S02]  /*5810*/  LOP3.LUT R7, R8, 0x64006400, RZ, 0xfc, !PT ;  /* 0x6400640008077812 */ /* 0x000fc400078efcff */
[----:B------:R-:W-:Y:S01]  /*5820*/  LOP3.LUT R57, R6, 0x64006400, RZ, 0xfc, !PT ;  /* 0x6400640006397812 */ /* 0x000fe200078efcff */
[-C--:B------:R-:W-:Y:S01]  /*5830*/  HFMA2 R62, R5, R40.reuse.H0_H0, -132, -132 ;  /* 0xd820d820053e7431 */ /* 0x080fe20000040028 */
[----:B------:R-:W-:Y:S01]  /*5840*/  LOP3.LUT R4, R31, 0x380038, RZ, 0xc0, !PT ;  /* 0x003800381f047812 */ /* 0x000fe200078ec0ff */
[-C--:B------:R-:W-:Y:S01]  /*5850*/  HFMA2 R54, R7, R40.reuse.H0_H0, -132, -132 ;  /* 0xd820d82007367431 */ /* 0x080fe20000040028 */
[----:B------:R-:W-:Y:S01]  /*5860*/  LOP3.LUT R6, R90, 0x380038, RZ, 0xc0, !PT ;  /* 0x003800385a067812 */ /* 0x000fe200078ec0ff */
[----:B------:R-:W-:Y:S01]  /*5870*/  HFMA2 R57, R57, R40.H0_H0, -132, -132 ;  /* 0xd820d82039397431 */ /* 0x000fe20000040028 */
        /* <DEDUP_REMOVED lines=12> */
[----:B------:R-:W-:Y:S02]  /*5940*/  LOP3.LUT R8, R71, 0x1c001c0, RZ, 0xc0, !PT ;  /* 0x01c001c047087812 */ /* 0x000fe400078ec0ff */
        /* <DEDUP_REMOVED lines=33> */
[----:B------:R-:W-:Y:S01]  /*5b60*/  LOP3.LUT R30, R41, 0x40004, R30, 0xf8, !PT ;  /* 0x00040004291e7812 */ /* 0x000fe200078ef81e */
        /* <DEDUP_REMOVED lines=20> */
[-C--:B0-----:R-:W-:Y:S01]  /*5cb0*/  HFMA2.MMA R81, R75, R20.reuse, RZ ;  /* 0x000000144b517235 */ /* 0x081fe200000000ff */
[----:B------:R-:W-:Y:S01]  /*5cc0*/  HFMA2 R25, R10, R25.H0_H0, -20, -20 ;  /* 0xcd00cd000a197431 */ /* 0x000fe20000040019 */
[----:B------:R-:W-:Y:S01]  /*5cd0*/  LOP3.LUT R69, R69, 0x64006400, RZ, 0xfc, !PT ;  /* 0x6400640045457812 */ /* 0x000fe200078efcff */
[----:B------:R-:W-:Y:S01]  /*5ce0*/  HFMA2.MMA R10, R79, R20, RZ ;  /* 0x000000144f0a7235 */ /* 0x000fe200000000ff */
[----:B------:R-:W-:Y:S01]  /*5cf0*/  LOP3.LUT R8, R71, 0x64006400, RZ, 0xfc, !PT ;  /* 0x6400640047087812 */ /* 0x000fe200078efcff */
[-C--:B------:R-:W-:Y:S01]  /*5d00*/  HFMA2 R71, R77, R20.reuse, RZ.H0_H0 ;  /* 0x000000144d477231 */ /* 0x080fe200000400ff */
[----:B------:R-:W-:Y:S01]  /*5d10*/  LOP3.LUT R67, R67, 0x70007, RZ, 0xc0, !PT ;  /* 0x0007000743437812 */ /* 0x000fe200078ec0ff */
[-C--:B------:R-:W-:Y:S01]  /*5d20*/  HFMA2.MMA R93, R66, R21.reuse, R81 ;  /* 0x00000015425d7235 */ /* 0x080fe20000000051 */
[----:B------:R-:W-:Y:S01]  /*5d30*/  HADD2 R81, R69, -1028, -1028 ;  /* 0xe404e40445517430 */ /* 0x000fe20000000000 */
[----:B------:R-:W-:Y:S01]  /*5d40*/  HFMA2.MMA R11, R70, R21, R10 ;  /* 0x00000015460b7235 */ /* 0x000fe2000000000a */
[----:B------:R-:W-:Y:S01]  /*5d50*/  LOP3.LUT R67, R67, 0x64006400, RZ, 0xfc, !PT ;  /* 0x6400640043437812 */ /* 0x000fe200078efcff */
[----:B------:R-:W-:Y:S01]  /*5d60*/  HADD2 R69, R8, -1028, -1028 ;  /* 0xe404e40408457430 */ /* 0x000fe20000000000 */
[----:B------:R-:W-:Y:S01]  /*5d70*/  LOP3.LUT R9, R9, 0x64006400, RZ, 0xfc, !PT ;  /* 0x6400640009097812 */ /* 0x000fe200078efcff */
[----:B------:R-:W-:Y:S01]  /*5d80*/  HFMA2 R20, R73, R20, RZ.H0_H0 ;  /* 0x0000001449147231 */ /* 0x000fe200000400ff */
        /* <DEDUP_REMOVED lines=98> */
[----:B------:R-:W-:-:S02]  /*63b0*/  HFMA2 R94, R44, R21, R94 ;  /* 0x000000152c5e7231 */ /* 0x000fc4000000005e */
[----:B------:R-:W-:Y:S01]  /*63c0*/  HFMA2 R20, R40, R21, R20 ;  /* 0x0000001528147231 */ /* 0x000fe20000000014 */
[-C--:B------:R-:W-:Y:S01]  /*63d0*/  HFMA2.MMA R11, R88, R23.reuse, R11 ;  /* 0x00000017580b7235 */ /* 0x080fe2000000000b */
        /* <DEDUP_REMOVED lines=170> */
.L_x_1633:
[----:B------:R-:W-:Y:S01]  /*6e80*/  IADD3 R19, R19, 0x20, RZ ;  /* 0x0000002013137810 */ /* 0x000fe20007ffe0ff */
[----:B------:R-:W-:Y:S01]  /*6e90*/  UIADD3 UR4, UR4, 0x40, URZ ;  /* 0x0000004004047890 */ /* 0x000fe2000fffe03f */
[----:B0-----:R-:W-:Y:S02]  /*6ea0*/  IMAD.WIDE R24, R35, 0x4, R32 ;  /* 0x0000000423187825 */ /* 0x001fe400078e0220 */
[C---:B------:R-:W-:Y:S02]  /*6eb0*/  ISETP.GE.AND P0, PT, R19.reuse, c[0x0][0x1b8], PT ;  /* 0x00006e0013007a0c */ /* 0x040fe40003f06270 */
[----:B------:R-:W-:-:S13]  /*6ec0*/  ISETP.LT.AND P2, PT, R19, R18, PT ;  /* 0x000000121300720c */ /* 0x000fda0003f41270 */
[----:B------:R-:W-:Y:S05]  /*6ed0*/  @!P0 BRA P2, `(.L_x_1634) ;  /* 0xffffe27000008947 */ /* 0x000fea000103ffff */
.L_x_1632:
        /* <DEDUP_REMOVED lines=16> */
.L_x_1638:
[----:B------:R-:W0:Y:S02]  /*6fe0*/  LDS R8, [R7] ;  /* 0x0000000007087984 */ /* 0x000e240000000800 */
[----:B0-----:R-:W-:-:S06]  /*6ff0*/  HADD2 R9, R8, R27 ;  /* 0x0000001b08097230 */ /* 0x001fcc0000000000 */
[----:B------:R-:W0:Y:S02]  /*7000*/  ATOMS.CAST.SPIN R9, [R7], R8, R9 ;  /* 0x000000080709738d */ /* 0x000e240001800009 */
[----:B0-----:R-:W-:-:S13]  /*7010*/  ISETP.EQ.U32.AND P0, PT, R9, 0x1, PT ;  /* 0x000000010900780c */ /* 0x001fda0003f02070 */
[----:B------:R-:W-:Y:S05]  /*7020*/  @!P0 BRA `(.L_x_1638) ;  /* 0xffffffb000008947 */ /* 0x000fea000383ffff */
[----:B------:R-:W-:Y:S05]  /*7030*/  BRA `(.L_x_1636) ;  /* 0x0000003000007947 */ /* 0x000fea0003800000 */
.L_x_1637:
[----:B------:R-:W2:Y:S02]  /*7040*/  LD.E R7, [R4.64] ;  /* 0x0000000604077980 */ /* 0x000ea4000c101900 */
[----:B--2---:R-:W-:-:S05]  /*7050*/  IMAD.IADD R7, R27, 0x1, R7 ;  /* 0x000000011b077824 */ /* 0x004fca00078e0207 */
[----:B------:R0:W-:Y:S02]  /*7060*/  ST.E [R4.64], R7 ;  /* 0x0000000704007985 */ /* 0x0001e4000c101906 */
.L_x_1636:
[----:B------:R-:W-:Y:S05]  /*7070*/  BSYNC B0 ;  /* 0x0000000000007941 */ /* 0x000fea0003800000 */
.L_x_1635:
[----:B------:R-:W2:Y:S01]  /*7080*/  ATOM.E.ADD.F16x2.RN.STRONG.GPU P0, RZ, [R4.64+0x4], R26 ;  /* 0x0000041a04ff798a */ /* 0x000ea2000810e9c6 */
[----:B------:R-:W-:Y:S01]  /*7090*/  BSSY B0, `(.L_x_1639) ;  /* 0x000000f000007945 */ /* 0x000fe20003800000 */
[----:B--2---:R-:W-:Y:S05]  /*70a0*/  @P0 BRA `(.L_x_1640) ;  /* 0x000000d000000947 */ /* 0x004fea0003800000 */
[----:B------:R-:W1:Y:S02]  /*70b0*/  QSPC.E.S P0, RZ, [R4+0x4] ;  /* 0x0000040004ff73aa */ /* 0x000e640000000500 */
[----:B-1----:R-:W-:Y:S05]  /*70c0*/  @!P0 BRA `(.L_x_1641) ;  /* 0x0000008000008947 */ /* 0x002fea0003800000 */
[----:B0-----:R-:W-:-:S04]  /*70d0*/  IADD3 R4, R4, 0x4, RZ ;  /* 0x0000000404047810 */ /* 0x001fc80007ffe0ff */
[----:B------:R-:W-:-:S05]  /*70e0*/  LOP3.LUT R4, R4, 0xffffff, RZ, 0xc0, !PT ;  /* 0x00ffffff04047812 */ /* 0x000fca00078ec0ff */
.L_x_1642:
[----:B------:R-:W0:Y:S02]  /*70f0*/  LDS R8, [R4] ;  /* 0x0000000004087984 */ /* 0x000e240000000800 */
[----:B0-----:R-:W-:-:S10]  /*7100*/  HFMA2.MMA R9, R8, 1, 1, R26 ;  /* 0x3c003c0008097835 */ /* 0x001fd4000000001a */
[----:B------:R-:W0:Y:S02]  /*7110*/  ATOMS.CAST.SPIN R9, [R4], R8, R9 ;  /* 0x000000080409738d */ /* 0x000e240001800009 */
[----:B0-----:R-:W-:-:S13]  /*7120*/  ISETP.EQ.U32.AND P0, PT, R9, 0x1, PT ;  /* 0x000000010900780c */ /* 0x001fda0003f02070 */
[----:B------:R-:W-:Y:S05]  /*7130*/  @!P0 BRA `(.L_x_1642) ;  /* 0xffffffb000008947 */ /* 0x000fea000383ffff */
[----:B------:R-:W-:Y:S05]  /*7140*/  BRA `(.L_x_1640) ;  /* 0x0000003000007947 */ /* 0x000fea0003800000 */
.L_x_1641:
[----:B0-----:R-:W2:Y:S02]  /*7150*/  LD.E R7, [R4.64+0x4] ;  /* 0x0000040604077980 */ /* 0x001ea4000c101900 */
[----:B--2---:R-:W-:-:S05]  /*7160*/  IMAD.IADD R7, R26, 0x1, R7 ;  /* 0x000000011a077824 */ /* 0x004fca00078e0207 */
[----:B------:R0:W-:Y:S02]  /*7170*/  ST.E [R4.64+0x4], R7 ;  /* 0x0000040704007985 */ /* 0x0001e4000c101906 */
.L_x_1640:
[----:B------:R-:W-:Y:S05]  /*7180*/  BSYNC B0 ;  /* 0x0000000000007941 */ /* 0x000fea0003800000 */
.L_x_1639:
[----:B------:R-:W-:-:S13]  /*7190*/  ISETP.GE.AND P0, PT, R17, 0x2, PT ;  /* 0x000000021100780c */ /* 0x000fda0003f06270 */
[----:B------:R-:W-:Y:S05]  /*71a0*/  @!P0 EXIT ;  /* 0x000000000000894d */ /* 0x000fea0003800000 */
[----:B------:R-:W-:-:S05]  /*71b0*/  IADD3 R6, R6, c[0x0][0x18c], RZ ;  /* 0x0000630006067a10 */ /* 0x000fca0007ffe0ff */
[----:B0-----:R-:W-:-:S05]  /*71c0*/  IMAD.WIDE R4, R6, R11, c[0x0][0x180] ;  /* 0x0000600006047625 */ /* 0x001fca00078e020b */
[----:B------:R-:W2:Y:S01]  /*71d0*/  ATOM.E.ADD.F16x2.RN.STRONG.GPU P0, RZ, [R4.64], R12 ;  /* 0x0000000c04ff798a */ /* 0x000ea2000810e9c6 */
[----:B------:R-:W-:Y:S01]  /*71e0*/  BSSY B0, `(.L_x_1643) ;  /* 0x000000f000007945 */ /* 0x000fe20003800000 */
[----:B------:R-:W-:Y:S01]  /*71f0*/  IMAD.MOV.U32 R10, RZ, RZ, R3 ;  /* 0x000000ffff0a7224 */ /* 0x000fe200078e0003 */
[----:B--2---:R-:W-:Y:S05]  /*7200*/  @P0 BRA `(.L_x_1644) ;  /* 0x000000c000000947 */ /* 0x004fea0003800000 */
[----:B------:R-:W0:Y:S02]  /*7210*/  QSPC.E.S P0, RZ, [R4] ;  /* 0x0000000004ff73aa */ /* 0x000e240000000500 */
[----:B0-----:R-:W-:Y:S05]  /*7220*/  @!P0 BRA `(.L_x_1645) ;  /* 0x0000007000008947 */ /* 0x001fea0003800000 */
[----:B------:R-:W-:-:S05]  /*7230*/  LOP3.LUT R7, R4, 0xffffff, RZ, 0xc0, !PT ;  /* 0x00ffffff04077812 */ /* 0x000fca00078ec0ff */
.L_x_1646:
[----:B------:R-:W0:Y:S02]  /*7240*/  LDS R8, [R7] ;  /* 0x0000000007087984 */ /* 0x000e240000000800 */
[----:B0-----:R-:W-:-:S06]  /*7250*/  HADD2 R9, R8, R12 ;  /* 0x0000000c08097230 */ /* 0x001fcc0000000000 */
[----:B------:R-:W0:Y:S02]  /*7260*/  ATOMS.CAST.SPIN R9, [R7], R8, R9 ;  /* 0x000000080709738d */ /* 0x000e240001800009 */
[----:B0-----:R-:W-:-:S13]  /*7270*/  ISETP.EQ.U32.AND P0, PT, R9, 0x1, PT ;  /* 0x000000010900780c */ /* 0x001fda0003f02070 */
[----:B------:R-:W-:Y:S05]  /*7280*/  @!P0 BRA `(.L_x_1646) ;  /* 0xffffffb000008947 */ /* 0x000fea000383ffff */
[----:B------:R-:W-:Y:S05]  /*7290*/  BRA `(.L_x_1644) ;  /* 0x0000003000007947 */ /* 0x000fea0003800000 */
.L_x_1645:
[----:B------:R-:W2:Y:S02]  /*72a0*/  LD.E R7, [R4.64] ;  /* 0x0000000604077980 */ /* 0x000ea4000c101900 */
[----:B--2---:R-:W-:-:S05]  /*72b0*/  IMAD.IADD R7, R12, 0x1, R7 ;  /* 0x000000010c077824 */ /* 0x004fca00078e0207 */
[----:B------:R0:W-:Y:S02]  /*72c0*/  ST.E [R4.64], R7 ;  /* 0x0000000704007985 */ /* 0x0001e4000c101906 */
.L_x_1644:
[----:B------:R-:W-:Y:S05]  /*72d0*/  BSYNC B0 ;  /* 0x0000000000007941 */ /* 0x000fea0003800000 */
.L_x_1643:
[----:B------:R-:W2:Y:S01]  /*72e0*/  ATOM.E.ADD.F16x2.RN.STRONG.GPU P0, RZ, [R4.64+0x4], R10 ;  /* 0x0000040a04ff798a */ /* 0x000ea2000810e9c6 */
[----:B------:R-:W-:Y:S01]  /*72f0*/  BSSY B0, `(.L_x_1647) ;  /* 0x000000f000007945 */ /* 0x000fe20003800000 */
[----:B--2---:R-:W-:Y:S05]  /*7300*/  @P0 BRA `(.L_x_1648) ;  /* 0x000000d000000947 */ /* 0x004fea0003800000 */
[----:B------:R-:W1:Y:S02]  /*7310*/  QSPC.E.S P0, RZ, [R4+0x4] ;  /* 0x0000040004ff73aa */ /* 0x000e640000000500 */
[----:B-1----:R-:W-:Y:S05]  /*7320*/  @!P0 BRA `(.L_x_1649) ;  /* 0x0000008000008947 */ /* 0x002fea0003800000 */
[----:B0-----:R-:W-:-:S04]  /*7330*/  IADD3 R4, R4, 0x4, RZ ;  /* 0x0000000404047810 */ /* 0x001fc80007ffe0ff */
[----:B------:R-:W-:-:S05]  /*7340*/  LOP3.LUT R4, R4, 0xffffff, RZ, 0xc0, !PT ;  /* 0x00ffffff04047812 */ /* 0x000fca00078ec0ff */
.L_x_1650:
[----:B------:R-:W0:Y:S02]  /*7350*/  LDS R8, [R4] ;  /* 0x0000000004087984 */ /* 0x000e240000000800 */
[----:B0-----:R-:W-:-:S10]  /*7360*/  HFMA2.MMA R9, R8, 1, 1, R3 ;  /* 0x3c003c0008097835 */ /* 0x001fd40000000003 */
[----:B------:R-:W0:Y:S02]  /*7370*/  ATOMS.CAST.SPIN R9, [R4], R8, R9 ;  /* 0x000000080409738d */ /* 0x000e240001800009 */
[----:B0-----:R-:W-:-:S13]  /*7380*/  ISETP.EQ.U32.AND P0, PT, R9, 0x1, PT ;  /* 0x000000010900780c */ /* 0x001fda0003f02070 */
[----:B------:R-:W-:Y:S05]  /*7390*/  @!P0 BRA `(.L_x_1650) ;  /* 0xffffffb000008947 */ /* 0x000fea000383ffff */
[----:B------:R-:W-:Y:S05]  /*73a0*/  BRA `(.L_x_1648) ;  /* 0x0000003000007947 */ /* 0x000fea0003800000 */
.L_x_1649:
[----:B------:R-:W2:Y:S02]  /*73b0*/  LD.E R3, [R4.64+0x4] ;  /* 0x0000040604037980 */ /* 0x000ea4000c101900 */
[----:B--2---:R-:W-:-:S05]  /*73c0*/  IMAD.IADD R3, R10, 0x1, R3 ;  /* 0x000000010a037824 */ /* 0x004fca00078e0203 */
[----:B------:R1:W-:Y:S02]  /*73d0*/  ST.E [R4.64+0x4], R3 ;  /* 0x0000040304007985 */ /* 0x0003e4000c101906 */
.L_x_1648:
[----:B------:R-:W-:Y:S05]  /*73e0*/  BSYNC B0 ;  /* 0x0000000000007941 */ /* 0x000fea0003800000 */
.L_x_1647:
[----:B------:R-:W-:-:S13]  /*73f0*/  ISETP.NE.AND P0, PT, R17, 0x2, PT ;  /* 0x000000021100780c */ /* 0x000fda0003f05270 */
[----:B------:R-:W-:Y:S05]  /*7400*/  @!P0 EXIT ;  /* 0x000000000000894d */ /* 0x000fea0003800000 */
[----:B01----:R-:W-:Y:S01]  /*7410*/  IADD3 R4, R6, c[0x0][0x18c], RZ ;  /* 0x0000630006047a10 */ /* 0x003fe20007ffe0ff */
[----:B------:R-:W-:-:S04]  /*7420*/  IMAD.MOV.U32 R3, RZ, RZ, R2 ;  /* 0x000000ffff037224 */ /* 0x000fc800078e0002 */
        /* <DEDUP_REMOVED lines=8> */
.L_x_1654:
[----:B------:R-:W0:Y:S02]  /*74b0*/  LDS R6, [R3] ;  /* 0x0000000003067984 */ /* 0x000e240000000800 */
[----:B0-----:R-:W-:-:S06]  /*74c0*/  HADD2 R7, R6, R2 ;  /* 0x0000000206077230 */ /* 0x001fcc0000000000 */
[----:B------:R-:W0:Y:S02]  /*74d0*/  ATOMS.CAST.SPIN R7, [R3], R6, R7 ;  /* 0x000000060307738d */ /* 0x000e240001800007 */
[----:B0-----:R-:W-:-:S13]  /*74e0*/  ISETP.EQ.U32.AND P0, PT, R7, 0x1, PT ;  /* 0x000000010700780c */ /* 0x001fda0003f02070 */
[----:B------:R-:W-:Y:S05]  /*74f0*/  @!P0 BRA `(.L_x_1654) ;  /* 0xffffffb000008947 */ /* 0x000fea000383ffff */
[----:B------:R-:W-:Y:S05]  /*7500*/  BRA `(.L_x_1652) ;  /* 0x0000003000007947 */ /* 0x000fea0003800000 */
.L_x_1653:
[----:B------:R-:W2:Y:S02]  /*7510*/  LD.E R2, [R4.64] ;  /* 0x0000000604027980 */ /* 0x000ea4000c101900 */
[----:B--2---:R-:W-:-:S05]  /*7520*/  IMAD.IADD R3, R3, 0x1, R2 ;  /* 0x0000000103037824 */ /* 0x004fca00078e0202 */
[----:B------:R0:W-:Y:S02]  /*7530*/  ST.E [R4.64], R3 ;  /* 0x0000000304007985 */ /* 0x0001e4000c101906 */
.L_x_1652:
[----:B------:R-:W-:Y:S05]  /*7540*/  BSYNC B0 ;  /* 0x0000000000007941 */ /* 0x000fea0003800000 */
.L_x_1651:
[----:B------:R-:W2:Y:S02]  /*7550*/  ATOM.E.ADD.F16x2.RN.STRONG.GPU P0, RZ, [R4.64+0x4], R9 ;  /* 0x0000040904ff798a */ /* 0x000ea4000810e9c6 */
[----:B--2---:R-:W-:Y:S05]  /*7560*/  @P0 EXIT ;  /* 0x000000000000094d */ /* 0x004fea0003800000 */
[----:B------:R-:W1:Y:S02]  /*7570*/  QSPC.E.S P0, RZ, [R4+0x4] ;  /* 0x0000040004ff73aa */ /* 0x000e640000000500 */
[----:B-1----:R-:W-:Y:S05]  /*7580*/  @!P0 BRA `(.L_x_1655) ;  /* 0x0000008000008947 */ /* 0x002fea0003800000 */
[----:B0-----:R-:W-:-:S04]  /*7590*/  IADD3 R4, R4, 0x4, RZ ;  /* 0x0000000404047810 */ /* 0x001fc80007ffe0ff */
[----:B------:R-:W-:-:S05]  /*75a0*/  LOP3.LUT R4, R4, 0xffffff, RZ, 0xc0, !PT ;  /* 0x00ffffff04047812 */ /* 0x000fca00078ec0ff */
.L_x_1656:
[----:B------:R-:W0:Y:S02]  /*75b0*/  LDS R2, [R4] ;  /* 0x0000000004027984 */ /* 0x000e240000000800 */
[----:B0-----:R-:W-:-:S10]  /*75c0*/  HFMA2.MMA R3, R2, 1, 1, R0 ;  /* 0x3c003c0002037835 */ /* 0x001fd40000000000 */
[----:B------:R-:W0:Y:S02]  /*75d0*/  ATOMS.CAST.SPIN R3, [R4], R2, R3 ;  /* 0x000000020403738d */ /* 0x000e240001800003 */
[----:B0-----:R-:W-:-:S13]  /*75e0*/  ISETP.EQ.U32.AND P0, PT, R3, 0x1, PT ;  /* 0x000000010300780c */ /* 0x001fda0003f02070 */
[----:B------:R-:W-:Y:S05]  /*75f0*/  @!P0 BRA `(.L_x_1656) ;  /* 0xffffffb000008947 */ /* 0x000fea000383ffff */
[----:B------:R-:W-:Y:S05]  /*7600*/  EXIT ;  /* 0x000000000000794d */ /* 0x000fea0003800000 */
.L_x_1655:
[----:B------:R-:W2:Y:S02]  /*7610*/  LD.E R0, [R4.64+0x4] ;  /* 0x0000040604007980 */ /* 0x000ea4000c101900 */
[----:B0-2---:R-:W-:-:S05]  /*7620*/  IMAD.IADD R3, R9, 0x1, R0 ;  /* 0x0000000109037824 */ /* 0x005fca00078e0200 */
[----:B------:R-:W-:Y:S01]  /*7630*/  ST.E [R4.64+0x4], R3 ;  /* 0x0000040304007985 */ /* 0x000fe2000c101906 */
[----:B------:R-:W-:Y:S05]  /*7640*/  EXIT ;  /* 0x000000000000794d */ /* 0x000fea0003800000 */
.L_x_1657:
        /* <DEDUP_REMOVED lines=11> */
.L_x_2844:


//--------------------- .text._Z23gemm_half_q_half_kernelILi3ELi14ELb0ELb0ELi32EEvPK6__halfPKjS4_S2_PS0_iiiiPKtS7_iiiiiibS2_i --------------------------
	.section	.text._Z23gemm_half_q_half_kernelILi3ELi14ELb0ELb0ELi32EEvPK6__halfPKjS4_S2_PS0_iiiiPKtS7_iiiiiibS2_i,"ax",@progbits
	.sectioninfo	@"SHI_REGISTERS=112"
	.align	128
        .global         _Z23gemm_half_q_half_kernelILi3ELi14ELb0ELb0ELi32EEvPK6__halfPKjS4_S2_PS0_iiiiPKtS7_iiiiiibS2_i
        .type           _Z23gemm_half_q_half_kernelILi3ELi14ELb0ELb0ELi32EEvPK6__halfPKjS4_S2_PS0_iiiiPKtS7_iiiiiibS2_i,@function
        .size           _Z23gemm_half_q_half_kernelILi3ELi14ELb0ELb0ELi32EEvPK6__halfPKjS4_S2_PS0_iiiiPKtS7_iiiiiibS2_i,(.L_x_2845 - _Z23gemm_half_q_half_kernelILi3ELi14ELb0ELb0ELi32EEvPK6__halfPKjS4_S2_PS0_iiiiPKtS7_iiiiiibS2_i)
        .other          _Z23gemm_half_q_half_kernelILi3ELi14ELb0ELb0ELi32EEvPK6__halfPKjS4_S2_PS0_iiiiPKtS7_iiiiiibS2_i,@"STO_CUDA_ENTRY STV_DEFAULT"
_Z23gemm_half_q_half_kernelILi3ELi14ELb0ELb0ELi32EEvPK6__halfPKjS4_S2_PS0_iiiiPKtS7_iiiiiibS2_i:
.text._Z23gemm_half_q_half_kernelILi3ELi14ELb0ELb0ELi32EEvPK6__halfPKjS4_S2_PS0_iiiiPKtS7_iiiiiibS2_i:
        /* <DEDUP_REMOVED lines=33> */
.L_x_1662:
        /* <DEDUP_REMOVED lines=36> */
.L_x_1661:
        /* <DEDUP_REMOVED lines=22> */
.L_x_1663:
        /* <DEDUP_REMOVED lines=12> */
.L_x_1660:
[----:B------:R-:W-:Y:S01]  /*0670*/  ISETP.GT.AND P2, PT, R17, 0x3, PT ;  /* 0x000000031100780c */ /* 0x000fe20003f44270 */
[----:B------:R-:W-:Y:S01]  /*0680*/  IMAD.SHL.U32 R23, R14, 0x2, RZ ;  /* 0x000000020e177824 */ /* 0x000fe200078e00ff */
[----:B------:R-:W-:Y:S01]  /*0690*/  PLOP3.LUT P0, PT, PT, PT, PT, 0x80, 0x0 ;  /* 0x000000000000781c */ /* 0x000fe20003f0f070 */
[----:B------:R-:W-:-:S10]  /*06a0*/  IMAD.MOV.U32 R14, RZ, RZ, RZ ;  /* 0x000000ffff0e7224 */ /* 0x000fd400078e00ff */
[----:B------:R-:W-:Y:S05]  /*06b0*/  @!P2 BRA `(.L_x_1664) ;  /* 0x000002600000a947 */ /* 0x000fea0003800000 */
[----:B------:R-:W-:Y:S02]  /*06c0*/  PLOP3.LUT P0, PT, PT, PT, PT, 0x8, 0x0 ;  /* 0x000000000000781c */ /* 0x000fe40003f0e170 */
[----:B------:R-:W-:Y:S02]  /*06d0*/  IADD3 R25, R17, -0x3, RZ ;  /* 0xfffffffd11197810 */ /* 0x000fe40007ffe0ff */
.L_x_1665:
        /* <DEDUP_REMOVED lines=36> */
.L_x_1664:
[----:B0-----:R-:W-:-:S05]  /*0920*/  IMAD.IADD R6, R17, 0x1, -R14 ;  /* 0x0000000111067824 */ /* 0x001fca00078e0a0e */
        /* <DEDUP_REMOVED lines=21> */
.L_x_1666:
        /* <DEDUP_REMOVED lines=11> */
.L_x_1659:
[----:B------:R-:W-:Y:S05]  /*0b30*/  BSYNC B0 ;  /* 0x0000000000007941 */ /* 0x000fea0003800000 */
.L_x_1658:
        /* <DEDUP_REMOVED lines=14> */
.L_x_1669:
        /* <DEDUP_REMOVED lines=19> */
.L_x_1668:
        /* <DEDUP_REMOVED lines=14> */
.L_x_1670:
[----:B------:R-:W-:-:S13]  /*0e30*/  ISETP.LT.OR P0, PT, R12, R17, P0 ;  /* 0x000000110c00720c */ /* 0x000fda0000701670 */
[----:B------:R-:W-:Y:S02]  /*0e40*/  @P0 IMAD R3, R3, 0x3, R12 ;  /* 0x0000000303030824 */ /* 0x000fe400078e020c */
[----:B0-----:R-:W-:Y:S02]  /*0e50*/  @P0 IMAD.MOV.U32 R4, RZ, RZ, 0x2 ;  /* 0x00000002ff040424 */ /* 0x001fe400078e00ff */
[----:B------:R-:W-:-:S04]  /*0e60*/  @P0 IMAD R3, R3, c[0x0][0x18c], R0 ;  /* 0x0000630003030a24 */ /* 0x000fc800078e0200 */
[----:B------:R-:W-:-:S05]  /*0e70*/  @P0 IMAD.WIDE R4, R3, R4, c[0x0][0x180] ;  /* 0x0000600003040625 */ /* 0x000fca00078e0204 */
[----:B------:R0:W-:Y:S02]  /*0e80*/  @P0 STG.E.64 [R4.64], RZ ;  /* 0x000000ff04000986 */ /* 0x0001e4000c101b08 */
.L_x_1667:
[----:B------:R-:W-:Y:S01]  /*0e90*/  BAR.SYNC.DEFER_BLOCKING 0x0 ;  /* 0x0000000000007b1d */ /* 0x000fe20000010000 */
[C---:B------:R-:W-:Y:S02]  /*0ea0*/  ISETP.GT.AND P0, PT, R19.reuse, c[0x0][0x1a8], PT ;  /* 0x00006a0013007a0c */ /* 0x040fe40003f04270 */
[C---:B------:R-:W-:Y:S02]  /*0eb0*/  ISETP.GT.AND P3, PT, R19.reuse, c[0x0][0x1b0], PT ;  /* 0x00006c0013007a0c */ /* 0x040fe40003f64270 */
[C---:B------:R-:W-:Y:S02]  /*0ec0*/  ISETP.GT.AND P2, PT, R19.reuse, c[0x0][0x1ac], PT ;  /* 0x00006b0013007a0c */ /* 0x040fe40003f44270 */
[C---:B0-----:R-:W-:Y:S02]  /*0ed0*/  IMNMX R4, R19.reuse, c[0x0][0x1a8], PT ;  /* 0x00006a0013047a17 */ /* 0x041fe40003800200 */
        /* <DEDUP_REMOVED lines=61> */
.L_x_1672:
        /* <DEDUP_REMOVED lines=41> */
.L_x_1671:
        /* <DEDUP_REMOVED lines=16> */
.L_x_1678:
        /* <DEDUP_REMOVED lines=396> */
.L_x_1675:
        /* <DEDUP_REMOVED lines=111> */
.L_x_1676:
        /* <DEDUP_REMOVED lines=388> */
.L_x_1677:
        /* <DEDUP_REMOVED lines=115> */
.L_x_1674:
        /* <DEDUP_REMOVED lines=12> */
.L_x_1673:
[----:B------:R-:W-:-:S04]  /*5620*/  ISETP.GE.AND P0, PT, R19, R18, PT ;  /* 0x000000121300720c */ /* 0x000fc80003f06270 */
[----:B------:R-:W-:-:S13]  /*5630*/  ISETP.GE.OR P0, PT, R19, c[0x0][0x1b8], P0 ;  /* 0x00006e0013007a0c */ /* 0x000fda0000706670 */
[----:B------:R-:W-:Y:S05]  /*5640*/  @P0 BRA `(.L_x_1679) ;  /* 0x00001d9000000947 */ /* 0x000fea0003800000 */
.L_x_1681:
[----:B------:R-:W-:Y:S01]  /*5650*/  IMAD.MOV.U32 R33, RZ, RZ, c[0x0][0x18c] ;  /* 0x00006300ff217624 */ /* 0x000fe200078e00ff */
[----:B-----5:R0:W5:Y:S03]  /*5660*/  LDG.E.128.CONSTANT R20, [R24.64] ;  /* 0x0000000818147981 */ /* 0x020166000c1e9d00 */
[----:B-1----:R-:W-:-:S05]  /*5670*/  IMAD.WIDE R4, R33, 0x4, R24 ;  /* 0x0000000421047825 */ /* 0x002fca00078e0218 */
[----:B------:R1:W5:Y:S01]  /*5680*/  LDG.E.128.CONSTANT R8, [R4.64] ;  /* 0x0000000804087981 */ /* 0x000362000c1e9d00 */
[----:B0-----:R-:W-:Y:S01]  /*5690*/  IMAD.WIDE R24, R33, 0x4, R4 ;  /* 0x0000000421187825 */ /* 0x001fe200078e0204 */
[----:B------:R-:W-:Y:S05]  /*56a0*/  @!P1 BRA `(.L_x_1680) ;  /* 0x00001cd000009947 */ /* 0x000fea0003800000 */
[----:B-1----:R-:W2:Y:S01]  /*56b0*/  LDG.E.128.CONSTANT R4, [R24.64] ;  /* 0x0000000818047981 */ /* 0x002ea2000c1e9d00 */
        /* <DEDUP_REMOVED lines=460> */
.L_x_1680:
[----:B------:R-:W-:Y:S01]  /*7380*/  IADD3 R19, R19, 0x20, RZ ;  /* 0x0000002013137810 */ /* 0x000fe20007ffe0ff */
[----:B------:R-:W-:Y:S01]  /*7390*/  UIADD3 UR4, UR4, 0x40, URZ ;  /* 0x0000004004047890 */ /* 0x000fe2000fffe03f */
[----:B------:R-:W-:Y:S02]  /*73a0*/  IMAD.WIDE R24, R33, 0x4, R24 ;  /* 0x0000000421187825 */ /* 0x000fe400078e0218 */
[C---:B------:R-:W-:Y:S02]  /*73b0*/  ISETP.GE.AND P0, PT, R19.reuse, c[0x0][0x1b8], PT ;  /* 0x00006e0013007a0c */ /* 0x040fe40003f06270 */
[----:B------:R-:W-:-:S13]  /*73c0*/  ISETP.LT.AND P2, PT, R19, R18, PT ;  /* 0x000000121300720c */ /* 0x000fda0003f41270 */
[----:B------:R-:W-:Y:S05]  /*73d0*/  @!P0 BRA P2, `(.L_x_1681) ;  /* 0xffffe27000008947 */ /* 0x000fea000103ffff */
.L_x_1679:
[----:B-1----:R-:W0:Y:S02]  /*73e0*/  S2R R4, SR_CTAID.Z ;  /* 0x0000000000047919 */ /* 0x002e240000002700 */
        /* <DEDUP_REMOVED lines=8> */
.L_x_1684:
        /* <DEDUP_REMOVED lines=106> */
[----:B------:R-:W-:Y:S01]  /*7b10*/  LOP3.LUT R42, R42, 0x30003, RZ, 0xc0, !PT ;  /* 0x000300032a2a7812 */ /* 0x000fe200078ec0ff */
        /* <DEDUP_REMOVED lines=13> */
[----:B------:R-:W-:Y:S01]  /*7bf0*/  HADD2 R55, R42, -1026, -1026 ;  /* 0xe402e4022a377430 */ /* 0x000fe20000000000 */
[----:B------:R-:W-:Y:S01]  /*7c00*/  LOP3.LUT R4, R4, 0x64006400, RZ, 0xfc, !PT ;  /* 0x6400640004047812 */ /* 0x000fe200078efcff */
[----:B------:R-:W-:Y:S01]  /*7c10*/  HADD2 R43, R43, -1026, -1026 ;  /* 0xe402e4022b2b7430 */ /* 0x000fe20000000000 */
[----:B------:R-:W-:Y:S01]  /*7c20*/  HFMA2.MMA R59, R50, R7, R59 ;  /* 0x00000007323b7235 */ /* 0x000fe2000000003b */
[----:B------:R-:W-:-:S02]  /*7c30*/  HFMA2 R6, R48, R7, R57 ;  /* 0x0000000730067231 */ /* 0x000fc40000000039 */
[----:B------:R-:W-:Y:S02]  /*7c40*/  HADD2 R45, R44, -1026, -1026 ;  /* 0xe402e4022c2d7430 */ /* 0x000fe40000000000 */
[-C--:B-1----:R-:W-:Y:S01]  /*7c50*/  HFMA2.MMA R5, R43, R8.reuse, R5 ;  /* 0x000000082b057235 */ /* 0x082fe20000000005 */
        /* <DEDUP_REMOVED lines=112> */
.L_x_1683:
[----:B------:R-:W-:Y:S01]  /*8360*/  IADD3 R19, R19, 0x10, RZ ;  /* 0x0000001013137810 */ /* 0x000fe20007ffe0ff */
[----:B------:R-:W-:Y:S01]  /*8370*/  UIADD3 UR4, UR4, 0x20, URZ ;  /* 0x0000002004047890 */ /* 0x000fe2000fffe03f */
[----:B------:R-:W-:Y:S02]  /*8380*/  LEA R24, P2, R21, R24, 0x2 ;  /* 0x0000001815187211 */ /* 0x000fe400078410ff */
[C---:B------:R-:W-:Y:S02]  /*8390*/  ISETP.GE.AND P0, PT, R19.reuse, c[0x0][0x1bc], PT ;  /* 0x00006f0013007a0c */ /* 0x040fe40003f06270 */
[----:B------:R-:W-:Y:S01]  /*83a0*/  ISETP.LT.AND P3, PT, R19, R18, PT ;  /* 0x000000121300720c */ /* 0x000fe20003f61270 */
[----:B------:R-:W-:-:S12]  /*83b0*/  IMAD.X R25, R25, 0x1, R20, P2 ;  /* 0x0000000119197824 */ /* 0x000fd800010e0614 */
[----:B------:R-:W-:Y:S05]  /*83c0*/  @!P0 BRA P3, `(.L_x_1684) ;  /* 0xfffff0a000008947 */ /* 0x000fea000183ffff */
.L_x_1682:
        /* <DEDUP_REMOVED lines=16> */
.L_x_1688:
[----:B------:R-:W0:Y:S02]  /*84d0*/  LDS R8, [R7] ;  /* 0x0000000007087984 */ /* 0x000e240000000800 */
[----:B0-----:R-:W-:-:S06]  /*84e0*/  HADD2 R9, R8, R27 ;  /* 0x0000001b08097230 */ /* 0x001fcc0000000000 */
[----:B------:R-:W0:Y:S02]  /*84f0*/  ATOMS.CAST.SPIN R9, [R7], R8, R9 ;  /* 0x000000080709738d */ /* 0x000e240001800009 */
[----:B0-----:R-:W-:-:S13]  /*8500*/  ISETP.EQ.U32.AND P0, PT, R9, 0x1, PT ;  /* 0x000000010900780c */ /* 0x001fda0003f02070 */
[----:B------:R-:W-:Y:S05]  /*8510*/  @!P0 BRA `(.L_x_1688) ;  /* 0xffffffb000008947 */ /* 0x000fea000383ffff */
[----:B------:R-:W-:Y:S05]  /*8520*/  BRA `(.L_x_1686) ;  /* 0x0000003000007947 */ /* 0x000fea0003800000 */
.L_x_1687:
[----:B------:R-:W2:Y:S02]  /*8530*/  LD.E R7, [R4.64] ;  /* 0x0000000804077980 */ /* 0x000ea4000c101900 */
[----:B--2---:R-:W-:-:S05]  /*8540*/  IMAD.IADD R7, R27, 0x1, R7 ;  /* 0x000000011b077824 */ /* 0x004fca00078e0207 */
[----:B------:R0:W-:Y:S02]  /*8550*/  ST.E [R4.64], R7 ;  /* 0x0000000704007985 */ /* 0x0001e4000c101908 */
.L_x_1686:
[----:B------:R-:W-:Y:S05]  /*8560*/  BSYNC B0 ;  /* 0x0000000000007941 */ /* 0x000fea0003800000 */
.L_x_1685:
[----:B------:R-:W2:Y:S01]  /*8570*/  ATOM.E.ADD.F16x2.RN.STRONG.GPU P0, RZ, [R4.64+0x4], R26 ;  /* 0x0000041a04ff798a */ /* 0x000ea2000810e9c8 */
[----:B------:R-:W-:Y:S01]  /*8580*/  BSSY B0, `(.L_x_1689) ;  /* 0x000000f000007945 */ /* 0x000fe20003800000 */
[----:B--2---:R-:W-:Y:S05]  /*8590*/  @P0 BRA `(.L_x_1690) ;  /* 0x000000d000000947 */ /* 0x004fea0003800000 */
[----:B------:R-:W1:Y:S02]  /*85a0*/  QSPC.E.S P0, RZ, [R4+0x4] ;  /* 0x0000040004ff73aa */ /* 0x000e640000000500 */
[----:B-1----:R-:W-:Y:S05]  /*85b0*/  @!P0 BRA `(.L_x_1691) ;  /* 0x0000008000008947 */ /* 0x002fea0003800000 */
[----:B0-----:R-:W-:-:S04]  /*85c0*/  IADD3 R4, R4, 0x4, RZ ;  /* 0x0000000404047810 */ /* 0x001fc80007ffe0ff */
[----:B------:R-:W-:-:S05]  /*85d0*/  LOP3.LUT R4, R4, 0xffffff, RZ, 0xc0, !PT ;  /* 0x00ffffff04047812 */ /* 0x000fca00078ec0ff */
.L_x_1692:
[----:B------:R-:W0:Y:S02]  /*85e0*/  LDS R8, [R4] ;  /* 0x0000000004087984 */ /* 0x000e240000000800 */
[----:B0-----:R-:W-:-:S10]  /*85f0*/  HFMA2.MMA R9, R8, 1, 1, R26 ;  /* 0x3c003c0008097835 */ /* 0x001fd4000000001a */
[----:B------:R-:W0:Y:S02]  /*8600*/  ATOMS.CAST.SPIN R9, [R4], R8, R9 ;  /* 0x000000080409738d */ /* 0x000e240001800009 */
[----:B0-----:R-:W-:-:S13]  /*8610*/  ISETP.EQ.U32.AND P0, PT, R9, 0x1, PT ;  /* 0x000000010900780c */ /* 0x001fda0003f02070 */
[----:B------:R-:W-:Y:S05]  /*8620*/  @!P0 BRA `(.L_x_1692) ;  /* 0xffffffb000008947 */ /* 0x000fea000383ffff */
[----:B------:R-:W-:Y:S05]  /*8630*/  BRA `(.L_x_1690) ;  /* 0x0000003000007947 */ /* 0x000fea0003800000 */
.L_x_1691:
[----:B0-----:R-:W2:Y:S02]  /*8640*/  LD.E R7, [R4.64+0x4] ;  /* 0x0000040804077980 */ /* 0x001ea4000c101900 */
[----:B--2---:R-:W-:-:S05]  /*8650*/  IMAD.IADD R7, R26, 0x1, R7 ;  /* 0x000000011a077824 */ /* 0x004fca00078e0207 */
[----:B------:R0:W-:Y:S02]  /*8660*/  ST.E [R4.64+0x4], R7 ;  /* 0x0000040704007985 */ /* 0x0001e4000c101908 */
.L_x_1690:
[----:B------:R-:W-:Y:S05]  /*8670*/  BSYNC B0 ;  /* 0x0000000000007941 */ /* 0x000fea0003800000 */
.L_x_1689:
        /* <DEDUP_REMOVED lines=11> */
.L_x_1696:
[----:B------:R-:W0:Y:S02]  /*8730*/  LDS R8, [R7] ;  /* 0x0000000007087984 */ /* 0x000e240000000800 */
[----:B0-----:R-:W-:-:S06]  /*8740*/  HADD2 R9, R8, R12 ;  /* 0x0000000c08097230 */ /* 0x001fcc0000000000 */
[----:B------:R-:W0:Y:S02]  /*8750*/  ATOMS.CAST.SPIN R9, [R7], R8, R9 ;  /* 0x000000080709738d */ /* 0x000e240001800009 */
[----:B0-----:R-:W-:-:S13]  /*8760*/  ISETP.EQ.U32.AND P0, PT, R9, 0x1, PT ;  /* 0x000000010900780c */ /* 0x001fda0003f02070 */
[----:B------:R-:W-:Y:S05]  /*8770*/  @!P0 BRA `(.L_x_1696) ;  /* 0xffffffb000008947 */ /* 0x000fea000383ffff */
[----:B------:R-:W-:Y:S05]  /*8780*/  BRA `(.L_x_1694) ;  /* 0x0000003000007947 */ /* 0x000fea0003800000 */
.L_x_1695:
[----:B------:R-:W2:Y:S02]  /*8790*/  LD.E R7, [R4.64] ;  /* 0x0000000804077980 */ /* 0x000ea4000c101900 */
[----:B--2---:R-:W-:-:S05]  /*87a0*/  IMAD.IADD R7, R12, 0x1, R7 ;  /* 0x000000010c077824 */ /* 0x004fca00078e0207 */
[----:B------:R0:W-:Y:S02]  /*87b0*/  ST.E [R4.64], R7 ;  /* 0x0000000704007985 */ /* 0x0001e4000c101908 */
.L_x_1694:
[----:B------:R-:W-:Y:S05]  /*87c0*/  BSYNC B0 ;  /* 0x0000000000007941 */ /* 0x000fea0003800000 */
.L_x_1693:
[----:B------:R-:W2:Y:S01]  /*87d0*/  ATOM.E.ADD.F16x2.RN.STRONG.GPU P0, RZ, [R4.64+0x4], R10 ;  /* 0x0000040a04ff798a */ /* 0x000ea2000810e9c8 */
[----:B------:R-:W-:Y:S01]  /*87e0*/  BSSY B0, `(.L_x_1697) ;  /* 0x000000f000007945 */ /* 0x000fe20003800000 */
[----:B--2---:R-:W-:Y:S05]  /*87f0*/  @P0 BRA `(.L_x_1698) ;  /* 0x000000d000000947 */ /* 0x004fea0003800000 */
[----:B------:R-:W1:Y:S02]  /*8800*/  QSPC.E.S P0, RZ, [R4+0x4] ;  /* 0x0000040004ff73aa */ /* 0x000e640000000500 */
[----:B-1----:R-:W-:Y:S05]  /*8810*/  @!P0 BRA `(.L_x_1699) ;  /* 0x0000008000008947 */ /* 0x002fea0003800000 */
[----:B0-----:R-:W-:-:S04]  /*8820*/  IADD3 R4, R4, 0x4, RZ ;  /* 0x0000000404047810 */ /* 0x001fc80007ffe0ff */
[----:B------:R-:W-:-:S05]  /*8830*/  LOP3.LUT R4, R4, 0xffffff, RZ, 0xc0, !PT ;  /* 0x00ffffff04047812 */ /* 0x000fca00078ec0ff */
.L_x_1700:
[----:B------:R-:W0:Y:S02]  /*8840*/  LDS R8, [R4] ;  /* 0x0000000004087984 */ /* 0x000e240000000800 */
[----:B0-----:R-:W-:-:S10]  /*8850*/  HFMA2.MMA R9, R8, 1, 1, R3 ;  /* 0x3c003c0008097835 */ /* 0x001fd40000000003 */
[----:B------:R-:W0:Y:S02]  /*8860*/  ATOMS.CAST.SPIN R9, [R4], R8, R9 ;  /* 0x000000080409738d */ /* 0x000e240001800009 */
[----:B0-----:R-:W-:-:S13]  /*8870*/  ISETP.EQ.U32.AND P0, PT, R9, 0x1, PT ;  /* 0x000000010900780c */ /* 0x001fda0003f02070 */
[----:B------:R-:W-:Y:S05]  /*8880*/  @!P0 BRA `(.L_x_1700) ;  /* 0xffffffb000008947 */ /* 0x000fea000383ffff */
[----:B------:R-:W-:Y:S05]  /*8890*/  BRA `(.L_x_1698) ;  /* 0x0000003000007947 */ /* 0x000fea0003800000 */
.L_x_1699:
[----:B------:R-:W2:Y:S02]  /*88a0*/  LD.E R3, [R4.64+0x4] ;  /* 0x0000040804037980 */ /* 0x000ea4000c101900 */
[----:B--2---:R-:W-:-:S05]  /*88b0*/  IMAD.IADD R3, R10, 0x1, R3 ;  /* 0x000000010a037824 */ /* 0x004fca00078e0203 */
[----:B------:R1:W-:Y:S02]  /*88c0*/  ST.E [R4.64+0x4], R3 ;  /* 0x0000040304007985 */ /* 0x0003e4000c101908 */
.L_x_1698:
[----:B------:R-:W-:Y:S05]  /*88d0*/  BSYNC B0 ;  /* 0x0000000000007941 */ /* 0x000fea0003800000 */
.L_x_1697:
        /* <DEDUP_REMOVED lines=12> */
.L_x_1704:
[----:B------:R-:W0:Y:S02]  /*89a0*/  LDS R6, [R3] ;  /* 0x0000000003067984 */ /* 0x000e240000000800 */
[----:B0-----:R-:W-:-:S06]  /*89b0*/  HADD2 R7, R6, R2 ;  /* 0x0000000206077230 */ /* 0x001fcc0000000000 */
[----:B------:R-:W0:Y:S02]  /*89c0*/  ATOMS.CAST.SPIN R7, [R3], R6, R7 ;  /* 0x000000060307738d */ /* 0x000e240001800007 */
[----:B0-----:R-:W-:-:S13]  /*89d0*/  ISETP.EQ.U32.AND P0, PT, R7, 0x1, PT ;  /* 0x000000010700780c */ /* 0x001fda0003f02070 */
[----:B------:R-:W-:Y:S05]  /*89e0*/  @!P0 BRA `(.L_x_1704) ;  /* 0xffffffb000008947 */ /* 0x000fea000383ffff */
[----:B------:R-:W-:Y:S05]  /*89f0*/  BRA `(.L_x_1702) ;  /* 0x0000003000007947 */ /* 0x000fea0003800000 */
.L_x_1703:
[----:B------:R-:W2:Y:S02]  /*8a00*/  LD.E R2, [R4.64] ;  /* 0x0000000804027980 */ /* 0x000ea4000c101900 */
[----:B--2---:R-:W-:-:S05]  /*8a10*/  IMAD.IADD R3, R3, 0x1, R2 ;  /* 0x0000000103037824 */ /* 0x004fca00078e0202 */
[----:B------:R0:W-:Y:S02]  /*8a20*/  ST.E [R4.64], R3 ;  /* 0x0000000304007985 */ /* 0x0001e4000c101908 */
.L_x_1702:
[----:B------:R-:W-:Y:S05]  /*8a30*/  BSYNC B0 ;  /* 0x0000000000007941 */ /* 0x000fea0003800000 */
.L_x_1701:
[----:B------:R-:W2:Y:S02]  /*8a40*/  ATOM.E.ADD.F16x2.RN.STRONG.GPU P0, RZ, [R4.64+0x4], R9 ;  /* 0x0000040904ff798a */ /* 0x000ea4000810e9c8 */
[----:B--2---:R-:W-:Y:S05]  /*8a50*/  @P0 EXIT ;  /* 0x000000000000094d */ /* 0x004fea0003800000 */
[----:B------:R-:W1:Y:S02]  /*8a60*/  QSPC.E.S P0, RZ, [R4+0x4] ;  /* 0x0000040004ff73aa */ /* 0x000e640000000500 */
[----:B-1----:R-:W-:Y:S05]  /*8a70*/  @!P0 BRA `(.L_x_1705) ;  /* 0x0000008000008947 */ /* 0x002fea0003800000 */
[----:B0-----:R-:W-:-:S04]  /*8a80*/  IADD3 R4, R4, 0x4, RZ ;  /* 0x0000000404047810 */ /* 0x001fc80007ffe0ff */
[----:B------:R-:W-:-:S05]  /*8a90*/  LOP3.LUT R4, R4, 0xffffff, RZ, 0xc0, !PT ;  /* 0x00ffffff04047812 */ /* 0x000fca00078ec0ff */
.L_x_1706:
[----:B------:R-:W0:Y:S02]  /*8aa0*/  LDS R2, [R4] ;  /* 0x0000000004027984 */ /* 0x000e240000000800 */
[----:B0-----:R-:W-:-:S10]  /*8ab0*/  HFMA2.MMA R3, R2, 1, 1, R0 ;  /* 0x3c003c0002037835 */ /* 0x001fd40000000000 */
[----:B------:R-:W0:Y:S02]  /*8ac0*/  ATOMS.CAST.SPIN R3, [R4], R2, R3 ;  /* 0x000000020403738d */ /* 0x000e240001800003 */
[----:B0-----:R-:W-:-:S13]  /*8ad0*/  ISETP.EQ.U32.AND P0, PT, R3, 0x1, PT ;  /* 0x000000010300780c */ /* 0x001fda0003f02070 */
[----:B------:R-:W-:Y:S05]  /*8ae0*/  @!P0 BRA `(.L_x_1706) ;  /* 0xffffffb000008947 */ /* 0x000fea000383ffff */
[----:B------:R-:W-:Y:S05]  /*8af0*/  EXIT ;  /* 0x000000000000794d */ /* 0x000fea0003800000 */
.L_x_1705:
[----:B------:R-:W2:Y:S02]  /*8b00*/  LD.E R0, [R4.64+0x4] ;  /* 0x0000040804007980 */ /* 0x000ea4000c101900 */
[----:B0-2---:R-:W-:-:S05]  /*8b10*/  IMAD.IADD R3, R9, 0x1, R0 ;  /* 0x0000000109037824 */ /* 0x005fca00078e0200 */
[----:B------:R-:W-:Y:S01]  /*8b20*/  ST.E [R4.64+0x4], R3 ;  /* 0x0000040304007985 */ /* 0x000fe2000c101908 */
[----:B------:R-:W-:Y:S05]  /*8b30*/  EXIT ;  /* 0x000000000000794d */ /* 0x000fea0003800000 */
.L_x_1707:
        /* <DEDUP_REMOVED lines=12> */
.L_x_2845:


//--------------------- .text._Z23gemm_half_q_half_kernelILi3ELi4ELb0ELb0ELi32EEvPK6__halfPKjS4_S2_PS0_iiiiPKtS7_iiiiiibS2_i --------------------------
	.section	.text._Z23gemm_half_q_half_kernelILi3ELi4ELb0ELb0ELi32EEvPK6__halfPKjS4_S2_PS0_iiiiPKtS7_iiiiiibS2_i,"ax",@progbits
	.sectioninfo	@"SHI_REGISTERS=101"
	.align	128
        .global         _Z23gemm_half_q_half_kernelILi3ELi4ELb0ELb0ELi32EEvPK6__halfPKjS4_S2_PS0_iiiiPKtS7_iiiiiibS2_i
        .type           _Z23gemm_half_q_half_kernelILi3ELi4ELb0ELb0ELi32EEvPK6__halfPKjS4_S2_PS0_iiiiPKtS7_iiiiiibS2_i,@function
        .size           _Z23gemm_half_q_half_kernelILi3ELi4ELb0ELb0ELi32EEvPK6__halfPKjS4_S2_PS0_iiiiPKtS7_iiiiiibS2_i,(.L_x_2846 - _Z23gemm_half_q_half_kernelILi3ELi4ELb0ELb0ELi32EEvPK6__halfPKjS4_S2_PS0_iiiiPKtS7_iiiiiibS2_i)
        .other          _Z23gemm_half_q_half_kernelILi3ELi4ELb0ELb0ELi32EEvPK6__halfPKjS4_S2_PS0_iiiiPKtS7_iiiiiibS2_i,@"STO_CUDA_ENTRY STV_DEFAULT"
_Z23gemm_half_q_half_kernelILi3ELi4ELb0ELb0ELi32EEvPK6__halfPKjS4_S2_PS0_iiiiPKtS7_iiiiiibS2_i:
.text._Z23gemm_half_q_half_kernelILi3ELi4ELb0ELb0ELi32EEvPK6__halfPKjS4_S2_PS0_iiiiPKtS7_iiiiiibS2_i:
        /* <DEDUP_REMOVED lines=39> */
.L_x_1712:
        /* <DEDUP_REMOVED lines=17> */
.L_x_1711:
        /* <DEDUP_REMOVED lines=17> */
.L_x_1710:
        /* <DEDUP_REMOVED lines=13> */
.L_x_1714:
        /* <DEDUP_REMOVED lines=17> */
.L_x_1713:
        /* <DEDUP_REMOVED lines=15> */
.L_x_1709:
[----:B------:R-:W-:Y:S05]  /*0760*/  BSYNC B0 ;  /* 0x0000000000007941 */ /* 0x000fea0003800000 */
.L_x_1708:
        /* <DEDUP_REMOVED lines=18> */
.L_x_1717:
        /* <DEDUP_REMOVED lines=11> */
.L_x_1716:
        /* <DEDUP_REMOVED lines=10> */
.L_x_1715:
        /* <DEDUP_REMOVED lines=59> */
.L_x_1719:
        /* <DEDUP_REMOVED lines=41> */
.L_x_1718:
        /* <DEDUP_REMOVED lines=17> */
.L_x_1722:
[----:B------:R-:W-:-:S04]  /*1130*/  IMAD.MOV.U32 R21, RZ, RZ, 0x4 ;  /* 0x00000004ff157424 */ /* 0x000fc800078e00ff */
[C---:B0-----:R-:W-:Y:S02]  /*1140*/  IMAD.WIDE R4, R21.reuse, c[0x0][0x18c], R76 ;  /* 0x0000630015047a25 */ /* 0x041fe400078e024c */
[----:B------:R-:W5:Y:S04]  /*1150*/  LDG.E.128.CONSTANT R76, [R76.64] ;  /* 0x000000064c4c7981 */ /* 0x000f68000c1e9d00 */
[----:B------:R0:W5:Y:S01]  /*1160*/  LDG.E.128.CONSTANT R8, [R4.64] ;  /* 0x0000000604087981 */ /* 0x000162000c1e9d00 */
[----:B------:R-:W-:Y:S01]  /*1170*/  IMAD.WIDE R2, R21, c[0x0][0x18c], R4 ;  /* 0x0000630015027a25 */ /* 0x000fe200078e0204 */
[----:B------:R-:W-:Y:S05]  /*1180*/  @!P1 BRA `(.L_x_1721) ;  /* 0x00001cd000009947 */ /* 0x000fea0003800000 */
[----:B0-----:R-:W2:Y:S01]  /*1190*/  LDG.E.128.CONSTANT R4, [R2.64] ;  /* 0x0000000602047981 */ /* 0x001ea2000c1e9d00 */
[----:B-----5:R-:W-:Y:S01]  /*11a0*/  SHF.R.U32.HI R17, RZ, 0xf, R77 ;  /* 0x0000000fff117819 */ /* 0x020fe2000001164d */
[----:B------:R-:W-:Y:S01]  /*11b0*/  IMAD.MOV.U32 R42, RZ, RZ, 0x3000 ;  /* 0x00003000ff2a7424 */ /* 0x000fe200078e00ff */
[----:B------:R-:W-:Y:S01]  /*11c0*/  SHF.R.U32.HI R18, RZ, 0xf, R78 ;  /* 0x0000000fff127819 */ /* 0x000fe2000001164e */
[----:B------:R-:W-:Y:S01]  /*11d0*/  IMAD.MOV.U32 R33, RZ, RZ, 0x2400 ;  /* 0x00002400ff217424 */ /* 0x000fe200078e00ff */
[----:B------:R-:W-:-:S02]  /*11e0*/  SHF.R.U32.HI R13, RZ, 0xf, R76 ;  /* 0x0000000fff0d7819 */ /* 0x000fc4000001164c */
[--C-:B------:R-:W-:Y:S02]  /*11f0*/  SHF.R.U32.HI R16, RZ, 0xe, R8.reuse ;  /* 0x0000000eff107819 */ /* 0x100fe40000011608 */
[C---:B------:R-:W-:Y:S02]  /*1200*/  LOP3.LUT R14, R8.reuse, 0x380038, RZ, 0xc0, !PT ;  /* 0x00380038080e7812 */ /* 0x040fe400078ec0ff */
[----:B------:R-:W-:Y:S02]  /*1210*/  SHF.R.U32.HI R82, RZ, 0x6, R8 ;  /* 0x00000006ff527819 */ /* 0x000fe40000011608 */
[----:B------:R-:W-:Y:S02]  /*1220*/  LOP3.LUT R74, R8, 0x70007, RZ, 0xc0, !PT ;  /* 0x00070007084a7812 */ /* 0x000fe400078ec0ff */
[----:B------:R-:W-:Y:S02]  /*1230*/  SHF.R.U32.HI R8, RZ, 0xe, R9 ;  /* 0x0000000eff087819 */ /* 0x000fe40000011609 */
[----:B------:R-:W-:-:S02]  /*1240*/  SHF.R.U32.HI R19, RZ, 0xe, R10 ;  /* 0x0000000eff137819 */ /* 0x000fc4000001160a */
[----:B------:R-:W-:Y:S02]  /*1250*/  LOP3.LUT R17, R17, 0x10001, RZ, 0xc0, !PT ;  /* 0x0001000111117812 */ /* 0x000fe400078ec0ff */
[----:B------:R-:W-:Y:S02]  /*1260*/  LOP3.LUT R18, R18, 0x10001, RZ, 0xc0, !PT ;  /* 0x0001000112127812 */ /* 0x000fe400078ec0ff */
[----:B------:R-:W-:Y:S02]  /*1270*/  LOP3.LUT R13, R13, 0x10001, RZ, 0xc0, !PT ;  /* 0x000100010d0d7812 */ /* 0x000fe400078ec0ff */
[C---:B------:R-:W-:Y:S02]  /*1280*/  LOP3.LUT R12, R76.reuse, 0x380038, RZ, 0xc0, !PT ;  /* 0x003800384c0c7812 */ /* 0x040fe400078ec0ff */
[----:B------:R-:W-:Y:S02]  /*1290*/  SHF.R.U32.HI R67, RZ, 0x6, R76 ;  /* 0x00000006ff437819 */ /* 0x000fe4000001164c */
[----:B------:R-:W-:-:S02]  /*12a0*/  LOP3.LUT R75, R76, 0x70007, RZ, 0xc0, !PT ;  /* 0x000700074c4b7812 */ /* 0x000fc400078ec0ff */
[C---:B------:R-:W-:Y:S02]  /*12b0*/  LOP3.LUT R15, R77.reuse, 0x380038, RZ, 0xc0, !PT ;  /* 0x003800384d0f7812 */ /* 0x040fe400078ec0ff */
[----:B------:R-:W-:Y:S02]  /*12c0*/  SHF.R.U32.HI R65, RZ, 0x6, R77 ;  /* 0x00000006ff417819 */ /* 0x000fe4000001164d */
[----:B------:R-:W-:Y:S02]  /*12d0*/  LOP3.LUT R73, R77, 0x70007, RZ, 0xc0, !PT ;  /* 0x000700074d497812 */ /* 0x000fe400078ec0ff */
[----:B------:R-:W-:Y:S02]  /*12e0*/  SHF.R.U32.HI R36, RZ, 0xf, R79 ;  /* 0x0000000fff247819 */ /* 0x000fe4000001164f */
[----:B------:R-:W-:Y:S02]  /*12f0*/  LOP3.LUT R35, R78, 0x380038, RZ, 0xc0, !PT ;  /* 0x003800384e237812 */ /* 0x000fe400078ec0ff */
[----:B------:R-:W-:-:S02]  /*1300*/  SHF.R.U32.HI R69, RZ, 0x6, R78 ;  /* 0x00000006ff457819 */ /* 0x000fc4000001164e */
[----:B------:R-:W-:Y:S02]  /*1310*/  LOP3.LUT R77, R78, 0x70007, RZ, 0xc0, !PT ;  /* 0x000700074e4d7812 */ /* 0x000fe400078ec0ff */
[C---:B------:R-:W-:Y:S02]  /*1320*/  LOP3.LUT R34, R9.reuse, 0x380038, RZ, 0xc0, !PT ;  /* 0x0038003809227812 */ /* 0x040fe400078ec0ff */
[----:B------:R-:W-:Y:S02]  /*1330*/  SHF.R.U32.HI R84, RZ, 0x6, R9 ;  /* 0x00000006ff547819 */ /* 0x000fe40000011609 */
[----:B------:R-:W-:Y:S02]  /*1340*/  LOP3.LUT R76, R9, 0x70007, RZ, 0xc0, !PT ;  /* 0x00070007094c7812 */ /* 0x000fe400078ec0ff */
[----:B------:R-:W-:Y:S02]  /*1350*/  LOP3.LUT R9, R10, 0x380038, RZ, 0xc0, !PT ;  /* 0x003800380a097812 */ /* 0x000fe400078ec0ff */
[----:B------:R-:W-:-:S02]  /*1360*/  SHF.R.U32.HI R86, RZ, 0x6, R10 ;  /* 0x00000006ff567819 */ /* 0x000fc4000001160a */
[----:B------:R-:W-:Y:S02]  /*1370*/  LOP3.LUT R78, R10, 0x70007, RZ, 0xc0, !PT ;  /* 0x000700070a4e7812 */ /* 0x000fe400078ec0ff */
[----:B------:R-:W-:Y:S02]  /*1380*/  LOP3.LUT R17, R17, 0x20002, R8, 0xf8, !PT ;  /* 0x0002000211117812 */ /* 0x000fe400078ef808 */
[----:B------:R-:W-:Y:S02]  /*1390*/  LOP3.LUT R18, R18, 0x20002, R19, 0xf8, !PT ;  /* 0x0002000212127812 */ /* 0x000fe400078ef813 */
[--C-:B------:R-:W-:Y:S02]  /*13a0*/  SHF.R.U32.HI R39, RZ, 0xe, R11.reuse ;  /* 0x0000000eff277819 */ /* 0x100fe4000001160b */
[----:B------:R-:W-:Y:S02]  /*13b0*/  LOP3.LUT R10, R11, 0x380038, RZ, 0xc0, !PT ;  /* 0x003800380b0a7812 */ /* 0x000fe400078ec0ff */
[----:B------:R-:W-:-:S02]  /*13c0*/  SHF.R.U32.HI R88, RZ, 0x6, R11 ;  /* 0x00000006ff587819 */ /* 0x000fc4000001160b */
[----:B------:R-:W-:Y:S02]  /*13d0*/  LOP3.LUT R80, R11, 0x70007, RZ, 0xc0, !PT ;  /* 0x000700070b507812 */ /* 0x000fe400078ec0ff */
[----:B------:R-:W-:Y:S02]  /*13e0*/  LOP3.LUT R16, R13, 0x20002, R16, 0xf8, !PT ;  /* 0x000200020d107812 */ /* 0x000fe400078ef810 */
[----:B------:R-:W-:Y:S02]  /*13f0*/  LOP3.LUT R36, R36, 0x10001, RZ, 0xc0, !PT ;  /* 0x0001000124247812 */ /* 0x000fe400078ec0ff */
[----:B------:R-:W-:Y:S02]  /*1400*/  LOP3.LUT R15, R15, 0x64006400, RZ, 0xfc, !PT ;  /* 0x640064000f0f7812 */ /* 0x000fe400078efcff */
[----:B------:R-:W-:Y:S02]  /*1410*/  LOP3.LUT R13, R36, 0x20002, R39, 0xf8, !PT ;  /* 0x00020002240d7812 */ /* 0x000fe400078ef827 */
        /* <DEDUP_REMOVED lines=10> */
[----:B------:R-:W-:Y:S02]  /*14c0*/  SHF.R.U32.HI R71, RZ, 0x6, R79 ;  /* 0x00000006ff477819 */ /* 0x000fe4000001164f */
        /* <DEDUP_REMOVED lines=22> */
[----:B------:R-:W-:Y:S02]  /*1630*/  ISETP.GE.AND P0, PT, R30, 0x2, PT ;  /* 0x000000021e00780c */ /* 0x000fe40003f06270 */
[----:B------:R-:W-:Y:S02]  /*1640*/  PRMT R29, R29, 0x5410, R28 ;  /* 0x000054101d1d7816 */ /* 0x000fe4000000001c */
[----:B------:R-:W-:Y:S02]  /*1650*/  PRMT R27, R27, 0x5410, R26 ;  /* 0x000054101b1b7816 */ /* 0x000fe4000000001a */
[----:B--2---:R-:W-:Y:S02]  /*1660*/  SHF.R.U32.HI R89, RZ, 0xd, R4 ;  /* 0x0000000dff597819 */ /* 0x004fe40000011604 */
        /* <DEDUP_REMOVED lines=10> */
[C---:B------:R-:W-:Y:S02]  /*1710*/  LOP3.LUT R36, R6.reuse, 0x380038, RZ, 0xc0, !PT ;  /* 0x0038003806247812 */ /* 0x040fe400078ec0ff */
[----:B------:R-:W-:Y:S02]  /*1720*/  SHF.R.U32.HI R91, RZ, 0x6, R6 ;  /* 0x00000006ff5b7819 */ /* 0x000fe40000011606 */
[----:B------:R-:W-:-:S02]  /*1730*/  LOP3.LUT R85, R6, 0x70007, RZ, 0xc0, !PT ;  /* 0x0007000706557812 */ /* 0x000fc400078ec0ff */
[----:B------:R-:W-:Y:S02]  /*1740*/  LOP3.LUT R17, R18, 0x40004, R5, 0xf8, !PT ;  /* 0x0004000412117812 */ /* 0x000fe400078ef805 */
[--C-:B------:R-:W-:Y:S02]  /*1750*/  SHF.R.U32.HI R6, RZ, 0xd, R7.reuse ;  /* 0x0000000dff067819 */ /* 0x100fe40000011607 */
[----:B------:R-:W-:Y:S02]  /*1760*/  LOP3.LUT R5, R12, 0x64006400, RZ, 0xfc, !PT ;  /* 0x640064000c057812 */ /* 0x000fe400078efcff */
[----:B------:R-:W-:Y:S02]  /*1770*/  LOP3.LUT R12, R69, 0x380038, RZ, 0xc0, !PT ;  /* 0x00380038450c7812 */ /* 0x000fe400078ec0ff */
[----:B------:R-:W-:Y:S01]  /*1780*/  LOP3.LUT R39, R7, 0x380038, RZ, 0xc0, !PT ;  /* 0x0038003807277812 */ /* 0x000fe200078ec0ff */
[----:B------:R-:W-:Y:S01]  /*1790*/  HFMA2 R72, R5, R42.H0_H0, -132, -132 ;  /* 0xd820d82005487431 */ /* 0x000fe2000004002a */
[----:B------:R-:W-:-:S02]  /*17a0*/  SHF.R.U32.HI R92, RZ, 0x6, R7 ;  /* 0x00000006ff5c7819 */ /* 0x000fc40000011607 */
[----:B------:R-:W-:Y:S02]  /*17b0*/  LOP3.LUT R87, R7, 0x70007, RZ, 0xc0, !PT ;  /* 0x0007000707577812 */ /* 0x000fe400078ec0ff */
[----:B------:R-:W-:Y:S02]  /*17c0*/  LOP3.LUT R7, R65, 0x380038, RZ, 0xc0, !PT ;  /* 0x0038003841077812 */ /* 0x000fe400078ec0ff */
[----:B------:R-:W-:Y:S02]  /*17d0*/  LOP3.LUT R18, R13, 0x40004, R6, 0xf8, !PT ;  /* 0x000400040d127812 */ /* 0x000fe400078ef806 */
        /* <DEDUP_REMOVED lines=9> */
[----:B------:R-:W0:Y:S01]  /*1870*/  LDS.128 R12, [UR4] ;  /* 0x00000004ff0c7984 */ /* 0x000e220008000c00 */
        /* <DEDUP_REMOVED lines=54> */
[----:B------:R-:W-:Y:S01]  /*1be0*/  HADD2 R77, R75, -1028, -1028 ;  /* 0xe404e4044b4d7430 */ /* 0x000fe20000000000 */
[----:B------:R-:W-:Y:S01]  /*1bf0*/  LOP3.LUT R11, R92, 0x1c001c0, RZ, 0xc0, !PT ;  /* 0x01c001c05c0b7812 */ /* 0x000fe200078ec0ff */
[-C--:B------:R-:W-:Y:S01]  /*1c00*/  HFMA2 R41, R10, R33.reuse.H0_H0, -20, -20 ;  /* 0xcd00cd000a297431 */ /* 0x080fe20000040021 */
        /* <DEDUP_REMOVED lines=10> */
[----:B------:R-:W-:Y:S01]  /*1cb0*/  LOP3.LUT R65, R65, 0x70007, RZ, 0xc0, !PT ;  /* 0x0007000741417812 */ /* 0x000fe200078ec0ff */
[----:B------:R-:W-:Y:S01]  /*1cc0*/  HFMA2.MMA R69, R73, R12, RZ ;  /* 0x0000000c49457235 */ /* 0x000fe200000000ff */
[----:B------:R-:W-:Y:S01]  /*1cd0*/  LOP3.LUT R9, R71, 0x70007, RZ, 0xc0, !PT ;  /* 0x0007000747097812 */ /* 0x000fe200078ec0ff */
[----:B------:R-:W-:Y:S01]  /*1ce0*/  HADD2 R71, R79, -1028, -1028 ;  /* 0xe404e4044f477430 */ /* 0x000fe20000000000 */
[----:B------:R-:W-:Y:S01]  /*1cf0*/  LOP3.LUT R65, R65, 0x64006400, RZ, 0xfc, !PT ;  /* 0x6400640041417812 */ /* 0x000fe200078efcff */
[----:B------:R-:W-:Y:S01]  /*1d00*/  HADD2 R79, R67, -1028, -1028 ;  /* 0xe404e404434f7430 */ /* 0x000fe20000000000 */
[-C--:B------:R-:W-:Y:S01]  /*1d10*/  HFMA2.MMA R10, R72, R13.reuse, R10 ;  /* 0x0000000d480a7235 */ /* 0x080fe2000000000a */
[-C--:B------:R-:W-:Y:S01]  /*1d20*/  HFMA2 R11, R75, R12.reuse, RZ.H0_H0 ;  /* 0x0000000c4b0b7231 */ /* 0x080fe200000400ff */
[----:B------:R-:W-:Y:S01]  /*1d30*/  HFMA2.MMA R93, R68, R13, R69 ;  /* 0x0000000d445d7235 */ /* 0x000fe20000000045 */
        /* <DEDUP_REMOVED lines=274> */
.L_x_1721:
        /* <DEDUP_REMOVED lines=8> */
.L_x_1720:
[----:B------:R-:W-:Y:S05]  /*2ee0*/  @!P1 EXIT ;  /* 0x000000000000994d */ /* 0x000fea0003800000 */
[----:B------:R-:W1:Y:S01]  /*2ef0*/  S2R R3, SR_CTAID.X ;  /* 0x0000000000037919 */ /* 0x000e620000002500 */
[----:B------:R-:W-:-:S03]  /*2f00*/  IMAD.MOV.U32 R9, RZ, RZ, 0x2 ;  /* 0x00000002ff097424 */ /* 0x000fc600078e00ff */
[----:B0-----:R-:W1:Y:S04]  /*2f10*/  S2R R4, SR_TID.X ;  /* 0x0000000000047919 */ /* 0x001e680000002100 */
        /* <DEDUP_REMOVED lines=12> */
.L_x_1726:
[----:B------:R-:W0:Y:S02]  /*2fe0*/  LDS R6, [R5] ;  /* 0x0000000005067984 */ /* 0x000e240000000800 */
[----:B0-----:R-:W-:-:S06]  /*2ff0*/  HADD2 R7, R6, R25 ;  /* 0x0000001906077230 */ /* 0x001fcc0000000000 */
[----:B------:R-:W0:Y:S02]  /*3000*/  ATOMS.CAST.SPIN R7, [R5], R6, R7 ;  /* 0x000000060507738d */ /* 0x000e240001800007 */
[----:B0-----:R-:W-:-:S13]  /*3010*/  ISETP.EQ.U32.AND P0, PT, R7, 0x1, PT ;  /* 0x000000010700780c */ /* 0x001fda0003f02070 */
[----:B------:R-:W-:Y:S05]  /*3020*/  @!P0 BRA `(.L_x_1726) ;  /* 0xffffffb000008947 */ /* 0x000fea000383ffff */
[----:B------:R-:W-:Y:S05]  /*3030*/  BRA `(.L_x_1724) ;  /* 0x0000003000007947 */ /* 0x000fea0003800000 */
.L_x_1725:
[----:B------:R-:W2:Y:S02]  /*3040*/  LD.E R5, [R2.64] ;  /* 0x0000000602057980 */ /* 0x000ea4000c101900 */
[----:B--2---:R-:W-:-:S05]  /*3050*/  IMAD.IADD R5, R25, 0x1, R5 ;  /* 0x0000000119057824 */ /* 0x004fca00078e0205 */
[----:B------:R0:W-:Y:S02]  /*3060*/  ST.E [R2.64], R5 ;  /* 0x0000000502007985 */ /* 0x0001e4000c101906 */
.L_x_1724:
[----:B------:R-:W-:Y:S05]  /*3070*/  BSYNC B0 ;  /* 0x0000000000007941 */ /* 0x000fea0003800000 */
.L_x_1723:
[----:B------:R-:W2:Y:S01]  /*3080*/  ATOM.E.ADD.F16x2.RN.STRONG.GPU P0, RZ, [R2.64+0x4], R24 ;  /* 0x0000041802ff798a */ /* 0x000ea2000810e9c6 */
[----:B------:R-:W-:Y:S01]  /*3090*/  BSSY B0, `(.L_x_1727) ;  /* 0x000000f000007945 */ /* 0x000fe20003800000 */
[----:B--2---:R-:W-:Y:S05]  /*30a0*/  @P0 BRA `(.L_x_1728) ;  /* 0x000000d000000947 */ /* 0x004fea0003800000 */
[----:B------:R-:W1:Y:S02]  /*30b0*/  QSPC.E.S P0, RZ, [R2+0x4] ;  /* 0x0000040002ff73aa */ /* 0x000e640000000500 */
[----:B-1----:R-:W-:Y:S05]  /*30c0*/  @!P0 BRA `(.L_x_1729) ;  /* 0x0000008000008947 */ /* 0x002fea0003800000 */
[----:B0-----:R-:W-:-:S04]  /*30d0*/  IADD3 R2, R2, 0x4, RZ ;  /* 0x0000000402027810 */ /* 0x001fc80007ffe0ff */
[----:B------:R-:W-:-:S05]  /*30e0*/  LOP3.LUT R2, R2, 0xffffff, RZ, 0xc0, !PT ;  /* 0x00ffffff02027812 */ /* 0x000fca00078ec0ff */
.L_x_1730:
[----:B------:R-:W0:Y:S02]  /*30f0*/  LDS R6, [R2] ;  /* 0x0000000002067984 */ /* 0x000e240000000800 */
[----:B0-----:R-:W-:-:S10]  /*3100*/  HFMA2.MMA R7, R6, 1, 1, R24 ;  /* 0x3c003c0006077835 */ /* 0x001fd40000000018 */
[----:B------:R-:W0:Y:S02]  /*3110*/  ATOMS.CAST.SPIN R7, [R2], R6, R7 ;  /* 0x000000060207738d */ /* 0x000e240001800007 */
[----:B0-----:R-:W-:-:S13]  /*3120*/  ISETP.EQ.U32.AND P0, PT, R7, 0x1, PT ;  /* 0x000000010700780c */ /* 0x001fda0003f02070 */
[----:B------:R-:W-:Y:S05]  /*3130*/  @!P0 BRA `(.L_x_1730) ;  /* 0xffffffb000008947 */ /* 0x000fea000383ffff */
[----:B------:R-:W-:Y:S05]  /*3140*/  BRA `(.L_x_1728) ;  /* 0x0000003000007947 */ /* 0x000fea0003800000 */
.L_x_1729:
[----:B0-----:R-:W2:Y:S02]  /*3150*/  LD.E R5, [R2.64+0x4] ;  /* 0x0000040602057980 */ /* 0x001ea4000c101900 */
[----:B--2---:R-:W-:-:S05]  /*3160*/  IMAD.IADD R5, R24, 0x1, R5 ;  /* 0x0000000118057824 */ /* 0x004fca00078e0205 */
[----:B------:R0:W-:Y:S02]  /*3170*/  ST.E [R2.64+0x4], R5 ;  /* 0x0000040502007985 */ /* 0x0001e4000c101906 */
.L_x_1728:
[----:B------:R-:W-:Y:S05]  /*3180*/  BSYNC B0 ;  /* 0x0000000000007941 */ /* 0x000fea0003800000 */
.L_x_1727:
        /* <DEDUP_REMOVED lines=10> */
.L_x_1734:
[----:B------:R-:W0:Y:S02]  /*3230*/  LDS R6, [R5] ;  /* 0x0000000005067984 */ /* 0x000e240000000800 */
[----:B0-----:R-:W-:-:S06]  /*3240*/  HADD2 R7, R6, R23 ;  /* 0x0000001706077230 */ /* 0x001fcc0000000000 */
[----:B------:R-:W0:Y:S02]  /*3250*/  ATOMS.CAST.SPIN R7, [R5], R6, R7 ;  /* 0x000000060507738d */ /* 0x000e240001800007 */
[----:B0-----:R-:W-:-:S13]  /*3260*/  ISETP.EQ.U32.AND P0, PT, R7, 0x1, PT ;  /* 0x000000010700780c */ /* 0x001fda0003f02070 */
[----:B------:R-:W-:Y:S05]  /*3270*/  @!P0 BRA `(.L_x_1734) ;  /* 0xffffffb000008947 */ /* 0x000fea000383ffff */
[----:B------:R-:W-:Y:S05]  /*3280*/  BRA `(.L_x_1732) ;  /* 0x0000003000007947 */ /* 0x000fea0003800000 */
.L_x_1733:
[----:B------:R-:W2:Y:S02]  /*3290*/  LD.E R5, [R2.64] ;  /* 0x0000000602057980 */ /* 0x000ea4000c101900 */
[----:B--2---:R-:W-:-:S05]  /*32a0*/  IMAD.IADD R5, R23, 0x1, R5 ;  /* 0x0000000117057824 */ /* 0x004fca00078e0205 */
[----:B------:R0:W-:Y:S02]  /*32b0*/  ST.E [R2.64], R5 ;  /* 0x0000000502007985 */ /* 0x0001e4000c101906 */
.L_x_1732:
[----:B------:R-:W-:Y:S05]  /*32c0*/  BSYNC B0 ;  /* 0x0000000000007941 */ /* 0x000fea0003800000 */
.L_x_1731:
[----:B------:R-:W2:Y:S01]  /*32d0*/  ATOM.E.ADD.F16x2.RN.STRONG.GPU P0, RZ, [R2.64+0x4], R22 ;  /* 0x0000041602ff798a */ /* 0x000ea2000810e9c6 */
[----:B------:R-:W-:Y:S01]  /*32e0*/  BSSY B0, `(.L_x_1735) ;  /* 0x000000f000007945 */ /* 0x000fe20003800000 */
[----:B--2---:R-:W-:Y:S05]  /*32f0*/  @P0 BRA `(.L_x_1736) ;  /* 0x000000d000000947 */ /* 0x004fea0003800000 */
[----:B------:R-:W1:Y:S02]  /*3300*/  QSPC.E.S P0, RZ, [R2+0x4] ;  /* 0x0000040002ff73aa */ /* 0x000e640000000500 */
[----:B-1----:R-:W-:Y:S05]  /*3310*/  @!P0 BRA `(.L_x_1737) ;  /* 0x0000008000008947 */ /* 0x002fea0003800000 */
[----:B0-----:R-:W-:-:S04]  /*3320*/  IADD3 R2, R2, 0x4, RZ ;  /* 0x0000000402027810 */ /* 0x001fc80007ffe0ff */
[----:B------:R-:W-:-:S05]  /*3330*/  LOP3.LUT R2, R2, 0xffffff, RZ, 0xc0, !PT ;  /* 0x00ffffff02027812 */ /* 0x000fca00078ec0ff */
.L_x_1738:
[----:B------:R-:W0:Y:S02]  /*3340*/  LDS R6, [R2] ;  /* 0x0000000002067984 */ /* 0x000e240000000800 */
[----:B0-----:R-:W-:-:S10]  /*3350*/  HFMA2.MMA R7, R6, 1, 1, R22 ;  /* 0x3c003c0006077835 */ /* 0x001fd40000000016 */
[----:B------:R-:W0:Y:S02]  /*3360*/  ATOMS.CAST.SPIN R7, [R2], R6, R7 ;  /* 0x000000060207738d */ /* 0x000e240001800007 */
[----:B0-----:R-:W-:-:S13]  /*3370*/  ISETP.EQ.U32.AND P0, PT, R7, 0x1, PT ;  /* 0x000000010700780c */ /* 0x001fda0003f02070 */
[----:B------:R-:W-:Y:S05]  /*3380*/  @!P0 BRA `(.L_x_1738) ;  /* 0xffffffb000008947 */ /* 0x000fea000383ffff */
[----:B------:R-:W-:Y:S05]  /*3390*/  BRA `(.L_x_1736) ;  /* 0x0000003000007947 */ /* 0x000fea0003800000 */
.L_x_1737:
[----:B0-----:R-:W2:Y:S02]  /*33a0*/  LD.E R5, [R2.64+0x4] ;  /* 0x0000040602057980 */ /* 0x001ea4000c101900 */
[----:B--2---:R-:W-:-:S05]  /*33b0*/  IMAD.IADD R5, R22, 0x1, R5 ;  /* 0x0000000116057824 */ /* 0x004fca00078e0205 */
[----:B------:R0:W-:Y:S02]  /*33c0*/  ST.E [R2.64+0x4], R5 ;  /* 0x0000040502007985 */ /* 0x0001e4000c101906 */
.L_x_1736:
[----:B------:R-:W-:Y:S05]  /*33d0*/  BSYNC B0 ;  /* 0x0000000000007941 */ /* 0x000fea0003800000 */
.L_x_1735:
[----:B------:R-:W-:-:S13]  /*33e0*/  ISETP.NE.AND P0, PT, R30, 0x2, PT ;  /* 0x000000021e00780c */ /* 0x000fda0003f05270 */
[----:B------:R-:W-:Y:S05]  /*33f0*/  @!P0 EXIT ;  /* 0x000000000000894d */ /* 0x000fea0003800000 */
[----:B0-----:R-:W-:-:S05]  /*3400*/  IADD3 R2, R4, c[0x0][0x18c], RZ ;  /* 0x0000630004027a10 */ /* 0x001fca0007ffe0ff */
        /* <DEDUP_REMOVED lines=8> */
.L_x_1742:
[----:B------:R-:W0:Y:S02]  /*3490*/  LDS R6, [R4] ;  /* 0x0000000004067984 */ /* 0x000e240000000800 */
[----:B0-----:R-:W-:-:S06]  /*34a0*/  HADD2 R7, R6, R20 ;  /* 0x0000001406077230 */ /* 0x001fcc0000000000 */
[----:B------:R-:W0:Y:S02]  /*34b0*/  ATOMS.CAST.SPIN R7, [R4], R6, R7 ;  /* 0x000000060407738d */ /* 0x000e240001800007 */
[----:B0-----:R-:W-:-:S13]  /*34c0*/  ISETP.EQ.U32.AND P0, PT, R7, 0x1, PT ;  /* 0x000000010700780c */ /* 0x001fda0003f02070 */
[----:B------:R-:W-:Y:S05]  /*34d0*/  @!P0 BRA `(.L_x_1742) ;  /* 0xffffffb000008947 */ /* 0x000fea000383ffff */
[----:B------:R-:W-:Y:S05]  /*34e0*/  BRA `(.L_x_1740) ;  /* 0x0000003000007947 */ /* 0x000fea0003800000 */
.L_x_1741:
[----:B------:R-:W2:Y:S02]  /*34f0*/  LD.E R4, [R2.64] ;  /* 0x0000000602047980 */ /* 0x000ea4000c101900 */
[----:B--2---:R-:W-:-:S05]  /*3500*/  IMAD.IADD R5, R20, 0x1, R4 ;  /* 0x0000000114057824 */ /* 0x004fca00078e0204 */
[----:B------:R0:W-:Y:S02]  /*3510*/  ST.E [R2.64], R5 ;  /* 0x0000000502007985 */ /* 0x0001e4000c101906 */
.L_x_1740:
[----:B------:R-:W-:Y:S05]  /*3520*/  BSYNC B0 ;  /* 0x0000000000007941 */ /* 0x000fea0003800000 */
.L_x_1739:
[----:B------:R-:W2:Y:S02]  /*3530*/  ATOM.E.ADD.F16x2.RN.STRONG.GPU P0, RZ, [R2.64+0x4], R9 ;  /* 0x0000040902ff798a */ /* 0x000ea4000810e9c6 */
[----:B--2---:R-:W-:Y:S05]  /*3540*/  @P0 EXIT ;  /* 0x000000000000094d */ /* 0x004fea0003800000 */
[----:B------:R-:W1:Y:S02]  /*3550*/  QSPC.E.S P0, RZ, [R2+0x4] ;  /* 0x0000040002ff73aa */ /* 0x000e640000000500 */
[----:B-1----:R-:W-:Y:S05]  /*3560*/  @!P0 BRA `(.L_x_1743) ;  /* 0x0000008000008947 */ /* 0x002fea0003800000 */
[----:B0-----:R-:W-:-:S04]  /*3570*/  IADD3 R2, R2, 0x4, RZ ;  /* 0x0000000402027810 */ /* 0x001fc80007ffe0ff */
[----:B------:R-:W-:-:S05]  /*3580*/  LOP3.LUT R2, R2, 0xffffff, RZ, 0xc0, !PT ;  /* 0x00ffffff02027812 */ /* 0x000fca00078ec0ff */
.L_x_1744:
[----:B------:R-:W0:Y:S02]  /*3590*/  LDS R4, [R2] ;  /* 0x0000000002047984 */ /* 0x000e240000000800 */
[----:B0-----:R-:W-:-:S10]  /*35a0*/  HFMA2.MMA R5, R4, 1, 1, R0 ;  /* 0x3c003c0004057835 */ /* 0x001fd40000000000 */
[----:B------:R-:W0:Y:S02]  /*35b0*/  ATOMS.CAST.SPIN R5, [R2], R4, R5 ;  /* 0x000000040205738d */ /* 0x000e240001800005 */
[----:B0-----:R-:W-:-:S13]  /*35c0*/  ISETP.EQ.U32.AND P0, PT, R5, 0x1, PT ;  /* 0x000000010500780c */ /* 0x001fda0003f02070 */
[----:B------:R-:W-:Y:S05]  /*35d0*/  @!P0 BRA `(.L_x_1744) ;  /* 0xffffffb000008947 */ /* 0x000fea000383ffff */
[----:B------:R-:W-:Y:S05]  /*35e0*/  EXIT ;  /* 0x000000000000794d */ /* 0x000fea0003800000 */
.L_x_1743:
[----:B------:R-:W2:Y:S02]  /*35f0*/  LD.E R0, [R2.64+0x4] ;  /* 0x0000040602007980 */ /* 0x000ea4000c101900 */
[----:B0-2---:R-:W-:-:S05]  /*3600*/  IMAD.IADD R5, R9, 0x1, R0 ;  /* 0x0000000109057824 */ /* 0x005fca00078e0200 */
[----:B------:R-:W-:Y:S01]  /*3610*/  ST.E [R2.64+0x4], R5 ;  /* 0x0000040502007985 */ /* 0x000fe2000c101906 */
[----:B------:R-:W-:Y:S05]  /*3620*/  EXIT ;  /* 0x000000000000794d */ /* 0x000fea0003800000 */
.L_x_1745:
        /* <DEDUP_REMOVED lines=13> */
.L_x_2846:


//--------------------- .text._Z23gemm_half_q_half_kernelILi3ELi6ELb0ELb0ELi32EEvPK6__halfPKjS4_S2_PS0_iiiiPKtS7_iiiiiibS2_i --------------------------
	.section	.text._Z23gemm_half_q_half_kernelILi3ELi6ELb0ELb0ELi32EEvPK6__halfPKjS4_S2_PS0_iiiiPKtS7_iiiiiibS2_i,"ax",@progbits
	.sectioninfo	@"SHI_REGISTERS=101"
	.align	128
        .global         _Z23gemm_half_q_half_kernelILi3ELi6ELb0ELb0ELi32EEvPK6__halfPKjS4_S2_PS0_iiiiPKtS7_iiiiiibS2_i
        .type           _Z23gemm_half_q_half_kernelILi3ELi6ELb0ELb0ELi32EEvPK6__halfPKjS4_S2_PS0_iiiiPKtS7_iiiiiibS2_i,@function
        .size           _Z23gemm_half_q_half_kernelILi3ELi6ELb0ELb0ELi32EEvPK6__halfPKjS4_S2_PS0_iiiiPKtS7_iiiiiibS2_i,(.L_x_2847 - _Z23gemm_half_q_half_kernelILi3ELi6ELb0ELb0ELi32EEvPK6__halfPKjS4_S2_PS0_iiiiPKtS7_iiiiiibS2_i)
        .other          _Z23gemm_half_q_half_kernelILi3ELi6ELb0ELb0ELi32EEvPK6__halfPKjS4_S2_PS0_iiiiPKtS7_iiiiiibS2_i,@"STO_CUDA_ENTRY STV_DEFAULT"
_Z23gemm_half_q_half_kernelILi3ELi6ELb0ELb0ELi32EEvPK6__halfPKjS4_S2_PS0_iiiiPKtS7_iiiiiibS2_i:
.text._Z23gemm_half_q_half_kernelILi3ELi6ELb0ELb0ELi32EEvPK6__halfPKjS4_S2_PS0_iiiiPKtS7_iiiiiibS2_i:
        /* <DEDUP_REMOVED lines=39> */
.L_x_1750:
        /* <DEDUP_REMOVED lines=17> */
.L_x_1749:
        /* <DEDUP_REMOVED lines=17> */
.L_x_1748:
        /* <DEDUP_REMOVED lines=13> */
.L_x_1752:
        /* <DEDUP_REMOVED lines=17> */
.L_x_1751:
        /* <DEDUP_REMOVED lines=15> */
.L_x_1747:
[----:B------:R-:W-:Y:S05]  /*0760*/  BSYNC B0 ;  /* 0x0000000000007941 */ /* 0x000fea0003800000 */
.L_x_1746:
        /* <DEDUP_REMOVED lines=18> */
.L_x_1755:
        /* <DEDUP_REMOVED lines=11> */
.L_x_1754:
        /* <DEDUP_REMOVED lines=10> */
.L_x_1753:
        /* <DEDUP_REMOVED lines=15> */
[----:B------:R-:W-:Y:S02]  /*0ad0*/  @P3 IMNMX R6, R32, c[0x0][0x1b4], PT ;  /* 0x00006d0020063a17 */ /* 0x000fe40003800200 */
[----:B------:R-:W-:Y:S02]  /*0ae0*/  @P0 LEA.HI R5, R5, R2, RZ, 0x5 ;  /* 0x0000000205050211 */ /* 0x000fe400078f28ff */
[----:B------:R-:W-:Y:S02]  /*0af0*/  @P4 IADD3 R2, R7, -c[0x0][0x1b4], RZ ;  /* 0x80006d0007024a10 */ /* 0x000fe40007ffe0ff */
[----:B------:R-:W-:-:S02]  /*0b00*/  @P2 SHF.R.S32.HI R7, RZ, 0x1f, R4 ;  /* 0x0000001fff072819 */ /* 0x000fc40000011404 */
[----:B------:R-:W-:Y:S02]  /*0b10*/  @P3 IADD3 R6, R6, -c[0x0][0x1b0], RZ ;  /* 0x80006c0006063a10 */ /* 0x000fe40007ffe0ff */
[----:B------:R-:W-:Y:S02]  /*0b20*/  @P5 IMNMX R8, R32, c[0x0][0x1bc], PT ;  /* 0x00006f0020085a17 */ /* 0x000fe40003800200 */
        /* <DEDUP_REMOVED lines=45> */
.L_x_1757:
        /* <DEDUP_REMOVED lines=41> */
.L_x_1756:
        /* <DEDUP_REMOVED lines=12> */
.L_x_1760:
[----:B------:R-:W-:Y:S01]  /*1150*/  IMAD.MOV.U32 R21, RZ, RZ, 0x4 ;  /* 0x00000004ff157424 */ /* 0x000fe200078e00ff */
[----:B-----5:R0:W5:Y:S03]  /*1160*/  LDG.E.128.CONSTANT R76, [R2.64] ;  /* 0x00000006024c7981 */ /* 0x020166000c1e9d00 */
[----:B-1----:R-:W-:-:S05]  /*1170*/  IMAD.WIDE R4, R21, c[0x0][0x18c], R2 ;  /* 0x0000630015047a25 */ /* 0x002fca00078e0202 */
[----:B------:R1:W5:Y:S01]  /*1180*/  LDG.E.128.CONSTANT R8, [R4.64] ;  /* 0x0000000604087981 */ /* 0x000362000c1e9d00 */
[----:B0-----:R-:W-:Y:S01]  /*1190*/  IMAD.WIDE R2, R21, c[0x0][0x18c], R4 ;  /* 0x0000630015027a25 */ /* 0x001fe200078e0204 */
[----:B------:R-:W-:Y:S05]  /*11a0*/  @!P1 BRA `(.L_x_1759) ;  /* 0x00001cd000009947 */ /* 0x000fea0003800000 */
[----:B-1----:R-:W2:Y:S01]  /*11b0*/  LDG.E.128.CONSTANT R4, [R2.64] ;  /* 0x0000000602047981 */ /* 0x002ea2000c1e9d00 */
[----:B-----5:R-:W-:Y:S01]  /*11c0*/  SHF.R.U32.HI R17, RZ, 0xf, R77 ;  /* 0x0000000fff117819 */ /* 0x020fe2000001164d */
[----:B------:R-:W-:Y:S01]  /*11d0*/  IMAD.MOV.U32 R42, RZ, RZ, 0x3000 ;  /* 0x00003000ff2a7424 */ /* 0x000fe200078e00ff */
[----:B------:R-:W-:Y:S01]  /*11e0*/  SHF.R.U32.HI R18, RZ, 0xf, R78 ;  /* 0x0000000fff127819 */ /* 0x000fe2000001164e */
[----:B------:R-:W-:Y:S01]  /*11f0*/  IMAD.MOV.U32 R33, RZ, RZ, 0x2400 ;  /* 0x00002400ff217424 */ /* 0x000fe200078e00ff */
[----:B------:R-:W-:Y:S02]  /*1200*/  SHF.R.U32.HI R13, RZ, 0xf, R76 ;  /* 0x0000000fff0d7819 */ /* 0x000fe4000001164c */
[----:B------:R-:W-:Y:S02]  /*1210*/  SHF.R.U32.HI R16, RZ, 0xe, R8 ;  /* 0x0000000eff107819 */ /* 0x000fe40000011608 */
[----:B------:R-:W-:-:S02]  /*1220*/  LOP3.LUT R14, R8, 0x380038, RZ, 0xc0, !PT ;  /* 0x00380038080e7812 */ /* 0x000fc400078ec0ff */
[----:B------:R-:W-:Y:S02]  /*1230*/  SHF.R.U32.HI R82, RZ, 0x6, R8 ;  /* 0x00000006ff527819 */ /* 0x000fe40000011608 */
[----:B------:R-:W-:Y:S02]  /*1240*/  LOP3.LUT R74, R8, 0x70007, RZ, 0xc0, !PT ;  /* 0x00070007084a7812 */ /* 0x000fe400078ec0ff */
[----:B------:R-:W-:Y:S02]  /*1250*/  SHF.R.U32.HI R8, RZ, 0xe, R9 ;  /* 0x0000000eff087819 */ /* 0x000fe40000011609 */
[----:B------:R-:W-:Y:S02]  /*1260*/  SHF.R.U32.HI R19, RZ, 0xe, R10 ;  /* 0x0000000eff137819 */ /* 0x000fe4000001160a */
[----:B------:R-:W-:Y:S02]  /*1270*/  LOP3.LUT R17, R17, 0x10001, RZ, 0xc0, !PT ;  /* 0x0001000111117812 */ /* 0x000fe400078ec0ff */
[----:B------:R-:W-:-:S02]  /*1280*/  LOP3.LUT R18, R18, 0x10001, RZ, 0xc0, !PT ;  /* 0x0001000112127812 */ /* 0x000fc400078ec0ff */
[----:B------:R-:W-:Y:S02]  /*1290*/  LOP3.LUT R13, R13, 0x10001, RZ, 0xc0, !PT ;  /* 0x000100010d0d7812 */ /* 0x000fe400078ec0ff */
[C---:B------:R-:W-:Y:S02]  /*12a0*/  LOP3.LUT R12, R76.reuse, 0x380038, RZ, 0xc0, !PT ;  /* 0x003800384c0c7812 */ /* 0x040fe400078ec0ff */
[----:B------:R-:W-:Y:S02]  /*12b0*/  SHF.R.U32.HI R67, RZ, 0x6, R76 ;  /* 0x00000006ff437819 */ /* 0x000fe4000001164c */
[----:B------:R-:W-:Y:S02]  /*12c0*/  LOP3.LUT R75, R76, 0x70007, RZ, 0xc0, !PT ;  /* 0x000700074c4b7812 */ /* 0x000fe400078ec0ff */
[----:B------:R-:W-:Y:S02]  /*12d0*/  LOP3.LUT R15, R77, 0x380038, RZ, 0xc0, !PT ;  /* 0x003800384d0f7812 */ /* 0x000fe400078ec0ff */
[----:B------:R-:W-:-:S02]  /*12e0*/  SHF.R.U32.HI R65, RZ, 0x6, R77 ;  /* 0x00000006ff417819 */ /* 0x000fc4000001164d */
[----:B------:R-:W-:Y:S02]  /*12f0*/  LOP3.LUT R73, R77, 0x70007, RZ, 0xc0, !PT ;  /* 0x000700074d497812 */ /* 0x000fe400078ec0ff */
[----:B------:R-:W-:Y:S02]  /*1300*/  SHF.R.U32.HI R36, RZ, 0xf, R79 ;  /* 0x0000000fff247819 */ /* 0x000fe4000001164f */
[C---:B------:R-:W-:Y:S02]  /*1310*/  LOP3.LUT R35, R78.reuse, 0x380038, RZ, 0xc0, !PT ;  /* 0x003800384e237812 */ /* 0x040fe400078ec0ff */
[----:B------:R-:W-:Y:S02]  /*1320*/  SHF.R.U32.HI R69, RZ, 0x6, R78 ;  /* 0x00000006ff457819 */ /* 0x000fe4000001164e */
[----:B------:R-:W-:Y:S02]  /*1330*/  LOP3.LUT R77, R78, 0x70007, RZ, 0xc0, !PT ;  /* 0x000700074e4d7812 */ /* 0x000fe400078ec0ff */
[----:B------:R-:W-:-:S02]  /*1340*/  LOP3.LUT R34, R9, 0x380038, RZ, 0xc0, !PT ;  /* 0x0038003809227812 */ /* 0x000fc400078ec0ff */
[----:B------:R-:W-:Y:S02]  /*1350*/  SHF.R.U32.HI R84, RZ, 0x6, R9 ;  /* 0x00000006ff547819 */ /* 0x000fe40000011609 */
[----:B------:R-:W-:Y:S02]  /*1360*/  LOP3.LUT R76, R9, 0x70007, RZ, 0xc0, !PT ;  /* 0x00070007094c7812 */ /* 0x000fe400078ec0ff */
[C---:B------:R-:W-:Y:S02]  /*1370*/  LOP3.LUT R9, R10.reuse, 0x380038, RZ, 0xc0, !PT ;  /* 0x003800380a097812 */ /* 0x040fe400078ec0ff */
[----:B------:R-:W-:Y:S02]  /*1380*/  SHF.R.U32.HI R86, RZ, 0x6, R10 ;  /* 0x00000006ff567819 */ /* 0x000fe4000001160a */
[----:B------:R-:W-:Y:S02]  /*1390*/  LOP3.LUT R78, R10, 0x70007, RZ, 0xc0, !PT ;  /* 0x000700070a4e7812 */ /* 0x000fe400078ec0ff */
[----:B------:R-:W-:-:S02]  /*13a0*/  LOP3.LUT R17, R17, 0x20002, R8, 0xf8, !PT ;  /* 0x0002000211117812 */ /* 0x000fc400078ef808 */
[----:B------:R-:W-:Y:S02]  /*13b0*/  LOP3.LUT R18, R18, 0x20002, R19, 0xf8, !PT ;  /* 0x0002000212127812 */ /* 0x000fe400078ef813 */
[--C-:B------:R-:W-:Y:S02]  /*13c0*/  SHF.R.U32.HI R39, RZ, 0xe, R11.reuse ;  /* 0x0000000eff277819 */ /* 0x100fe4000001160b */
[C---:B------:R-:W-:Y:S02]  /*13d0*/  LOP3.LUT R10, R11.reuse, 0x380038, RZ, 0xc0, !PT ;  /* 0x003800380b0a7812 */ /* 0x040fe400078ec0ff */
[----:B------:R-:W-:Y:S02]  /*13e0*/  SHF.R.U32.HI R88, RZ, 0x6, R11 ;  /* 0x00000006ff587819 */ /* 0x000fe4000001160b */
[----:B------:R-:W-:Y:S02]  /*13f0*/  LOP3.LUT R80, R11, 0x70007, RZ, 0xc0, !PT ;  /* 0x000700070b507812 */ /* 0x000fe400078ec0ff */
[----:B------:R-:W-:-:S02]  /*1400*/  LOP3.LUT R16, R13, 0x20002, R16, 0xf8, !PT ;  /* 0x000200020d107812 */ /* 0x000fc400078ef810 */
[----:B------:R-:W-:Y:S02]  /*1410*/  LOP3.LUT R36, R36, 0x10001, RZ, 0xc0, !PT ;  /* 0x0001000124247812 */ /* 0x000fe400078ec0ff */
[----:B------:R-:W-:Y:S02]  /*1420*/  LOP3.LUT R15, R15, 0x64006400, RZ, 0xfc, !PT ;  /* 0x640064000f0f7812 */ /* 0x000fe400078efcff */
[----:B------:R-:W-:Y:S02]  /*1430*/  LOP3.LUT R13, R36, 0x20002, R39, 0xf8, !PT ;  /* 0x00020002240d7812 */ /* 0x000fe400078ef827 */
        /* <DEDUP_REMOVED lines=33> */
[----:B------:R-:W-:Y:S02]  /*1650*/  ISETP.GE.AND P0, PT, R30, 0x2, PT ;  /* 0x000000021e00780c */ /* 0x000fe40003f06270 */
[----:B------:R-:W-:Y:S02]  /*1660*/  PRMT R29, R29, 0x5410, R28 ;  /* 0x000054101d1d7816 */ /* 0x000fe4000000001c */
[----:B------:R-:W-:-:S02]  /*1670*/  PRMT R27, R27, 0x5410, R26 ;  /* 0x000054101b1b7816 */ /* 0x000fc4000000001a */
        /* <DEDUP_REMOVED lines=8> */
[----:B------:R-:W-:Y:S02]  /*1700*/  SHF.R.U32.HI R5, RZ, 0xd, R6 ;  /* 0x0000000dff057819 */ /* 0x000fe40000011606 */
[----:B------:R-:W-:Y:S02]  /*1710*/  LOP3.LUT R89, R16, 0x40004, R89, 0xf8, !PT ;  /* 0x0004000410597812 */ /* 0x000fe400078ef859 */
[----:B------:R-:W-:Y:S02]  /*1720*/  LOP3.LUT R16, R17, 0x40004, R4, 0xf8, !PT ;  /* 0x0004000411107812 */ /* 0x000fe400078ef804 */
[----:B------:R-:W-:-:S02]  /*1730*/  LOP3.LUT R36, R6, 0x380038, RZ, 0xc0, !PT ;  /* 0x0038003806247812 */ /* 0x000fc400078ec0ff */
[----:B------:R-:W-:Y:S02]  /*1740*/  SHF.R.U32.HI R91, RZ, 0x6, R6 ;  /* 0x00000006ff5b7819 */ /* 0x000fe40000011606 */
[----:B------:R-:W-:Y:S02]  /*1750*/  LOP3.LUT R85, R6, 0x70007, RZ, 0xc0, !PT ;  /* 0x0007000706557812 */ /* 0x000fe400078ec0ff */
[----:B------:R-:W-:Y:S02]  /*1760*/  LOP3.LUT R17, R18, 0x40004, R5, 0xf8, !PT ;  /* 0x0004000412117812 */ /* 0x000fe400078ef805 */
[----:B------:R-:W-:Y:S02]  /*1770*/  SHF.R.U32.HI R6, RZ, 0xd, R7 ;  /* 0x0000000dff067819 */ /* 0x000fe40000011607 */
[----:B------:R-:W-:Y:S02]  /*1780*/  LOP3.LUT R5, R12, 0x64006400, RZ, 0xfc, !PT ;  /* 0x640064000c057812 */ /* 0x000fe400078efcff */
[----:B------:R-:W-:-:S02]  /*1790*/  LOP3.LUT R12, R69, 0x380038, RZ, 0xc0, !PT ;  /* 0x00380038450c7812 */ /* 0x000fc400078ec0ff */
[C---:B------:R-:W-:Y:S01]  /*17a0*/  LOP3.LUT R39, R7.reuse, 0x380038, RZ, 0xc0, !PT ;  /* 0x0038003807277812 */ /* 0x040fe200078ec0ff */
[----:B------:R-:W-:Y:S01]  /*17b0*/  HFMA2 R72, R5, R42.H0_H0, -132, -132 ;  /* 0xd820d82005487431 */ /* 0x000fe2000004002a */
[----:B------:R-:W-:Y:S02]  /*17c0*/  SHF.R.U32.HI R92, RZ, 0x6, R7 ;  /* 0x00000006ff5c7819 */ /* 0x000fe40000011607 */
[----:B------:R-:W-:Y:S02]  /*17d0*/  LOP3.LUT R87, R7, 0x70007, RZ, 0xc0, !PT ;  /* 0x0007000707577812 */ /* 0x000fe400078ec0ff */
[----:B------:R-:W-:Y:S02]  /*17e0*/  LOP3.LUT R7, R65, 0x380038, RZ, 0xc0, !PT ;  /* 0x0038003841077812 */ /* 0x000fe400078ec0ff */
[----:B------:R-:W-:Y:S02]  /*17f0*/  LOP3.LUT R18, R13, 0x40004, R6, 0xf8, !PT ;  /* 0x000400040d127812 */ /* 0x000fe400078ef806 */
        /* <DEDUP_REMOVED lines=360> */
.L_x_1759:
[----:B------:R-:W-:Y:S01]  /*2e80*/  IADD3 R32, R32, 0x20, RZ ;  /* 0x0000002020207810 */ /* 0x000fe20007ffe0ff */
[----:B------:R-:W-:Y:S01]  /*2e90*/  UIADD3 UR4, UR4, 0x40, URZ ;  /* 0x0000004004047890 */ /* 0x000fe2000fffe03f */
[----:B------:R-:W-:Y:S02]  /*2ea0*/  IMAD.WIDE R2, R21, c[0x0][0x18c], R2 ;  /* 0x0000630015027a25 */ /* 0x000fe400078e0202 */
[C---:B------:R-:W-:Y:S02]  /*2eb0*/  ISETP.GE.AND P0, PT, R32.reuse, c[0x0][0x1b8], PT ;  /* 0x00006e0020007a0c */ /* 0x040fe40003f06270 */
[----:B------:R-:W-:-:S13]  /*2ec0*/  ISETP.LT.AND P2, PT, R32, R31, PT ;  /* 0x0000001f2000720c */ /* 0x000fda0003f41270 */
[----:B------:R-:W-:Y:S05]  /*2ed0*/  @!P0 BRA P2, `(.L_x_1760) ;  /* 0xffffe27000008947 */ /* 0x000fea000103ffff */
.L_x_1758:
[----:B------:R-:W-:-:S04]  /*2ee0*/  ISETP.GE.AND P0, PT, R32, R31, PT ;  /* 0x0000001f2000720c */ /* 0x000fc80003f06270 */
[----:B------:R-:W-:-:S13]  /*2ef0*/  ISETP.GE.OR P0, PT, R32, c[0x0][0x1bc], P0 ;  /* 0x00006f0020007a0c */ /* 0x000fda0000706670 */
[----:B------:R-:W-:Y:S05]  /*2f00*/  @P0 BRA `(.L_x_1761) ;  /* 0x00000f9000000947 */ /* 0x000fea0003800000 */
[----:B------:R-:W-:-:S05]  /*2f10*/  IMAD.MOV.U32 R13, RZ, RZ, c[0x0][0x18c] ;  /* 0x00006300ff0d7624 */ /* 0x000fca00078e00ff */
[----:B------:R-:W-:-:S04]  /*2f20*/  SHF.R.S32.HI R12, RZ, 0x1f, R13 ;  /* 0x0000001fff0c7819 */ /* 0x000fc8000001140d */
[----:B------:R-:W-:Y:S02]  /*2f30*/  SHF.L.U64.HI R12, R13, 0x2, R12 ;  /* 0x000000020d0c7819 */ /* 0x000fe4000001020c */
.L_x_1763:
[----:B-1----:R-:W-:Y:S05]  /*2f40*/  @!P1 BRA `(.L_x_1762) ;  /* 0x00000ee000009947 */ /* 0x002fea0003800000 */
[----:B-1----:R-:W2:Y:S01]  /*2f50*/  LDG.E.128.CONSTANT R4, [R2.64] ;  /* 0x0000000602047981 */ /* 0x002ea2000c1e9d00 */
[----:B-----5:R-:W-:Y:S01]  /*2f60*/  IMAD.MOV.U32 R8, RZ, RZ, 0x2400 ;  /* 0x00002400ff087424 */ /* 0x020fe200078e00ff */
[----:B------:R-:W-:Y:S01]  /*2f70*/  ISETP.GE.AND P0, PT, R30, 0x2, PT ;  /* 0x000000021e00780c */ /* 0x000fe20003f06270 */
[----:B------:R-:W-:Y:S01]  /*2f80*/  IMAD.MOV.U32 R42, RZ, RZ, 0x3400 ;  /* 0x00003400ff2a7424 */ /* 0x000fe200078e00ff */
[----:B------:R-:W-:Y:S01]  /*2f90*/  PRMT R29, R29, 0x5410, R28 ;  /* 0x000054101d1d7816 */ /* 0x000fe2000000001c */
[----:B------:R-:W-:Y:S01]  /*2fa0*/  IMAD.MOV.U32 R48, RZ, RZ, 0x2c00 ;  /* 0x00002c00ff307424 */ /* 0x000fe200078e00ff */
[----:B------:R-:W-:Y:S02]  /*2fb0*/  PRMT R27, R27, 0x5410, R8 ;  /* 0x000054101b1b7816 */ /* 0x000fe40000000008 */
[----:B------:R-:W-:Y:S02]  /*2fc0*/  PRMT R42, R42, 0x5410, R42 ;  /* 0x000054102a2a7816 */ /* 0x000fe4000000002a */
[----:B--2---:R-:W-:-:S02]  /*2fd0*/  LOP3.LUT R8, R4, 0xc000c, RZ, 0xc0, !PT ;  /* 0x000c000c04087812 */ /* 0x004fc400078ec0ff */
        /* <DEDUP_REMOVED lines=15> */
[----:B------:R-:W-:Y:S02]  /*30d0*/  SHF.R.U32.HI R43, RZ, 0x8, R7 ;  /* 0x00000008ff2b7819 */ /* 0x000fe40000011607 */
[----:B------:R-:W-:Y:S02]  /*30e0*/  LOP3.LUT R16, R4, 0x64006400, RZ, 0xfc, !PT ;  /* 0x6400640004107812 */ /* 0x000fe400078efcff */
[----:B------:R-:W-:-:S02]  /*30f0*/  LOP3.LUT R18, R5, 0x64006400, RZ, 0xfc, !PT ;  /* 0x6400640005127812 */ /* 0x000fc400078efcff */
[----:B------:R-:W-:Y:S01]  /*3100*/  LOP3.LUT R34, R6, 0x64006400, RZ, 0xfc, !PT ;  /* 0x6400640006227812 */ /* 0x000fe200078efcff */
[-C--:B------:R-:W-:Y:S01]  /*3110*/  HFMA2 R16, R16, R42.reuse.H1_H1, -258, -258 ;  /* 0xdc08dc0810107431 */ /* 0x080fe2000006002a */
[C---:B------:R-:W-:Y:S01]  /*3120*/  LOP3.LUT R15, R7.reuse, 0x300030, RZ, 0xc0, !PT ;  /* 0x00300030070f7812 */ /* 0x040fe200078ec0ff */
[-C--:B------:R-:W-:Y:S01]  /*3130*/  HFMA2 R18, R18, R42.reuse.H1_H1, -258, -258 ;  /* 0xdc08dc0812127431 */ /* 0x080fe2000006002a */
[C---:B------:R-:W-:Y:S01]  /*3140*/  LOP3.LUT R56, R7.reuse, 0xc000c0, RZ, 0xc0, !PT ;  /* 0x00c000c007387812 */ /* 0x040fe200078ec0ff */
[----:B------:R-:W-:Y:S01]  /*3150*/  HFMA2 R34, R34, R42.H1_H1, -258, -258 ;  /* 0xdc08dc0822227431 */ /* 0x000fe2000006002a */
[----:B------:R-:W-:Y:S02]  /*3160*/  LOP3.LUT R55, R7, 0x30003, RZ, 0xc0, !PT ;  /* 0x0003000307377812 */ /* 0x000fe400078ec0ff */
[----:B------:R-:W-:Y:S02]  /*3170*/  LOP3.LUT R4, R45, 0xc000c, RZ, 0xc0, !PT ;  /* 0x000c000c2d047812 */ /* 0x000fe400078ec0ff */
[----:B------:R-:W-:-:S02]  /*3180*/  LOP3.LUT R5, R44, 0xc000c, RZ, 0xc0, !PT ;  /* 0x000c000c2c057812 */ /* 0x000fc400078ec0ff */
        /* <DEDUP_REMOVED lines=57> */
[----:B------:R-:W-:-:S02]  /*3520*/  LOP3.LUT R59, R59, 0x64006400, RZ, 0xfc, !PT ;  /* 0x640064003b3b7812 */ /* 0x000fc400078efcff */
[----:B------:R-:W-:Y:S01]  /*3530*/  LOP3.LUT R56, R52, 0x64006400, RZ, 0xfc, !PT ;  /* 0x6400640034387812 */ /* 0x000fe200078efcff */
[-C--:B------:R-:W-:Y:S01]  /*3540*/  HFMA2 R52, R58, R27.reuse.H1_H1, -18, -18 ;  /* 0xcc80cc803a347431 */ /* 0x080fe2000006001b */
[----:B------:R-:W-:Y:S01]  /*3550*/  LOP3.LUT R45, R45, 0x30003, RZ, 0xc0, !PT ;  /* 0x000300032d2d7812 */ /* 0x000fe200078ec0ff */
[-C--:B------:R-:W-:Y:S01]  /*3560*/  HFMA2 R58, R55, R27.reuse.H1_H1, -18, -18 ;  /* 0xcc80cc80373a7431 */ /* 0x080fe2000006001b */
[-C--:B------:R-:W-:Y:S01]  /*3570*/  HFMA2.MMA R55, R47, R4.reuse, RZ ;  /* 0x000000042f377235 */ /* 0x080fe200000000ff */
[----:B------:R-:W-:Y:S01]  /*3580*/  HFMA2 R60, R59, R27.H1_H1, -18, -18 ;  /* 0xcc80cc803b3c7431 */ /* 0x000fe2000006001b */
[----:B------:R-:W-:Y:S01]  /*3590*/  HFMA2.MMA R59, R51, R4, RZ ;  /* 0x00000004333b7235 */ /* 0x000fe200000000ff */
[----:B------:R-:W-:Y:S01]  /*35a0*/  HFMA2 R4, R53, R4, RZ.H0_H0 ;  /* 0x0000000435047231 */ /* 0x000fe200000400ff */
        /* <DEDUP_REMOVED lines=9> */
[----:B------:R-:W-:Y:S01]  /*3640*/  LOP3.LUT R4, R41, 0x30003, RZ, 0xc0, !PT ;  /* 0x0003000329047812 */ /* 0x000fe200078ec0ff */
[----:B------:R-:W-:Y:S01]  /*3650*/  HFMA2.MMA R59, R19, R6, R59 ;  /* 0x00000006133b7235 */ /* 0x000fe2000000003b */
[----:B------:R-:W-:Y:S01]  /*3660*/  LOP3.LUT R41, R45, 0x64006400, RZ, 0xfc, !PT ;  /* 0x640064002d297812 */ /* 0x000fe200078efcff */
[----:B------:R-:W-:Y:S01]  /*3670*/  HFMA2 R57, R48, R7, R57 ;  /* 0x0000000730397231 */ /* 0x000fe20000000039 */
[----:B------:R-:W-:Y:S01]  /*3680*/  LOP3.LUT R4, R4, 0x64006400, RZ, 0xfc, !PT ;  /* 0x6400640004047812 */ /* 0x000fe200078efcff */
[-C--:B------:R-:W-:Y:S01]  /*3690*/  HFMA2.MMA R6, R46, R7.reuse, R55 ;  /* 0x000000072e067235 */ /* 0x080fe20000000037 */
[----:B------:R-:W-:Y:S01]  /*36a0*/  LOP3.LUT R5, R5, 0x64006400, RZ, 0xfc, !PT ;  /* 0x6400640005057812 */ /* 0x000fe200078efcff */
[----:B------:R-:W-:Y:S01]  /*36b0*/  HADD2 R41, R41, -1026, -1026 ;  /* 0xe402e40229297430 */ /* 0x000fe20000000000 */
[----:B------:R-:W-:Y:S01]  /*36c0*/  HFMA2.MMA R59, R50, R7, R59 ;  /* 0x00000007323b7235 */ /* 0x000fe2000000003b */
[----:B------:R-:W-:Y:S01]  /*36d0*/  HADD2 R45, R4, -1026, -1026 ;  /* 0xe402e402042d7430 */ /* 0x000fe20000000000 */
[----:B------:R-:W-:Y:S01]  /*36e0*/  LOP3.LUT R43, R44, 0x64006400, RZ, 0xfc, !PT ;  /* 0x640064002c2b7812 */ /* 0x000fe200078efcff */
[----:B------:R-:W-:-:S02]  /*36f0*/  HADD2 R55, R5, -1026, -1026 ;  /* 0xe402e40205377430 */ /* 0x000fc40000000000 */
        /* <DEDUP_REMOVED lines=8> */
[-C--:B------:R-:W-:Y:S02]  /*3780*/  HFMA2 R61, R42, R9.reuse, R61 ;  /* 0x000000092a3d7231 */ /* 0x080fe4000000003d */
[----:B------:R-:W-:Y:S01]  /*3790*/  HFMA2 R57, R38, R9, R57 ;  /* 0x0000000926397231 */ /* 0x000fe20000000039 */
[-C--:B------:R-:W-:Y:S01]  /*37a0*/  HFMA2.MMA R5, R33, R10.reuse, R5 ;  /* 0x0000000a21057235 */ /* 0x080fe20000000005 */
[----:B------:R-:W-:Y:S01]  /*37b0*/  HFMA2 R56, R56, R27.H1_H1, -18, -18 ;  /* 0xcc80cc8038387431 */ /* 0x000fe2000006001b */
[----:B------:R-:W-:Y:S01]  /*37c0*/  HFMA2.MMA R59, R37, R10, R59 ;  /* 0x0000000a253b7235 */ /* 0x000fe2000000003b */
[-C--:B------:R-:W-:Y:S01]  /*37d0*/  HFMA2 R57, R35, R10.reuse, R57 ;  /* 0x0000000a23397231 */ /* 0x080fe20000000039 */
[----:B------:R-:W-:Y:S01]  /*37e0*/  PRMT R27, R27, 0x5410, R26 ;  /* 0x000054101b1b7816 */ /* 0x000fe2000000001a */
[----:B------:R-:W-:Y:S01]  /*37f0*/  HFMA2 R61, R39, R10, R61 ;  /* 0x0000000a273d7231 */ /* 0x000fe2000000003d */
[-C--:B------:R-:W-:Y:S01]  /*3800*/  HFMA2.MMA R5, R54, R11.reuse, R5 ;  /* 0x0000000b36057235 */ /* 0x080fe20000000005 */
[-C--:B------:R-:W-:Y:S01]  /*3810*/  HFMA2 R57, R56, R11.reuse, R57 ;  /* 0x0000000b38397231 */ /* 0x080fe20000000039 */
[----:B------:R-:W-:Y:S01]  /*3820*/  HFMA2.MMA R59, R58, R11, R59 ;  /* 0x0000000b3a3b7235 */ /* 0x000fe2000000003b */
[----:B------:R-:W-:-:S02]  /*3830*/  HFMA2 R61, R60, R11, R61 ;  /* 0x0000000b3c3d7231 */ /* 0x000fc4000000003d */
[----:B------:R-:W-:Y:S02]  /*3840*/  HADD2 R57, R57.H0_H0, R57.H1_H1 ;  /* 0x3000003939397230 */ /* 0x000fe40000000800 */
[----:B------:R-:W-:-:S03]  /*3850*/  HADD2 R61, R61.H0_H0, R61.H1_H1 ;  /* 0x3000003d3d3d7230 */ /* 0x000fc60000000800 */
        /* <DEDUP_REMOVED lines=93> */
.L_x_1762:
[----:B------:R-:W-:Y:S01]  /*3e30*/  IADD3 R32, R32, 0x10, RZ ;  /* 0x0000001020207810 */ /* 0x000fe20007ffe0ff */
[----:B------:R-:W-:Y:S01]  /*3e40*/  UIADD3 UR4, UR4, 0x20, URZ ;  /* 0x0000002004047890 */ /* 0x000fe2000fffe03f */
[----:B------:R-:W-:Y:S02]  /*3e50*/  LEA R2, P2, R13, R2, 0x2 ;  /* 0x000000020d027211 */ /* 0x000fe400078410ff */
[C---:B------:R-:W-:Y:S02]  /*3e60*/  ISETP.GE.AND P0, PT, R32.reuse, c[0x0][0x1bc], PT ;  /* 0x00006f0020007a0c */ /* 0x040fe40003f06270 */
[----:B------:R-:W-:Y:S01]  /*3e70*/  ISETP.LT.AND P3, PT, R32, R31, PT ;  /* 0x0000001f2000720c */ /* 0x000fe20003f61270 */
[----:B------:R-:W-:-:S12]  /*3e80*/  IMAD.X R3, R3, 0x1, R12, P2 ;  /* 0x0000000103037824 */ /* 0x000fd800010e060c */
[----:B------:R-:W-:Y:S05]  /*3e90*/  @!P0 BRA P3, `(.L_x_1763) ;  /* 0xfffff0a000008947 */ /* 0x000fea000183ffff */
.L_x_1761:
[----:B------:R-:W-:Y:S05]  /*3ea0*/  @!P1 EXIT ;  /* 0x000000000000994d */ /* 0x000fea0003800000 */
[----:B------:R-:W0:Y:S01]  /*3eb0*/  S2R R3, SR_CTAID.X ;  /* 0x0000000000037919 */ /* 0x000e220000002500 */
[----:B-----5:R-:W-:-:S03]  /*3ec0*/  IMAD.MOV.U32 R9, RZ, RZ, 0x2 ;  /* 0x00000002ff097424 */ /* 0x020fc600078e00ff */
[----:B-1----:R-:W0:Y:S04]  /*3ed0*/  S2R R4, SR_TID.X ;  /* 0x0000000000047919 */ /* 0x002e280000002100 */
        /* <DEDUP_REMOVED lines=12> */
.L_x_1767:
[----:B------:R-:W0:Y:S02]  /*3fa0*/  LDS R6, [R5] ;  /* 0x0000000005067984 */ /* 0x000e240000000800 */
[----:B0-----:R-:W-:-:S06]  /*3fb0*/  HADD2 R7, R6, R25 ;  /* 0x0000001906077230 */ /* 0x001fcc0000000000 */
[----:B------:R-:W0:Y:S02]  /*3fc0*/  ATOMS.CAST.SPIN R7, [R5], R6, R7 ;  /* 0x000000060507738d */ /* 0x000e240001800007 */
[----:B0-----:R-:W-:-:S13]  /*3fd0*/  ISETP.EQ.U32.AND P0, PT, R7, 0x1, PT ;  /* 0x000000010700780c */ /* 0x001fda0003f02070 */
[----:B------:R-:W-:Y:S05]  /*3fe0*/  @!P0 BRA `(.L_x_1767) ;  /* 0xffffffb000008947 */ /* 0x000fea000383ffff */
[----:B------:R-:W-:Y:S05]  /*3ff0*/  BRA `(.L_x_1765) ;  /* 0x0000003000007947 */ /* 0x000fea0003800000 */
.L_x_1766:
[----:B------:R-:W2:Y:S02]  /*4000*/  LD.E R5, [R2.64] ;  /* 0x0000000602057980 */ /* 0x000ea4000c101900 */
[----:B--2---:R-:W-:-:S05]  /*4010*/  IMAD.IADD R5, R25, 0x1, R5 ;  /* 0x0000000119057824 */ /* 0x004fca00078e0205 */
[----:B------:R0:W-:Y:S02]  /*4020*/  ST.E [R2.64], R5 ;  /* 0x0000000502007985 */ /* 0x0001e4000c101906 */
.L_x_1765:
[----:B------:R-:W-:Y:S05]  /*4030*/  BSYNC B0 ;  /* 0x0000000000007941 */ /* 0x000fea0003800000 */
.L_x_1764:
[----:B------:R-:W2:Y:S01]  /*4040*/  ATOM.E.ADD.F16x2.RN.STRONG.GPU P0, RZ, [R2.64+0x4], R24 ;  /* 0x0000041802ff798a */ /* 0x000ea2000810e9c6 */
[----:B------:R-:W-:Y:S01]  /*4050*/  BSSY B0, `(.L_x_1768) ;  /* 0x000000f000007945 */ /* 0x000fe20003800000 */
[----:B--2---:R-:W-:Y:S05]  /*4060*/  @P0 BRA `(.L_x_1769) ;  /* 0x000000d000000947 */ /* 0x004fea0003800000 */
[----:B------:R-:W1:Y:S02]  /*4070*/  QSPC.E.S P0, RZ, [R2+0x4] ;  /* 0x0000040002ff73aa */ /* 0x000e640000000500 */
[----:B-1----:R-:W-:Y:S05]  /*4080*/  @!P0 BRA `(.L_x_1770) ;  /* 0x0000008000008947 */ /* 0x002fea0003800000 */
[----:B0-----:R-:W-:-:S04]  /*4090*/  IADD3 R2, R2, 0x4, RZ ;  /* 0x0000000402027810 */ /* 0x001fc80007ffe0ff */
[----:B------:R-:W-:-:S05]  /*40a0*/  LOP3.LUT R2, R2, 0xffffff, RZ, 0xc0, !PT ;  /* 0x00ffffff02027812 */ /* 0x000fca00078ec0ff */
.L_x_1771:
[----:B------:R-:W0:Y:S02]  /*40b0*/  LDS R6, [R2] ;  /* 0x0000000002067984 */ /* 0x000e240000000800 */
[----:B0-----:R-:W-:-:S10]  /*40c0*/  HFMA2.MMA R7, R6, 1, 1, R24 ;  /* 0x3c003c0006077835 */ /* 0x001fd40000000018 */
[----:B------:R-:W0:Y:S02]  /*40d0*/  ATOMS.CAST.SPIN R7, [R2], R6, R7 ;  /* 0x000000060207738d */ /* 0x000e240001800007 */
[----:B0-----:R-:W-:-:S13]  /*40e0*/  ISETP.EQ.U32.AND P0, PT, R7, 0x1, PT ;  /* 0x000000010700780c */ /* 0x001fda0003f02070 */
[----:B------:R-:W-:Y:S05]  /*40f0*/  @!P0 BRA `(.L_x_1771) ;  /* 0xffffffb000008947 */ /* 0x000fea000383ffff */
[----:B------:R-:W-:Y:S05]  /*4100*/  BRA `(.L_x_1769) ;  /* 0x0000003000007947 */ /* 0x000fea0003800000 */
.L_x_1770:
[----:B0-----:R-:W2:Y:S02]  /*4110*/  LD.E R5, [R2.64+0x4] ;  /* 0x0000040602057980 */ /* 0x001ea4000c101900 */
[----:B--2---:R-:W-:-:S05]  /*4120*/  IMAD.IADD R5, R24, 0x1, R5 ;  /* 0x0000000118057824 */ /* 0x004fca00078e0205 */
[----:B------:R0:W-:Y:S02]  /*4130*/  ST.E [R2.64+0x4], R5 ;  /* 0x0000040502007985 */ /* 0x0001e4000c101906 */
.L_x_1769:
[----:B------:R-:W-:Y:S05]  /*4140*/  BSYNC B0 ;  /* 0x0000000000007941 */ /* 0x000fea0003800000 */
.L_x_1768:
        /* <DEDUP_REMOVED lines=10> */
.L_x_1775:
[----:B------:R-:W0:Y:S02]  /*41f0*/  LDS R6, [R5] ;  /* 0x0000000005067984 */ /* 0x000e240000000800 */
[----:B0-----:R-:W-:-:S06]  /*4200*/  HADD2 R7, R6, R23 ;  /* 0x0000001706077230 */ /* 0x001fcc0000000000 */
[----:B------:R-:W0:Y:S02]  /*4210*/  ATOMS.CAST.SPIN R7, [R5], R6, R7 ;  /* 0x000000060507738d */ /* 0x000e240001800007 */
[----:B0-----:R-:W-:-:S13]  /*4220*/  ISETP.EQ.U32.AND P0, PT, R7, 0x1, PT ;  /* 0x000000010700780c */ /* 0x001fda0003f02070 */
[----:B------:R-:W-:Y:S05]  /*4230*/  @!P0 BRA `(.L_x_1775) ;  /* 0xffffffb000008947 */ /* 0x000fea000383ffff */
[----:B------:R-:W-:Y:S05]  /*4240*/  BRA `(.L_x_1773) ;  /* 0x0000003000007947 */ /* 0x000fea0003800000 */
.L_x_1774:
[----:B------:R-:W2:Y:S02]  /*4250*/  LD.E R5, [R2.64] ;  /* 0x0000000602057980 */ /* 0x000ea4000c101900 */
[----:B--2---:R-:W-:-:S05]  /*4260*/  IMAD.IADD R5, R23, 0x1, R5 ;  /* 0x0000000117057824 */ /* 0x004fca00078e0205 */
[----:B------:R0:W-:Y:S02]  /*4270*/  ST.E [R2.64], R5 ;  /* 0x0000000502007985 */ /* 0x0001e4000c101906 */
.L_x_1773:
[----:B------:R-:W-:Y:S05]  /*4280*/  BSYNC B0 ;  /* 0x0000000000007941 */ /* 0x000fea0003800000 */
.L_x_1772:
[----:B------:R-:W2:Y:S01]  /*4290*/  ATOM.E.ADD.F16x2.RN.STRONG.GPU P0, RZ, [R2.64+0x4], R22 ;  /* 0x0000041602ff798a */ /* 0x000ea2000810e9c6 */
[----:B------:R-:W-:Y:S01]  /*42a0*/  BSSY B0, `(.L_x_1776) ;  /* 0x000000f000007945 */ /* 0x000fe20003800000 */
[----:B--2---:R-:W-:Y:S05]  /*42b0*/  @P0 BRA `(.L_x_1777) ;  /* 0x000000d000000947 */ /* 0x004fea0003800000 */
[----:B------:R-:W1:Y:S02]  /*42c0*/  QSPC.E.S P0, RZ, [R2+0x4] ;  /* 0x0000040002ff73aa */ /* 0x000e640000000500 */
[----:B-1----:R-:W-:Y:S05]  /*42d0*/  @!P0 BRA `(.L_x_1778) ;  /* 0x0000008000008947 */ /* 0x002fea0003800000 */
[----:B0-----:R-:W-:-:S04]  /*42e0*/  IADD3 R2, R2, 0x4, RZ ;  /* 0x0000000402027810 */ /* 0x001fc80007ffe0ff */
[----:B------:R-:W-:-:S05]  /*42f0*/  LOP3.LUT R2, R2, 0xffffff, RZ, 0xc0, !PT ;  /* 0x00ffffff02027812 */ /* 0x000fca00078ec0ff */
.L_x_1779:
[----:B------:R-:W0:Y:S02]  /*4300*/  LDS R6, [R2] ;  /* 0x0000000002067984 */ /* 0x000e240000000800 */
[----:B0-----:R-:W-:-:S10]  /*4310*/  HFMA2.MMA R7, R6, 1, 1, R22 ;  /* 0x3c003c0006077835 */ /* 0x001fd40000000016 */
[----:B------:R-:W0:Y:S02]  /*4320*/  ATOMS.CAST.SPIN R7, [R2], R6, R7 ;  /* 0x000000060207738d */ /* 0x000e240001800007 */
[----:B0-----:R-:W-:-:S13]  /*4330*/  ISETP.EQ.U32.AND P0, PT, R7, 0x1, PT ;  /* 0x000000010700780c */ /* 0x001fda0003f02070 */
[----:B------:R-:W-:Y:S05]  /*4340*/  @!P0 BRA `(.L_x_1779) ;  /* 0xffffffb000008947 */ /* 0x000fea000383ffff */
[----:B------:R-:W-:Y:S05]  /*4350*/  BRA `(.L_x_1777) ;  /* 0x0000003000007947 */ /* 0x000fea0003800000 */
.L_x_1778:
[----:B0-----:R-:W2:Y:S02]  /*4360*/  LD.E R5, [R2.64+0x4] ;  /* 0x0000040602057980 */ /* 0x001ea4000c101900 */
[----:B--2---:R-:W-:-:S05]  /*4370*/  IMAD.IADD R5, R22, 0x1, R5 ;  /* 0x0000000116057824 */ /* 0x004fca00078e0205 */
[----:B------:R0:W-:Y:S02]  /*4380*/  ST.E [R2.64+0x4], R5 ;  /* 0x0000040502007985 */ /* 0x0001e4000c101906 */
.L_x_1777:
[----:B------:R-:W-:Y:S05]  /*4390*/  BSYNC B0 ;  /* 0x0000000000007941 */ /* 0x000fea0003800000 */
.L_x_1776:
        /* <DEDUP_REMOVED lines=11> */
.L_x_1783:
[----:B------:R-:W0:Y:S02]  /*4450*/  LDS R6, [R4] ;  /* 0x0000000004067984 */ /* 0x000e240000000800 */
[----:B0-----:R-:W-:-:S06]  /*4460*/  HADD2 R7, R6, R20 ;  /* 0x0000001406077230 */ /* 0x001fcc0000000000 */
[----:B------:R-:W0:Y:S02]  /*4470*/  ATOMS.CAST.SPIN R7, [R4], R6, R7 ;  /* 0x000000060407738d */ /* 0x000e240001800007 */
[----:B0-----:R-:W-:-:S13]  /*4480*/  ISETP.EQ.U32.AND P0, PT, R7, 0x1, PT ;  /* 0x000000010700780c */ /* 0x001fda0003f02070 */
[----:B------:R-:W-:Y:S05]  /*4490*/  @!P0 BRA `(.L_x_1783) ;  /* 0xffffffb000008947 */ /* 0x000fea000383ffff */
[----:B------:R-:W-:Y:S05]  /*44a0*/  BRA `(.L_x_1781) ;  /* 0x0000003000007947 */ /* 0x000fea0003800000 */
.L_x_1782:
[----:B------:R-:W2:Y:S02]  /*44b0*/  LD.E R4, [R2.64] ;  /* 0x0000000602047980 */ /* 0x000ea4000c101900 */
[----:B--2---:R-:W-:-:S05]  /*44c0*/  IMAD.IADD R5, R20, 0x1, R4 ;  /* 0x0000000114057824 */ /* 0x004fca00078e0204 */
[----:B------:R0:W-:Y:S02]  /*44d0*/  ST.E [R2.64], R5 ;  /* 0x0000000502007985 */ /* 0x0001e4000c101906 */
.L_x_1781:
[----:B------:R-:W-:Y:S05]  /*44e0*/  BSYNC B0 ;  /* 0x0000000000007941 */ /* 0x000fea0003800000 */
.L_x_1780:
[----:B------:R-:W2:Y:S02]  /*44f0*/  ATOM.E.ADD.F16x2.RN.STRONG.GPU P0, RZ, [R2.64+0x4], R9 ;  /* 0x0000040902ff798a */ /* 0x000ea4000810e9c6 */
[----:B--2---:R-:W-:Y:S05]  /*4500*/  @P0 EXIT ;  /* 0x000000000000094d */ /* 0x004fea0003800000 */
[----:B------:R-:W1:Y:S02]  /*4510*/  QSPC.E.S P0, RZ, [R2+0x4] ;  /* 0x0000040002ff73aa */ /* 0x000e640000000500 */
[----:B-1----:R-:W-:Y:S05]  /*4520*/  @!P0 BRA `(.L_x_1784) ;  /* 0x0000008000008947 */ /* 0x002fea0003800000 */
[----:B0-----:R-:W-:-:S04]  /*4530*/  IADD3 R2, R2, 0x4, RZ ;  /* 0x0000000402027810 */ /* 0x001fc80007ffe0ff */
[----:B------:R-:W-:-:S05]  /*4540*/  LOP3.LUT R2, R2, 0xffffff, RZ, 0xc0, !PT ;  /* 0x00ffffff02027812 */ /* 0x000fca00078ec0ff */
.L_x_1785:
[----:B------:R-:W0:Y:S02]  /*4550*/  LDS R4, [R2] ;  /* 0x0000000002047984 */ /* 0x000e240000000800 */
[----:B0-----:R-:W-:-:S10]  /*4560*/  HFMA2.MMA R5, R4, 1, 1, R0 ;  /* 0x3c003c0004057835 */ /* 0x001fd40000000000 */
[----:B------:R-:W0:Y:S02]  /*4570*/  ATOMS.CAST.SPIN R5, [R2], R4, R5 ;  /* 0x000000040205738d */ /* 0x000e240001800005 */
[----:B0-----:R-:W-:-:S13]  /*4580*/  ISETP.EQ.U32.AND P0, PT, R5, 0x1, PT ;  /* 0x000000010500780c */ /* 0x001fda0003f02070 */
[----:B------:R-:W-:Y:S05]  /*4590*/  @!P0 BRA `(.L_x_1785) ;  /* 0xffffffb000008947 */ /* 0x000fea000383ffff */
[----:B------:R-:W-:Y:S05]  /*45a0*/  EXIT ;  /* 0x000000000000794d */ /* 0x000fea0003800000 */
.L_x_1784:
[----:B------:R-:W2:Y:S02]  /*45b0*/  LD.E R0, [R2.64+0x4] ;  /* 0x0000040602007980 */ /* 0x000ea4000c101900 */
[----:B0-2---:R-:W-:-:S05]  /*45c0*/  IMAD.IADD R5, R9, 0x1, R0 ;  /* 0x0000000109057824 */ /* 0x005fca00078e0200 */
[----:B------:R-:W-:Y:S01]  /*45d0*/  ST.E [R2.64+0x4], R5 ;  /* 0x0000040502007985 */ /* 0x000fe2000c101906 */
[----:B------:R-:W-:Y:S05]  /*45e0*/  EXIT ;  /* 0x000000000000794d */ /* 0x000fea0003800000 */
.L_x_1786:
        /* <DEDUP_REMOVED lines=9> */
.L_x_2847:


//--------------------- .text._Z23gemm_half_q_half_kernelILi3ELi2ELb0ELb0ELi32EEvPK6__halfPKjS4_S2_PS0_iiiiPKtS7_iiiiiibS2_i --------------------------
	.section	.text._Z23gemm_half_q_half_kernelILi3ELi2ELb0ELb0ELi32EEvPK6__halfPKjS4_S2_PS0_iiiiPKtS7_iiiiiibS2_i,"ax",@progbits
	.sectioninfo	@"SHI_REGISTERS=64"
	.align	128
        .global         _Z23gemm_half_q_half_kernelILi3ELi2ELb0ELb0ELi32EEvPK6__halfPKjS4_S2_PS0_iiiiPKtS7_iiiiiibS2_i
        .type           _Z23gemm_half_q_half_kernelILi3ELi2ELb0ELb0ELi32EEvPK6__halfPKjS4_S2_PS0_iiiiPKtS7_iiiiiibS2_i,@function
        .size           _Z23gemm_half_q_half_kernelILi3ELi2ELb0ELb0ELi32EEvPK6__halfPKjS4_S2_PS0_iiiiPKtS7_iiiiiibS2_i,(.L_x_2848 - _Z23gemm_half_q_half_kernelILi3ELi2ELb0ELb0ELi32EEvPK6__halfPKjS4_S2_PS0_iiiiPKtS7_iiiiiibS2_i)
        .other          _Z23gemm_half_q_half_kernelILi3ELi2ELb0ELb0ELi32EEvPK6__halfPKjS4_S2_PS0_iiiiPKtS7_iiiiiibS2_i,@"STO_CUDA_ENTRY STV_DEFAULT"
_Z23gemm_half_q_half_kernelILi3ELi2ELb0ELb0ELi32EEvPK6__halfPKjS4_S2_PS0_iiiiPKtS7_iiiiiibS2_i:
.text._Z23gemm_half_q_half_kernelILi3ELi2ELb0ELb0ELi32EEvPK6__halfPKjS4_S2_PS0_iiiiPKtS7_iiiiiibS2_i:
        /* <DEDUP_REMOVED lines=31> */
[----:B------:R-:W-:Y:S02]  /*01f0*/  LEA.HI.X.SX32 R7, R7, RZ, 0x1, P0 ;  /* 0x000000ff07077211 */ /* 0x000fe400000f0eff */
[----:B------:R-:W-:-:S04]  /*0200*/  LEA R6, P0, R10, c[0x0][0x160], 0x1 ;  /* 0x000058000a067a11 */ /* 0x000fc800078008ff */
[----:B------:R-:W-:Y:S01]  /*0210*/  LEA.HI.X R7, R10, c[0x0][0x164], R7, 0x1, P0 ;  /* 0x000059000a077a11 */ /* 0x000fe200000f0c07 */
[----:B------:R-:W-:Y:S01]  /*0220*/  IMAD.SHL.U32 R10, R2, 0x2, RZ ;  /* 0x00000002020a7824 */ /* 0x000fe200078e00ff */
[----:B------:R-:W-:Y:S01]  /*0230*/  PLOP3.LUT P0, PT, PT, PT, PT, 0x80, 0x0 ;  /* 0x000000000000781c */ /* 0x000fe20003f0f070 */
[----:B------:R-:W-:Y:S05]  /*0240*/  @!P2 BRA `(.L_x_1790) ;  /* 0x000001300000a947 */ /* 0x000fea0003800000 */
[----:B------:R-:W-:Y:S02]  /*0250*/  PLOP3.LUT P0, PT, PT, PT, PT, 0x8, 0x0 ;  /* 0x000000000000781c */ /* 0x000fe40003f0e170 */
[----:B------:R-:W-:-:S05]  /*0260*/  IADD3 R21, R49, -0x3, RZ ;  /* 0xfffffffd31157810 */ /* 0x000fca0007ffe0ff */
.L_x_1791:
        /* <DEDUP_REMOVED lines=17> */
.L_x_1790:
        /* <DEDUP_REMOVED lines=17> */
.L_x_1789:
        /* <DEDUP_REMOVED lines=13> */
.L_x_1793:
        /* <DEDUP_REMOVED lines=17> */
.L_x_1792:
        /* <DEDUP_REMOVED lines=15> */
.L_x_1788:
[----:B------:R-:W-:Y:S05]  /*0760*/  BSYNC B0 ;  /* 0x0000000000007941 */ /* 0x000fea0003800000 */
.L_x_1787:
        /* <DEDUP_REMOVED lines=10> */
[----:B0-----:R-:W-:Y:S02]  /*0810*/  IMAD.MOV.U32 R13, RZ, RZ, 0x2 ;  /* 0x00000002ff0d7424 */ /* 0x001fe400078e00ff */
[----:B------:R-:W-:Y:S02]  /*0820*/  IMAD R5, R4, 0x3, R5 ;  /* 0x0000000304057824 */ /* 0x000fe400078e0205 */
[----:B------:R-:W-:Y:S02]  /*0830*/  IMAD.MOV.U32 R10, RZ, RZ, RZ ;  /* 0x000000ffff0a7224 */ /* 0x000fe400078e00ff */
[----:B------:R-:W-:-:S04]  /*0840*/  IMAD R2, R2, 0x4, R5 ;  /* 0x0000000402027824 */ /* 0x000fc800078e0205 */
[----:B------:R-:W-:Y:S01]  /*0850*/  IMAD.WIDE R2, R2, R13, c[0x0][0x180] ;  /* 0x0000600002027625 */ /* 0x000fe200078e020d */
[----:B------:R-:W-:Y:S05]  /*0860*/  @!P2 BRA `(.L_x_1795) ;  /* 0x000000d00000a947 */ /* 0x000fea0003800000 */
[----:B------:R-:W-:Y:S02]  /*0870*/  PLOP3.LUT P0, PT, PT, PT, PT, 0x8, 0x0 ;  /* 0x000000000000781c */ /* 0x000fe40003f0e170 */
[----:B------:R-:W-:Y:S02]  /*0880*/  IADD3 R15, R49, -0x3, RZ ;  /* 0xfffffffd310f7810 */ /* 0x000fe40007ffe0ff */
.L_x_1796:
        /* <DEDUP_REMOVED lines=11> */
.L_x_1795:
        /* <DEDUP_REMOVED lines=10> */
.L_x_1794:
        /* <DEDUP_REMOVED lines=17> */
[----:B0-----:R-:W-:Y:S02]  /*0af0*/  @P2 IMNMX R7, R47, c[0x0][0x1b8], PT ;  /* 0x00006e002f072a17 */ /* 0x001fe40003800200 */
[----:B------:R-:W-:-:S02]  /*0b00*/  @P4 SHF.R.S32.HI R5, RZ, 0x1f, R4 ;  /* 0x0000001fff054819 */ /* 0x000fc40000011404 */
[----:B------:R-:W-:Y:S02]  /*0b10*/  @P3 IMNMX R10, R47, c[0x0][0x1bc], PT ;  /* 0x00006f002f0a3a17 */ /* 0x000fe40003800200 */
[----:B------:R-:W-:Y:S02]  /*0b20*/  @P0 SHF.R.S32.HI R3, RZ, 0x5, R3 ;  /* 0x00000005ff030819 */ /* 0x000fe40000011403 */
[----:B------:R-:W-:Y:S02]  /*0b30*/  @P2 IADD3 R8, R7, -c[0x0][0x1b4], RZ ;  /* 0x80006d0007082a10 */ /* 0x000fe40007ffe0ff */
[----:B------:R-:W-:Y:S02]  /*0b40*/  @P4 LEA.HI R2, R5, R4, RZ, 0x5 ;  /* 0x0000000405024211 */ /* 0x000fe400078f28ff */
[----:B------:R-:W-:Y:S01]  /*0b50*/  @P5 SHF.R.S32.HI R7, RZ, 0x1f, R6 ;  /* 0x0000001fff075819 */ /* 0x000fe20000011406 */
[----:B------:R-:W-:Y:S01]  /*0b60*/  CS2R R4, SRZ ;  /* 0x0000000000047805 */ /* 0x000fe2000001ff00 */
[----:B------:R-:W-:Y:S01]  /*0b70*/  @P3 IADD3 R10, R10, -c[0x0][0x1b8], RZ ;  /* 0x80006e000a0a3a10 */ /* 0x000fe20007ffe0ff */
[----:B------:R-:W-:Y:S01]  /*0b80*/  @P0 IMAD R5, R3, 0x6, RZ ;  /* 0x0000000603050824 */ /* 0x000fe200078e02ff */
[----:B------:R-:W-:-:S02]  /*0b90*/  ISETP.GE.AND P0, PT, R47, R56, PT ;  /* 0x000000382f00720c */ /* 0x000fc40003f06270 */
[----:B------:R-:W-:Y:S01]  /*0ba0*/  @P5 LEA.HI R6, R7, R6, RZ, 0x5 ;  /* 0x0000000607065211 */ /* 0x000fe200078f28ff */
[----:B------:R-:W-:Y:S01]  /*0bb0*/  IMAD.MOV.U32 R7, RZ, RZ, RZ ;  /* 0x000000ffff077224 */ /* 0x000fe200078e00ff */
[----:B------:R-:W-:Y:S02]  /*0bc0*/  @P2 SHF.R.S32.HI R9, RZ, 0x1f, R8 ;  /* 0x0000001fff092819 */ /* 0x000fe40000011408 */
[----:B------:R-:W-:Y:S02]  /*0bd0*/  @P3 SHF.R.S32.HI R13, RZ, 0x1f, R10 ;  /* 0x0000001fff0d3819 */ /* 0x000fe4000001140a */
        /* <DEDUP_REMOVED lines=9> */
[----:B------:R-:W-:Y:S01]  /*0c70*/  CS2R R2, SRZ ;  /* 0x0000000000027805 */ /* 0x000fe2000001ff00 */
        /* <DEDUP_REMOVED lines=16> */
.L_x_1798:
        /* <DEDUP_REMOVED lines=41> */
.L_x_1797:
        /* <DEDUP_REMOVED lines=11> */
[----:B------:R-:W-:Y:S01]  /*10c0*/  IMAD.MOV.U32 R41, RZ, RZ, c[0x0][0x18c] ;  /* 0x00006300ff297624 */ /* 0x000fe200078e00ff */
[----:B------:R-:W-:-:S02]  /*10d0*/  UMOV UR4, URZ ;  /* 0x0000003f00047c82 */ /* 0x000fc40008000000 */
[----:B------:R-:W-:Y:S02]  /*10e0*/  IADD3 R45, P0, R11, R12, RZ ;  /* 0x0000000c0b2d7210 */ /* 0x000fe40007f1e0ff */
[----:B------:R-:W-:Y:S02]  /*10f0*/  SHF.R.S32.HI R14, RZ, 0x1f, R12 ;  /* 0x0000001fff0e7819 */ /* 0x000fe4000001140c */
[----:B------:R-:W-:Y:S02]  /*1100*/  LEA R54, P2, R45, c[0x0][0x168], 0x2 ;  /* 0x00005a002d367a11 */ /* 0x000fe400078410ff */
[----:B------:R-:W-:Y:S02]  /*1110*/  SHF.R.S32.HI R12, RZ, 0x1f, R41 ;  /* 0x0000001fff0c7819 */ /* 0x000fe40000011429 */
[----:B------:R-:W-:Y:S02]  /*1120*/  LEA.HI.X.SX32 R14, R11, R14, 0x1, P0 ;  /* 0x0000000e0b0e7211 */ /* 0x000fe400000f0eff */
[----:B------:R-:W-:-:S02]  /*1130*/  SHF.L.U64.HI R43, R41, 0x2, R12 ;  /* 0x00000002292b7819 */ /* 0x000fc4000001020c */
[----:B------:R-:W-:Y:S02]  /*1140*/  LEA.HI.X R45, R45, c[0x0][0x16c], R14, 0x2, P2 ;  /* 0x00005b002d2d7a11 */ /* 0x000fe400010f140e */
.L_x_1801:
[----:B------:R-:W-:Y:S05]  /*1150*/  @!P1 BRA `(.L_x_1800) ;  /* 0x00000ee000009947 */ /* 0x000fea0003800000 */
[----:B------:R-:W-:-:S05]  /*1160*/  IMAD.MOV.U32 R44, RZ, RZ, R54 ;  /* 0x000000ffff2c7224 */ /* 0x000fca00078e0036 */
[----:B------:R-:W2:Y:S01]  /*1170*/  LDG.E.128.CONSTANT R12, [R44.64] ;  /* 0x000000062c0c7981 */ /* 0x000ea2000c1e9d00 */
[----:B------:R-:W-:Y:S01]  /*1180*/  IMAD.MOV.U32 R11, RZ, RZ, 0x3400 ;  /* 0x00003400ff0b7424 */ /* 0x000fe200078e00ff */
[----:B------:R-:W-:Y:S01]  /*1190*/  ISETP.GE.AND P0, PT, R49, 0x2, PT ;  /* 0x000000023100780c */ /* 0x000fe20003f06270 */
[----:B------:R-:W-:Y:S01]  /*11a0*/  IMAD.MOV.U32 R39, RZ, RZ, 0x2c00 ;  /* 0x00002c00ff277424 */ /* 0x000fe200078e00ff */
[----:B------:R-:W-:Y:S01]  /*11b0*/  PRMT R10, R10, 0x5410, R9 ;  /* 0x000054100a0a7816 */ /* 0x000fe20000000009 */
[----:B------:R-:W-:Y:S01]  /*11c0*/  IMAD.MOV.U32 R50, RZ, RZ, 0x2400 ;  /* 0x00002400ff327424 */ /* 0x000fe200078e00ff */
[----:B------:R-:W-:Y:S02]  /*11d0*/  PRMT R8, R8, 0x5410, R11 ;  /* 0x0000541008087816 */ /* 0x000fe4000000000b */
[----:B--2---:R-:W-:Y:S02]  /*11e0*/  SHF.R.U32.HI R59, RZ, 0x8, R15 ;  /* 0x00000008ff3b7819 */ /* 0x004fe4000001160f */
[----:B------:R-:W-:-:S02]  /*11f0*/  LOP3.LUT R16, R13, 0xc000c, RZ, 0xc0, !PT ;  /* 0x000c000c0d107812 */ /* 0x000fc400078ec0ff */
[----:B------:R-:W-:Y:S02]  /*1200*/  LOP3.LUT R18, R14, 0xc000c, RZ, 0xc0, !PT ;  /* 0x000c000c0e127812 */ /* 0x000fe400078ec0ff */
[----:B------:R-:W-:Y:S02]  /*1210*/  LOP3.LUT R19, R15, 0xc000c, RZ, 0xc0, !PT ;  /* 0x000c000c0f137812 */ /* 0x000fe400078ec0ff */
[----:B------:R-:W-:Y:S02]  /*1220*/  SHF.R.U32.HI R58, RZ, 0x8, R12 ;  /* 0x00000008ff3a7819 */ /* 0x000fe4000001160c */
[----:B------:R-:W-:Y:S02]  /*1230*/  SHF.R.U32.HI R60, RZ, 0x8, R13 ;  /* 0x00000008ff3c7819 */ /* 0x000fe4000001160d */
[----:B------:R-:W-:Y:S02]  /*1240*/  SHF.R.U32.HI R61, RZ, 0x8, R14 ;  /* 0x00000008ff3d7819 */ /* 0x000fe4000001160e */
        /* <DEDUP_REMOVED lines=8> */
[----:B------:R-:W-:Y:S01]  /*12d0*/  HFMA2 R26, R26, R8.H1_H1, -258, -258 ;  /* 0xdc08dc081a1a7431 */ /* 0x000fe20000060008 */
[----:B------:R-:W-:-:S02]  /*12e0*/  LOP3.LUT R19, R61, 0xc000c, RZ, 0xc0, !PT ;  /* 0x000c000c3d137812 */ /* 0x000fc400078ec0ff */
        /* <DEDUP_REMOVED lines=58> */
[----:B------:R-:W1:Y:S01]  /*1690*/  LDS.128 R20, [UR4+0x10] ;  /* 0x00001004ff147984 */ /* 0x000e620008000c00 */
        /* <DEDUP_REMOVED lines=9> */
[-C--:B------:R-:W-:Y:S01]  /*1730*/  HFMA2 R48, R51, R50.reuse.H0_H0, -18, -18 ;  /* 0xcc80cc8033307431 */ /* 0x080fe20000040032 */
[----:B------:R-:W-:Y:S01]  /*1740*/  LOP3.LUT R58, R58, 0x30003, RZ, 0xc0, !PT ;  /* 0x000300033a3a7812 */ /* 0x000fe200078ec0ff */
[----:B------:R-:W-:Y:S01]  /*1750*/  HFMA2 R50, R55, R50.H0_H0, -18, -18 ;  /* 0xcc80cc8037327431 */ /* 0x000fe20000040032 */
[----:B------:R-:W-:Y:S01]  /*1760*/  LOP3.LUT R15, R15, 0x64006400, RZ, 0xfc, !PT ;  /* 0x640064000f0f7812 */ /* 0x000fe200078efcff */
[----:B------:R-:W-:Y:S01]  /*1770*/  HADD2 R55, R13, -1026, -1026 ;  /* 0xe402e4020d377430 */ /* 0x000fe20000000000 */
[-C--:B0-----:R-:W-:Y:S01]  /*1780*/  HFMA2.MMA R13, R57, R16.reuse, RZ ;  /* 0x00000010390d7235 */ /* 0x081fe200000000ff */
[----:B------:R-:W-:Y:S01]  /*1790*/  LOP3.LUT R61, R61, 0x30003, RZ, 0xc0, !PT ;  /* 0x000300033d3d7812 */ /* 0x000fe200078ec0ff */
[----:B------:R-:W-:Y:S01]  /*17a0*/  HFMA2.MMA R14, R53, R16, RZ ;  /* 0x00000010350e7235 */ /* 0x000fe200000000ff */
[-C--:B------:R-:W-:Y:S01]  /*17b0*/  HFMA2 R12, R55, R16.reuse, RZ.H0_H0 ;  /* 0x00000010370c7231 */ /* 0x080fe200000400ff */
[----:B------:R-:W-:Y:S01]  /*17c0*/  LOP3.LUT R60, R60, 0x30003, RZ, 0xc0, !PT ;  /* 0x000300033c3c7812 */ /* 0x000fe200078ec0ff */
[----:B------:R-:W-:Y:S01]  /*17d0*/  HADD2 R51, R15, -1026, -1026 ;  /* 0xe402e4020f337430 */ /* 0x000fe20000000000 */
[-C--:B------:R-:W-:Y:S01]  /*17e0*/  HFMA2.MMA R13, R52, R17.reuse, R13 ;  /* 0x00000011340d7235 */ /* 0x080fe2000000000d */
[-C--:B------:R-:W-:Y:S01]  /*17f0*/  HFMA2 R12, R11, R17.reuse, R12 ;  /* 0x000000110b0c7231 */ /* 0x080fe2000000000c */
[----:B------:R-:W-:Y:S01]  /*1800*/  HFMA2.MMA R14, R24, R17, R14 ;  /* 0x00000011180e7235 */ /* 0x000fe2000000000e */
[----:B------:R-:W-:Y:S01]  /*1810*/  LOP3.LUT R58, R58, 0x64006400, RZ, 0xfc, !PT ;  /* 0x640064003a3a7812 */ /* 0x000fe200078efcff */
[----:B------:R-:W-:Y:S01]  /*1820*/  HFMA2 R16, R51, R16, RZ.H0_H0 ;  /* 0x0000001033107231 */ /* 0x000fe200000400ff */
[----:B------:R-:W-:Y:S01]  /*1830*/  LOP3.LUT R61, R61, 0x64006400, RZ, 0xfc, !PT ;  /* 0x640064003d3d7812 */ /* 0x000fe200078efcff */
[-C--:B------:R-:W-:Y:S01]  /*1840*/  HFMA2.MMA R13, R25, R18.reuse, R13 ;  /* 0x00000012190d7235 */ /* 0x080fe2000000000d */
[-C--:B------:R-:W-:Y:S01]  /*1850*/  HFMA2 R12, R27, R18.reuse, R12 ;  /* 0x000000121b0c7231 */ /* 0x080fe2000000000c */
[----:B------:R-:W-:Y:S01]  /*1860*/  HFMA2.MMA R15, R29, R18, R14 ;  /* 0x000000121d0f7235 */ /* 0x000fe2000000000e */
[----:B------:R-:W-:Y:S01]  /*1870*/  HFMA2 R16, R26, R17, R16 ;  /* 0x000000111a107231 */ /* 0x000fe20000000010 */
[----:B------:R-:W-:Y:S01]  /*1880*/  LOP3.LUT R59, R59, 0x30003, RZ, 0xc0, !PT ;  /* 0x000300033b3b7812 */ /* 0x000fe200078ec0ff */
[----:B------:R-:W-:Y:S01]  /*1890*/  HADD2 R61, R61, -1026, -1026 ;  /* 0xe402e4023d3d7430 */ /* 0x000fe20000000000 */
[-C--:B------:R-:W-:Y:S01]  /*18a0*/  HFMA2.MMA R14, R36, R19.reuse, R13 ;  /* 0x00000013240e7235 */ /* 0x080fe2000000000d */
[----:B------:R-:W-:Y:S01]  /*18b0*/  HFMA2 R13, R38, R19, R12 ;  /* 0x00000013260d7231 */ /* 0x000fe2000000000c */
[----:B------:R-:W-:Y:S01]  /*18c0*/  HFMA2.MMA R12, R40, R19, R15 ;  /* 0x00000013280c7235 */ /* 0x000fe2000000000f */
[----:B------:R-:W-:Y:S01]  /*18d0*/  LOP3.LUT R15, R60, 0x64006400, RZ, 0xfc, !PT ;  /* 0x640064003c0f7812 */ /* 0x000fe200078efcff */
[----:B------:R-:W-:Y:S01]  /*18e0*/  HADD2 R60, R58, -1026, -1026 ;  /* 0xe402e4023a3c7430 */ /* 0x000fe20000000000 */
[----:B------:R-:W-:Y:S01]  /*18f0*/  LOP3.LUT R59, R59, 0x64006400, RZ, 0xfc, !PT ;  /* 0x640064003b3b7812 */ /* 0x000fe200078efcff */
[----:B------:R-:W-:Y:S01]  /*1900*/  HFMA2 R16, R31, R18, R16 ;  /* 0x000000121f107231 */ /* 0x000fe20000000010 */
[----:B------:R-:W-:Y:S01]  /*1910*/  PRMT R8, R8, 0x5410, R7 ;  /* 0x0000541008087816 */ /* 0x000fe20000000007 */
        /* <DEDUP_REMOVED lines=43> */
[----:B------:R-:W-:Y:S01]  /*1bd0*/  HFMA2 R21, R42, R15, R21 ;  /* 0x0000000f2a157231 */ /* 0x000fe20000000015 */
[----:B------:R-:W0:Y:S02]  /*1be0*/  LDS.128 R16, [UR4+0x50] ;  /* 0x00005004ff107984 */ /* 0x000e240008000c00 */
[-C--:B------:R-:W-:Y:S02]  /*1bf0*/  HFMA2.MMA R20, R40, R15.reuse, R20 ;  /* 0x0000000f28147235 */ /* 0x080fe40000000014 */
        /* <DEDUP_REMOVED lines=40> */
[----:B------:R-:W-:-:S02]  /*1e80*/  HFMA2 R29, R38, R15, R55 ;  /* 0x0000000f261d7231 */ /* 0x000fc40000000037 */
[----:B------:R-:W-:Y:S01]  /*1e90*/  HFMA2 R21, R42, R15, R21 ;  /* 0x0000000f2a157231 */ /* 0x000fe20000000015 */
[-C--:B------:R-:W-:Y:S02]  /*1ea0*/  HFMA2.MMA R57, R36, R15.reuse, R57 ;  /* 0x0000000f24397235 */ /* 0x080fe40000000039 */
[----:B------:R-:W-:Y:S01]  /*1eb0*/  HFMA2.MMA R20, R40, R15, R20 ;  /* 0x0000000f28147235 */ /* 0x000fe20000000014 */
[-C--:B-1----:R-:W-:Y:S02]  /*1ec0*/  HFMA2 R15, R58, R16.reuse, R29 ;  /* 0x000000103a0f7231 */ /* 0x082fe4000000001d */
        /* <DEDUP_REMOVED lines=23> */
.L_x_1800:
[----:B------:R-:W-:Y:S01]  /*2040*/  IADD3 R47, R47, 0x10, RZ ;  /* 0x000000102f2f7810 */ /* 0x000fe20007ffe0ff */
[----:B------:R-:W-:Y:S01]  /*2050*/  UIADD3 UR4, UR4, 0x20, URZ ;  /* 0x0000002004047890 */ /* 0x000fe2000fffe03f */
[----:B------:R-:W-:Y:S02]  /*2060*/  LEA R54, P2, R41, R54, 0x2 ;  /* 0x0000003629367211 */ /* 0x000fe400078410ff */
[C---:B------:R-:W-:Y:S02]  /*2070*/  ISETP.GE.AND P0, PT, R47.reuse, c[0x0][0x1bc], PT ;  /* 0x00006f002f007a0c */ /* 0x040fe40003f06270 */
[----:B------:R-:W-:Y:S01]  /*2080*/  ISETP.LT.AND P3, PT, R47, R56, PT ;  /* 0x000000382f00720c */ /* 0x000fe20003f61270 */
[----:B------:R-:W-:-:S12]  /*2090*/  IMAD.X R45, R45, 0x1, R43, P2 ;  /* 0x000000012d2d7824 */ /* 0x000fd800010e062b */
[----:B------:R-:W-:Y:S05]  /*20a0*/  @!P0 BRA P3, `(.L_x_1801) ;  /* 0xfffff0a000008947 */ /* 0x000fea000183ffff */
.L_x_1799:
[----:B------:R-:W-:Y:S05]  /*20b0*/  @!P1 EXIT ;  /* 0x000000000000994d */ /* 0x000fea0003800000 */
[----:B------:R-:W0:Y:S01]  /*20c0*/  S2R R8, SR_CTAID.X ;  /* 0x0000000000087919 */ /* 0x000e220000002500 */
[----:B------:R-:W-:Y:S02]  /*20d0*/  IMAD.MOV.U32 R16, RZ, RZ, 0x2 ;  /* 0x00000002ff107424 */ /* 0x000fe400078e00ff */
[----:B------:R-:W-:Y:S01]  /*20e0*/  IMAD.MOV.U32 R11, RZ, RZ, R6 ;  /* 0x000000ffff0b7224 */ /* 0x000fe200078e0006 */
        /* <DEDUP_REMOVED lines=14> */
.L_x_1805:
[----:B------:R-:W0:Y:S02]  /*21d0*/  LDS R12, [R10] ;  /* 0x000000000a0c7984 */ /* 0x000e240000000800 */
[----:B0-----:R-:W-:-:S06]  /*21e0*/  HADD2 R13, R12, R6 ;  /* 0x000000060c0d7230 */ /* 0x001fcc0000000000 */
[----:B------:R-:W0:Y:S02]  /*21f0*/  ATOMS.CAST.SPIN R13, [R10], R12, R13 ;  /* 0x0000000c0a0d738d */ /* 0x000e24000180000d */
[----:B0-----:R-:W-:-:S13]  /*2200*/  ISETP.EQ.U32.AND P0, PT, R13, 0x1, PT ;  /* 0x000000010d00780c */ /* 0x001fda0003f02070 */
[----:B------:R-:W-:Y:S05]  /*2210*/  @!P0 BRA `(.L_x_1805) ;  /* 0xffffffb000008947 */ /* 0x000fea000383ffff */
[----:B------:R-:W-:Y:S05]  /*2220*/  BRA `(.L_x_1803) ;  /* 0x0000003000007947 */ /* 0x000fea0003800000 */
.L_x_1804:
[----:B------:R-:W2:Y:S02]  /*2230*/  LD.E R6, [R8.64] ;  /* 0x0000000608067980 */ /* 0x000ea4000c101900 */
[----:B--2---:R-:W-:-:S05]  /*2240*/  IMAD.IADD R11, R11, 0x1, R6 ;  /* 0x000000010b0b7824 */ /* 0x004fca00078e0206 */
[----:B------:R0:W-:Y:S02]  /*2250*/  ST.E [R8.64], R11 ;  /* 0x0000000b08007985 */ /* 0x0001e4000c101906 */
.L_x_1803:
[----:B------:R-:W-:Y:S05]  /*2260*/  BSYNC B0 ;  /* 0x0000000000007941 */ /* 0x000fea0003800000 */
.L_x_1802:
[----:B------:R-:W2:Y:S01]  /*2270*/  ATOM.E.ADD.F16x2.RN.STRONG.GPU P0, RZ, [R8.64+0x4], R14 ;  /* 0x0000040e08ff798a */ /* 0x000ea2000810e9c6 */
[----:B------:R-:W-:Y:S01]  /*2280*/  BSSY B0, `(.L_x_1806) ;  /* 0x000000f000007945 */ /* 0x000fe20003800000 */
[----:B--2---:R-:W-:Y:S05]  /*2290*/  @P0 BRA `(.L_x_1807) ;  /* 0x000000d000000947 */ /* 0x004fea0003800000 */
[----:B------:R-:W1:Y:S02]  /*22a0*/  QSPC.E.S P0, RZ, [R8+0x4] ;  /* 0x0000040008ff73aa */ /* 0x000e640000000500 */
[----:B-1----:R-:W-:Y:S05]  /*22b0*/  @!P0 BRA `(.L_x_1808) ;  /* 0x0000008000008947 */ /* 0x002fea0003800000 */
[----:B0-----:R-:W-:-:S04]  /*22c0*/  IADD3 R8, R8, 0x4, RZ ;  /* 0x0000000408087810 */ /* 0x001fc80007ffe0ff */
[----:B------:R-:W-:-:S05]  /*22d0*/  LOP3.LUT R8, R8, 0xffffff, RZ, 0xc0, !PT ;  /* 0x00ffffff08087812 */ /* 0x000fca00078ec0ff */
.L_x_1809:
[----:B------:R-:W0:Y:S02]  /*22e0*/  LDS R10, [R8] ;  /* 0x00000000080a7984 */ /* 0x000e240000000800 */
[----:B0-----:R-:W-:-:S10]  /*22f0*/  HFMA2.MMA R11, R10, 1, 1, R5 ;  /* 0x3c003c000a0b7835 */ /* 0x001fd40000000005 */
[----:B------:R-:W0:Y:S02]  /*2300*/  ATOMS.CAST.SPIN R11, [R8], R10, R11 ;  /* 0x0000000a080b738d */ /* 0x000e24000180000b */
[----:B0-----:R-:W-:-:S13]  /*2310*/  ISETP.EQ.U32.AND P0, PT, R11, 0x1, PT ;  /* 0x000000010b00780c */ /* 0x001fda0003f02070 */
[----:B------:R-:W-:Y:S05]  /*2320*/  @!P0 BRA `(.L_x_1809) ;  /* 0xffffffb000008947 */ /* 0x000fea000383ffff */
[----:B------:R-:W-:Y:S05]  /*2330*/  BRA `(.L_x_1807) ;  /* 0x0000003000007947 */ /* 0x000fea0003800000 */
.L_x_1808:
[----:B------:R-:W2:Y:S02]  /*2340*/  LD.E R5, [R8.64+0x4] ;  /* 0x0000040608057980 */ /* 0x000ea4000c101900 */
[----:B--2---:R-:W-:-:S05]  /*2350*/  IMAD.IADD R5, R14, 0x1, R5 ;  /* 0x000000010e057824 */ /* 0x004fca00078e0205 */
[----:B------:R1:W-:Y:S02]  /*2360*/  ST.E [R8.64+0x4], R5 ;  /* 0x0000040508007985 */ /* 0x0003e4000c101906 */
.L_x_1807:
[----:B------:R-:W-:Y:S05]  /*2370*/  BSYNC B0 ;  /* 0x0000000000007941 */ /* 0x000fea0003800000 */
.L_x_1806:
[----:B------:R-:W-:-:S13]  /*2380*/  ISETP.GE.AND P0, PT, R49, 0x2, PT ;  /* 0x000000023100780c */ /* 0x000fda0003f06270 */
[----:B------:R-:W-:Y:S05]  /*2390*/  @!P0 EXIT ;  /* 0x000000000000894d */ /* 0x000fea0003800000 */
[----:B-1----:R-:W-:Y:S01]  /*23a0*/  IADD3 R5, R7, c[0x0][0x18c], RZ ;  /* 0x0000630007057a10 */ /* 0x002fe20007ffe0ff */
[----:B0-----:R-:W-:-:S04]  /*23b0*/  IMAD.MOV.U32 R9, RZ, RZ, R4 ;  /* 0x000000ffff097224 */ /* 0x001fc800078e0004 */
        /* <DEDUP_REMOVED lines=8> */
.L_x_1813:
[----:B------:R-:W0:Y:S02]  /*2440*/  LDS R10, [R8] ;  /* 0x00000000080a7984 */ /* 0x000e240000000800 */
[----:B0-----:R-:W-:-:S06]  /*2450*/  HADD2 R11, R10, R4 ;  /* 0x000000040a0b7230 */ /* 0x001fcc0000000000 */
[----:B------:R-:W0:Y:S02]  /*2460*/  ATOMS.CAST.SPIN R11, [R8], R10, R11 ;  /* 0x0000000a080b738d */ /* 0x000e24000180000b */
[----:B0-----:R-:W-:-:S13]  /*2470*/  ISETP.EQ.U32.AND P0, PT, R11, 0x1, PT ;  /* 0x000000010b00780c */ /* 0x001fda0003f02070 */
[----:B------:R-:W-:Y:S05]  /*2480*/  @!P0 BRA `(.L_x_1813) ;  /* 0xffffffb000008947 */ /* 0x000fea000383ffff */
[----:B------:R-:W-:Y:S05]  /*2490*/  BRA `(.L_x_1811) ;  /* 0x0000003000007947 */ /* 0x000fea0003800000 */
.L_x_1812:
[----:B------:R-:W2:Y:S02]  /*24a0*/  LD.E R4, [R6.64] ;  /* 0x0000000606047980 */ /* 0x000ea4000c101900 */
[----:B--2---:R-:W-:-:S05]  /*24b0*/  IMAD.IADD R9, R9, 0x1, R4 ;  /* 0x0000000109097824 */ /* 0x004fca00078e0204 */
[----:B------:R0:W-:Y:S02]  /*24c0*/  ST.E [R6.64], R9 ;  /* 0x0000000906007985 */ /* 0x0001e4000c101906 */
.L_x_1811:
[----:B------:R-:W-:Y:S05]  /*24d0*/  BSYNC B0 ;  /* 0x0000000000007941 */ /* 0x000fea0003800000 */
.L_x_1810:
[----:B------:R-:W2:Y:S01]  /*24e0*/  ATOM.E.ADD.F16x2.RN.STRONG.GPU P0, RZ, [R6.64+0x4], R12 ;  /* 0x0000040c06ff798a */ /* 0x000ea2000810e9c6 */
[----:B------:R-:W-:Y:S01]  /*24f0*/  BSSY B0, `(.L_x_1814) ;  /* 0x000000f000007945 */ /* 0x000fe20003800000 */
[----:B--2---:R-:W-:Y:S05]  /*2500*/  @P0 BRA `(.L_x_1815) ;  /* 0x000000d000000947 */ /* 0x004fea0003800000 */
[----:B------:R-:W1:Y:S02]  /*2510*/  QSPC.E.S P0, RZ, [R6+0x4] ;  /* 0x0000040006ff73aa */ /* 0x000e640000000500 */
[----:B-1----:R-:W-:Y:S05]  /*2520*/  @!P0 BRA `(.L_x_1816) ;  /* 0x0000008000008947 */ /* 0x002fea0003800000 */
[----:B0-----:R-:W-:-:S04]  /*2530*/  IADD3 R6, R6, 0x4, RZ ;  /* 0x0000000406067810 */ /* 0x001fc80007ffe0ff */
[----:B------:R-:W-:-:S05]  /*2540*/  LOP3.LUT R6, R6, 0xffffff, RZ, 0xc0, !PT ;  /* 0x00ffffff06067812 */ /* 0x000fca00078ec0ff */
.L_x_1817:
[----:B------:R-:W0:Y:S02]  /*2550*/  LDS R8, [R6] ;  /* 0x0000000006087984 */ /* 0x000e240000000800 */
[----:B0-----:R-:W-:-:S10]  /*2560*/  HFMA2.MMA R9, R8, 1, 1, R3 ;  /* 0x3c003c0008097835 */ /* 0x001fd40000000003 */
[----:B------:R-:W0:Y:S02]  /*2570*/  ATOMS.CAST.SPIN R9, [R6], R8, R9 ;  /* 0x000000080609738d */ /* 0x000e240001800009 */
[----:B0-----:R-:W-:-:S13]  /*2580*/  ISETP.EQ.U32.AND P0, PT, R9, 0x1, PT ;  /* 0x000000010900780c */ /* 0x001fda0003f02070 */
[----:B------:R-:W-:Y:S05]  /*2590*/  @!P0 BRA `(.L_x_1817) ;  /* 0xffffffb000008947 */ /* 0x000fea000383ffff */
[----:B------:R-:W-:Y:S05]  /*25a0*/  BRA `(.L_x_1815) ;  /* 0x0000003000007947 */ /* 0x000fea0003800000 */
.L_x_1816:
[----:B------:R-:W2:Y:S02]  /*25b0*/  LD.E R3, [R6.64+0x4] ;  /* 0x0000040606037980 */ /* 0x000ea4000c101900 */
[----:B--2---:R-:W-:-:S05]  /*25c0*/  IMAD.IADD R3, R12, 0x1, R3 ;  /* 0x000000010c037824 */ /* 0x004fca00078e0203 */
[----:B------:R1:W-:Y:S02]  /*25d0*/  ST.E [R6.64+0x4], R3 ;  /* 0x0000040306007985 */ /* 0x0003e4000c101906 */
.L_x_1815:
[----:B------:R-:W-:Y:S05]  /*25e0*/  BSYNC B0 ;  /* 0x0000000000007941 */ /* 0x000fea0003800000 */
.L_x_1814:
[----:B------:R-:W-:-:S13]  /*25f0*/  ISETP.NE.AND P0, PT, R49, 0x2, PT ;  /* 0x000000023100780c */ /* 0x000fda0003f05270 */
[----:B------:R-:W-:Y:S05]  /*2600*/  @!P0 EXIT ;  /* 0x000000000000894d */ /* 0x000fea0003800000 */
[----:B------:R-:W-:Y:S01]  /*2610*/  IADD3 R5, R5, c[0x0][0x18c], RZ ;  /* 0x0000630005057a10 */ /* 0x000fe20007ffe0ff */
[----:B-1----:R-:W-:-:S04]  /*2620*/  IMAD.MOV.U32 R3, RZ, RZ, R2 ;  /* 0x000000ffff037224 */ /* 0x002fc800078e0002 */
[----:B------:R-:W-:-:S05]  /*2630*/  IMAD.WIDE R4, R5, R16, c[0x0][0x180] ;  /* 0x0000600005047625 */ /* 0x000fca00078e0210 */
[----:B------:R-:W2:Y:S01]  /*2640*/  ATOM.E.ADD.F16x2.RN.STRONG.GPU P0, RZ, [R4.64], R3 ;  /* 0x0000000304ff798a */ /* 0x000ea2000810e9c6 */
[----:B------:R-:W-:Y:S01]  /*2650*/  BSSY B0, `(.L_x_1818) ;  /* 0x000000f000007945 */ /* 0x000fe20003800000 */
[----:B0-----:R-:W-:Y:S01]  /*2660*/  IMAD.MOV.U32 R9, RZ, RZ, R0 ;  /* 0x000000ffff097224 */ /* 0x001fe200078e0000 */
[----:B--2---:R-:W-:Y:S05]  /*2670*/  @P0 BRA `(.L_x_1819) ;  /* 0x000000c000000947 */ /* 0x004fea0003800000 */
[----:B------:R-:W0:Y:S02]  /*2680*/  QSPC.E.S P0, RZ, [R4] ;  /* 0x0000000004ff73aa */ /* 0x000e240000000500 */
[----:B0-----:R-:W-:Y:S05]  /*2690*/  @!P0 BRA `(.L_x_1820) ;  /* 0x0000007000008947 */ /* 0x001fea0003800000 */
[----:B------:R-:W-:-:S05]  /*26a0*/  LOP3.LUT R3, R4, 0xffffff, RZ, 0xc0, !PT ;  /* 0x00ffffff04037812 */ /* 0x000fca00078ec0ff */
.L_x_1821:
[----:B------:R-:W0:Y:S02]  /*26b0*/  LDS R6, [R3] ;  /* 0x0000000003067984 */ /* 0x000e240000000800 */
[----:B0-----:R-:W-:-:S06]  /*26c0*/  HADD2 R7, R6, R2 ;  /* 0x0000000206077230 */ /* 0x001fcc0000000000 */
[----:B------:R-:W0:Y:S02]  /*26d0*/  ATOMS.CAST.SPIN R7, [R3], R6, R7 ;  /* 0x000000060307738d */ /* 0x000e240001800007 */
[----:B0-----:R-:W-:-:S13]  /*26e0*/  ISETP.EQ.U32.AND P0, PT, R7, 0x1, PT ;  /* 0x000000010700780c */ /* 0x001fda0003f02070 */
[----:B------:R-:W-:Y:S05]  /*26f0*/  @!P0 BRA `(.L_x_1821) ;  /* 0xffffffb000008947 */ /* 0x000fea000383ffff */
[----:B------:R-:W-:Y:S05]  /*2700*/  BRA `(.L_x_1819) ;  /* 0x0000003000007947 */ /* 0x000fea0003800000 */
.L_x_1820:
[----:B------:R-:W2:Y:S02]  /*2710*/  LD.E R2, [R4.64] ;  /* 0x0000000604027980 */ /* 0x000ea4000c101900 */
[----:B--2---:R-:W-:-:S05]  /*2720*/  IMAD.IADD R3, R3, 0x1, R2 ;  /* 0x0000000103037824 */ /* 0x004fca00078e0202 */
[----:B------:R0:W-:Y:S02]  /*2730*/  ST.E [R4.64], R3 ;  /* 0x0000000304007985 */ /* 0x0001e4000c101906 */
.L_x_1819:
[----:B------:R-:W-:Y:S05]  /*2740*/  BSYNC B0 ;  /* 0x0000000000007941 */ /* 0x000fea0003800000 */
.L_x_1818:
[----:B------:R-:W2:Y:S02]  /*2750*/  ATOM.E.ADD.F16x2.RN.STRONG.GPU P0, RZ, [R4.64+0x4], R9 ;  /* 0x0000040904ff798a */ /* 0x000ea4000810e9c6 */
[----:B--2---:R-:W-:Y:S05]  /*2760*/  @P0 EXIT ;  /* 0x000000000000094d */ /* 0x004fea0003800000 */
[----:B------:R-:W1:Y:S02]  /*2770*/  QSPC.E.S P0, RZ, [R4+0x4] ;  /* 0x0000040004ff73aa */ /* 0x000e640000000500 */
[----:B-1----:R-:W-:Y:S05]  /*2780*/  @!P0 BRA `(.L_x_1822) ;  /* 0x0000008000008947 */ /* 0x002fea0003800000 */
[----:B0-----:R-:W-:-:S04]  /*2790*/  IADD3 R4, R4, 0x4, RZ ;  /* 0x0000000404047810 */ /* 0x001fc80007ffe0ff */
[----:B------:R-:W-:-:S05]  /*27a0*/  LOP3.LUT R4, R4, 0xffffff, RZ, 0xc0, !PT ;  /* 0x00ffffff04047812 */ /* 0x000fca00078ec0ff */
.L_x_1823:
[----:B------:R-:W0:Y:S02]  /*27b0*/  LDS R2, [R4] ;  /* 0x0000000004027984 */ /* 0x000e240000000800 */
[----:B0-----:R-:W-:-:S10]  /*27c0*/  HFMA2.MMA R3, R2, 1, 1, R0 ;  /* 0x3c003c0002037835 */ /* 0x001fd40000000000 */
[----:B------:R-:W0:Y:S02]  /*27d0*/  ATOMS.CAST.SPIN R3, [R4], R2, R3 ;  /* 0x000000020403738d */ /* 0x000e240001800003 */
[----:B0-----:R-:W-:-:S13]  /*27e0*/  ISETP.EQ.U32.AND P0, PT, R3, 0x1, PT ;  /* 0x000000010300780c */ /* 0x001fda0003f02070 */
[----:B------:R-:W-:Y:S05]  /*27f0*/  @!P0 BRA `(.L_x_1823) ;  /* 0xffffffb000008947 */ /* 0x000fea000383ffff */
[----:B------:R-:W-:Y:S05]  /*2800*/  EXIT ;  /* 0x000000000000794d */ /* 0x000fea0003800000 */
.L_x_1822:
[----:B------:R-:W2:Y:S02]  /*2810*/  LD.E R0, [R4.64+0x4] ;  /* 0x0000040604007980 */ /* 0x000ea4000c101900 */
[----:B0-2---:R-:W-:-:S05]  /*2820*/  IMAD.IADD R3, R9, 0x1, R0 ;  /* 0x0000000109037824 */ /* 0x005fca00078e0200 */
[----:B------:R-:W-:Y:S01]  /*2830*/  ST.E [R4.64+0x4], R3 ;  /* 0x0000040304007985 */ /* 0x000fe2000c101906 */
[----:B------:R-:W-:Y:S05]  /*2840*/  EXIT ;  /* 0x000000000000794d */ /* 0x000fea0003800000 */
.L_x_1824:
        /* <DEDUP_REMOVED lines=11> */
.L_x_2848:


//--------------------- .text._Z23gemm_half_q_half_kernelILi2ELi32ELb0ELb0ELi64EEvPK6__halfPKjS4_S2_PS0_iiiiPKtS7_iiiiiibS2_i --------------------------
	.section	.text._Z23gemm_half_q_half_kernelILi2ELi32ELb0ELb0ELi64EEvPK6__halfPKjS4_S2_PS0_iiiiPKtS7_iiiiiibS2_i,"ax",@progbits
	.sectioninfo	@"SHI_REGISTERS=62"
	.align	128
        .global         _Z23gemm_half_q_half_kernelILi2ELi32ELb0ELb0ELi64EEvPK6__halfPKjS4_S2_PS0_iiiiPKtS7_iiiiiibS2_i
        .type           _Z23gemm_half_q_half_kernelILi2ELi32ELb0ELb0ELi64EEvPK6__halfPKjS4_S2_PS0_iiiiPKtS7_iiiiiibS2_i,@function
        .size           _Z23gemm_half_q_half_kernelILi2ELi32ELb0ELb0ELi64EEvPK6__halfPKjS4_S2_PS0_iiiiPKtS7_iiiiiibS2_i,(.L_x_2849 - _Z23gemm_half_q_half_kernelILi2ELi32ELb0ELb0ELi64EEvPK6__halfPKjS4_S2_PS0_iiiiPKtS7_iiiiiibS2_i)
        .other          _Z23gemm_half_q_half_kernelILi2ELi32ELb0ELb0ELi64EEvPK6__halfPKjS4_S2_PS0_iiiiPKtS7_iiiiiibS2_i,@"STO_CUDA_ENTRY STV_DEFAULT"
_Z23gemm_half_q_half_kernelILi2ELi32ELb0ELb0ELi64EEvPK6__halfPKjS4_S2_PS0_iiiiPKtS7_iiiiiibS2_i:
.text._Z23gemm_half_q_half_kernelILi2ELi32ELb0ELb0ELi64EEvPK6__halfPKjS4_S2_PS0_iiiiPKtS7_iiiiiibS2_i:
        /* <DEDUP_REMOVED lines=40> */
.L_x_1829:
        /* <DEDUP_REMOVED lines=17> */
.L_x_1828:
        /* <DEDUP_REMOVED lines=17> */
.L_x_1827:
        /* <DEDUP_REMOVED lines=13> */
.L_x_1831:
        /* <DEDUP_REMOVED lines=17> */
.L_x_1830:
        /* <DEDUP_REMOVED lines=15> */
.L_x_1826:
[----:B------:R-:W-:Y:S05]  /*0770*/  BSYNC B0 ;  /* 0x0000000000007941 */ /* 0x000fea0003800000 */
.L_x_1825:
        /* <DEDUP_REMOVED lines=18> */
.L_x_1834:
        /* <DEDUP_REMOVED lines=11> */
.L_x_1833:
        /* <DEDUP_REMOVED lines=10> */
.L_x_1832:
[----:B------:R-:W-:Y:S01]  /*09f0*/  BAR.SYNC.DEFER_BLOCKING 0x0 ;  /* 0x0000000000007b1d */ /* 0x000fe20000010000 */
[C---:B------:R-:W-:Y:S02]  /*0a00*/  ISETP.GT.AND P0, PT, R0.reuse, c[0x0][0x1a8], PT ;  /* 0x00006a0000007a0c */ /* 0x040fe40003f04270 */
[C---:B------:R-:W-:Y:S02]  /*0a10*/  ISETP.GT.AND P3, PT, R0.reuse, c[0x0][0x1ac], PT ;  /* 0x00006b0000007a0c */ /* 0x040fe40003f64270 */
[C---:B-1----:R-:W-:Y:S02]  /*0a20*/  IMNMX R3, R0.reuse, c[0x0][0x1a8], PT ;  /* 0x00006a0000037a17 */ /* 0x042fe40003800200 */
[C---:B------:R-:W-:Y:S02]  /*0a30*/  ISETP.GT.AND P4, PT, R0.reuse, c[0x0][0x1b0], PT ;  /* 0x00006c0000007a0c */ /* 0x040fe40003f84270 */
[----:B------:R-:W-:Y:S02]  /*0a40*/  SHF.R.S32.HI R6, RZ, 0x1f, R3 ;  /* 0x0000001fff067819 */ /* 0x000fe40000011403 */
[----:B------:R-:W-:-:S02]  /*0a50*/  ISETP.GT.AND P5, PT, R0, c[0x0][0x1b4], PT ;  /* 0x00006d0000007a0c */ /* 0x000fc40003fa4270 */
[----:B------:R-:W-:Y:S02]  /*0a60*/  LEA.HI R13, R6, R3, RZ, 0x5 ;  /* 0x00000003060d7211 */ /* 0x000fe400078f28ff */
[C---:B------:R-:W-:Y:S02]  /*0a70*/  @P0 IMNMX R2, R0.reuse, c[0x0][0x1ac], PT ;  /* 0x00006b0000020a17 */ /* 0x040fe40003800200 */
[C---:B------:R-:W-:Y:S02]  /*0a80*/  ISETP.GT.AND P2, PT, R0.reuse, c[0x0][0x1b8], PT ;  /* 0x00006e0000007a0c */ /* 0x040fe40003f44270 */
[----:B------:R-:W-:Y:S02]  /*0a90*/  @P3 IMNMX R3, R0, c[0x0][0x1b0], PT ;  /* 0x00006c0000033a17 */ /* 0x000fe40003800200 */
[----:B------:R-:W-:Y:S02]  /*0aa0*/  @P0 IADD3 R2, R2, -c[0x0][0x1a8], RZ ;  /* 0x80006a0002020a10 */ /* 0x000fe40007ffe0ff */
[----:B------:R-:W-:-:S02]  /*0ab0*/  @P3 IADD3 R6, R3, -c[0x0][0x1ac], RZ ;  /* 0x80006b0003063a10 */ /* 0x000fc40007ffe0ff */
[----:B------:R-:W-:Y:S02]  /*0ac0*/  @P0 SHF.R.S32.HI R3, RZ, 0x1f, R2 ;  /* 0x0000001fff030819 */ /* 0x000fe40000011402 */
[C---:B------:R-:W-:Y:S02]  /*0ad0*/  @P4 IMNMX R7, R0.reuse, c[0x0][0x1b4], PT ;  /* 0x00006d0000074a17 */ /* 0x040fe40003800200 */
        /* <DEDUP_REMOVED lines=19> */
[----:B------:R-:W-:Y:S02]  /*0c10*/  @P4 SHF.R.S32.HI R10, RZ, 0x5, R10 ;  /* 0x00000005ff0a4819 */ /* 0x000fe4000001140a */
[----:B------:R-:W-:Y:S02]  /*0c20*/  SHF.R.S32.HI R13, RZ, 0x5, R13 ;  /* 0x00000005ff0d7819 */ /* 0x000fe4000001140d */
[----:B------:R-:W-:-:S02]  /*0c30*/  @P5 LEA.HI R12, R12, R9, RZ, 0x5 ;  /* 0x000000090c0c5211 */ /* 0x000fc400078f28ff */
[----:B------:R-:W-:Y:S01]  /*0c40*/  @P2 LEA.HI R14, R14, R11, RZ, 0x5 ;  /* 0x0000000b0e0e2211 */ /* 0x000fe200078f28ff */
[----:B------:R-:W-:Y:S01]  /*0c50*/  CS2R R8, SRZ ;  /* 0x0000000000087805 */ /* 0x000fe2000001ff00 */
[----:B------:R-:W-:Y:S01]  /*0c60*/  IMAD R6, R13, 0x8, R6 ;  /* 0x000000080d067824 */ /* 0x000fe200078e0206 */
[----:B------:R-:W-:Y:S01]  /*0c70*/  @P5 SHF.R.S32.HI R12, RZ, 0x5, R12 ;  /* 0x00000005ff0c5819 */ /* 0x000fe2000001140c */
[----:B------:R-:W-:Y:S01]  /*0c80*/  @P3 IMAD R8, R7, 0x5, RZ ;  /* 0x0000000507083824 */ /* 0x000fe200078e02ff */
[----:B------:R-:W-:Y:S01]  /*0c90*/  @P2 SHF.R.S32.HI R14, RZ, 0x5, R14 ;  /* 0x00000005ff0e2819 */ /* 0x000fe2000001140e */
[----:B------:R-:W-:Y:S02]  /*0ca0*/  @P4 IMAD.SHL.U32 R9, R10, 0x4, RZ ;  /* 0x000000040a094824 */ /* 0x000fe400078e00ff */
        /* <DEDUP_REMOVED lines=15> */
.L_x_1836:
        /* <DEDUP_REMOVED lines=43> */
.L_x_1835:
[----:B------:R-:W-:Y:S02]  /*1050*/  ISETP.GE.OR P0, PT, R0, c[0x0][0x1ac], P0 ;  /* 0x00006b0000007a0c */ /* 0x000fe40000706670 */
[----:B------:R-:W-:Y:S02]  /*1060*/  PRMT R31, RZ, 0x5410, RZ ;  /* 0x00005410ff1f7816 */ /* 0x000fe400000000ff */
[----:B------:R-:W-:Y:S02]  /*1070*/  IADD3 R2, R2, R8, R3 ;  /* 0x0000000802027210 */ /* 0x000fe40007ffe003 */
[----:B------:R-:W-:Y:S02]  /*1080*/  PRMT R32, RZ, 0x5410, RZ ;  /* 0x00005410ff207816 */ /* 0x000fe400000000ff */
[----:B------:R-:W-:Y:S02]  /*1090*/  PRMT R26, RZ, 0x5410, RZ ;  /* 0x00005410ff1a7816 */ /* 0x000fe400000000ff */
[----:B------:R-:W-:-:S03]  /*10a0*/  PRMT R28, RZ, 0x5410, RZ ;  /* 0x00005410ff1c7816 */ /* 0x000fc600000000ff */
[----:B------:R-:W-:Y:S05]  /*10b0*/  @P0 BRA `(.L_x_1837) ;  /* 0x00001e9000000947 */ /* 0x000fea0003800000 */
[----:B------:R-:W2:Y:S04]  /*10c0*/  LDL.64 R8, [R1] ;  /* 0x0000000001087983 */ /* 0x000ea80000100a00 */
[----:B------:R-:W3:Y:S01]  /*10d0*/  LDG.E.U16.CONSTANT R29, [R6.64+0x2] ;  /* 0x00000206061d7981 */ /* 0x000ee2000c1e9500 */
[----:B------:R-:W-:Y:S01]  /*10e0*/  IMAD R2, R2, c[0x0][0x18c], RZ ;  /* 0x0000630002027a24 */ /* 0x000fe200078e02ff */
[----:B------:R-:W-:Y:S01]  /*10f0*/  PRMT R31, R31, 0x5410, RZ ;  /* 0x000054101f1f7816 */ /* 0x000fe200000000ff */
[----:B------:R-:W-:Y:S01]  /*1100*/  IMAD.MOV.U32 R30, RZ, RZ, RZ ;  /* 0x000000ffff1e7224 */ /* 0x000fe200078e00ff */
[----:B------:R-:W-:Y:S02]  /*1110*/  ULDC UR5, c[0x0][0x18c] ;  /* 0x0000630000057ab9 */ /* 0x000fe40000000800 */
[----:B------:R-:W-:Y:S01]  /*1120*/  SHF.R.S32.HI R3, RZ, 0x1f, R2 ;  /* 0x0000001fff037819 */ /* 0x000fe20000011402 */
[----:B------:R-:W-:Y:S01]  /*1130*/  USHF.R.S32.HI UR5, URZ, 0x1f, UR5 ;  /* 0x0000001f3f057899 */ /* 0x000fe20008011405 */
[----:B------:R-:W-:Y:S01]  /*1140*/  IADD3 R4, P0, R5, R2, RZ ;  /* 0x0000000205047210 */ /* 0x000fe20007f1e0ff */
[----:B------:R-:W-:-:S03]  /*1150*/  UMOV UR4, URZ ;  /* 0x0000003f00047c82 */ /* 0x000fc60008000000 */
[----:B------:R-:W-:Y:S02]  /*1160*/  LEA.HI.X.SX32 R3, R5, R3, 0x1, P0 ;  /* 0x0000000305037211 */ /* 0x000fe400000f0eff */
[----:B------:R-:W-:-:S04]  /*1170*/  LEA R2, P0, R4, c[0x0][0x168], 0x2 ;  /* 0x00005a0004027a11 */ /* 0x000fc800078010ff */
[----:B------:R-:W-:Y:S02]  /*1180*/  LEA.HI.X R3, R4, c[0x0][0x16c], R3, 0x2, P0 ;  /* 0x00005b0004037a11 */ /* 0x000fe400000f1403 */
[----:B--2---:R-:W-:Y:S02]  /*1190*/  PRMT R33, R8, 0x7610, R8 ;  /* 0x0000761008217816 */ /* 0x004fe40000000008 */
[----:B------:R-:W-:Y:S01]  /*11a0*/  PRMT R34, R9, 0x7610, R9 ;  /* 0x0000761009227816 */ /* 0x000fe20000000009 */
[----:B---3--:R-:W-:-:S05]  /*11b0*/  IMAD.IADD R29, R0, 0x1, R29 ;  /* 0x00000001001d7824 */ /* 0x008fca00078e021d */
.L_x_1840:
[----:B------:R-:W-:Y:S01]  /*11c0*/  ISETP.NE.AND P0, PT, R0, R29, PT ;  /* 0x0000001d0000720c */ /* 0x000fe20003f05270 */
[----:B0----5:R0:W5:-:S12]  /*11d0*/  LDG.E.128.CONSTANT R4, [R2.64] ;  /* 0x0000000602047981 */ /* 0x021158000c1e9d00 */
[----:B------:R-:W-:Y:S01]  /*11e0*/  @!P0 IADD3 R30, R30, 0x1, RZ ;  /* 0x000000011e1e8810 */ /* 0x000fe20007ffe0ff */
[----:B------:R-:W-:Y:S02]  /*11f0*/  @!P0 IMAD.SHL.U32 R8, R0, 0x2, RZ ;  /* 0x0000000200088824 */ /* 0x000fe400078e00ff */
[----:B------:R-:W-:Y:S02]  /*1200*/  @!P0 IMAD.MOV.U32 R9, RZ, RZ, 0x2 ;  /* 0x00000002ff098424 */ /* 0x000fe400078e00ff */
[----:B-1----:R-:W-:Y:S02]  /*1210*/  @!P0 IMAD R10, R30, 0x8, R1 ;  /* 0x000000081e0a8824 */ /* 0x002fe400078e0201 */
        /* <DEDUP_REMOVED lines=16> */
[----:B------:R-:W-:Y:S02]  /*1320*/  SHF.R.U32.HI R36, RZ, 0x6, R5 ;  /* 0x00000006ff247819 */ /* 0x000fe40000011605 */
[----:B------:R-:W-:Y:S02]  /*1330*/  LOP3.LUT R37, R6, 0x3f003f, RZ, 0xc0, !PT ;  /* 0x003f003f06257812 */ /* 0x000fe400078ec0ff */
[----:B-1----:R-:W-:Y:S02]  /*1340*/  SHF.R.U32.HI R21, RZ, 0x6, R7 ;  /* 0x00000006ff157819 */ /* 0x002fe40000011607 */
[----:B------:R-:W-:Y:S02]  /*1350*/  LOP3.LUT R22, R22, 0x64006400, RZ, 0xfc, !PT ;  /* 0x6400640016167812 */ /* 0x000fe400078efcff */
[----:B------:R-:W-:-:S02]  /*1360*/  LOP3.LUT R36, R36, 0x3f003f, RZ, 0xc0, !PT ;  /* 0x003f003f24247812 */ /* 0x000fc400078ec0ff */
[----:B------:R-:W-:Y:S01]  /*1370*/  LOP3.LUT R37, R37, 0x64006400, RZ, 0xfc, !PT ;  /* 0x6400640025257812 */ /* 0x000fe200078efcff */
[----:B------:R-:W-:Y:S01]  /*1380*/  HADD2 R41, R22, -1056, -1056 ;  /* 0xe420e42016297430 */ /* 0x000fe20000000000 */
[----:B------:R-:W-:Y:S02]  /*1390*/  SHF.R.U32.HI R23, RZ, 0x6, R4 ;  /* 0x00000006ff177819 */ /* 0x000fe40000011604 */
[----:B------:R-:W-:Y:S01]  /*13a0*/  SHF.R.U32.HI R38, RZ, 0x6, R6 ;  /* 0x00000006ff267819 */ /* 0x000fe20000011606 */
[----:B------:R-:W-:Y:S01]  /*13b0*/  HADD2 R37, R37, -1056, -1056 ;  /* 0xe420e42025257430 */ /* 0x000fe20000000000 */
[----:B------:R-:W-:Y:S02]  /*13c0*/  LOP3.LUT R21, R21, 0x3f003f, RZ, 0xc0, !PT ;  /* 0x003f003f15157812 */ /* 0x000fe400078ec0ff */
[----:B------:R-:W-:Y:S02]  /*13d0*/  LOP3.LUT R35, R5, 0x3f003f, RZ, 0xc0, !PT ;  /* 0x003f003f05237812 */ /* 0x000fe400078ec0ff */
[----:B------:R-:W-:-:S02]  /*13e0*/  LOP3.LUT R36, R36, 0x64006400, RZ, 0xfc, !PT ;  /* 0x6400640024247812 */ /* 0x000fc400078efcff */
[----:B------:R-:W-:Y:S02]  /*13f0*/  LOP3.LUT R39, R7, 0x3f003f, RZ, 0xc0, !PT ;  /* 0x003f003f07277812 */ /* 0x000fe400078ec0ff */
[----:B------:R-:W-:Y:S01]  /*1400*/  LOP3.LUT R23, R23, 0x3f003f, RZ, 0xc0, !PT ;  /* 0x003f003f17177812 */ /* 0x000fe200078ec0ff */
[----:B------:R-:W-:Y:S01]  /*1410*/  HADD2 R40, R36, -1056, -1056 ;  /* 0xe420e42024287430 */ /* 0x000fe20000000000 */
[----:B------:R-:W-:Y:S01]  /*1420*/  LOP3.LUT R38, R38, 0x3f003f, RZ, 0xc0, !PT ;  /* 0x003f003f26267812 */ /* 0x000fe200078ec0ff */
[-C--:B0-----:R-:W-:Y:S01]  /*1430*/  HFMA2.MMA R22, R37, R16.reuse, RZ ;  /* 0x0000001025167235 */ /* 0x081fe200000000ff */
[----:B------:R-:W-:Y:S02]  /*1440*/  LOP3.LUT R21, R21, 0x64006400, RZ, 0xfc, !PT ;  /* 0x6400640015157812 */ /* 0x000fe400078efcff */
[----:B------:R-:W-:Y:S02]  /*1450*/  LOP3.LUT R35, R35, 0x64006400, RZ, 0xfc, !PT ;  /* 0x6400640023237812 */ /* 0x000fe400078efcff */
[----:B------:R-:W-:Y:S01]  /*1460*/  LOP3.LUT R20, R39, 0x64006400, RZ, 0xfc, !PT ;  /* 0x6400640027147812 */ /* 0x000fe200078efcff */
[----:B------:R-:W-:Y:S01]  /*1470*/  HADD2 R36, R21, -1056, -1056 ;  /* 0xe420e42015247430 */ /* 0x000fe20000000000 */
[----:B------:R-:W-:Y:S01]  /*1480*/  LOP3.LUT R23, R23, 0x64006400, RZ, 0xfc, !PT ;  /* 0x6400640017177812 */ /* 0x000fe200078efcff */
[----:B------:R-:W-:Y:S01]  /*1490*/  HADD2 R39, R35, -1056, -1056 ;  /* 0xe420e42023277430 */ /* 0x000fe20000000000 */
[----:B------:R-:W-:Y:S01]  /*14a0*/  LOP3.LUT R38, R38, 0x64006400, RZ, 0xfc, !PT ;  /* 0x6400640026267812 */ /* 0x000fe200078efcff */
[----:B------:R-:W-:Y:S01]  /*14b0*/  HFMA2.MMA R21, R41, R16, RZ ;  /* 0x0000001029157235 */ /* 0x000fe200000000ff */
[----:B------:R-:W-:Y:S01]  /*14c0*/  HADD2 R35, R20, -1056, -1056 ;  /* 0xe420e42014237430 */ /* 0x000fe20000000000 */
[----:B------:R-:W-:Y:S01]  /*14d0*/  SHF.R.U32.HI R5, RZ, 0xc, R5 ;  /* 0x0000000cff057819 */ /* 0x000fe20000011605 */
[----:B------:R-:W-:Y:S01]  /*14e0*/  HADD2 R42, R23, -1056, -1056 ;  /* 0xe420e420172a7430 */ /* 0x000fe20000000000 */
[----:B------:R-:W-:Y:S01]  /*14f0*/  SHF.R.U32.HI R4, RZ, 0xc, R4 ;  /* 0x0000000cff047819 */ /* 0x000fe20000011604 */
[----:B------:R-:W-:Y:S01]  /*1500*/  HADD2 R38, R38, -1056, -1056 ;  /* 0xe420e42026267430 */ /* 0x000fe20000000000 */
[----:B------:R-:W-:Y:S01]  /*1510*/  SHF.R.U32.HI R6, RZ, 0xc, R6 ;  /* 0x0000000cff067819 */ /* 0x000fe20000011606 */
[-C--:B------:R-:W-:Y:S01]  /*1520*/  HFMA2 R20, R39, R16.reuse, RZ.H0_H0 ;  /* 0x0000001027147231 */ /* 0x080fe200000400ff */
[----:B------:R-:W-:Y:S01]  /*1530*/  LOP3.LUT R4, R4, 0xf000f, RZ, 0xc0, !PT ;  /* 0x000f000f04047812 */ /* 0x000fe200078ec0ff */
[----:B------:R-:W-:Y:S01]  /*1540*/  HFMA2 R48, R35, R16, RZ.H0_H0 ;  /* 0x0000001023307231 */ /* 0x000fe200000400ff */
[-C--:B------:R-:W-:Y:S01]  /*1550*/  HFMA2.MMA R46, R42, R17.reuse, R21 ;  /* 0x000000112a2e7235 */ /* 0x080fe20000000015 */
[-C--:B------:R-:W-:Y:S01]  /*1560*/  HFMA2 R44, R40, R17.reuse, R20 ;  /* 0x00000011282c7231 */ /* 0x080fe20000000014 */
[----:B------:R-:W-:Y:S01]  /*1570*/  HFMA2.MMA R16, R38, R17, R22 ;  /* 0x0000001126107235 */ /* 0x000fe20000000016 */
[----:B------:R-:W-:Y:S01]  /*1580*/  HFMA2 R48, R36, R17, R48 ;  /* 0x0000001124307231 */ /* 0x000fe20000000030 */
[----:B------:R-:W0:Y:S01]  /*1590*/  LDS.128 R20, [UR4+0x10] ;  /* 0x00001004ff147984 */ /* 0x000e220008000c00 */
[----:B------:R-:W-:-:S02]  /*15a0*/  SHF.R.U32.HI R7, RZ, 0xc, R7 ;  /* 0x0000000cff077819 */ /* 0x000fc40000011607 */
[----:B------:R-:W-:Y:S02]  /*15b0*/  ISETP.GE.AND P0, PT, R24, 0x2, PT ;  /* 0x000000021800780c */ /* 0x000fe40003f06270 */
[----:B--2---:R-:W-:Y:S02]  /*15c0*/  SHF.R.U32.HI R43, RZ, 0x6, R9 ;  /* 0x00000006ff2b7819 */ /* 0x004fe40000011609 */
[----:B------:R-:W-:Y:S02]  /*15d0*/  LOP3.LUT R47, R8, 0x3f003f, RZ, 0xc0, !PT ;  /* 0x003f003f082f7812 */ /* 0x000fe400078ec0ff */
        /* <DEDUP_REMOVED lines=14> */
[-C--:B------:R-:W-:Y:S01]  /*16c0*/  HFMA2.MMA R55, R47, R18.reuse, R46 ;  /* 0x000000122f377235 */ /* 0x080fe2000000002e */
[----:B------:R-:W-:Y:S01]  /*16d0*/  LOP3.LUT R50, R53, 0x3f003f, RZ, 0xc0, !PT ;  /* 0x003f003f35327812 */ /* 0x000fe200078ec0ff */
[----:B------:R-:W-:Y:S01]  /*16e0*/  HADD2 R45, R45, -1056, -1056 ;  /* 0xe420e4202d2d7430 */ /* 0x000fe20000000000 */
[----:B------:R-:W-:Y:S01]  /*16f0*/  LOP3.LUT R52, R52, 0x3f003f, RZ, 0xc0, !PT ;  /* 0x003f003f34347812 */ /* 0x000fe200078ec0ff */
[----:B------:R-:W-:Y:S01]  /*1700*/  HADD2 R17, R17, -1056, -1056 ;  /* 0xe420e42011117430 */ /* 0x000fe20000000000 */
[----:B------:R-:W-:Y:S01]  /*1710*/  LOP3.LUT R50, R50, 0x64006400, RZ, 0xfc, !PT ;  /* 0x6400640032327812 */ /* 0x000fe200078efcff */
[-C--:B------:R-:W-:Y:S01]  /*1720*/  HFMA2 R53, R45, R18.reuse, R44 ;  /* 0x000000122d357231 */ /* 0x080fe2000000002c */
        /* <DEDUP_REMOVED lines=8> */
[----:B---3--:R-:W-:Y:S01]  /*17b0*/  LOP3.LUT R51, R14, 0x3f003f, RZ, 0xc0, !PT ;  /* 0x003f003f0e337812 */ /* 0x008fe200078ec0ff */
[----:B------:R-:W-:Y:S01]  /*17c0*/  HADD2 R44, R49, -1056, -1056 ;  /* 0xe420e420312c7430 */ /* 0x000fe20000000000 */
[----:B------:R-:W-:Y:S01]  /*17d0*/  LOP3.LUT R49, R13, 0x3f003f, RZ, 0xc0, !PT ;  /* 0x003f003f0d317812 */ /* 0x000fe200078ec0ff */
        /* <DEDUP_REMOVED lines=22> */
[----:B------:R-:W-:Y:S02]  /*1940*/  LOP3.LUT R5, R4, 0x300030, R5, 0xf8, !PT ;  /* 0x0030003004057812 */ /* 0x000fe400078ef805 */
[----:B------:R-:W-:Y:S02]  /*1950*/  LOP3.LUT R4, R55, 0x300030, R54, 0xf8, !PT ;  /* 0x0030003037047812 */ /* 0x000fe400078ef836 */
[----:B------:R-:W-:Y:S02]  /*1960*/  SHF.R.U32.HI R54, RZ, 0xc, R9 ;  /* 0x0000000cff367819 */ /* 0x000fe40000011609 */
[----:B------:R-:W-:Y:S02]  /*1970*/  LOP3.LUT R9, R8, 0xf000f, RZ, 0xc0, !PT ;  /* 0x000f000f08097812 */ /* 0x000fe400078ec0ff */
[----:B------:R-:W-:Y:S02]  /*1980*/  LOP3.LUT R55, R6, 0xf000f, RZ, 0xc0, !PT ;  /* 0x000f000f06377812 */ /* 0x000fe400078ec0ff */
[----:B------:R-:W-:-:S02]  /*1990*/  SHF.R.U32.HI R8, RZ, 0xa, R12 ;  /* 0x0000000aff087819 */ /* 0x000fc4000001160c */
[----:B------:R-:W-:Y:S02]  /*19a0*/  SHF.R.U32.HI R6, RZ, 0x8, R14 ;  /* 0x00000008ff067819 */ /* 0x000fe4000001160e */
[----:B------:R-:W-:Y:S02]  /*19b0*/  SHF.R.U32.HI R10, RZ, 0xc, R10 ;  /* 0x0000000cff0a7819 */ /* 0x000fe4000001160a */
[----:B------:R-:W-:Y:S02]  /*19c0*/  LOP3.LUT R8, R9, 0x300030, R8, 0xf8, !PT ;  /* 0x0030003009087812 */ /* 0x000fe400078ef808 */
[----:B------:R-:W-:Y:S02]  /*19d0*/  LOP3.LUT R6, R55, 0x300030, R6, 0xf8, !PT ;  /* 0x0030003037067812 */ /* 0x000fe400078ef806 */
[----:B------:R-:W-:Y:S02]  /*19e0*/  LOP3.LUT R54, R54, 0xf000f, RZ, 0xc0, !PT ;  /* 0x000f000f36367812 */ /* 0x000fe400078ec0ff */
[----:B------:R-:W-:-:S02]  /*19f0*/  SHF.R.U32.HI R9, RZ, 0xa, R13 ;  /* 0x0000000aff097819 */ /* 0x000fc4000001160d */
[----:B------:R-:W-:Y:S02]  /*1a00*/  SHF.R.U32.HI R55, RZ, 0xc, R11 ;  /* 0x0000000cff377819 */ /* 0x000fe4000001160b */
[----:B------:R-:W-:Y:S02]  /*1a10*/  LOP3.LUT R11, R10, 0xf000f, RZ, 0xc0, !PT ;  /* 0x000f000f0a0b7812 */ /* 0x000fe400078ec0ff */
[----:B------:R-:W-:Y:S02]  /*1a20*/  SHF.R.U32.HI R10, RZ, 0xa, R14 ;  /* 0x0000000aff0a7819 */ /* 0x000fe4000001160e */
[----:B------:R-:W-:Y:S02]  /*1a30*/  SHF.R.U32.HI R13, RZ, 0x6, R13 ;  /* 0x00000006ff0d7819 */ /* 0x000fe4000001160d */
[----:B------:R-:W-:Y:S02]  /*1a40*/  LOP3.LUT R56, R7, 0xf000f, RZ, 0xc0, !PT ;  /* 0x000f000f07387812 */ /* 0x000fe400078ec0ff */
[----:B------:R-:W-:-:S02]  /*1a50*/  LOP3.LUT R9, R54, 0x300030, R9, 0xf8, !PT ;  /* 0x0030003036097812 */ /* 0x000fc400078ef809 */
[----:B------:R-:W-:Y:S02]  /*1a60*/  SHF.R.U32.HI R12, RZ, 0x6, R12 ;  /* 0x00000006ff0c7819 */ /* 0x000fe4000001160c */
[----:B------:R-:W-:Y:S02]  /*1a70*/  SHF.R.U32.HI R14, RZ, 0x6, R14 ;  /* 0x00000006ff0e7819 */ /* 0x000fe4000001160e */
[--C-:B------:R-:W-:Y:S02]  /*1a80*/  SHF.R.U32.HI R7, RZ, 0x8, R15.reuse ;  /* 0x00000008ff077819 */ /* 0x100fe4000001160f */
[--C-:B------:R-:W-:Y:S02]  /*1a90*/  SHF.R.U32.HI R54, RZ, 0xa, R15.reuse ;  /* 0x0000000aff367819 */ /* 0x100fe4000001160f */
[----:B------:R-:W-:Y:S02]  /*1aa0*/  SHF.R.U32.HI R15, RZ, 0x6, R15 ;  /* 0x00000006ff0f7819 */ /* 0x000fe4000001160f */
[----:B------:R-:W-:-:S02]  /*1ab0*/  LOP3.LUT R55, R55, 0xf000f, RZ, 0xc0, !PT ;  /* 0x000f000f37377812 */ /* 0x000fc400078ec0ff */
[----:B------:R-:W-:Y:S02]  /*1ac0*/  LOP3.LUT R13, R13, 0x3f003f, RZ, 0xc0, !PT ;  /* 0x003f003f0d0d7812 */ /* 0x000fe400078ec0ff */
[----:B------:R-:W-:Y:S02]  /*1ad0*/  LOP3.LUT R12, R12, 0x3f003f, RZ, 0xc0, !PT ;  /* 0x003f003f0c0c7812 */ /* 0x000fe400078ec0ff */
[----:B------:R-:W-:Y:S02]  /*1ae0*/  LOP3.LUT R14, R14, 0x3f003f, RZ, 0xc0, !PT ;  /* 0x003f003f0e0e7812 */ /* 0x000fe400078ec0ff */
[----:B------:R-:W-:Y:S02]  /*1af0*/  LOP3.LUT R10, R11, 0x300030, R10, 0xf8, !PT ;  /* 0x003000300b0a7812 */ /* 0x000fe400078ef80a */
[----:B------:R-:W-:Y:S02]  /*1b00*/  LOP3.LUT R15, R15, 0x3f003f, RZ, 0xc0, !PT ;  /* 0x003f003f0f0f7812 */ /* 0x000fe400078ec0ff */
[----:B------:R-:W-:-:S02]  /*1b10*/  LOP3.LUT R11, R55, 0x300030, R54, 0xf8, !PT ;  /* 0x00300030370b7812 */ /* 0x000fc400078ef836 */
[----:B------:R-:W-:Y:S02]  /*1b20*/  LOP3.LUT R13, R13, 0x64006400, RZ, 0xfc, !PT ;  /* 0x640064000d0d7812 */ /* 0x000fe400078efcff */
[----:B------:R-:W-:Y:S02]  /*1b30*/  LOP3.LUT R12, R12, 0x64006400, RZ, 0xfc, !PT ;  /* 0x640064000c0c7812 */ /* 0x000fe400078efcff */
[----:B------:R-:W-:Y:S01]  /*1b40*/  LOP3.LUT R54, R14, 0x64006400, RZ, 0xfc, !PT ;  /* 0x640064000e367812 */ /* 0x000fe200078efcff */
[----:B------:R-:W-:Y:S01]  /*1b50*/  HADD2 R14, R13, -1056, -1056 ;  /* 0xe420e4200d0e7430 */ /* 0x000fe20000000000 */
[----:B------:R-:W-:Y:S01]  /*1b60*/  LOP3.LUT R55, R15, 0x64006400, RZ, 0xfc, !PT ;  /* 0x640064000f377812 */ /* 0x000fe200078efcff */
[----:B------:R-:W-:Y:S01]  /*1b70*/  HADD2 R15, R12, -1056, -1056 ;  /* 0xe420e4200c0f7430 */ /* 0x000fe20000000000 */
[----:B------:R-:W-:Y:S01]  /*1b80*/  LOP3.LUT R7, R56, 0x300030, R7, 0xf8, !PT ;  /* 0x0030003038077812 */ /* 0x000fe200078ef807 */
[----:B------:R-:W-:Y:S01]  /*1b90*/  HADD2 R13, R54, -1056, -1056 ;  /* 0xe420e420360d7430 */ /* 0x000fe20000000000 */
[----:B------:R-:W-:Y:S01]  /*1ba0*/  LOP3.LUT R5, R5, 0x64006400, RZ, 0xfc, !PT ;  /* 0x6400640005057812 */ /* 0x000fe200078efcff */
[----:B------:R-:W-:Y:S01]  /*1bb0*/  HADD2 R12, R55, -1056, -1056 ;  /* 0xe420e420370c7430 */ /* 0x000fe20000000000 */
[----:B------:R-:W-:Y:S01]  /*1bc0*/  LOP3.LUT R7, R7, 0x64006400, RZ, 0xfc, !PT ;  /* 0x6400640007077812 */ /* 0x000fe200078efcff */
        /* <DEDUP_REMOVED lines=13> */
[-C--:B------:R-:W-:Y:S01]  /*1ca0*/  HFMA2.MMA R5, R21, R22.reuse, R48 ;  /* 0x0000001615057235 */ /* 0x080fe20000000030 */
[----:B------:R-:W-:Y:S01]  /*1cb0*/  HADD2 R20, R8, -1056, -1056 ;  /* 0xe420e42008147430 */ /* 0x000fe20000000000 */
[----:B------:R-:W-:Y:S01]  /*1cc0*/  LOP3.LUT R11, R11, 0x64006400, RZ, 0xfc, !PT ;  /* 0x640064000b0b7812 */ /* 0x000fe200078efcff */
[----:B------:R-:W-:Y:S01]  /*1cd0*/  HADD2 R55, R4, -1056, -1056 ;  /* 0xe420e42004377430 */ /* 0x000fe20000000000 */
[----:B------:R-:W-:Y:S01]  /*1ce0*/  HFMA2.MMA R52, R57, R22, R52 ;  /* 0x0000001639347235 */ /* 0x000fe20000000034 */
[----:B------:R-:W-:-:S02]  /*1cf0*/  HADD2 R48, R10, -1056, -1056 ;  /* 0xe420e4200a307430 */ /* 0x000fc40000000000 */
[-C--:B------:R-:W-:Y:S01]  /*1d00*/  HFMA2.MMA R5, R20, R23.reuse, R5 ;  /* 0x0000001714057235 */ /* 0x080fe20000000005 */
[----:B------:R-:W-:Y:S02]  /*1d10*/  HFMA2 R4, R55, R22, R50 ;  /* 0x0000001637047231 */ /* 0x000fe40000000032 */
[----:B------:R-:W-:Y:S01]  /*1d20*/  HADD2 R22, R9, -1056, -1056 ;  /* 0xe420e42009167430 */ /* 0x000fe20000000000 */
        /* <DEDUP_REMOVED lines=30> */
[----:B------:R-:W-:Y:S01]  /*1f10*/  HFMA2.MMA R37, R18, R7, R37 ;  /* 0x0000000712257235 */ /* 0x000fe20000000025 */
[-C--:B-1----:R-:W-:Y:S02]  /*1f20*/  HFMA2 R7, R49, R8.reuse, R39 ;  /* 0x0000000831077231 */ /* 0x082fe40000000027 */
        /* <DEDUP_REMOVED lines=23> */
.L_x_1838:
        /* <DEDUP_REMOVED lines=13> */
[----:B------:R-:W-:Y:S02]  /*2170*/  SHF.R.U32.HI R36, RZ, 0x6, R4 ;  /* 0x00000006ff247819 */ /* 0x000fe40000011604 */
[----:B------:R-:W-:Y:S02]  /*2180*/  SHF.R.U32.HI R38, RZ, 0x6, R5 ;  /* 0x00000006ff267819 */ /* 0x000fe40000011605 */
[----:B------:R-:W-:-:S02]  /*2190*/  LOP3.LUT R39, R6, 0x3f003f, RZ, 0xc0, !PT ;  /* 0x003f003f06277812 */ /* 0x000fc400078ec0ff */
[----:B------:R-:W-:Y:S02]  /*21a0*/  SHF.R.U32.HI R21, RZ, 0x6, R6 ;  /* 0x00000006ff157819 */ /* 0x000fe40000011606 */
[----:B-1----:R-:W-:Y:S02]  /*21b0*/  SHF.R.U32.HI R22, RZ, 0x6, R7 ;  /* 0x00000006ff167819 */ /* 0x002fe40000011607 */
        /* <DEDUP_REMOVED lines=12> */
[----:B0-----:R-:W-:Y:S01]  /*2280*/  HFMA2 R20, R39, R16, RZ.H0_H0 ;  /* 0x0000001027147231 */ /* 0x001fe200000400ff */
[----:B------:R-:W-:-:S02]  /*2290*/  LOP3.LUT R36, R36, 0x64006400, RZ, 0xfc, !PT ;  /* 0x6400640024247812 */ /* 0x000fc400078efcff */
[----:B------:R-:W-:Y:S01]  /*22a0*/  LOP3.LUT R38, R38, 0x64006400, RZ, 0xfc, !PT ;  /* 0x6400640026267812 */ /* 0x000fe200078efcff */
[----:B------:R-:W-:Y:S01]  /*22b0*/  HADD2 R35, R40, -1056, -1056 ;  /* 0xe420e42028237430 */ /* 0x000fe20000000000 */
[----:B------:R-:W-:Y:S01]  /*22c0*/  LOP3.LUT R21, R21, 0x64006400, RZ, 0xfc, !PT ;  /* 0x6400640015157812 */ /* 0x000fe200078efcff */
[----:B------:R-:W-:Y:S01]  /*22d0*/  HADD2 R42, R36, -1056, -1056 ;  /* 0xe420e420242a7430 */ /* 0x000fe20000000000 */
[----:B------:R-:W-:Y:S01]  /*22e0*/  LOP3.LUT R22, R22, 0x64006400, RZ, 0xfc, !PT ;  /* 0x6400640016167812 */ /* 0x000fe200078efcff */
[----:B------:R-:W-:Y:S01]  /*22f0*/  HADD2 R40, R38, -1056, -1056 ;  /* 0xe420e42026287430 */ /* 0x000fe20000000000 */
[----:B---3--:R-:W-:Y:S01]  /*2300*/  SHF.R.U32.HI R43, RZ, 0x6, R9 ;  /* 0x00000006ff2b7819 */ /* 0x008fe20000011609 */
[----:B------:R-:W-:Y:S01]  /*2310*/  HADD2 R38, R21, -1056, -1056 ;  /* 0xe420e42015267430 */ /* 0x000fe20000000000 */
[-C--:B------:R-:W-:Y:S01]  /*2320*/  HFMA2.MMA R21, R41, R16.reuse, RZ ;  /* 0x0000001029157235 */ /* 0x080fe200000000ff */
[----:B------:R-:W-:Y:S01]  /*2330*/  HADD2 R36, R22, -1056, -1056 ;  /* 0xe420e42016247430 */ /* 0x000fe20000000000 */
[----:B------:R-:W-:Y:S01]  /*2340*/  HFMA2.MMA R22, R37, R16, RZ ;  /* 0x0000001025167235 */ /* 0x000fe200000000ff */
[----:B------:R-:W-:Y:S01]  /*2350*/  HFMA2 R48, R35, R16, RZ.H0_H0 ;  /* 0x0000001023307231 */ /* 0x000fe200000400ff */
[----:B------:R-:W-:Y:S01]  /*2360*/  LOP3.LUT R47, R8, 0x3f003f, RZ, 0xc0, !PT ;  /* 0x003f003f082f7812 */ /* 0x000fe200078ec0ff */
[-C--:B------:R-:W-:Y:S01]  /*2370*/  HFMA2 R44, R40, R17.reuse, R20 ;  /* 0x00000011282c7231 */ /* 0x080fe20000000014 */
[-C--:B------:R-:W-:Y:S01]  /*2380*/  HFMA2.MMA R46, R42, R17.reuse, R21 ;  /* 0x000000112a2e7235 */ /* 0x080fe20000000015 */
[----:B------:R-:W-:Y:S01]  /*2390*/  HFMA2 R48, R36, R17, R48 ;  /* 0x0000001124307231 */ /* 0x000fe20000000030 */
[----:B------:R-:W-:Y:S01]  /*23a0*/  HFMA2.MMA R16, R38, R17, R22 ;  /* 0x0000001126107235 */ /* 0x000fe20000000016 */
[----:B------:R-:W-:-:S02]  /*23b0*/  LOP3.LUT R50, R10, 0x3f003f, RZ, 0xc0, !PT ;  /* 0x003f003f0a327812 */ /* 0x000fc400078ec0ff */
[----:B------:R-:W-:Y:S01]  /*23c0*/  SHF.R.U32.HI R17, RZ, 0x6, R8 ;  /* 0x00000006ff117819 */ /* 0x000fe20000011608 */
[----:B------:R-:W0:Y:S01]  /*23d0*/  LDS.128 R20, [UR4+0x30] ;  /* 0x00003004ff147984 */ /* 0x000e220008000c00 */
[----:B------:R-:W-:Y:S02]  /*23e0*/  LOP3.LUT R45, R9, 0x3f003f, RZ, 0xc0, !PT ;  /* 0x003f003f092d7812 */ /* 0x000fe400078ec0ff */
[----:B------:R-:W-:Y:S02]  /*23f0*/  LOP3.LUT R54, R11, 0x3f003f, RZ, 0xc0, !PT ;  /* 0x003f003f0b367812 */ /* 0x000fe400078ec0ff */
[----:B------:R-:W-:Y:S02]  /*2400*/  SHF.R.U32.HI R53, RZ, 0x6, R10 ;  /* 0x00000006ff357819 */ /* 0x000fe4000001160a */
        /* <DEDUP_REMOVED lines=24> */
[----:B----4-:R-:W-:Y:S01]  /*2590*/  LOP3.LUT R51, R14, 0x3f003f, RZ, 0xc0, !PT ;  /* 0x003f003f0e337812 */ /* 0x010fe200078ec0ff */
        /* <DEDUP_REMOVED lines=24> */
[----:B------:R-:W-:Y:S02]  /*2720*/  SHF.R.U32.HI R5, RZ, 0x8, R12 ;  /* 0x00000008ff057819 */ /* 0x000fe4000001160c */
[----:B------:R-:W-:Y:S02]  /*2730*/  SHF.R.U32.HI R54, RZ, 0x8, R13 ;  /* 0x00000008ff367819 */ /* 0x000fe4000001160d */
[----:B------:R-:W-:Y:S02]  /*2740*/  SHF.R.U32.HI R6, RZ, 0xc, R6 ;  /* 0x0000000cff067819 */ /* 0x000fe40000011606 */
[----:B------:R-:W-:Y:S02]  /*2750*/  LOP3.LUT R5, R4, 0x300030, R5, 0xf8, !PT ;  /* 0x0030003004057812 */ /* 0x000fe400078ef805 */
[----:B------:R-:W-:Y:S02]  /*2760*/  LOP3.LUT R4, R55, 0x300030, R54, 0xf8, !PT ;  /* 0x0030003037047812 */ /* 0x000fe400078ef836 */
[----:B------:R-:W-:-:S02]  /*2770*/  LOP3.LUT R55, R6, 0xf000f, RZ, 0xc0, !PT ;  /* 0x000f000f06377812 */ /* 0x000fc400078ec0ff */
[----:B------:R-:W-:Y:S02]  /*2780*/  SHF.R.U32.HI R7, RZ, 0xc, R7 ;  /* 0x0000000cff077819 */ /* 0x000fe40000011607 */
[----:B------:R-:W-:Y:S02]  /*2790*/  SHF.R.U32.HI R6, RZ, 0x8, R14 ;  /* 0x00000008ff067819 */ /* 0x000fe4000001160e */
[----:B------:R-:W-:Y:S02]  /*27a0*/  SHF.R.U32.HI R8, RZ, 0xc, R8 ;  /* 0x0000000cff087819 */ /* 0x000fe40000011608 */
[----:B------:R-:W-:Y:S02]  /*27b0*/  LOP3.LUT R54, R7, 0xf000f, RZ, 0xc0, !PT ;  /* 0x000f000f07367812 */ /* 0x000fe400078ec0ff */
[----:B------:R-:W-:Y:S02]  /*27c0*/  LOP3.LUT R6, R55, 0x300030, R6, 0xf8, !PT ;  /* 0x0030003037067812 */ /* 0x000fe400078ef806 */
[----:B------:R-:W-:-:S02]  /*27d0*/  SHF.R.U32.HI R7, RZ, 0x8, R15 ;  /* 0x00000008ff077819 */ /* 0x000fc4000001160f */
[----:B------:R-:W-:Y:S02]  /*27e0*/  SHF.R.U32.HI R9, RZ, 0xc, R9 ;  /* 0x0000000cff097819 */ /* 0x000fe40000011609 */
[----:B------:R-:W-:Y:S02]  /*27f0*/  LOP3.LUT R55, R8, 0xf000f, RZ, 0xc0, !PT ;  /* 0x000f000f08377812 */ /* 0x000fe400078ec0ff */
[----:B------:R-:W-:Y:S02]  /*2800*/  SHF.R.U32.HI R8, RZ, 0xa, R12 ;  /* 0x0000000aff087819 */ /* 0x000fe4000001160c */
[----:B------:R-:W-:Y:S02]  /*2810*/  LOP3.LUT R7, R54, 0x300030, R7, 0xf8, !PT ;  /* 0x0030003036077812 */ /* 0x000fe400078ef807 */
[----:B------:R-:W-:Y:S02]  /*2820*/  SHF.R.U32.HI R10, RZ, 0xc, R10 ;  /* 0x0000000cff0a7819 */ /* 0x000fe4000001160a */
[----:B------:R-:W-:-:S02]  /*2830*/  LOP3.LUT R54, R9, 0xf000f, RZ, 0xc0, !PT ;  /* 0x000f000f09367812 */ /* 0x000fc400078ec0ff */
[----:B------:R-:W-:Y:S02]  /*2840*/  LOP3.LUT R8, R55, 0x300030, R8, 0xf8, !PT ;  /* 0x0030003037087812 */ /* 0x000fe400078ef808 */
[----:B------:R-:W-:Y:S02]  /*2850*/  SHF.R.U32.HI R9, RZ, 0xa, R13 ;  /* 0x0000000aff097819 */ /* 0x000fe4000001160d */
[----:B------:R-:W-:Y:S02]  /*2860*/  SHF.R.U32.HI R55, RZ, 0xc, R11 ;  /* 0x0000000cff377819 */ /* 0x000fe4000001160b */
[----:B------:R-:W-:Y:S02]  /*2870*/  LOP3.LUT R11, R10, 0xf000f, RZ, 0xc0, !PT ;  /* 0x000f000f0a0b7812 */ /* 0x000fe400078ec0ff */
[----:B------:R-:W-:Y:S02]  /*2880*/  SHF.R.U32.HI R10, RZ, 0xa, R14 ;  /* 0x0000000aff0a7819 */ /* 0x000fe4000001160e */
[----:B------:R-:W-:-:S02]  /*2890*/  SHF.R.U32.HI R13, RZ, 0x6, R13 ;  /* 0x00000006ff0d7819 */ /* 0x000fc4000001160d */
[----:B------:R-:W-:Y:S02]  /*28a0*/  LOP3.LUT R9, R54, 0x300030, R9, 0xf8, !PT ;  /* 0x0030003036097812 */ /* 0x000fe400078ef809 */
[----:B------:R-:W-:Y:S02]  /*28b0*/  SHF.R.U32.HI R12, RZ, 0x6, R12 ;  /* 0x00000006ff0c7819 */ /* 0x000fe4000001160c */
[----:B------:R-:W-:Y:S02]  /*28c0*/  SHF.R.U32.HI R14, RZ, 0x6, R14 ;  /* 0x00000006ff0e7819 */ /* 0x000fe4000001160e */
        /* <DEDUP_REMOVED lines=96> */
.L_x_1839:
        /* <DEDUP_REMOVED lines=8> */
.L_x_1837:
[----:B------:R-:W-:Y:S05]  /*2f50*/  @!P1 EXIT ;  /* 0x000000000000994d */ /* 0x000fea0003800000 */
[----:B------:R-:W2:Y:S01]  /*2f60*/  S2R R3, SR_CTAID.X ;  /* 0x0000000000037919 */ /* 0x000ea20000002500 */
[----:B------:R-:W-:-:S03]  /*2f70*/  IMAD.MOV.U32 R9, RZ, RZ, 0x2 ;  /* 0x00000002ff097424 */ /* 0x000fc600078e00ff */
[----:B------:R-:W2:Y:S04]  /*2f80*/  S2R R2, SR_TID.X ;  /* 0x0000000000027919 */ /* 0x000ea80000002100 */
[----:B------:R-:W3:Y:S01]  /*2f90*/  S2R R0, SR_CTAID.Y ;  /* 0x0000000000007919 */ /* 0x000ee20000002600 */
[----:B--2---:R-:W-:Y:S02]  /*2fa0*/  IMAD R3, R3, 0x40, R2 ;  /* 0x0000004003037824 */ /* 0x004fe400078e0202 */
[----:B---3--:R-:W-:Y:S02]  /*2fb0*/  IMAD.SHL.U32 R0, R0, 0x2, RZ ;  /* 0x0000000200007824 */ /* 0x008fe400078e00ff */
[----:B------:R-:W-:-:S04]  /*2fc0*/  IMAD.SHL.U32 R3, R3, 0x4, RZ ;  /* 0x0000000403037824 */ /* 0x000fc800078e00ff */
[----:B------:R-:W-:-:S04]  /*2fd0*/  IMAD R0, R0, c[0x0][0x18c], R3 ;  /* 0x0000630000007a24 */ /* 0x000fc800078e0203 */
[----:B------:R-:W-:-:S05]  /*2fe0*/  IMAD.WIDE R2, R0, R9, c[0x0][0x180] ;  /* 0x0000600000027625 */ /* 0x000fca00078e0209 */
[----:B------:R-:W2:Y:S01]  /*2ff0*/  ATOM.E.ADD.F16x2.RN.STRONG.GPU P0, RZ, [R2.64], R28 ;  /* 0x0000001c02ff798a */ /* 0x000ea2000810e9c6 */
[----:B------:R-:W-:Y:S01]  /*3000*/  BSSY B0, `(.L_x_1841) ;  /* 0x000000e000007945 */ /* 0x000fe20003800000 */
[----:B--2---:R-:W-:Y:S05]  /*3010*/  @P0 BRA `(.L_x_1842) ;  /* 0x000000c000000947 */ /* 0x004fea0003800000 */
[----:B------:R-:W2:Y:S02]  /*3020*/  QSPC.E.S P0, RZ, [R2] ;  /* 0x0000000002ff73aa */ /* 0x000ea40000000500 */
[----:B--2---:R-:W-:Y:S05]  /*3030*/  @!P0 BRA `(.L_x_1843) ;  /* 0x0000007000008947 */ /* 0x004fea0003800000 */
[----:B-----5:R-:W-:-:S05]  /*3040*/  LOP3.LUT R4, R2, 0xffffff, RZ, 0xc0, !PT ;  /* 0x00ffffff02047812 */ /* 0x020fca00078ec0ff */
.L_x_1844:
[----:B0-----:R-:W0:Y:S02]  /*3050*/  LDS R6, [R4] ;  /* 0x0000000004067984 */ /* 0x001e240000000800 */
[----:B0-----:R-:W-:-:S06]  /*3060*/  HADD2 R7, R6, R28 ;  /* 0x0000001c06077230 */ /* 0x001fcc0000000000 */
[----:B------:R-:W0:Y:S02]  /*3070*/  ATOMS.CAST.SPIN R7, [R4], R6, R7 ;  /* 0x000000060407738d */ /* 0x000e240001800007 */
[----:B0-----:R-:W-:-:S13]  /*3080*/  ISETP.EQ.U32.AND P0, PT, R7, 0x1, PT ;  /* 0x000000010700780c */ /* 0x001fda0003f02070 */
[----:B------:R-:W-:Y:S05]  /*3090*/  @!P0 BRA `(.L_x_1844) ;  /* 0xffffffb000008947 */ /* 0x000fea000383ffff */
[----:B------:R-:W-:Y:S05]  /*30a0*/  BRA `(.L_x_1842) ;  /* 0x0000003000007947 */ /* 0x000fea0003800000 */
.L_x_1843:
[----:B-----5:R-:W2:Y:S02]  /*30b0*/  LD.E R4, [R2.64] ;  /* 0x0000000602047980 */ /* 0x020ea4000c101900 */
[----:B--2---:R-:W-:-:S05]  /*30c0*/  IMAD.IADD R5, R28, 0x1, R4 ;  /* 0x000000011c057824 */ /* 0x004fca00078e0204 */
[----:B------:R2:W-:Y:S02]  /*30d0*/  ST.E [R2.64], R5 ;  /* 0x0000000502007985 */ /* 0x0005e4000c101906 */
.L_x_1842:
[----:B------:R-:W-:Y:S05]  /*30e0*/  BSYNC B0 ;  /* 0x0000000000007941 */ /* 0x000fea0003800000 */
.L_x_1841:
[----:B------:R-:W3:Y:S01]  /*30f0*/  ATOM.E.ADD.F16x2.RN.STRONG.GPU P0, RZ, [R2.64+0x4], R26 ;  /* 0x0000041a02ff798a */ /* 0x000ee2000810e9c6 */
[----:B------:R-:W-:Y:S01]  /*3100*/  BSSY B0, `(.L_x_1845) ;  /* 0x000000f000007945 */ /* 0x000fe20003800000 */
[----:B---3--:R-:W-:Y:S05]  /*3110*/  @P0 BRA `(.L_x_1846) ;  /* 0x000000d000000947 */ /* 0x008fea0003800000 */
[----:B------:R-:W3:Y:S02]  /*3120*/  QSPC.E.S P0, RZ, [R2+0x4] ;  /* 0x0000040002ff73aa */ /* 0x000ee40000000500 */
[----:B---3--:R-:W-:Y:S05]  /*3130*/  @!P0 BRA `(.L_x_1847) ;  /* 0x0000008000008947 */ /* 0x008fea0003800000 */
[----:B--2---:R-:W-:-:S04]  /*3140*/  IADD3 R2, R2, 0x4, RZ ;  /* 0x0000000402027810 */ /* 0x004fc80007ffe0ff */
[----:B------:R-:W-:-:S05]  /*3150*/  LOP3.LUT R2, R2, 0xffffff, RZ, 0xc0, !PT ;  /* 0x00ffffff02027812 */ /* 0x000fca00078ec0ff */
.L_x_1848:
[----:B-----5:R-:W2:Y:S02]  /*3160*/  LDS R4, [R2] ;  /* 0x0000000002047984 */ /* 0x020ea40000000800 */
[----:B--2---:R-:W-:-:S10]  /*3170*/  HFMA2.MMA R5, R4, 1, 1, R26 ;  /* 0x3c003c0004057835 */ /* 0x004fd4000000001a */
[----:B------:R-:W2:Y:S02]  /*3180*/  ATOMS.CAST.SPIN R5, [R2], R4, R5 ;  /* 0x000000040205738d */ /* 0x000ea40001800005 */
[----:B--2---:R-:W-:-:S13]  /*3190*/  ISETP.EQ.U32.AND P0, PT, R5, 0x1, PT ;  /* 0x000000010500780c */ /* 0x004fda0003f02070 */
[----:B------:R-:W-:Y:S05]  /*31a0*/  @!P0 BRA `(.L_x_1848) ;  /* 0xffffffb000008947 */ /* 0x000fea000383ffff */
[----:B------:R-:W-:Y:S05]  /*31b0*/  BRA `(.L_x_1846) ;  /* 0x0000003000007947 */ /* 0x000fea0003800000 */
.L_x_1847:
[----:B-----5:R-:W3:Y:S02]  /*31c0*/  LD.E R4, [R2.64+0x4] ;  /* 0x0000040602047980 */ /* 0x020ee4000c101900 */
[----:B--23--:R-:W-:-:S05]  /*31d0*/  IMAD.IADD R5, R26, 0x1, R4 ;  /* 0x000000011a057824 */ /* 0x00cfca00078e0204 */
[----:B------:R2:W-:Y:S02]  /*31e0*/  ST.E [R2.64+0x4], R5 ;  /* 0x0000040502007985 */ /* 0x0005e4000c101906 */
.L_x_1846:
[----:B------:R-:W-:Y:S05]  /*31f0*/  BSYNC B0 ;  /* 0x0000000000007941 */ /* 0x000fea0003800000 */
.L_x_1845:
[----:B------:R-:W-:-:S13]  /*3200*/  ISETP.GE.AND P0, PT, R24, 0x2, PT ;  /* 0x000000021800780c */ /* 0x000fda0003f06270 */
[----:B------:R-:W-:Y:S05]  /*3210*/  @!P0 EXIT ;  /* 0x000000000000894d */ /* 0x000fea0003800000 */
[----:B--2---:R-:W-:-:S05]  /*3220*/  IADD3 R2, R0, c[0x0][0x18c], RZ ;  /* 0x0000630000027a10 */ /* 0x004fca0007ffe0ff */
[----:B------:R-:W-:-:S05]  /*3230*/  IMAD.WIDE R2, R2, R9, c[0x0][0x180] ;  /* 0x0000600002027625 */ /* 0x000fca00078e0209 */
[----:B------:R-:W2:Y:S01]  /*3240*/  ATOM.E.ADD.F16x2.RN.STRONG.GPU P0, RZ, [R2.64], R32 ;  /* 0x0000002002ff798a */ /* 0x000ea2000810e9c6 */
[----:B------:R-:W-:Y:S01]  /*3250*/  BSSY B0, `(.L_x_1849) ;  /* 0x000000e000007945 */ /* 0x000fe20003800000 */
[----:B--2---:R-:W-:Y:S05]  /*3260*/  @P0 BRA `(.L_x_1850) ;  /* 0x000000c000000947 */ /* 0x004fea0003800000 */
[----:B------:R-:W2:Y:S02]  /*3270*/  QSPC.E.S P0, RZ, [R2] ;  /* 0x0000000002ff73aa */ /* 0x000ea40000000500 */
[----:B--2---:R-:W-:Y:S05]  /*3280*/  @!P0 BRA `(.L_x_1851) ;  /* 0x0000007000008947 */ /* 0x004fea0003800000 */
[----:B------:R-:W-:-:S05]  /*3290*/  LOP3.LUT R0, R2, 0xffffff, RZ, 0xc0, !PT ;  /* 0x00ffffff02007812 */ /* 0x000fca00078ec0ff */
.L_x_1852:
[----:B-----5:R-:W2:Y:S02]  /*32a0*/  LDS R4, [R0] ;  /* 0x0000000000047984 */ /* 0x020ea40000000800 */
[----:B--2---:R-:W-:-:S06]  /*32b0*/  HADD2 R5, R4, R32 ;  /* 0x0000002004057230 */ /* 0x004fcc0000000000 */
[----:B------:R-:W2:Y:S02]  /*32c0*/  ATOMS.CAST.SPIN R5, [R0], R4, R5 ;  /* 0x000000040005738d */ /* 0x000ea40001800005 */
[----:B--2---:R-:W-:-:S13]  /*32d0*/  ISETP.EQ.U32.AND P0, PT, R5, 0x1, PT ;  /* 0x000000010500780c */ /* 0x004fda0003f02070 */
[----:B------:R-:W-:Y:S05]  /*32e0*/  @!P0 BRA `(.L_x_1852) ;  /* 0xffffffb000008947 */ /* 0x000fea000383ffff */
[----:B------:R-:W-:Y:S05]  /*32f0*/  BRA `(.L_x_1850) ;  /* 0x0000003000007947 */ /* 0x000fea0003800000 */
.L_x_1851:
[----:B------:R-:W2:Y:S02]  /*3300*/  LD.E R0, [R2.64] ;  /* 0x0000000602007980 */ /* 0x000ea4000c101900 */
[----:B--2--5:R-:W-:-:S05]  /*3310*/  IMAD.IADD R5, R32, 0x1, R0 ;  /* 0x0000000120057824 */ /* 0x024fca00078e0200 */
[----:B------:R2:W-:Y:S02]  /*3320*/  ST.E [R2.64], R5 ;  /* 0x0000000502007985 */ /* 0x0005e4000c101906 */
.L_x_1850:
[----:B------:R-:W-:Y:S05]  /*3330*/  BSYNC B0 ;  /* 0x0000000000007941 */ /* 0x000fea0003800000 */
.L_x_1849:
[----:B------:R-:W3:Y:S02]  /*3340*/  ATOM.E.ADD.F16x2.RN.STRONG.GPU P0, RZ, [R2.64+0x4], R31 ;  /* 0x0000041f02ff798a */ /* 0x000ee4000810e9c6 */
[----:B---3--:R-:W-:Y:S05]  /*3350*/  @P0 EXIT ;  /* 0x000000000000094d */ /* 0x008fea0003800000 */
[----:B------:R-:W3:Y:S02]  /*3360*/  QSPC.E.S P0, RZ, [R2+0x4] ;  /* 0x0000040002ff73aa */ /* 0x000ee40000000500 */
[----:B---3--:R-:W-:Y:S05]  /*3370*/  @!P0 BRA `(.L_x_1853) ;  /* 0x0000008000008947 */ /* 0x008fea0003800000 */
[----:B--2---:R-:W-:-:S04]  /*3380*/  IADD3 R2, R2, 0x4, RZ ;  /* 0x0000000402027810 */ /* 0x004fc80007ffe0ff */
[----:B------:R-:W-:-:S05]  /*3390*/  LOP3.LUT R2, R2, 0xffffff, RZ, 0xc0, !PT ;  /* 0x00ffffff02027812 */ /* 0x000fca00078ec0ff */
.L_x_1854:
[----:B-----5:R-:W2:Y:S02]  /*33a0*/  LDS R4, [R2] ;  /* 0x0000000002047984 */ /* 0x020ea40000000800 */
[----:B--2---:R-:W-:-:S10]  /*33b0*/  HFMA2.MMA R5, R4, 1, 1, R31 ;  /* 0x3c003c0004057835 */ /* 0x004fd4000000001f */
[----:B------:R-:W2:Y:S02]  /*33c0*/  ATOMS.CAST.SPIN R5, [R2], R4, R5 ;  /* 0x000000040205738d */ /* 0x000ea40001800005 */
[----:B--2---:R-:W-:-:S13]  /*33d0*/  ISETP.EQ.U32.AND P0, PT, R5, 0x1, PT ;  /* 0x000000010500780c */ /* 0x004fda0003f02070 */
[----:B------:R-:W-:Y:S05]  /*33e0*/  @!P0 BRA `(.L_x_1854) ;  /* 0xffffffb000008947 */ /* 0x000fea000383ffff */
[----:B------:R-:W-:Y:S05]  /*33f0*/  EXIT ;  /* 0x000000000000794d */ /* 0x000fea0003800000 */
.L_x_1853:
[----:B------:R-:W3:Y:S02]  /*3400*/  LD.E R0, [R2.64+0x4] ;  /* 0x0000040602007980 */ /* 0x000ee4000c101900 */
[----:B--23-5:R-:W-:-:S05]  /*3410*/  IMAD.IADD R5, R31, 0x1, R0 ;  /* 0x000000011f057824 */ /* 0x02cfca00078e0200 */
[----:B------:R-:W-:Y:S01]  /*3420*/  ST.E [R2.64+0x4], R5 ;  /* 0x0000040502007985 */ /* 0x000fe2000c101906 */
[----:B------:R-:W-:Y:S05]  /*3430*/  EXIT ;  /* 0x000000000000794d */ /* 0x000fea0003800000 */
.L_x_1855:
        /* <DEDUP_REMOVED lines=12> */
.L_x_2849:


//--------------------- .text._Z23gemm_half_q_half_kernelILi2ELi48ELb0ELb0ELi64EEvPK6__halfPKjS4_S2_PS0_iiiiPKtS7_iiiiiibS2_i --------------------------
	.section	.text._Z23gemm_half_q_half_kernelILi2ELi48ELb0ELb0ELi64EEvPK6__halfPKjS4_S2_PS0_iiiiPKtS7_iiiiiibS2_i,"ax",@progbits
	.sectioninfo	@"SHI_REGISTERS=96"
	.align	128
        .global         _Z23gemm_half_q_half_kernelILi2ELi48ELb0ELb0ELi64EEvPK6__halfPKjS4_S2_PS0_iiiiPKtS7_iiiiiibS2_i
        .type           _Z23gemm_half_q_half_kernelILi2ELi48ELb0ELb0ELi64EEvPK6__halfPKjS4_S2_PS0_iiiiPKtS7_iiiiiibS2_i,@function
        .size           _Z23gemm_half_q_half_kernelILi2ELi48ELb0ELb0ELi64EEvPK6__halfPKjS4_S2_PS0_iiiiPKtS7_iiiiiibS2_i,(.L_x_2850 - _Z23gemm_half_q_half_kernelILi2ELi48ELb0ELb0ELi64EEvPK6__halfPKjS4_S2_PS0_iiiiPKtS7_iiiiiibS2_i)
        .other          _Z23gemm_half_q_half_kernelILi2ELi48ELb0ELb0ELi64EEvPK6__halfPKjS4_S2_PS0_iiiiPKtS7_iiiiiibS2_i,@"STO_CUDA_ENTRY STV_DEFAULT"
_Z23gemm_half_q_half_kernelILi2ELi48ELb0ELb0ELi64EEvPK6__halfPKjS4_S2_PS0_iiiiPKtS7_iiiiiibS2_i:
.text._Z23gemm_half_q_half_kernelILi2ELi48ELb0ELb0ELi64EEvPK6__halfPKjS4_S2_PS0_iiiiPKtS7_iiiiiibS2_i:
        /* <DEDUP_REMOVED lines=40> */
.L_x_1860:
        /* <DEDUP_REMOVED lines=17> */
.L_x_1859:
        /* <DEDUP_REMOVED lines=17> */
.L_x_1858:
[----:B------:R-:W-:Y:S01]  /*04a0*/  IMAD R6, R10, c[0x0][0x190], RZ ;  /* 0x000064000a067a24 */ /* 0x000fe200078e02ff */
[----:B------:R-:W-:-:S03]  /*04b0*/  ISETP.GT.AND P2, PT, R7, 0x3, PT ;  /* 0x000000030700780c */ /* 0x000fc60003f44270 */
[----:B------:R-:W-:-:S05]  /*04c0*/  IMAD.SHL.U32 R8, R6, 0x2, RZ ;  /* 0x0000000206087824 */ /* 0x000fca00078e00ff */
[----:B------:R-:W-:-:S04]  /*04d0*/  IADD3 R6, P0, R2, R8, RZ ;  /* 0x0000000802067210 */ /* 0x000fc80007f1e0ff */
[----:B------:R-:W-:Y:S01]  /*04e0*/  LEA.HI.X.SX32 R3, R8, R3, 0x1, P0 ;  /* 0x0000000308037211 */ /* 0x000fe200000f0eff */
[----:B------:R-:W-:Y:S01]  /*04f0*/  IMAD.MOV.U32 R8, RZ, RZ, RZ ;  /* 0x000000ffff087224 */ /* 0x000fe200078e00ff */
[----:B------:R-:W-:-:S04]  /*0500*/  LEA R2, P0, R6, c[0x0][0x160], 0x1 ;  /* 0x0000580006027a11 */ /* 0x000fc800078008ff */
[----:B------:R-:W-:Y:S01]  /*0510*/  LEA.HI.X R3, R6, c[0x0][0x164], R3, 0x1, P0 ;  /* 0x0000590006037a11 */ /* 0x000fe200000f0c03 */
[----:B------:R-:W-:Y:S01]  /*0520*/  IMAD.SHL.U32 R6, R20, 0x2, RZ ;  /* 0x0000000214067824 */ /* 0x000fe200078e00ff */
[----:B------:R-:W-:Y:S01]  /*0530*/  PLOP3.LUT P0, PT, PT, PT, PT, 0x80, 0x0 ;  /* 0x000000000000781c */ /* 0x000fe20003f0f070 */
[----:B------:R-:W-:Y:S05]  /*0540*/  @!P2 BRA `(.L_x_1861) ;  /* 0x000001300000a947 */ /* 0x000fea0003800000 */
[----:B------:R-:W-:Y:S02]  /*0550*/  PLOP3.LUT P0, PT, PT, PT, PT, 0x8, 0x0 ;  /* 0x000000000000781c */ /* 0x000fe40003f0e170 */
[----:B------:R-:W-:-:S05]  /*0560*/  IADD3 R23, R7, -0x3, RZ ;  /* 0xfffffffd07177810 */ /* 0x000fca0007ffe0ff */
.L_x_1862:
        /* <DEDUP_REMOVED lines=17> */
.L_x_1861:
        /* <DEDUP_REMOVED lines=15> */
.L_x_1857:
[----:B------:R-:W-:Y:S05]  /*0770*/  BSYNC B0 ;  /* 0x0000000000007941 */ /* 0x000fea0003800000 */
.L_x_1856:
        /* <DEDUP_REMOVED lines=18> */
.L_x_1865:
        /* <DEDUP_REMOVED lines=11> */
.L_x_1864:
        /* <DEDUP_REMOVED lines=10> */
.L_x_1863:
        /* <DEDUP_REMOVED lines=14> */
.L_x_1867:
        /* <DEDUP_REMOVED lines=43> */
.L_x_1866:
[----:B0-----:R-:W2:Y:S04]  /*0d80*/  LDL.64 R14, [R1] ;  /* 0x00000000010e7983 */ /* 0x001ea80000100a00 */
[----:B------:R0:W3:Y:S01]  /*0d90*/  LDG.E.U16.CONSTANT R10, [R12.64+0x2] ;  /* 0x000002060c0a7981 */ /* 0x0000e2000c1e9500 */
[C---:B------:R-:W-:Y:S01]  /*0da0*/  ISETP.GT.AND P2, PT, R11.reuse, c[0x0][0x1a8], PT ;  /* 0x00006a000b007a0c */ /* 0x040fe20003f44270 */
[----:B------:R-:W-:Y:S01]  /*0db0*/  UMOV UR4, URZ ;  /* 0x0000003f00047c82 */ /* 0x000fe20008000000 */
[C---:B------:R-:W-:Y:S02]  /*0dc0*/  ISETP.GT.AND P3, PT, R11.reuse, c[0x0][0x1ac], PT ;  /* 0x00006b000b007a0c */ /* 0x040fe40003f64270 */
[----:B------:R-:W-:-:S02]  /*0dd0*/  ISETP.GT.AND P4, PT, R11, c[0x0][0x1b0], PT ;  /* 0x00006c000b007a0c */ /* 0x000fc40003f84270 */
[C---:B------:R-:W-:Y:S02]  /*0de0*/  IMNMX R2, R11.reuse, c[0x0][0x1a8], PT ;  /* 0x00006a000b027a17 */ /* 0x040fe40003800200 */
[C---:B------:R-:W-:Y:S02]  /*0df0*/  ISETP.GT.AND P5, PT, R11.reuse, c[0x0][0x1b4], PT ;  /* 0x00006d000b007a0c */ /* 0x040fe40003fa4270 */
[----:B------:R-:W-:Y:S02]  /*0e00*/  SHF.R.S32.HI R3, RZ, 0x1f, R2 ;  /* 0x0000001fff037819 */ /* 0x000fe40000011402 */
[C---:B------:R-:W-:Y:S02]  /*0e10*/  ISETP.GT.AND P6, PT, R11.reuse, c[0x0][0x1b8], PT ;  /* 0x00006e000b007a0c */ /* 0x040fe40003fc4270 */
[----:B------:R-:W-:Y:S02]  /*0e20*/  @P2 IMNMX R0, R11, c[0x0][0x1ac], PT ;  /* 0x00006b000b002a17 */ /* 0x000fe40003800200 */
[----:B------:R-:W-:-:S02]  /*0e30*/  LEA.HI R16, R3, R2, RZ, 0x5 ;  /* 0x0000000203107211 */ /* 0x000fc400078f28ff */
[C---:B------:R-:W-:Y:S02]  /*0e40*/  @P3 IMNMX R2, R11.reuse, c[0x0][0x1b0], PT ;  /* 0x00006c000b023a17 */ /* 0x040fe40003800200 */
[----:B------:R-:W-:Y:S02]  /*0e50*/  @P2 IADD3 R0, R0, -c[0x0][0x1a8], RZ ;  /* 0x80006a0000002a10 */ /* 0x000fe40007ffe0ff */
[----:B------:R-:W-:Y:S02]  /*0e60*/  @P4 IMNMX R5, R11, c[0x0][0x1b4], PT ;  /* 0x00006d000b054a17 */ /* 0x000fe40003800200 */
[----:B------:R-:W-:Y:S02]  /*0e70*/  @P3 IADD3 R2, R2, -c[0x0][0x1ac], RZ ;  /* 0x80006b0002023a10 */ /* 0x000fe40007ffe0ff */
[----:B------:R-:W-:Y:S02]  /*0e80*/  @P2 SHF.R.S32.HI R3, RZ, 0x1f, R0 ;  /* 0x0000001fff032819 */ /* 0x000fe40000011400 */
[----:B------:R-:W-:-:S02]  /*0e90*/  @P4 IADD3 R6, R5, -c[0x0][0x1b0], RZ ;  /* 0x80006c0005064a10 */ /* 0x000fc40007ffe0ff */
[----:B------:R-:W-:Y:S02]  /*0ea0*/  @P3 SHF.R.S32.HI R5, RZ, 0x1f, R2 ;  /* 0x0000001fff053819 */ /* 0x000fe40000011402 */
[----:B------:R-:W-:Y:S02]  /*0eb0*/  @P2 LEA.HI R3, R3, R0, RZ, 0x5 ;  /* 0x0000000003032211 */ /* 0x000fe400078f28ff */
[C---:B------:R-:W-:Y:S02]  /*0ec0*/  @P5 IMNMX R8, R11.reuse, c[0x0][0x1b8], PT ;  /* 0x00006e000b085a17 */ /* 0x040fe40003800200 */
[----:B------:R-:W-:Y:S02]  /*0ed0*/  @P6 IMNMX R0, R11, c[0x0][0x1bc], PT ;  /* 0x00006f000b006a17 */ /* 0x000fe40003800200 */
[----:B------:R-:W-:Y:S01]  /*0ee0*/  @P3 LEA.HI R5, R5, R2, RZ, 0x5 ;  /* 0x0000000205053211 */ /* 0x000fe200078f28ff */
[----:B------:R-:W-:Y:S01]  /*0ef0*/  IMAD.MOV.U32 R2, RZ, RZ, RZ ;  /* 0x000000ffff027224 */ /* 0x000fe200078e00ff */
[----:B------:R-:W-:-:S02]  /*0f00*/  @P5 IADD3 R8, R8, -c[0x0][0x1b4], RZ ;  /* 0x80006d0008085a10 */ /* 0x000fc40007ffe0ff */
[----:B01----:R-:W-:Y:S02]  /*0f10*/  @P4 SHF.R.S32.HI R13, RZ, 0x1f, R6 ;  /* 0x0000001fff0d4819 */ /* 0x003fe40000011406 */
[----:B------:R-:W-:Y:S01]  /*0f20*/  @P6 IADD3 R12, R0, -c[0x0][0x1b8], RZ ;  /* 0x80006e00000c6a10 */ /* 0x000fe20007ffe0ff */
[----:B------:R-:W-:Y:S01]  /*0f30*/  IMAD.MOV.U32 R0, RZ, RZ, RZ ;  /* 0x000000ffff007224 */ /* 0x000fe200078e00ff */
[----:B------:R-:W-:Y:S02]  /*0f40*/  @P3 SHF.R.S32.HI R5, RZ, 0x5, R5 ;  /* 0x00000005ff053819 */ /* 0x000fe40000011405 */
[----:B------:R-:W-:Y:S02]  /*0f50*/  @P5 SHF.R.S32.HI R17, RZ, 0x1f, R8 ;  /* 0x0000001fff115819 */ /* 0x000fe40000011408 */
[----:B------:R-:W-:Y:S01]  /*0f60*/  @P4 LEA.HI R6, R13, R6, RZ, 0x5 ;  /* 0x000000060d064211 */ /* 0x000fe200078f28ff */
[----:B------:R-:W-:Y:S01]  /*0f70*/  @P3 IMAD R0, R5, 0x5, RZ ;  /* 0x0000000505003824 */ /* 0x000fe200078e02ff */
[----:B------:R-:W-:Y:S01]  /*0f80*/  @P6 SHF.R.S32.HI R19, RZ, 0x1f, R12 ;  /* 0x0000001fff136819 */ /* 0x000fe2000001140c */
[----:B------:R-:W-:Y:S01]  /*0f90*/  IMAD.MOV.U32 R13, RZ, RZ, RZ ;  /* 0x000000ffff0d7224 */ /* 0x000fe200078e00ff */
[----:B------:R-:W-:-:S02]  /*0fa0*/  @P2 SHF.R.S32.HI R3, RZ, 0x5, R3 ;  /* 0x00000005ff032819 */ /* 0x000fc40000011403 */
[----:B------:R-:W-:Y:S01]  /*0fb0*/  @P5 LEA.HI R17, R17, R8, RZ, 0x5 ;  /* 0x0000000811115211 */ /* 0x000fe200078f28ff */
[----:B------:R-:W-:Y:S01]  /*0fc0*/  IMAD.MOV.U32 R8, RZ, RZ, RZ ;  /* 0x000000ffff087224 */ /* 0x000fe200078e00ff */
[----:B------:R-:W-:Y:S01]  /*0fd0*/  @P4 SHF.R.S32.HI R6, RZ, 0x5, R6 ;  /* 0x00000005ff064819 */ /* 0x000fe20000011406 */
[----:B------:R-:W-:Y:S01]  /*0fe0*/  @P2 IMAD R2, R3, 0x6, RZ ;  /* 0x0000000603022824 */ /* 0x000fe200078e02ff */
[----:B------:R-:W-:Y:S01]  /*0ff0*/  @P6 LEA.HI R19, R19, R12, RZ, 0x5 ;  /* 0x0000000c13136211 */ /* 0x000fe200078f28ff */
[----:B------:R-:W-:Y:S01]  /*1000*/  IMAD.MOV.U32 R3, RZ, RZ, RZ ;  /* 0x000000ffff037224 */ /* 0x000fe200078e00ff */
[----:B------:R-:W-:Y:S01]  /*1010*/  SHF.R.S32.HI R5, RZ, 0x5, R16 ;  /* 0x00000005ff057819 */ /* 0x000fe20000011410 */
[----:B------:R-:W-:Y:S01]  /*1020*/  @P4 IMAD.SHL.U32 R13, R6, 0x4, RZ ;  /* 0x00000004060d4824 */ /* 0x000fe200078e00ff */
[----:B------:R-:W-:Y:S01]  /*1030*/  @P5 SHF.R.S32.HI R17, RZ, 0x5, R17 ;  /* 0x00000005ff115819 */ /* 0x000fe20000011411 */
[----:B------:R-:W-:Y:S01]  /*1040*/  IMAD.MOV.U32 R6, RZ, RZ, RZ ;  /* 0x000000ffff067224 */ /* 0x000fe200078e00ff */
[----:B------:R-:W-:Y:S01]  /*1050*/  @P6 SHF.R.S32.HI R19, RZ, 0x5, R19 ;  /* 0x00000005ff136819 */ /* 0x000fe20000011413 */
[----:B------:R-:W-:Y:S01]  /*1060*/  IMAD R2, R5, 0x8, R2 ;  /* 0x0000000805027824 */ /* 0x000fe200078e0202 */
[----:B------:R-:W-:Y:S01]  /*1070*/  ISETP.GE.OR P0, PT, R11, c[0x0][0x1ac], P0 ;  /* 0x00006b000b007a0c */ /* 0x000fe20000706670 */
[----:B------:R-:W-:Y:S01]  /*1080*/  @P5 IMAD R3, R17, 0x3, RZ ;  /* 0x0000000311035824 */ /* 0x000fe200078e02ff */
[----:B------:R-:W-:Y:S01]  /*1090*/  PRMT R5, RZ, 0x5410, RZ ;  /* 0x00005410ff057816 */ /* 0x000fe200000000ff */
[----:B------:R-:W-:Y:S01]  /*10a0*/  @P6 IMAD.SHL.U32 R6, R19, 0x2, RZ ;  /* 0x0000000213066824 */ /* 0x000fe200078e00ff */
[----:B------:R-:W-:-:S04]  /*10b0*/  IADD3 R0, R13, R2, R0 ;  /* 0x000000020d007210 */ /* 0x000fc80007ffe000 */
[----:B------:R-:W-:Y:S02]  /*10c0*/  IADD3 R0, R6, R0, R3 ;  /* 0x0000000006007210 */ /* 0x000fe40007ffe003 */
[----:B------:R-:W-:-:S03]  /*10d0*/  PRMT R6, RZ, 0x5410, RZ ;  /* 0x00005410ff067816 */ /* 0x000fc600000000ff */
[----:B------:R-:W-:Y:S01]  /*10e0*/  IMAD R3, R0, c[0x0][0x18c], RZ ;  /* 0x0000630000037a24 */ /* 0x000fe200078e02ff */
[----:B------:R-:W-:-:S04]  /*10f0*/  SHF.R.S32.HI R0, RZ, 0x1f, R4 ;  /* 0x0000001fff007819 */ /* 0x000fc80000011404 */
[----:B------:R-:W-:-:S04]  /*1100*/  IADD3 R4, P2, R4, R3, RZ ;  /* 0x0000000304047210 */ /* 0x000fc80007f5e0ff */
[----:B------:R-:W-:Y:S02]  /*1110*/  LEA.HI.X.SX32 R3, R3, R0, 0x1, P2 ;  /* 0x0000000003037211 */ /* 0x000fe400010f0eff */
[----:B------:R-:W-:-:S04]  /*1120*/  LEA R16, P2, R4, c[0x0][0x168], 0x2 ;  /* 0x00005a0004107a11 */ /* 0x000fc800078410ff */
[----:B------:R-:W-:Y:S02]  /*1130*/  LEA.HI.X R17, R4, c[0x0][0x16c], R3, 0x2, P2 ;  /* 0x00005b0004117a11 */ /* 0x000fe400010f1403 */
[----:B------:R-:W-:Y:S02]  /*1140*/  PRMT R4, RZ, 0x5410, RZ ;  /* 0x00005410ff047816 */ /* 0x000fe400000000ff */
[----:B------:R-:W-:Y:S02]  /*1150*/  PRMT R3, RZ, 0x5410, RZ ;  /* 0x00005410ff037816 */ /* 0x000fe400000000ff */
[----:B--2---:R-:W-:Y:S02]  /*1160*/  PRMT R93, R14, 0x7610, R14 ;  /* 0x000076100e5d7816 */ /* 0x004fe4000000000e */
[----:B------:R-:W-:Y:S01]  /*1170*/  PRMT R92, R15, 0x7610, R15 ;  /* 0x000076100f5c7816 */ /* 0x000fe2000000000f */
[----:B---3--:R-:W-:Y:S01]  /*1180*/  IMAD.IADD R2, R11, 0x1, R10 ;  /* 0x000000010b027824 */ /* 0x008fe200078e020a */
[----:B------:R-:W-:Y:S05]  /*1190*/  @P0 BRA `(.L_x_1868) ;  /* 0x00001de000000947 */ /* 0x000fea0003800000 */
[----:B------:R-:W-:Y:S01]  /*11a0*/  IMAD.MOV.U32 R8, RZ, RZ, RZ ;  /* 0x000000ffff087224 */ /* 0x000fe200078e00ff */
[----:B------:R-:W-:Y:S01]  /*11b0*/  PRMT R6, RZ, 0x7610, R6 ;  /* 0x00007610ff067816 */ /* 0x000fe20000000006 */
[----:B------:R-:W-:-:S02]  /*11c0*/  ULDC UR5, c[0x0][0x18c] ;  /* 0x0000630000057ab9 */ /* 0x000fc40000000800 */
[----:B------:R-:W-:Y:S02]  /*11d0*/  USHF.R.S32.HI UR5, URZ, 0x1f, UR5 ;  /* 0x0000001f3f057899 */ /* 0x000fe40008011405 */
[----:B------:R-:W-:Y:S02]  /*11e0*/  UMOV UR4, URZ ;  /* 0x0000003f00047c82 */ /* 0x000fe40008000000 */
.L_x_1871:
[----:B------:R-:W-:Y:S01]  /*11f0*/  ISETP.NE.AND P0, PT, R11, R2, PT ;  /* 0x000000020b00720c */ /* 0x000fe20003f05270 */
[----:B------:R0:W5:-:S12]  /*1200*/  LDG.E.128.CONSTANT R24, [R16.64] ;  /* 0x0000000610187981 */ /* 0x000158000c1e9d00 */
[----:B------:R-:W-:Y:S01]  /*1210*/  @!P0 IADD3 R8, R8, 0x1, RZ ;  /* 0x0000000108088810 */ /* 0x000fe20007ffe0ff */
[----:B------:R-:W-:Y:S02]  /*1220*/  @!P0 IMAD.SHL.U32 R12, R11, 0x2, RZ ;  /* 0x000000020b0c8824 */ /* 0x000fe400078e00ff */
[----:B------:R-:W-:Y:S02]  /*1230*/  @!P0 IMAD.MOV.U32 R13, RZ, RZ, 0x2 ;  /* 0x00000002ff0d8424 */ /* 0x000fe400078e00ff */
[----:B------:R-:W-:Y:S02]  /*1240*/  @!P0 IMAD R10, R8, 0x8, R1 ;  /* 0x00000008080a8824 */ /* 0x000fe400078e0201 */
[----:B------:R-:W-:-:S03]  /*1250*/  @!P0 IMAD.WIDE R12, R12, R13, c[0x0][0x198] ;  /* 0x000066000c0c8625 */ /* 0x000fc600078e020d */
[----:B------:R-:W2:Y:S04]  /*1260*/  @!P0 LDL.64 R14, [R10] ;  /* 0x000000000a0e8983 */ /* 0x000ea80000100a00 */
[----:B------:R0:W5:Y:S01]  /*1270*/  @!P0 LDG.E.U16.CONSTANT R0, [R12.64+0x2] ;  /* 0x000002060c008981 */ /* 0x000162000c1e9500 */
[----:B------:R-:W-:Y:S01]  /*1280*/  IMAD.MOV.U32 R19, RZ, RZ, c[0x0][0x18c] ;  /* 0x00006300ff137624 */ /* 0x000fe200078e00ff */
[----:B--2---:R-:W-:Y:S02]  /*1290*/  @!P0 PRMT R93, R14, 0x7610, R93 ;  /* 0x000076100e5d8816 */ /* 0x004fe4000000005d */
[----:B------:R-:W-:Y:S02]  /*12a0*/  @!P0 PRMT R92, R15, 0x7610, R92 ;  /* 0x000076100f5c8816 */ /* 0x000fe4000000005c */
[----:B------:R-:W-:-:S02]  /*12b0*/  @!P0 PRMT R93, R93, 0x7610, R14 ;  /* 0x000076105d5d8816 */ /* 0x000fc4000000000e */
        /* <DEDUP_REMOVED lines=17> */
[----:B------:R-:W-:Y:S02]  /*13d0*/  SHF.R.U32.HI R24, RZ, 0x6, R24 ;  /* 0x00000006ff187819 */ /* 0x000fe40000011618 */
[----:B------:R-:W-:Y:S02]  /*13e0*/  SHF.R.U32.HI R25, RZ, 0x6, R25 ;  /* 0x00000006ff197819 */ /* 0x000fe40000011619 */
[----:B------:R-:W-:Y:S02]  /*13f0*/  LOP3.LUT R10, R10, 0x64006400, RZ, 0xfc, !PT ;  /* 0x640064000a0a7812 */ /* 0x000fe400078efcff */
[----:B------:R-:W-:-:S02]  /*1400*/  SHF.R.U32.HI R26, RZ, 0x6, R26 ;  /* 0x00000006ff1a7819 */ /* 0x000fc4000001161a */
[----:B------:R-:W-:Y:S02]  /*1410*/  LOP3.LUT R24, R24, 0x3f003f, RZ, 0xc0, !PT ;  /* 0x003f003f18187812 */ /* 0x000fe400078ec0ff */
[----:B------:R-:W-:Y:S02]  /*1420*/  LOP3.LUT R26, R26, 0x3f003f, RZ, 0xc0, !PT ;  /* 0x003f003f1a1a7812 */ /* 0x000fe400078ec0ff */
[----:B------:R-:W-:Y:S02]  /*1430*/  LOP3.LUT R24, R24, 0x64006400, RZ, 0xfc, !PT ;  /* 0x6400640018187812 */ /* 0x000fe400078efcff */
[----:B------:R-:W-:Y:S02]  /*1440*/  LOP3.LUT R26, R26, 0x64006400, RZ, 0xfc, !PT ;  /* 0x640064001a1a7812 */ /* 0x000fe400078efcff */
[----:B------:R-:W-:-:S04]  /*1450*/  LOP3.LUT R55, R55, 0x3f003f, RZ, 0xc0, !PT ;  /* 0x003f003f37377812 */ /* 0x000fc800078ec0ff */
[----:B------:R-:W-:Y:S02]  /*1460*/  LOP3.LUT R55, R55, 0x64006400, RZ, 0xfc, !PT ;  /* 0x6400640037377812 */ /* 0x000fe400078efcff */
[----:B------:R-:W-:Y:S02]  /*1470*/  ISETP.GE.AND P2, PT, R7, 0x2, PT ;  /* 0x000000020700780c */ /* 0x000fe40003f46270 */
[--C-:B---3--:R-:W-:Y:S02]  /*1480*/  SHF.R.U32.HI R33, RZ, 0x8, R12.reuse ;  /* 0x00000008ff217819 */ /* 0x108fe4000001160c */
[--C-:B------:R-:W-:Y:S02]  /*1490*/  SHF.R.U32.HI R45, RZ, 0xa, R12.reuse ;  /* 0x0000000aff2d7819 */ /* 0x100fe4000001160c */
[----:B------:R-:W-:Y:S02]  /*14a0*/  LOP3.LUT R35, R12, 0x3f003f, RZ, 0xc0, !PT ;  /* 0x003f003f0c237812 */ /* 0x000fe400078ec0ff */
[----:B------:R-:W-:-:S02]  /*14b0*/  SHF.R.U32.HI R36, RZ, 0x6, R12 ;  /* 0x00000006ff247819 */ /* 0x000fc4000001160c */
[--C-:B------:R-:W-:Y:S02]  /*14c0*/  SHF.R.U32.HI R27, RZ, 0x8, R14.reuse ;  /* 0x00000008ff1b7819 */ /* 0x100fe4000001160e */
[--C-:B------:R-:W-:Y:S02]  /*14d0*/  SHF.R.U32.HI R43, RZ, 0xa, R14.reuse ;  /* 0x0000000aff2b7819 */ /* 0x100fe4000001160e */
[----:B------:R-:W-:Y:S02]  /*14e0*/  LOP3.LUT R38, R14, 0x3f003f, RZ, 0xc0, !PT ;  /* 0x003f003f0e267812 */ /* 0x000fe400078ec0ff */
[----:B------:R-:W-:Y:S02]  /*14f0*/  SHF.R.U32.HI R40, RZ, 0x6, R14 ;  /* 0x00000006ff287819 */ /* 0x000fe4000001160e */
[--C-:B------:R-:W-:Y:S02]  /*1500*/  SHF.R.U32.HI R12, RZ, 0x8, R13.reuse ;  /* 0x00000008ff0c7819 */ /* 0x100fe4000001160d */
        /* <DEDUP_REMOVED lines=9> */
[----:B------:R-:W-:Y:S02]  /*15a0*/  LOP3.LUT R28, R13, 0x300030, R12, 0xf8, !PT ;  /* 0x003000300d1c7812 */ /* 0x000fe400078ef80c */
[----:B------:R-:W-:Y:S02]  /*15b0*/  LOP3.LUT R32, R15, 0x300030, R14, 0xf8, !PT ;  /* 0x003000300f207812 */ /* 0x000fe400078ef80e */
[----:B------:R-:W0:Y:S01]  /*15c0*/  LDS.128 R12, [UR4] ;  /* 0x00000004ff0c7984 */ /* 0x000e220008000c00 */
[----:B------:R-:W-:Y:S02]  /*15d0*/  LOP3.LUT R33, R18, 0x300030, R33, 0xf8, !PT ;  /* 0x0030003012217812 */ /* 0x000fe400078ef821 */
[----:B--2---:R-:W-:-:S02]  /*15e0*/  SHF.R.U32.HI R18, RZ, 0xc, R20 ;  /* 0x0000000cff127819 */ /* 0x004fc40000011614 */
[----:B------:R-:W-:Y:S02]  /*15f0*/  LOP3.LUT R30, R30, 0x300030, R27, 0xf8, !PT ;  /* 0x003000301e1e7812 */ /* 0x000fe400078ef81b */
[----:B------:R-:W-:Y:S02]  /*1600*/  LOP3.LUT R18, R18, 0xf000f, RZ, 0xc0, !PT ;  /* 0x000f000f12127812 */ /* 0x000fe400078ec0ff */
[----:B------:R-:W-:Y:S02]  /*1610*/  LOP3.LUT R27, R29, 0x64006400, RZ, 0xfc, !PT ;  /* 0x640064001d1b7812 */ /* 0x000fe400078efcff */
[----:B------:R-:W-:Y:S02]  /*1620*/  LOP3.LUT R52, R20, 0x3f003f, RZ, 0xc0, !PT ;  /* 0x003f003f14347812 */ /* 0x000fe400078ec0ff */
[----:B------:R-:W-:Y:S02]  /*1630*/  SHF.R.U32.HI R53, RZ, 0x6, R20 ;  /* 0x00000006ff357819 */ /* 0x000fe40000011614 */
[----:B------:R-:W-:-:S02]  /*1640*/  LOP3.LUT R29, R31, 0x64006400, RZ, 0xfc, !PT ;  /* 0x640064001f1d7812 */ /* 0x000fc400078efcff */
[--C-:B------:R-:W-:Y:S02]  /*1650*/  SHF.R.U32.HI R20, RZ, 0xc, R21.reuse ;  /* 0x0000000cff147819 */ /* 0x100fe40000011615 */
[----:B------:R-:W-:Y:S02]  /*1660*/  LOP3.LUT R50, R21, 0x3f003f, RZ, 0xc0, !PT ;  /* 0x003f003f15327812 */ /* 0x000fe400078ec0ff */
[----:B------:R-:W-:Y:S02]  /*1670*/  SHF.R.U32.HI R51, RZ, 0x6, R21 ;  /* 0x00000006ff337819 */ /* 0x000fe40000011615 */
[----:B------:R-:W-:Y:S02]  /*1680*/  SHF.R.U32.HI R21, RZ, 0xc, R22 ;  /* 0x0000000cff157819 */ /* 0x000fe40000011616 */
[----:B------:R-:W-:Y:S01]  /*1690*/  LOP3.LUT R45, R18, 0x300030, R45, 0xf8, !PT ;  /* 0x00300030122d7812 */ /* 0x000fe200078ef82d */
[----:B------:R-:W-:Y:S01]  /*16a0*/  HADD2 R29, R29, -1056, -1056 ;  /* 0xe420e4201d1d7430 */ /* 0x000fe20000000000 */
[----:B------:R-:W-:Y:S01]  /*16b0*/  LOP3.LUT R18, R25, 0x3f003f, RZ, 0xc0, !PT ;  /* 0x003f003f19127812 */ /* 0x000fe200078ec0ff */
[----:B------:R-:W-:Y:S01]  /*16c0*/  HADD2 R25, R10, -1056, -1056 ;  /* 0xe420e4200a197430 */ /* 0x000fe20000000000 */
[----:B------:R-:W-:-:S02]  /*16d0*/  LOP3.LUT R48, R22, 0x3f003f, RZ, 0xc0, !PT ;  /* 0x003f003f16307812 */ /* 0x000fc400078ec0ff */
[----:B------:R-:W-:Y:S02]  /*16e0*/  SHF.R.U32.HI R49, RZ, 0x6, R22 ;  /* 0x00000006ff317819 */ /* 0x000fe40000011616 */
[----:B------:R-:W-:Y:S02]  /*16f0*/  LOP3.LUT R20, R20, 0xf000f, RZ, 0xc0, !PT ;  /* 0x000f000f14147812 */ /* 0x000fe400078ec0ff */
[----:B------:R-:W-:Y:S01]  /*1700*/  LOP3.LUT R22, R21, 0xf000f, RZ, 0xc0, !PT ;  /* 0x000f000f15167812 */ /* 0x000fe200078ec0ff */
[----:B------:R-:W-:Y:S01]  /*1710*/  HADD2 R27, R27, -1056, -1056 ;  /* 0xe420e4201b1b7430 */ /* 0x000fe20000000000 */
[----:B------:R-:W-:Y:S02]  /*1720*/  LOP3.LUT R46, R23, 0x3f003f, RZ, 0xc0, !PT ;  /* 0x003f003f172e7812 */ /* 0x000fe400078ec0ff */
[----:B------:R-:W-:Y:S02]  /*1730*/  SHF.R.U32.HI R47, RZ, 0x6, R23 ;  /* 0x00000006ff2f7819 */ /* 0x000fe40000011617 */
[----:B------:R-:W-:Y:S01]  /*1740*/  LOP3.LUT R41, R20, 0x300030, R41, 0xf8, !PT ;  /* 0x0030003014297812 */ /* 0x000fe200078ef829 */
[-C--:B0-----:R-:W-:Y:S01]  /*1750*/  HFMA2.MMA R20, R25, R12.reuse, RZ ;  /* 0x0000000c19147235 */ /* 0x081fe200000000ff */
[----:B------:R-:W-:Y:S01]  /*1760*/  LOP3.LUT R43, R22, 0x300030, R43, 0xf8, !PT ;  /* 0x00300030162b7812 */ /* 0x000fe200078ef82b */
[----:B------:R-:W-:Y:S01]  /*1770*/  HFMA2.MMA R22, R29, R12, RZ ;  /* 0x0000000c1d167235 */ /* 0x000fe200000000ff */
[----:B------:R-:W-:-:S02]  /*1780*/  SHF.R.U32.HI R23, RZ, 0xc, R23 ;  /* 0x0000000cff177819 */ /* 0x000fc40000011617 */
[----:B------:R-:W-:Y:S01]  /*1790*/  LOP3.LUT R18, R18, 0x64006400, RZ, 0xfc, !PT ;  /* 0x6400640012127812 */ /* 0x000fe200078efcff */
[----:B------:R-:W-:Y:S01]  /*17a0*/  HADD2 R10, R24, -1056, -1056 ;  /* 0xe420e420180a7430 */ /* 0x000fe20000000000 */
[----:B------:R-:W-:Y:S01]  /*17b0*/  LOP3.LUT R23, R23, 0xf000f, RZ, 0xc0, !PT ;  /* 0x000f000f17177812 */ /* 0x000fe200078ec0ff */
[----:B------:R-:W-:Y:S02]  /*17c0*/  HADD2 R24, R26, -1056, -1056 ;  /* 0xe420e4201a187430 */ /* 0x000fe40000000000 */
[----:B------:R-:W-:Y:S02]  /*17d0*/  HFMA2 R21, R27, R12, RZ.H0_H0 ;  /* 0x0000000c1b157231 */ /* 0x000fe400000400ff */
[----:B------:R-:W-:Y:S01]  /*17e0*/  HADD2 R18, R18, -1056, -1056 ;  /* 0xe420e42012127430 */ /* 0x000fe20000000000 */
[----:B------:R-:W-:Y:S01]  /*17f0*/  LOP3.LUT R44, R23, 0x300030, R44, 0xf8, !PT ;  /* 0x00300030172c7812 */ /* 0x000fe200078ef82c */
[-C--:B------:R-:W-:Y:S02]  /*1800*/  HFMA2.MMA R56, R10, R13.reuse, R20 ;  /* 0x0000000d0a387235 */ /* 0x080fe40000000014 */
[----:B------:R-:W-:Y:S01]  /*1810*/  HFMA2 R57, R18, R13, R21 ;  /* 0x0000000d12397231 */ /* 0x000fe20000000015 */
[----:B------:R-:W-:-:S02]  /*1820*/  HFMA2.MMA R58, R24, R13, R22 ;  /* 0x0000000d183a7235 */ /* 0x000fc40000000016 */
[----:B------:R-:W0:Y:S01]  /*1830*/  LDS.128 R20, [UR4+0x10] ;  /* 0x00001004ff147984 */ /* 0x000e220008000c00 */
[----:B------:R-:W-:Y:S01]  /*1840*/  LOP3.LUT R31, R54, 0x64006400, RZ, 0xfc, !PT ;  /* 0x64006400361f7812 */ /* 0x000fe200078efcff */
[----:B------:R-:W-:-:S04]  /*1850*/  HADD2 R26, R55, -1056, -1056 ;  /* 0xe420e420371a7430 */ /* 0x000fc80000000000 */
[----:B------:R-:W-:Y:S01]  /*1860*/  HADD2 R31, R31, -1056, -1056 ;  /* 0xe420e4201f1f7430 */ /* 0x000fe20000000000 */
[----:B------:R-:W-:-:S03]  /*1870*/  LOP3.LUT R52, R52, 0x64006400, RZ, 0xfc, !PT ;  /* 0x6400640034347812 */ /* 0x000fc600078efcff */
[----:B------:R-:W-:Y:S01]  /*1880*/  HFMA2 R12, R31, R12, RZ.H0_H0 ;  /* 0x0000000c1f0c7231 */ /* 0x000fe200000400ff */
[----:B------:R-:W-:Y:S02]  /*1890*/  LOP3.LUT R53, R53, 0x3f003f, RZ, 0xc0, !PT ;  /* 0x003f003f35357812 */ /* 0x000fe400078ec0ff */
[----:B------:R-:W-:Y:S01]  /*18a0*/  LOP3.LUT R51, R51, 0x3f003f, RZ, 0xc0, !PT ;  /* 0x003f003f33337812 */ /* 0x000fe200078ec0ff */
[----:B------:R-:W-:Y:S01]  /*18b0*/  HFMA2 R59, R26, R13, R12 ;  /* 0x0000000d1a3b7231 */ /* 0x000fe2000000000c */
        /* <DEDUP_REMOVED lines=8> */
[----:B------:R-:W-:Y:S02]  /*1940*/  LOP3.LUT R50, R50, 0x64006400, RZ, 0xfc, !PT ;  /* 0x6400640032327812 */ /* 0x000fe400078efcff */
[----:B------:R-:W-:Y:S01]  /*1950*/  LOP3.LUT R13, R13, 0x64006400, RZ, 0xfc, !PT ;  /* 0x640064000d0d7812 */ /* 0x000fe200078efcff */
[-C--:B------:R-:W-:Y:S01]  /*1960*/  HFMA2.MMA R56, R47, R14.reuse, R56 ;  /* 0x0000000e2f387235 */ /* 0x080fe20000000038 */
[----:B------:R-:W-:Y:S01]  /*1970*/  HADD2 R46, R46, -1056, -1056 ;  /* 0xe420e4202e2e7430 */ /* 0x000fe20000000000 */
[----:B------:R-:W-:Y:S01]  /*1980*/  LOP3.LUT R35, R35, 0x64006400, RZ, 0xfc, !PT ;  /* 0x6400640023237812 */ /* 0x000fe200078efcff */
[----:B------:R-:W-:Y:S01]  /*1990*/  HADD2 R49, R50, -1056, -1056 ;  /* 0xe420e42032317430 */ /* 0x000fe20000000000 */
[----:B------:R-:W-:Y:S01]  /*19a0*/  HFMA2.MMA R58, R51, R14, R58 ;  /* 0x0000000e333a7235 */ /* 0x000fe2000000003a */
[----:B------:R-:W-:Y:S01]  /*19b0*/  HADD2 R50, R13, -1056, -1056 ;  /* 0xe420e4200d327430 */ /* 0x000fe20000000000 */
[----:B------:R-:W-:-:S02]  /*19c0*/  LOP3.LUT R36, R36, 0x3f003f, RZ, 0xc0, !PT ;  /* 0x003f003f24247812 */ /* 0x000fc400078ec0ff */
[----:B------:R-:W-:Y:S01]  /*19d0*/  LOP3.LUT R38, R38, 0x64006400, RZ, 0xfc, !PT ;  /* 0x6400640026267812 */ /* 0x000fe200078efcff */
[-C--:B------:R-:W-:Y:S01]  /*19e0*/  HFMA2.MMA R56, R46, R15.reuse, R56 ;  /* 0x0000000f2e387235 */ /* 0x080fe20000000038 */
        /* <DEDUP_REMOVED lines=8> */
[----:B------:R-:W-:-:S02]  /*1a70*/  LOP3.LUT R37, R37, 0x3f003f, RZ, 0xc0, !PT ;  /* 0x003f003f25257812 */ /* 0x000fc400078ec0ff */
[----:B------:R-:W-:Y:S01]  /*1a80*/  LOP3.LUT R40, R40, 0x64006400, RZ, 0xfc, !PT ;  /* 0x6400640028287812 */ /* 0x000fe200078efcff */
[-C--:B0-----:R-:W-:Y:S01]  /*1a90*/  HFMA2.MMA R56, R35, R20.reuse, R56 ;  /* 0x0000001423387235 */ /* 0x081fe20000000038 */
[----:B------:R-:W-:Y:S01]  /*1aa0*/  HADD2 R34, R34, -1056, -1056 ;  /* 0xe420e42022227430 */ /* 0x000fe20000000000 */
[----:B------:R-:W-:Y:S01]  /*1ab0*/  LOP3.LUT R33, R33, 0x64006400, RZ, 0xfc, !PT ;  /* 0x6400640021217812 */ /* 0x000fe200078efcff */
        /* <DEDUP_REMOVED lines=10> */
[----:B------:R-:W-:Y:S01]  /*1b60*/  HFMA2 R59, R53, R14, R59 ;  /* 0x0000000e353b7231 */ /* 0x000fe2000000003b */
[-C--:B------:R-:W-:Y:S01]  /*1b70*/  HFMA2.MMA R56, R34, R21.reuse, R56 ;  /* 0x0000001522387235 */ /* 0x080fe20000000038 */
[----:B------:R-:W-:Y:S01]  /*1b80*/  LOP3.LUT R14, R32, 0x64006400, RZ, 0xfc, !PT ;  /* 0x64006400200e7812 */ /* 0x000fe200078efcff */
[----:B------:R-:W-:Y:S01]  /*1b90*/  HADD2 R41, R33, -1056, -1056 ;  /* 0xe420e42021297430 */ /* 0x000fe20000000000 */
[----:B------:R-:W-:Y:S01]  /*1ba0*/  LOP3.LUT R32, R45, 0x64006400, RZ, 0xfc, !PT ;  /* 0x640064002d207812 */ /* 0x000fe200078efcff */
[----:B------:R-:W-:Y:S01]  /*1bb0*/  HADD2 R52, R52, -1056, -1056 ;  /* 0xe420e42034347430 */ /* 0x000fe20000000000 */
[----:B------:R-:W-:Y:S01]  /*1bc0*/  LOP3.LUT R13, R43, 0x64006400, RZ, 0xfc, !PT ;  /* 0x640064002b0d7812 */ /* 0x000fe200078efcff */
[-C--:B------:R-:W-:Y:S01]  /*1bd0*/  HFMA2 R57, R48, R15.reuse, R57 ;  /* 0x0000000f30397231 */ /* 0x080fe20000000039 */
[----:B------:R-:W-:Y:S01]  /*1be0*/  HFMA2.MMA R58, R38, R21, R58 ;  /* 0x00000015263a7235 */ /* 0x000fe2000000003a */
        /* <DEDUP_REMOVED lines=8> */
[----:B------:R-:W-:Y:S02]  /*1c70*/  HADD2 R32, R32, -1056, -1056 ;  /* 0xe420e42020207430 */ /* 0x000fe40000000000 */
[----:B------:R-:W-:Y:S02]  /*1c80*/  HADD2 R33, R28, -1056, -1056 ;  /* 0xe420e4201c217430 */ /* 0x000fe40000000000 */
[----:B------:R-:W-:Y:S01]  /*1c90*/  HADD2 R45, R14, -1056, -1056 ;  /* 0xe420e4200e2d7430 */ /* 0x000fe20000000000 */
[----:B------:R-:W-:Y:S01]  /*1ca0*/  HFMA2.MMA R14, R43, R22, R58 ;  /* 0x000000162b0e7235 */ /* 0x000fe2000000003a */
[----:B------:R-:W-:-:S02]  /*1cb0*/  HFMA2 R20, R55, R20, R59 ;  /* 0x0000001437147231 */ /* 0x000fc4000000003b */
[----:B------:R-:W-:Y:S02]  /*1cc0*/  HADD2 R40, R42, -1056, -1056 ;  /* 0xe420e4202a287430 */ /* 0x000fe40000000000 */
[----:B------:R-:W-:Y:S02]  /*1cd0*/  HADD2 R28, R13, -1056, -1056 ;  /* 0xe420e4200d1c7430 */ /* 0x000fe40000000000 */
[-C--:B------:R-:W-:Y:S01]  /*1ce0*/  HFMA2 R57, R36, R21.reuse, R57 ;  /* 0x0000001524397231 */ /* 0x080fe20000000039 */
[----:B------:R-:W-:Y:S01]  /*1cf0*/  LOP3.LUT R42, R44, 0x64006400, RZ, 0xfc, !PT ;  /* 0x640064002c2a7812 */ /* 0x000fe200078efcff */
[-C--:B------:R-:W-:Y:S01]  /*1d00*/  HFMA2.MMA R56, R32, R23.reuse, R56 ;  /* 0x0000001720387235 */ /* 0x080fe20000000038 */
[----:B------:R-:W-:Y:S01]  /*1d10*/  HFMA2 R20, R40, R21, R20 ;  /* 0x0000001528147231 */ /* 0x000fe20000000014 */
        /* <DEDUP_REMOVED lines=44> */
[----:B------:R-:W-:Y:S02]  /*1fe0*/  HADD2 R15, R15.H0_H0, R15.H1_H1 ;  /* 0x3000000f0f0f7230 */ /* 0x000fe40000000800 */
[----:B------:R-:W-:Y:S01]  /*1ff0*/  HFMA2 R21, R45, R22, R20 ;  /* 0x000000162d157231 */ /* 0x000fe20000000014 */
[----:B------:R-:W-:-:S02]  /*2000*/  HFMA2.MMA R10, R41, R22, R10 ;  /* 0x00000016290a7235 */ /* 0x000fc4000000000a */
[----:B------:R-:W-:Y:S01]  /*2010*/  HFMA2.MMA R14, R43, R22, R29 ;  /* 0x000000162b0e7235 */ /* 0x000fe2000000001d */
[----:B------:R-:W-:-:S03]  /*2020*/  HFMA2 R21, R42, R23, R21 ;  /* 0x000000172a157231 */ /* 0x000fc60000000015 */
        /* <DEDUP_REMOVED lines=8> */
[----:B------:R-:W-:-:S03]  /*20b0*/  HFMA2 R3, R14, R92, R3 ;  /* 0x0000005c0e037231 */ /* 0x000fc60000000003 */
.L_x_1869:
[----:B0----5:R-:W-:Y:S01]  /*20c0*/  @!P0 IMAD.IADD R2, R0, 0x1, R11 ;  /* 0x0000000100028824 */ /* 0x021fe200078e020b */
[----:B------:R-:W-:Y:S06]  /*20d0*/  @!P1 BRA `(.L_x_1870) ;  /* 0x00000e2000009947 */ /* 0x000fec0003800000 */
[----:B------:R-:W-:Y:S01]  /*20e0*/  UIMAD UR8, UR5, 0xc, URZ ;  /* 0x0000000c050878a4 */ /* 0x000fe2000f8e023f */
[----:B------:R-:W-:-:S05]  /*20f0*/  IMAD.WIDE.U32 R28, R19, 0xc, R16 ;  /* 0x0000000c131c7825 */ /* 0x000fca00078e0010 */
[----:B------:R-:W-:-:S05]  /*2100*/  IADD3 R29, R29, UR8, RZ ;  /* 0x000000081d1d7c10 */ /* 0x000fca000fffe0ff */
[C---:B------:R-:W-:Y:S01]  /*2110*/  IMAD.WIDE R20, R19.reuse, 0x4, R28 ;  /* 0x0000000413147825 */ /* 0x040fe200078e021c */
[----:B------:R-:W2:Y:S05]  /*2120*/  LDG.E.128.CONSTANT R24, [R28.64] ;  /* 0x000000061c187981 */ /* 0x000eaa000c1e9d00 */
[----:B------:R-:W-:Y:S02]  /*2130*/  IMAD.WIDE R12, R19, 0x4, R20 ;  /* 0x00000004130c7825 */ /* 0x000fe400078e0214 */
[----:B------:R-:W3:Y:S04]  /*2140*/  LDG.E.128.CONSTANT R20, [R20.64] ;  /* 0x0000000614147981 */ /* 0x000ee8000c1e9d00 */
[----:B------:R-:W4:Y:S01]  /*2150*/  LDG.E.128.CONSTANT R12, [R12.64] ;  /* 0x000000060c0c7981 */ /* 0x000f22000c1e9d00 */
[----:B------:R-:W-:-:S02]  /*2160*/  ISETP.GE.AND P0, PT, R7, 0x2, PT ;  /* 0x000000020700780c */ /* 0x000fc40003f06270 */
[----:B--2---:R-:W-:Y:S02]  /*2170*/  SHF.R.U32.HI R10, RZ, 0xc, R24 ;  /* 0x0000000cff0a7819 */ /* 0x004fe40000011618 */
[----:B------:R-:W-:Y:S02]  /*2180*/  SHF.R.U32.HI R30, RZ, 0xc, R25 ;  /* 0x0000000cff1e7819 */ /* 0x000fe40000011619 */
[--C-:B------:R-:W-:Y:S02]  /*2190*/  SHF.R.U32.HI R28, RZ, 0xc, R26.reuse ;  /* 0x0000000cff1c7819 */ /* 0x100fe4000001161a */
[----:B------:R-:W-:Y:S02]  /*21a0*/  LOP3.LUT R29, R26, 0x3f003f, RZ, 0xc0, !PT ;  /* 0x003f003f1a1d7812 */ /* 0x000fe400078ec0ff */
[----:B------:R-:W-:Y:S02]  /*21b0*/  SHF.R.U32.HI R31, RZ, 0x6, R26 ;  /* 0x00000006ff1f7819 */ /* 0x000fe4000001161a */
[----:B------:R-:W-:-:S02]  /*21c0*/  SHF.R.U32.HI R43, RZ, 0xc, R27 ;  /* 0x0000000cff2b7819 */ /* 0x000fc4000001161b */
[--C-:B----4-:R-:W-:Y:S02]  /*21d0*/  SHF.R.U32.HI R32, RZ, 0x8, R12.reuse ;  /* 0x00000008ff207819 */ /* 0x110fe4000001160c */
[--C-:B------:R-:W-:Y:S02]  /*21e0*/  SHF.R.U32.HI R44, RZ, 0xa, R12.reuse ;  /* 0x0000000aff2c7819 */ /* 0x100fe4000001160c */
[----:B------:R-:W-:Y:S02]  /*21f0*/  LOP3.LUT R34, R12, 0x3f003f, RZ, 0xc0, !PT ;  /* 0x003f003f0c227812 */ /* 0x000fe400078ec0ff */
[----:B------:R-:W-:Y:S02]  /*2200*/  SHF.R.U32.HI R37, RZ, 0x6, R12 ;  /* 0x00000006ff257819 */ /* 0x000fe4000001160c */
[--C-:B------:R-:W-:Y:S02]  /*2210*/  SHF.R.U32.HI R26, RZ, 0x8, R14.reuse ;  /* 0x00000008ff1a7819 */ /* 0x100fe4000001160e */
[----:B------:R-:W-:-:S02]  /*2220*/  SHF.R.U32.HI R42, RZ, 0xa, R14 ;  /* 0x0000000aff2a7819 */ /* 0x000fc4000001160e */
[----:B------:R-:W-:Y:S02]  /*2230*/  LOP3.LUT R35, R14, 0x3f003f, RZ, 0xc0, !PT ;  /* 0x003f003f0e237812 */ /* 0x000fe400078ec0ff */
[----:B------:R-:W-:Y:S02]  /*2240*/  SHF.R.U32.HI R39, RZ, 0x6, R14 ;  /* 0x00000006ff277819 */ /* 0x000fe4000001160e */
[--C-:B------:R-:W-:Y:S02]  /*2250*/  SHF.R.U32.HI R12, RZ, 0x8, R13.reuse ;  /* 0x00000008ff0c7819 */ /* 0x100fe4000001160d */
        /* <DEDUP_REMOVED lines=9> */
[----:B------:R-:W-:Y:S02]  /*22f0*/  LOP3.LUT R43, R43, 0xf000f, RZ, 0xc0, !PT ;  /* 0x000f000f2b2b7812 */ /* 0x000fe400078ec0ff */
[----:B------:R-:W-:Y:S02]  /*2300*/  LOP3.LUT R53, R27, 0x3f003f, RZ, 0xc0, !PT ;  /* 0x003f003f1b357812 */ /* 0x000fe400078ec0ff */
[----:B------:R-:W-:Y:S02]  /*2310*/  SHF.R.U32.HI R54, RZ, 0x6, R27 ;  /* 0x00000006ff367819 */ /* 0x000fe4000001161b */
[----:B------:R-:W-:Y:S02]  /*2320*/  LOP3.LUT R27, R28, 0xf000f, RZ, 0xc0, !PT ;  /* 0x000f000f1c1b7812 */ /* 0x000fe400078ec0ff */
[----:B------:R-:W-:Y:S02]  /*2330*/  LOP3.LUT R32, R13, 0x300030, R32, 0xf8, !PT ;  /* 0x003000300d207812 */ /* 0x000fe400078ef820 */
[----:B------:R-:W-:-:S02]  /*2340*/  LOP3.LUT R30, R15, 0x300030, R12, 0xf8, !PT ;  /* 0x003000300f1e7812 */ /* 0x000fc400078ef80c */
[----:B------:R-:W-:Y:S02]  /*2350*/  LOP3.LUT R28, R43, 0x300030, R14, 0xf8, !PT ;  /* 0x003000302b1c7812 */ /* 0x000fe400078ef80e */
[----:B------:R-:W0:Y:S01]  /*2360*/  LDS.128 R12, [UR4+0x20] ;  /* 0x00002004ff0c7984 */ /* 0x000e220008000c00 */
[----:B------:R-:W-:Y:S02]  /*2370*/  LOP3.LUT R0, R24, 0x3f003f, RZ, 0xc0, !PT ;  /* 0x003f003f18007812 */ /* 0x000fe400078ec0ff */
[----:B------:R-:W-:Y:S02]  /*2380*/  LOP3.LUT R26, R27, 0x300030, R26, 0xf8, !PT ;  /* 0x003000301b1a7812 */ /* 0x000fe400078ef81a */
[----:B------:R-:W-:Y:S02]  /*2390*/  LOP3.LUT R18, R25, 0x3f003f, RZ, 0xc0, !PT ;  /* 0x003f003f19127812 */ /* 0x000fe400078ec0ff */
[----:B---3--:R-:W-:Y:S02]  /*23a0*/  SHF.R.U32.HI R10, RZ, 0xc, R20 ;  /* 0x0000000cff0a7819 */ /* 0x008fe40000011614 */
[----:B------:R-:W-:-:S02]  /*23b0*/  SHF.R.U32.HI R27, RZ, 0xc, R22 ;  /* 0x0000000cff1b7819 */ /* 0x000fc40000011616 */
[----:B------:R-:W-:Y:S02]  /*23c0*/  SHF.R.U32.HI R25, RZ, 0x6, R25 ;  /* 0x00000006ff197819 */ /* 0x000fe40000011619 */
[----:B------:R-:W-:Y:S02]  /*23d0*/  LOP3.LUT R0, R0, 0x64006400, RZ, 0xfc, !PT ;  /* 0x6400640000007812 */ /* 0x000fe400078efcff */
[----:B------:R-:W-:Y:S02]  /*23e0*/  LOP3.LUT R29, R29, 0x64006400, RZ, 0xfc, !PT ;  /* 0x640064001d1d7812 */ /* 0x000fe400078efcff */
[----:B------:R-:W-:Y:S02]  /*23f0*/  SHF.R.U32.HI R24, RZ, 0x6, R24 ;  /* 0x00000006ff187819 */ /* 0x000fe40000011618 */
[----:B------:R-:W-:Y:S02]  /*2400*/  LOP3.LUT R51, R20, 0x3f003f, RZ, 0xc0, !PT ;  /* 0x003f003f14337812 */ /* 0x000fe400078ec0ff */
[----:B------:R-:W-:-:S02]  /*2410*/  SHF.R.U32.HI R52, RZ, 0x6, R20 ;  /* 0x00000006ff347819 */ /* 0x000fc40000011614 */
[----:B------:R-:W-:Y:S02]  /*2420*/  LOP3.LUT R47, R22, 0x3f003f, RZ, 0xc0, !PT ;  /* 0x003f003f162f7812 */ /* 0x000fe400078ec0ff */
[----:B------:R-:W-:Y:S02]  /*2430*/  SHF.R.U32.HI R48, RZ, 0x6, R22 ;  /* 0x00000006ff307819 */ /* 0x000fe40000011616 */
[--C-:B------:R-:W-:Y:S02]  /*2440*/  SHF.R.U32.HI R20, RZ, 0xc, R21.reuse ;  /* 0x0000000cff147819 */ /* 0x100fe40000011615 */
[----:B------:R-:W-:Y:S02]  /*2450*/  LOP3.LUT R49, R21, 0x3f003f, RZ, 0xc0, !PT ;  /* 0x003f003f15317812 */ /* 0x000fe400078ec0ff */
[----:B------:R-:W-:Y:S02]  /*2460*/  SHF.R.U32.HI R50, RZ, 0x6, R21 ;  /* 0x00000006ff327819 */ /* 0x000fe40000011615 */
[----:B------:R-:W-:-:S02]  /*2470*/  SHF.R.U32.HI R22, RZ, 0xc, R23 ;  /* 0x0000000cff167819 */ /* 0x000fc40000011617 */
        /* <DEDUP_REMOVED lines=9> */
[----:B------:R-:W-:Y:S01]  /*2510*/  LOP3.LUT R42, R27, 0x300030, R42, 0xf8, !PT ;  /* 0x003000301b2a7812 */ /* 0x000fe200078ef82a */
[----:B------:R-:W-:Y:S01]  /*2520*/  HADD2 R27, R18, -1056, -1056 ;  /* 0xe420e420121b7430 */ /* 0x000fe20000000000 */
[----:B------:R-:W-:Y:S02]  /*2530*/  LOP3.LUT R46, R23, 0x3f003f, RZ, 0xc0, !PT ;  /* 0x003f003f172e7812 */ /* 0x000fe400078ec0ff */
[----:B------:R-:W-:Y:S02]  /*2540*/  SHF.R.U32.HI R45, RZ, 0x6, R23 ;  /* 0x00000006ff2d7819 */ /* 0x000fe40000011617 */
[----:B------:R-:W-:Y:S02]  /*2550*/  LOP3.LUT R24, R24, 0x64006400, RZ, 0xfc, !PT ;  /* 0x6400640018187812 */ /* 0x000fe400078efcff */
[----:B------:R-:W-:-:S02]  /*2560*/  LOP3.LUT R18, R31, 0x64006400, RZ, 0xfc, !PT ;  /* 0x640064001f127812 */ /* 0x000fc400078efcff */
[----:B------:R-:W-:Y:S01]  /*2570*/  LOP3.LUT R23, R20, 0xf000f, RZ, 0xc0, !PT ;  /* 0x000f000f14177812 */ /* 0x000fe200078ec0ff */
[-C--:B0-----:R-:W-:Y:S01]  /*2580*/  HFMA2.MMA R20, R25, R12.reuse, RZ ;  /* 0x0000000c19147235 */ /* 0x081fe200000000ff */
[----:B------:R-:W-:Y:S01]  /*2590*/  LOP3.LUT R43, R22, 0x300030, R55, 0xf8, !PT ;  /* 0x00300030162b7812 */ /* 0x000fe200078ef837 */
[----:B------:R-:W-:Y:S01]  /*25a0*/  HFMA2.MMA R22, R29, R12, RZ ;  /* 0x0000000c1d167235 */ /* 0x000fe200000000ff */
[----:B------:R-:W-:Y:S01]  /*25b0*/  LOP3.LUT R10, R10, 0x64006400, RZ, 0xfc, !PT ;  /* 0x640064000a0a7812 */ /* 0x000fe200078efcff */
[----:B------:R-:W-:Y:S01]  /*25c0*/  HADD2 R0, R24, -1056, -1056 ;  /* 0xe420e42018007430 */ /* 0x000fe20000000000 */
[----:B------:R-:W-:Y:S01]  /*25d0*/  LOP3.LUT R44, R21, 0x300030, R44, 0xf8, !PT ;  /* 0x00300030152c7812 */ /* 0x000fe200078ef82c */
[----:B------:R-:W-:Y:S02]  /*25e0*/  HADD2 R18, R18, -1056, -1056 ;  /* 0xe420e42012127430 */ /* 0x000fe40000000000 */
[----:B------:R-:W-:Y:S02]  /*25f0*/  HFMA2 R21, R27, R12, RZ.H0_H0 ;  /* 0x0000000c1b157231 */ /* 0x000fe400000400ff */
[----:B------:R-:W-:Y:S01]  /*2600*/  HADD2 R10, R10, -1056, -1056 ;  /* 0xe420e4200a0a7430 */ /* 0x000fe20000000000 */
[----:B------:R-:W-:Y:S01]  /*2610*/  LOP3.LUT R40, R23, 0x300030, R40, 0xf8, !PT ;  /* 0x0030003017287812 */ /* 0x000fe200078ef828 */
[----:B------:R-:W-:-:S02]  /*2620*/  HFMA2.MMA R55, R0, R13, R20 ;  /* 0x0000000d00377235 */ /* 0x000fc40000000014 */
[----:B------:R-:W-:Y:S01]  /*2630*/  HFMA2 R56, R10, R13, R21 ;  /* 0x0000000d0a387231 */ /* 0x000fe20000000015 */
[----:B------:R-:W-:Y:S02]  /*2640*/  HFMA2.MMA R57, R18, R13, R22 ;  /* 0x0000000d12397235 */ /* 0x000fe40000000016 */
[----:B------:R-:W0:Y:S01]  /*2650*/  LDS.128 R20, [UR4+0x30] ;  /* 0x00003004ff147984 */ /* 0x000e220008000c00 */
[----:B------:R-:W-:Y:S02]  /*2660*/  LOP3.LUT R53, R53, 0x64006400, RZ, 0xfc, !PT ;  /* 0x6400640035357812 */ /* 0x000fe400078efcff */
[----:B------:R-:W-:-:S03]  /*2670*/  LOP3.LUT R54, R54, 0x3f003f, RZ, 0xc0, !PT ;  /* 0x003f003f36367812 */ /* 0x000fc600078ec0ff */
[----:B------:R-:W-:Y:S01]  /*2680*/  HADD2 R31, R53, -1056, -1056 ;  /* 0xe420e420351f7430 */ /* 0x000fe20000000000 */
[----:B------:R-:W-:-:S03]  /*2690*/  LOP3.LUT R54, R54, 0x64006400, RZ, 0xfc, !PT ;  /* 0x6400640036367812 */ /* 0x000fc600078efcff */
[----:B------:R-:W-:Y:S02]  /*26a0*/  HFMA2 R12, R31, R12, RZ.H0_H0 ;  /* 0x0000000c1f0c7231 */ /* 0x000fe400000400ff */
[----:B------:R-:W-:Y:S01]  /*26b0*/  HADD2 R24, R54, -1056, -1056 ;  /* 0xe420e42036187430 */ /* 0x000fe20000000000 */
        /* <DEDUP_REMOVED lines=27> */
[----:B------:R-:W-:Y:S01]  /*2870*/  LOP3.LUT R13, R33, 0x64006400, RZ, 0xfc, !PT ;  /* 0x64006400210d7812 */ /* 0x000fe200078efcff */
[----:B------:R-:W-:Y:S01]  /*2880*/  HADD2 R52, R52, -1056, -1056 ;  /* 0xe420e42034347430 */ /* 0x000fe20000000000 */
[-C--:B------:R-:W-:Y:S01]  /*2890*/  HFMA2.MMA R55, R46, R15.reuse, R55 ;  /* 0x0000000f2e377235 */ /* 0x080fe20000000037 */
[----:B------:R-:W-:Y:S01]  /*28a0*/  LOP3.LUT R39, R39, 0x3f003f, RZ, 0xc0, !PT ;  /* 0x003f003f27277812 */ /* 0x000fe200078ec0ff */
[----:B------:R-:W-:Y:S01]  /*28b0*/  HADD2 R33, R34, -1056, -1056 ;  /* 0xe420e42022217430 */ /* 0x000fe20000000000 */
[----:B------:R-:W-:Y:S01]  /*28c0*/  LOP3.LUT R12, R37, 0x64006400, RZ, 0xfc, !PT ;  /* 0x64006400250c7812 */ /* 0x000fe200078efcff */
[-C--:B------:R-:W-:Y:S01]  /*28d0*/  HFMA2 R56, R48, R15.reuse, R56 ;  /* 0x0000000f30387231 */ /* 0x080fe20000000038 */
[----:B------:R-:W-:Y:S01]  /*28e0*/  HFMA2.MMA R57, R50, R15, R57 ;  /* 0x0000000f32397235 */ /* 0x000fe20000000039 */
[----:B------:R-:W-:Y:S01]  /*28f0*/  HFMA2 R58, R52, R15, R58 ;  /* 0x0000000f343a7231 */ /* 0x000fe2000000003a */
[----:B------:R-:W-:Y:S01]  /*2900*/  LOP3.LUT R41, R41, 0x3f003f, RZ, 0xc0, !PT ;  /* 0x003f003f29297812 */ /* 0x000fe200078ec0ff */
[----:B------:R-:W-:Y:S01]  /*2910*/  HADD2 R37, R14, -1056, -1056 ;  /* 0xe420e4200e257430 */ /* 0x000fe20000000000 */
[----:B------:R-:W-:-:S02]  /*2920*/  LOP3.LUT R15, R38, 0x64006400, RZ, 0xfc, !PT ;  /* 0x64006400260f7812 */ /* 0x000fc400078efcff */
[----:B------:R-:W-:Y:S01]  /*2930*/  LOP3.LUT R38, R39, 0x64006400, RZ, 0xfc, !PT ;  /* 0x6400640027267812 */ /* 0x000fe200078efcff */
[-C--:B0-----:R-:W-:Y:S01]  /*2940*/  HFMA2.MMA R55, R33, R20.reuse, R55 ;  /* 0x0000001421377235 */ /* 0x081fe20000000037 */
        /* <DEDUP_REMOVED lines=12> */
[----:B------:R-:W-:Y:S01]  /*2a10*/  HADD2 R43, R32, -1056, -1056 ;  /* 0xe420e420202b7430 */ /* 0x000fe20000000000 */
[----:B------:R-:W-:-:S02]  /*2a20*/  LOP3.LUT R36, R36, 0x64006400, RZ, 0xfc, !PT ;  /* 0x6400640024247812 */ /* 0x000fc400078efcff */
[----:B------:R-:W-:Y:S01]  /*2a30*/  LOP3.LUT R30, R44, 0x64006400, RZ, 0xfc, !PT ;  /* 0x640064002c1e7812 */ /* 0x000fe200078efcff */
[----:B------:R-:W-:Y:S01]  /*2a40*/  HFMA2.MMA R57, R38, R21, R57 ;  /* 0x0000001526397235 */ /* 0x000fe20000000039 */
[----:B------:R-:W-:Y:S01]  /*2a50*/  HADD2 R53, R26, -1056, -1056 ;  /* 0xe420e4201a357430 */ /* 0x000fe20000000000 */
[----:B------:R-:W-:Y:S01]  /*2a60*/  LOP3.LUT R42, R42, 0x64006400, RZ, 0xfc, !PT ;  /* 0x640064002a2a7812 */ /* 0x000fe200078efcff */
[----:B------:R-:W-:Y:S01]  /*2a70*/  HADD2 R39, R15, -1056, -1056 ;  /* 0xe420e4200f277430 */ /* 0x000fe20000000000 */
[-C--:B------:R-:W-:Y:S01]  /*2a80*/  HFMA2.MMA R15, R43, R22.reuse, R13 ;  /* 0x000000162b0f7235 */ /* 0x080fe2000000000d */
[-C--:B------:R-:W-:Y:S02]  /*2a90*/  HFMA2 R56, R35, R20.reuse, R56 ;  /* 0x0000001423387231 */ /* 0x080fe40000000038 */
[----:B------:R-:W-:Y:S02]  /*2aa0*/  HADD2 R36, R36, -1056, -1056 ;  /* 0xe420e42024247430 */ /* 0x000fe40000000000 */
[----:B------:R-:W-:Y:S01]  /*2ab0*/  HADD2 R30, R30, -1056, -1056 ;  /* 0xe420e4201e1e7430 */ /* 0x000fe20000000000 */
[----:B------:R-:W-:Y:S01]  /*2ac0*/  LOP3.LUT R55, R28, 0x64006400, RZ, 0xfc, !PT ;  /* 0x640064001c377812 */ /* 0x000fe200078efcff */
[----:B------:R-:W-:Y:S01]  /*2ad0*/  HFMA2 R58, R39, R20, R58 ;  /* 0x00000014273a7231 */ /* 0x000fe2000000003a */
[----:B------:R-:W-:Y:S01]  /*2ae0*/  LOP3.LUT R28, R40, 0x64006400, RZ, 0xfc, !PT ;  /* 0x64006400281c7812 */ /* 0x000fe200078efcff */
[----:B------:R-:W-:Y:S01]  /*2af0*/  HFMA2.MMA R13, R53, R22, R57 ;  /* 0x00000016350d7235 */ /* 0x000fe20000000039 */
[----:B------:R-:W-:-:S02]  /*2b00*/  HADD2 R26, R42, -1056, -1056 ;  /* 0xe420e4202a1a7430 */ /* 0x000fc40000000000 */
[-C--:B------:R-:W-:Y:S02]  /*2b10*/  HFMA2 R56, R36, R21.reuse, R56 ;  /* 0x0000001524387231 */ /* 0x080fe40000000038 */
[----:B------:R-:W-:Y:S01]  /*2b20*/  HADD2 R41, R41, -1056, -1056 ;  /* 0xe420e42029297430 */ /* 0x000fe20000000000 */
[-C--:B------:R-:W-:Y:S01]  /*2b30*/  HFMA2.MMA R15, R30, R23.reuse, R15 ;  /* 0x000000171e0f7235 */ /* 0x080fe2000000000f */
[----:B------:R-:W-:Y:S02]  /*2b40*/  HFMA2 R58, R54, R21, R58 ;  /* 0x00000015363a7231 */ /* 0x000fe4000000003a */
        /* <DEDUP_REMOVED lines=59> */
.L_x_1870:
        /* <DEDUP_REMOVED lines=8> */
.L_x_1868:
[----:B------:R-:W-:-:S04]  /*2f80*/  ISETP.GE.AND P0, PT, R11, R9, PT ;  /* 0x000000090b00720c */ /* 0x000fc80003f06270 */
[----:B------:R-:W-:-:S13]  /*2f90*/  ISETP.GE.OR P0, PT, R11, c[0x0][0x1b0], P0 ;  /* 0x00006c000b007a0c */ /* 0x000fda0000706670 */
[----:B------:R-:W-:Y:S05]  /*2fa0*/  @P0 BRA `(.L_x_1872) ;  /* 0x00001b6000000947 */ /* 0x000fea0003800000 */
.L_x_1874:
[----:B------:R-:W-:Y:S01]  /*2fb0*/  ISETP.NE.AND P0, PT, R11, R2, PT ;  /* 0x000000020b00720c */ /* 0x000fe20003f05270 */
[----:B------:R-:W-:Y:S02]  /*2fc0*/  IMAD.MOV.U32 R43, RZ, RZ, c[0x0][0x18c] ;  /* 0x00006300ff2b7624 */ /* 0x000fe400078e00ff */
[----:B------:R-:W-:Y:S02]  /*2fd0*/  IMAD.MOV.U32 R28, RZ, RZ, R16 ;  /* 0x000000ffff1c7224 */ /* 0x000fe400078e0010 */
[----:B------:R-:W-:-:S04]  /*2fe0*/  IMAD.MOV.U32 R29, RZ, RZ, R17 ;  /* 0x000000ffff1d7224 */ /* 0x000fc800078e0011 */
[----:B------:R-:W-:Y:S02]  /*2ff0*/  IMAD.WIDE R16, R43, 0x4, R28 ;  /* 0x000000042b107825 */ /* 0x000fe400078e021c */
[----:B------:R-:W5:Y:S02]  /*3000*/  LDG.E.128.CONSTANT R28, [R28.64] ;  /* 0x000000061c1c7981 */ /* 0x000f64000c1e9d00 */
[----:B------:R-:W-:Y:S01]  /*3010*/  @!P0 IADD3 R8, R8, 0x1, RZ ;  /* 0x0000000108088810 */ /* 0x000fe20007ffe0ff */
[----:B------:R-:W-:Y:S01]  /*3020*/  @!P0 IMAD.MOV.U32 R25, RZ, RZ, 0x2 ;  /* 0x00000002ff198424 */ /* 0x000fe200078e00ff */
[----:B------:R-:W-:-:S03]  /*3030*/  @!P0 LEA R24, R11, 0x1, 0x1 ;  /* 0x000000010b188811 */ /* 0x000fc600078e08ff */
[----:B------:R-:W-:Y:S02]  /*3040*/  @!P0 IMAD R32, R8, 0x8, R1 ;  /* 0x0000000808208824 */ /* 0x000fe400078e0201 */
[C---:B------:R-:W-:Y:S02]  /*3050*/  IMAD.WIDE R12, R43.reuse, 0x4, R16 ;  /* 0x000000042b0c7825 */ /* 0x040fe400078e0210 */
[----:B------:R-:W5:Y:S02]  /*3060*/  LDG.E.128.CONSTANT R16, [R16.64] ;  /* 0x0000000610107981 */ /* 0x000f64000c1e9d00 */
[----:B------:R-:W-:Y:S02]  /*3070*/  @!P0 IMAD.WIDE R24, R24, R25, c[0x0][0x198] ;  /* 0x0000660018188625 */ /* 0x000fe400078e0219 */
[----:B------:R-:W2:Y:S02]  /*3080*/  @!P0 LDL.64 R32, [R32] ;  /* 0x0000000020208983 */ /* 0x000ea40000100a00 */
[----:B------:R-:W-:-:S02]  /*3090*/  IMAD.WIDE R26, R43, 0x4, R12 ;  /* 0x000000042b1a7825 */ /* 0x000fc400078e020c */
[----:B------:R0:W3:Y:S04]  /*30a0*/  @!P0 LDG.E.U16.CONSTANT R0, [R24.64] ;  /* 0x0000000618008981 */ /* 0x0000e8000c1e9500 */
[----:B------:R-:W5:Y:S04]  /*30b0*/  LDG.E.128.CONSTANT R12, [R12.64] ;  /* 0x000000060c0c7981 */ /* 0x000f68000c1e9d00 */
[----:B------:R1:W5:Y:S01]  /*30c0*/  LDG.E.128.CONSTANT R20, [R26.64] ;  /* 0x000000061a147981 */ /* 0x000362000c1e9d00 */
[----:B0-----:R-:W-:-:S06]  /*30d0*/  IMAD.WIDE R24, R43, 0x4, R26 ;  /* 0x000000042b187825 */ /* 0x001fcc00078e021a */
[----:B------:R-:W-:Y:S01]  /*30e0*/  IMAD.WIDE R42, R43, 0x4, R24 ;  /* 0x000000042b2a7825 */ /* 0x000fe200078e0218 */
[----:B--2---:R-:W-:Y:S02]  /*30f0*/  @!P0 PRMT R93, R32, 0x7610, R93 ;  /* 0x00007610205d8816 */ /* 0x004fe4000000005d */
[----:B------:R-:W-:Y:S01]  /*3100*/  @!P0 PRMT R92, R33, 0x7610, R92 ;  /* 0x00007610215c8816 */ /* 0x000fe2000000005c */
[----:B---3--:R-:W-:Y:S01]  /*3110*/  @!P0 IMAD.IADD R2, R0, 0x1, R11 ;  /* 0x0000000100028824 */ /* 0x008fe200078e020b */
[----:B------:R-:W-:Y:S02]  /*3120*/  @!P0 PRMT R93, R93, 0x7610, R32 ;  /* 0x000076105d5d8816 */ /* 0x000fe40000000020 */
[----:B------:R-:W-:Y:S02]  /*3130*/  IADD3 R0, R11, 0x20, RZ ;  /* 0x000000200b007810 */ /* 0x000fe40007ffe0ff */
[----:B------:R-:W-:Y:S01]  /*3140*/  @!P0 PRMT R92, R92, 0x7610, R33 ;  /* 0x000076105c5c8816 */ /* 0x000fe20000000021 */
[----:B------:R-:W-:Y:S05]  /*3150*/  @!P1 BRA `(.L_x_1873) ;  /* 0x0000194000009947 */ /* 0x000fea0003800000 */
[----:B-1----:R-:W2:Y:S01]  /*3160*/  LDG.E.128.CONSTANT R24, [R24.64] ;  /* 0x0000000618187981 */ /* 0x002ea2000c1e9d00 */
[----:B-----5:R-:W-:Y:S01]  /*3170*/  SHF.R.U32.HI R32, RZ, 0xf, R28 ;  /* 0x0000000fff207819 */ /* 0x020fe2000001161c */
[----:B------:R-:W-:Y:S01]  /*3180*/  IMAD.MOV.U32 R40, RZ, RZ, 0x2800 ;  /* 0x00002800ff287424 */ /* 0x000fe200078e00ff */
[----:B------:R-:W-:-:S02]  /*3190*/  SHF.R.U32.HI R33, RZ, 0xe, R16 ;  /* 0x0000000eff217819 */ /* 0x000fc40000011610 */
[----:B------:R-:W-:Y:S02]  /*31a0*/  LOP3.LUT R32, R32, 0x10001, RZ, 0xc0, !PT ;  /* 0x0001000120207812 */ /* 0x000fe400078ec0ff */
[----:B------:R-:W-:Y:S02]  /*31b0*/  SHF.R.U32.HI R35, RZ, 0xf, R29 ;  /* 0x0000000fff237819 */ /* 0x000fe4000001161d */
[----:B------:R-:W-:Y:S02]  /*31c0*/  SHF.R.U32.HI R34, RZ, 0xd, R12 ;  /* 0x0000000dff227819 */ /* 0x000fe4000001160c */
[----:B------:R-:W-:Y:S02]  /*31d0*/  LOP3.LUT R33, R32, 0x20002, R33, 0xf8, !PT ;  /* 0x0002000220217812 */ /* 0x000fe400078ef821 */
[----:B------:R-:W-:Y:S02]  /*31e0*/  LOP3.LUT R35, R35, 0x10001, RZ, 0xc0, !PT ;  /* 0x0001000123237812 */ /* 0x000fe400078ec0ff */
[----:B------:R-:W-:-:S02]  /*31f0*/  LOP3.LUT R34, R33, 0x40004, R34, 0xf8, !PT ;  /* 0x0004000421227812 */ /* 0x000fc400078ef822 */
[----:B------:R-:W-:Y:S02]  /*3200*/  SHF.R.U32.HI R38, RZ, 0xe, R17 ;  /* 0x0000000eff267819 */ /* 0x000fe40000011611 */
[----:B------:R-:W-:Y:S02]  /*3210*/  SHF.R.U32.HI R85, RZ, 0xc, R20 ;  /* 0x0000000cff557819 */ /* 0x000fe40000011614 */
[----:B------:R-:W-:Y:S02]  /*3220*/  LOP3.LUT R38, R35, 0x20002, R38, 0xf8, !PT ;  /* 0x0002000223267812 */ /* 0x000fe400078ef826 */
[----:B------:R-:W-:Y:S02]  /*3230*/  LOP3.LUT R85, R34, 0x80008, R85, 0xf8, !PT ;  /* 0x0008000822557812 */ /* 0x000fe400078ef855 */
[----:B------:R-:W0:Y:S01]  /*3240*/  LDS.128 R32, [UR4] ;  /* 0x00000004ff207984 */ /* 0x000e220008000c00 */
[C---:B------:R-:W-:Y:S02]  /*3250*/  LOP3.LUT R67, R28.reuse, 0x1f001f, RZ, 0xc0, !PT ;  /* 0x001f001f1c437812 */ /* 0x040fe400078ec0ff */
[----:B------:R-:W-:-:S02]  /*3260*/  LOP3.LUT R10, R28, 0x3e003e0, RZ, 0xc0, !PT ;  /* 0x03e003e01c0a7812 */ /* 0x000fc400078ec0ff */
[----:B------:R-:W-:Y:S02]  /*3270*/  SHF.R.U32.HI R41, RZ, 0xa, R28 ;  /* 0x0000000aff297819 */ /* 0x000fe4000001161c */
[----:B------:R-:W-:Y:S02]  /*3280*/  SHF.R.U32.HI R39, RZ, 0xd, R13 ;  /* 0x0000000dff277819 */ /* 0x000fe4000001160d */
[C---:B------:R-:W-:Y:S02]  /*3290*/  LOP3.LUT R28, R29.reuse, 0x1f001f, RZ, 0xc0, !PT ;  /* 0x001f001f1d1c7812 */ /* 0x040fe400078ec0ff */
[----:B------:R-:W-:Y:S02]  /*32a0*/  LOP3.LUT R36, R29, 0x3e003e0, RZ, 0xc0, !PT ;  /* 0x03e003e01d247812 */ /* 0x000fe400078ec0ff */
        /* <DEDUP_REMOVED lines=12> */
[----:B------:R-:W-:Y:S02]  /*3370*/  LOP3.LUT R39, R38, 0x40004, R39, 0xf8, !PT ;  /* 0x0004000426277812 */ /* 0x000fe400078ef827 */
[----:B------:R-:W-:-:S02]  /*3380*/  SHF.R.U32.HI R84, RZ, 0xc, R21 ;  /* 0x0000000cff547819 */ /* 0x000fc40000011615 */
[C---:B------:R-:W-:Y:S02]  /*3390*/  LOP3.LUT R58, R17.reuse, 0x1f001f, RZ, 0xc0, !PT ;  /* 0x001f001f113a7812 */ /* 0x040fe400078ec0ff */
[----:B------:R-:W-:Y:S02]  /*33a0*/  LOP3.LUT R16, R17, 0x3e003e0, RZ, 0xc0, !PT ;  /* 0x03e003e011107812 */ /* 0x000fe400078ec0ff */
[----:B------:R-:W-:Y:S02]  /*33b0*/  SHF.R.U32.HI R51, RZ, 0xa, R17 ;  /* 0x0000000aff337819 */ /* 0x000fe40000011611 */
        /* <DEDUP_REMOVED lines=10> */
[----:B------:R-:W-:Y:S02]  /*3460*/  LOP3.LUT R19, R12, 0x3e003e0, RZ, 0xc0, !PT ;  /* 0x03e003e00c137812 */ /* 0x000fe400078ec0ff */
[----:B------:R-:W-:Y:S02]  /*3470*/  LOP3.LUT R84, R39, 0x80008, R84, 0xf8, !PT ;  /* 0x0008000827547812 */ /* 0x000fe400078ef854 */
[----:B------:R-:W-:Y:S02]  /*3480*/  SHF.R.U32.HI R77, RZ, 0xd, R15 ;  /* 0x0000000dff4d7819 */ /* 0x000fe4000001160f */
[----:B------:R-:W-:Y:S02]  /*3490*/  LOP3.LUT R62, R62, 0x20002, R69, 0xf8, !PT ;  /* 0x000200023e3e7812 */ /* 0x000fe400078ef845 */
[----:B------:R-:W-:-:S02]  /*34a0*/  LOP3.LUT R39, R21, 0x3e003e0, RZ, 0xc0, !PT ;  /* 0x03e003e015277812 */ /* 0x000fc400078ec0ff */
[----:B------:R-:W-:Y:S02]  /*34b0*/  LOP3.LUT R54, R12, 0x1f001f, RZ, 0xc0, !PT ;  /* 0x001f001f0c367812 */ /* 0x000fe400078ec0ff */
[----:B------:R-:W-:Y:S02]  /*34c0*/  SHF.R.U32.HI R59, RZ, 0xa, R12 ;  /* 0x0000000aff3b7819 */ /* 0x000fe4000001160c */
[----:B------:R-:W-:Y:S02]  /*34d0*/  SHF.R.U32.HI R76, RZ, 0xd, R14 ;  /* 0x0000000dff4c7819 */ /* 0x000fe4000001160e */
[----:B------:R-:W-:Y:S02]  /*34e0*/  LOP3.LUT R45, R45, 0x20002, R48, 0xf8, !PT ;  /* 0x000200022d2d7812 */ /* 0x000fe400078ef830 */
[----:B------:R-:W-:Y:S02]  /*34f0*/  LOP3.LUT R38, R20, 0x3e003e0, RZ, 0xc0, !PT ;  /* 0x03e003e014267812 */ /* 0x000fe400078ec0ff */
[----:B------:R-:W-:-:S02]  /*3500*/  LOP3.LUT R69, R36, 0x64006400, RZ, 0xfc, !PT ;  /* 0x6400640024457812 */ /* 0x000fc400078efcff */
[C---:B------:R-:W-:Y:S02]  /*3510*/  LOP3.LUT R55, R13.reuse, 0x1f001f, RZ, 0xc0, !PT ;  /* 0x001f001f0d377812 */ /* 0x040fe400078ec0ff */
[----:B------:R-:W-:Y:S01]  /*3520*/  LOP3.LUT R12, R13, 0x3e003e0, RZ, 0xc0, !PT ;  /* 0x03e003e00d0c7812 */ /* 0x000fe200078ec0ff */
[----:B------:R-:W-:Y:S01]  /*3530*/  HFMA2 R64, R69, R40.H0_H0, -48, -48 ;  /* 0xd200d20045407431 */ /* 0x000fe20000040028 */
[----:B------:R-:W-:Y:S02]  /*3540*/  SHF.R.U32.HI R61, RZ, 0xa, R13 ;  /* 0x0000000aff3d7819 */ /* 0x000fe4000001160d */
[----:B------:R-:W-:Y:S02]  /*3550*/  LOP3.LUT R13, R14, 0x3e003e0, RZ, 0xc0, !PT ;  /* 0x03e003e00e0d7812 */ /* 0x000fe400078ec0ff */
[----:B------:R-:W-:Y:S02]  /*3560*/  LOP3.LUT R19, R19, 0x64006400, RZ, 0xfc, !PT ;  /* 0x6400640013137812 */ /* 0x000fe400078efcff */
[----:B------:R-:W-:-:S02]  /*3570*/  LOP3.LUT R77, R62, 0x40004, R77, 0xf8, !PT ;  /* 0x000400043e4d7812 */ /* 0x000fc400078ef84d */
[----:B------:R-:W-:Y:S02]  /*3580*/  LOP3.LUT R75, R17, 0x64006400, RZ, 0xfc, !PT ;  /* 0x64006400114b7812 */ /* 0x000fe400078efcff */
[----:B------:R-:W-:Y:S02]  /*3590*/  LOP3.LUT R71, R39, 0x64006400, RZ, 0xfc, !PT ;  /* 0x6400640027477812 */ /* 0x000fe400078efcff */
[----:B------:R-:W-:Y:S02]  /*35a0*/  LOP3.LUT R76, R45, 0x40004, R76, 0xf8, !PT ;  /* 0x000400042d4c7812 */ /* 0x000fe400078ef84c */
[----:B------:R-:W-:Y:S02]  /*35b0*/  LOP3.LUT R62, R23, 0x3e003e0, RZ, 0xc0, !PT ;  /* 0x03e003e0173e7812 */ /* 0x000fe400078ec0ff */
[----:B------:R-:W-:Y:S02]  /*35c0*/  LOP3.LUT R73, R11, 0x64006400, RZ, 0xfc, !PT ;  /* 0x640064000b497812 */ /* 0x000fe400078efcff */
[----:B------:R-:W-:-:S02]  /*35d0*/  LOP3.LUT R17, R38, 0x64006400, RZ, 0xfc, !PT ;  /* 0x6400640026117812 */ /* 0x000fc400078efcff */
[----:B------:R-:W-:Y:S02]  /*35e0*/  LOP3.LUT R56, R14, 0x1f001f, RZ, 0xc0, !PT ;  /* 0x001f001f0e387812 */ /* 0x000fe400078ec0ff */
[----:B------:R-:W-:Y:S01]  /*35f0*/  SHF.R.U32.HI R63, RZ, 0xa, R14 ;  /* 0x0000000aff3f7819 */ /* 0x000fe2000001160e */
[-C--:B------:R-:W-:Y:S01]  /*3600*/  HFMA2 R17, R17, R40.reuse.H0_H0, -48, -48 ;  /* 0xd200d20011117431 */ /* 0x080fe20000040028 */
        /* <DEDUP_REMOVED lines=50> */
[----:B------:R-:W-:Y:S02]  /*3930*/  LOP3.LUT R79, R65, 0x64006400, RZ, 0xfc, !PT ;  /* 0x64006400414f7812 */ /* 0x000fe400078efcff */
[----:B------:R-:W-:Y:S01]  /*3940*/  ISETP.GE.AND P0, PT, R7, 0x2, PT ;  /* 0x000000020700780c */ /* 0x000fe20003f06270 */
[----:B------:R-:W-:Y:S02]  /*3950*/  HADD2 R65, R59, -1040, -1040 ;  /* 0xe410e4103b417430 */ /* 0x000fe40000000000 */
[----:B------:R-:W-:Y:S01]  /*3960*/  HADD2 R59, R79, -1040, -1040 ;  /* 0xe410e4104f3b7430 */ /* 0x000fe20000000000 */
[----:B--2---:R-:W-:Y:S02]  /*3970*/  LOP3.LUT R36, R24, 0x3e003e0, RZ, 0xc0, !PT ;  /* 0x03e003e018247812 */ /* 0x004fe400078ec0ff */
[----:B------:R-:W-:Y:S02]  /*3980*/  LOP3.LUT R38, R25, 0x3e003e0, RZ, 0xc0, !PT ;  /* 0x03e003e019267812 */ /* 0x000fe400078ec0ff */
        /* <DEDUP_REMOVED lines=10> */
[----:B------:R-:W-:-:S02]  /*3a30*/  HFMA2 R38, R31, R40.H0_H0, -48, -48 ;  /* 0xd200d2001f267431 */ /* 0x000fc40000040028 */
[----:B------:R-:W-:Y:S01]  /*3a40*/  HFMA2 R40, R73, R40.H0_H0, -48, -48 ;  /* 0xd200d20049287431 */ /* 0x000fe20000040028 */
[----:B------:R-:W1:Y:S01]  /*3a50*/  LDS.128 R28, [UR4+0x10] ;  /* 0x00001004ff1c7984 */ /* 0x000e620008000c00 */
[----:B------:R-:W-:Y:S02]  /*3a60*/  HADD2 R73, R67, -1040, -1040 ;  /* 0xe410e41043497430 */ /* 0x000fe40000000000 */
[----:B------:R-:W-:Y:S02]  /*3a70*/  HADD2 R69, R69, -1040, -1040 ;  /* 0xe410e41045457430 */ /* 0x000fe40000000000 */
[----:B------:R-:W-:Y:S02]  /*3a80*/  HADD2 R71, R71, -1040, -1040 ;  /* 0xe410e41047477430 */ /* 0x000fe40000000000 */
[----:B------:R-:W-:Y:S01]  /*3a90*/  HADD2 R67, R70, -1040, -1040 ;  /* 0xe410e41046437430 */ /* 0x000fe20000000000 */
[-C--:B0-----:R-:W-:Y:S01]  /*3aa0*/  HFMA2.MMA R72, R73, R32.reuse, RZ ;  /* 0x0000002049487235 */ /* 0x081fe200000000ff */
[-C--:B------:R-:W-:Y:S01]  /*3ab0*/  HFMA2 R70, R71, R32.reuse, RZ.H0_H0 ;  /* 0x0000002047467231 */ /* 0x080fe200000400ff */
[----:B------:R-:W-:Y:S01]  /*3ac0*/  HFMA2.MMA R74, R69, R32, RZ ;  /* 0x00000020454a7235 */ /* 0x000fe200000000ff */
[----:B------:R-:W-:-:S02]  /*3ad0*/  HFMA2 R75, R67, R32, RZ.H0_H0 ;  /* 0x00000020434b7231 */ /* 0x000fc400000400ff */
[-C--:B------:R-:W-:Y:S01]  /*3ae0*/  HFMA2 R32, R64, R33.reuse, R70 ;  /* 0x0000002140207231 */ /* 0x080fe20000000046 */
[-C--:B------:R-:W-:Y:S02]  /*3af0*/  HFMA2.MMA R72, R66, R33.reuse, R72 ;  /* 0x0000002142487235 */ /* 0x080fe40000000048 */
[----:B------:R-:W-:Y:S01]  /*3b00*/  HFMA2.MMA R70, R62, R33, R74 ;  /* 0x000000213e467235 */ /* 0x000fe2000000004a */
[----:B------:R-:W-:Y:S01]  /*3b10*/  HFMA2 R33, R48, R33, R75 ;  /* 0x0000002130217231 */ /* 0x000fe2000000004b */
        /* <DEDUP_REMOVED lines=34> */
[----:B------:R-:W-:Y:S01]  /*3d40*/  HFMA2.MMA R70, R52, R29, R70 ;  /* 0x0000001d34467235 */ /* 0x000fe20000000046 */
[----:B------:R-:W-:-:S02]  /*3d50*/  HADD2 R54, R54, -1040, -1040 ;  /* 0xe410e41036367430 */ /* 0x000fc40000000000 */
[----:B------:R-:W-:Y:S01]  /*3d60*/  HADD2 R51, R51, -1040, -1040 ;  /* 0xe410e41033337430 */ /* 0x000fe20000000000 */
[----:B------:R-:W-:Y:S01]  /*3d70*/  HFMA2.MMA R72, R56, R29, R72 ;  /* 0x0000001d38487235 */ /* 0x000fe20000000048 */
[----:B------:R-:W-:Y:S02]  /*3d80*/  HADD2 R55, R55, -1040, -1040 ;  /* 0xe410e41037377430 */ /* 0x000fe40000000000 */
[----:B------:R-:W-:Y:S01]  /*3d90*/  HADD2 R50, R78, -1040, -1040 ;  /* 0xe410e4104e327430 */ /* 0x000fe20000000000 */
[----:B------:R-:W-:Y:S01]  /*3da0*/  LOP3.LUT R78, R63, 0x64006400, RZ, 0xfc, !PT ;  /* 0x640064003f4e7812 */ /* 0x000fe200078efcff */
[-C--:B------:R-:W-:Y:S01]  /*3db0*/  HFMA2 R68, R54, R29.reuse, R68 ;  /* 0x0000001d36447231 */ /* 0x080fe20000000044 */
[-C--:B------:R-:W-:Y:S01]  /*3dc0*/  HFMA2.MMA R72, R51, R30.reuse, R72 ;  /* 0x0000001e33487235 */ /* 0x080fe20000000048 */
[----:B------:R-:W-:Y:S02]  /*3dd0*/  HADD2 R53, R53, -1040, -1040 ;  /* 0xe410e41035357430 */ /* 0x000fe40000000000 */
[----:B------:R-:W-:Y:S01]  /*3de0*/  HFMA2 R74, R50, R29, R28 ;  /* 0x0000001d324a7231 */ /* 0x000fe2000000001c */
        /* <DEDUP_REMOVED lines=19> */
[----:B------:R-:W-:Y:S01]  /*3f20*/  SHF.R.U32.HI R20, RZ, 0xa, R20 ;  /* 0x0000000aff147819 */ /* 0x000fe20000011614 */
[-C--:B0-----:R-:W-:Y:S01]  /*3f30*/  HFMA2.MMA R30, R65, R32.reuse, R30 ;  /* 0x00000020411e7235 */ /* 0x081fe2000000001e */
[-C--:B------:R-:W-:Y:S01]  /*3f40*/  HFMA2 R28, R63, R32.reuse, R28 ;  /* 0x000000203f1c7231 */ /* 0x080fe2000000001c */
[----:B------:R-:W-:Y:S01]  /*3f50*/  HFMA2.MMA R29, R61, R32, R29 ;  /* 0x000000203d1d7235 */ /* 0x000fe2000000001d */
[----:B------:R-:W-:Y:S01]  /*3f60*/  HFMA2 R31, R59, R32, R31 ;  /* 0x000000203b1f7231 */ /* 0x000fe2000000001f */
[----:B------:R-:W-:Y:S01]  /*3f70*/  SHF.R.U32.HI R78, RZ, 0xc, R23 ;  /* 0x0000000cff4e7819 */ /* 0x000fe20000011617 */
[----:B------:R-:W-:Y:S01]  /*3f80*/  HADD2 R72, R72, -1040, -1040 ;  /* 0xe410e41048487430 */ /* 0x000fe20000000000 */
[-C--:B------:R-:W-:Y:S01]  /*3f90*/  HFMA2.MMA R30, R74, R33.reuse, R30 ;  /* 0x000000214a1e7235 */ /* 0x080fe2000000001e */
[----:B------:R-:W-:Y:S01]  /*3fa0*/  HADD2 R68, R68, -1040, -1040 ;  /* 0xe410e41044447430 */ /* 0x000fe20000000000 */
[----:B------:R-:W-:Y:S01]  /*3fb0*/  HFMA2.MMA R29, R70, R33, R29 ;  /* 0x00000021461d7235 */ /* 0x000fe2000000001d */
[-C--:B------:R-:W-:Y:S01]  /*3fc0*/  HFMA2 R28, R72, R33.reuse, R28 ;  /* 0x00000021481c7231 */ /* 0x080fe2000000001c */
[----:B------:R-:W-:Y:S01]  /*3fd0*/  SHF.R.U32.HI R21, RZ, 0xa, R21 ;  /* 0x0000000aff157819 */ /* 0x000fe20000011615 */
[----:B------:R-:W-:Y:S01]  /*3fe0*/  HFMA2 R31, R68, R33, R31 ;  /* 0x00000021441f7231 */ /* 0x000fe2000000001f */
[-C--:B------:R-:W-:Y:S01]  /*3ff0*/  HFMA2.MMA R83, R17, R34.reuse, R30 ;  /* 0x0000002211537235 */ /* 0x080fe2000000001e */
[-C--:B------:R-:W-:Y:S01]  /*4000*/  HFMA2 R81, R19, R34.reuse, R28 ;  /* 0x0000002213517231 */ /* 0x080fe2000000001c */
[----:B------:R-:W-:Y:S01]  /*4010*/  HFMA2.MMA R79, R37, R34, R29 ;  /* 0x00000022254f7235 */ /* 0x000fe2000000001d */
[----:B------:R-:W-:Y:S01]  /*4020*/  HFMA2 R34, R39, R34, R31 ;  /* 0x0000002227227231 */ /* 0x000fe2000000001f */
[----:B------:R-:W-:-:S02]  /*4030*/  SHF.R.U32.HI R33, RZ, 0xc, R22 ;  /* 0x0000000cff217819 */ /* 0x000fc40000011616 */
[----:B------:R-:W0:Y:S01]  /*4040*/  LDS.128 R28, [UR4+0x30] ;  /* 0x00003004ff1c7984 */ /* 0x000e220008000c00 */
        /* <DEDUP_REMOVED lines=30> */
[----:B------:R-:W-:Y:S01]  /*4230*/  HADD2 R81, R35, -1040, -1040 ;  /* 0xe410e41023517430 */ /* 0x000fe20000000000 */
[----:B------:R-:W-:Y:S01]  /*4240*/  SHF.R.U32.HI R35, RZ, 0xb, R25 ;  /* 0x0000000bff237819 */ /* 0x000fe20000011619 */
[----:B------:R-:W-:Y:S01]  /*4250*/  HADD2 R77, R86, -1040, -1040 ;  /* 0xe410e410564d7430 */ /* 0x000fe20000000000 */
[-C--:B0-----:R-:W-:Y:S01]  /*4260*/  HFMA2.MMA R20, R83, R28.reuse, R20 ;  /* 0x0000001c53147235 */ /* 0x081fe20000000014 */
[-C--:B------:R-:W-:Y:S01]  /*4270*/  HFMA2 R21, R81, R28.reuse, R21 ;  /* 0x0000001c51157231 */ /* 0x080fe20000000015 */
[----:B------:R-:W-:Y:S01]  /*4280*/  HFMA2.MMA R23, R79, R28, R22 ;  /* 0x0000001c4f177235 */ /* 0x000fe20000000016 */
[----:B------:R-:W-:Y:S01]  /*4290*/  HFMA2 R34, R77, R28, R34 ;  /* 0x0000001c4d227231 */ /* 0x000fe20000000022 */
[--C-:B------:R-:W-:Y:S01]  /*42a0*/  SHF.R.U32.HI R28, RZ, 0xb, R24.reuse ;  /* 0x0000000bff1c7819 */ /* 0x100fe20000011618 */
[-C--:B------:R-:W-:Y:S01]  /*42b0*/  HFMA2 R21, R36, R29.reuse, R21 ;  /* 0x0000001d24157231 */ /* 0x080fe20000000015 */
[----:B------:R-:W-:Y:S01]  /*42c0*/  SHF.R.U32.HI R24, RZ, 0xa, R24 ;  /* 0x0000000aff187819 */ /* 0x000fe20000011618 */
[-C--:B------:R-:W-:Y:S01]  /*42d0*/  HFMA2.MMA R22, R18, R29.reuse, R20 ;  /* 0x0000001d12167235 */ /* 0x080fe20000000014 */
        /* <DEDUP_REMOVED lines=9> */
[----:B------:R-:W-:Y:S01]  /*4370*/  SHF.R.U32.HI R25, RZ, 0xa, R25 ;  /* 0x0000000aff197819 */ /* 0x000fe20000011619 */
        /* <DEDUP_REMOVED lines=44> */
[-C--:B------:R-:W-:Y:S02]  /*4640*/  HFMA2.MMA R62, R62, R21.reuse, R31 ;  /* 0x000000153e3e7235 */ /* 0x080fe4000000001f */
[----:B------:R-:W0:Y:S01]  /*4650*/  LDS.128 R28, [UR4+0xa0] ;  /* 0x0000a004ff1c7984 */ /* 0x000e220008000c00 */
[-C--:B------:R-:W-:Y:S01]  /*4660*/  HFMA2 R66, R66, R21.reuse, R33 ;  /* 0x0000001542427231 */ /* 0x080fe20000000021 */
[----:B------:R-:W-:Y:S01]  /*4670*/  HFMA2.MMA R20, R48, R21, R20 ;  /* 0x0000001530147235 */ /* 0x000fe20000000014 */
[----:B------:R-:W-:Y:S02]  /*4680*/  HFMA2 R64, R64, R21, R32 ;  /* 0x0000001540407231 */ /* 0x000fe40000000020 */
[-C--:B------:R-:W-:Y:S01]  /*4690*/  HFMA2 R66, R75, R22.reuse, R66 ;  /* 0x000000164b427231 */ /* 0x080fe20000000042 */
[----:B------:R-:W2:Y:S01]  /*46a0*/  LDS.128 R32, [UR4+0xb0] ;  /* 0x0000b004ff207984 */ /* 0x000ea20008000c00 */
[-C--:B------:R-:W-:Y:S02]  /*46b0*/  HFMA2 R64, R47, R22.reuse, R64 ;  /* 0x000000162f407231 */ /* 0x080fe40000000040 */
[----:B------:R-:W-:Y:S01]  /*46c0*/  HFMA2 R62, R49, R22, R62 ;  /* 0x00000016313e7231 */ /* 0x000fe2000000003e */
[----:B------:R-:W-:-:S02]  /*46d0*/  HFMA2.MMA R22, R41, R22, R20 ;  /* 0x0000001629167235 */ /* 0x000fc40000000014 */
[-C--:B------:R-:W-:Y:S01]  /*46e0*/  HFMA2.MMA R66, R60, R23.reuse, R66 ;  /* 0x000000173c427235 */ /* 0x080fe20000000042 */
[----:B------:R-:W-:Y:S01]  /*46f0*/  HFMA2 R62, R46, R23, R62 ;  /* 0x000000172e3e7231 */ /* 0x000fe2000000003e */
[-C--:B------:R-:W-:Y:S02]  /*4700*/  HFMA2.MMA R64, R58, R23.reuse, R64 ;  /* 0x000000173a407235 */ /* 0x080fe40000000040 */
[----:B------:R-:W-:-:S03]  /*4710*/  HFMA2.MMA R22, R44, R23, R22 ;  /* 0x000000172c167235 */ /* 0x000fc60000000016 */
[----:B-1----:R-:W-:-:S03]  /*4720*/  HFMA2.MMA R62, R11, R24, R62 ;  /* 0x000000180b3e7235 */ /* 0x002fc6000000003e */
        /* <DEDUP_REMOVED lines=10> */
[-C--:B------:R-:W-:Y:S01]  /*47d0*/  HFMA2.MMA R62, R15, R27.reuse, R62 ;  /* 0x0000001b0f3e7235 */ /* 0x080fe2000000003e */
[----:B------:R-:W-:Y:S02]  /*47e0*/  HFMA2 R22, R57, R26, R22 ;  /* 0x0000001a39167231 */ /* 0x000fe40000000016 */
[----:B------:R-:W-:Y:S01]  /*47f0*/  HFMA2.MMA R66, R13, R27, R66 ;  /* 0x0000001b0d427235 */ /* 0x000fe20000000042 */
[-C--:B------:R-:W-:Y:S02]  /*4800*/  HFMA2 R14, R14, R27.reuse, R64 ;  /* 0x0000001b0e0e7231 */ /* 0x080fe40000000040 */
[----:B0-----:R-:W-:Y:S01]  /*4810*/  HFMA2.MMA R62, R61, R28, R62 ;  /* 0x0000001c3d3e7235 */ /* 0x001fe2000000003e */
[----:B------:R-:W-:-:S02]  /*4820*/  HFMA2 R22, R16, R27, R22 ;  /* 0x0000001b10167231 */ /* 0x000fc40000000016 */
[----:B------:R-:W-:Y:S01]  /*4830*/  HFMA2.MMA R66, R65, R28, R66 ;  /* 0x0000001c41427235 */ /* 0x000fe20000000042 */
[-C--:B------:R-:W-:Y:S02]  /*4840*/  HFMA2 R14, R63, R28.reuse, R14 ;  /* 0x0000001c3f0e7231 */ /* 0x080fe4000000000e */
        /* <DEDUP_REMOVED lines=12> */
[----:B--2---:R-:W-:Y:S01]  /*4910*/  HFMA2.MMA R19, R79, R32, R62 ;  /* 0x000000204f137235 */ /* 0x004fe2000000003e */
        /* <DEDUP_REMOVED lines=15> */
[----:B------:R-:W-:Y:S02]  /*4a10*/  HFMA2 R20, R84, R35, R20 ;  /* 0x0000002354147231 */ /* 0x000fe40000000014 */
[----:B------:R-:W-:-:S02]  /*4a20*/  HADD2 R44, R44.H0_H0, R44.H1_H1 ;  /* 0x3000002c2c2c7230 */ /* 0x000fc40000000800 */
[----:B------:R-:W-:Y:S02]  /*4a30*/  HADD2 R19, R19.H0_H0, R19.H1_H1 ;  /* 0x3000001313137230 */ /* 0x000fe40000000800 */
[----:B------:R-:W-:Y:S02]  /*4a40*/  HADD2 R20, R20.H0_H0, R20.H1_H1 ;  /* 0x3000001414147230 */ /* 0x000fe40000000800 */
[----:B------:R-:W-:-:S03]  /*4a50*/  HADD2 R45, R45.H0_H0, R45.H1_H1 ;  /* 0x3000002d2d2d7230 */ /* 0x000fc60000000800 */
[----:B------:R-:W-:Y:S02]  /*4a60*/  PRMT R19, R19, 0x5410, R20 ;  /* 0x0000541013137816 */ /* 0x000fe40000000014 */
[----:B------:R-:W-:-:S03]  /*4a70*/  PRMT R45, R45, 0x5410, R44 ;  /* 0x000054102d2d7816 */ /* 0x000fc6000000002c */
[----:B------:R-:W-:-:S03]  /*4a80*/  HFMA2 R3, R19, R92, R3 ;  /* 0x0000005c13037231 */ /* 0x000fc60000000003 */
[----:B------:R-:W-:Y:S02]  /*4a90*/  HFMA2.MMA R4, R45, R93, R4 ;  /* 0x0000005d2d047235 */ /* 0x000fe40000000004 */
.L_x_1873:
[C---:B-1----:R-:W-:Y:S01]  /*4aa0*/  ISETP.GE.AND P0, PT, R0.reuse, c[0x0][0x1b0], PT ;  /* 0x00006c0000007a0c */ /* 0x042fe20003f06270 */
[----:B------:R-:W-:Y:S01]  /*4ab0*/  UIADD3 UR4, UR4, 0x40, URZ ;  /* 0x0000004004047890 */ /* 0x000fe2000fffe03f */
[----:B------:R-:W-:Y:S01]  /*4ac0*/  ISETP.LT.AND P2, PT, R0, R9, PT ;  /* 0x000000090000720c */ /* 0x000fe20003f41270 */
[----:B-----5:R-:W-:Y:S02]  /*4ad0*/  IMAD.MOV.U32 R16, RZ, RZ, R42 ;  /* 0x000000ffff107224 */ /* 0x020fe400078e002a */
[----:B------:R-:W-:Y:S02]  /*4ae0*/  IMAD.MOV.U32 R17, RZ, RZ, R43 ;  /* 0x000000ffff117224 */ /* 0x000fe400078e002b */
[----:B------:R-:W-:-:S08]  /*4af0*/  IMAD.MOV.U32 R11, RZ, RZ, R0 ;  /* 0x000000ffff0b7224 */ /* 0x000fd000078e0000 */
[----:B------:R-:W-:Y:S05]  /*4b00*/  @!P0 BRA P2, `(.L_x_1874) ;  /* 0xffffe4a000008947 */ /* 0x000fea000103ffff */
.L_x_1872:
        /* <DEDUP_REMOVED lines=16> */
.L_x_1878:
[----:B------:R-:W0:Y:S02]  /*4c10*/  LDS R10, [R2] ;  /* 0x00000000020a7984 */ /* 0x000e240000000800 */
[----:B0-----:R-:W-:-:S06]  /*4c20*/  HADD2 R11, R10, R6 ;  /* 0x000000060a0b7230 */ /* 0x001fcc0000000000 */
[----:B------:R-:W0:Y:S02]  /*4c30*/  ATOMS.CAST.SPIN R11, [R2], R10, R11 ;  /* 0x0000000a020b738d */ /* 0x000e24000180000b */
[----:B0-----:R-:W-:-:S13]  /*4c40*/  ISETP.EQ.U32.AND P0, PT, R11, 0x1, PT ;  /* 0x000000010b00780c */ /* 0x001fda0003f02070 */
[----:B------:R-:W-:Y:S05]  /*4c50*/  @!P0 BRA `(.L_x_1878) ;  /* 0xffffffb000008947 */ /* 0x000fea000383ffff */
[----:B------:R-:W-:Y:S05]  /*4c60*/  BRA `(.L_x_1876) ;  /* 0x0000003000007947 */ /* 0x000fea0003800000 */
.L_x_1877:
[----:B------:R-:W2:Y:S02]  /*4c70*/  LD.E R2, [R8.64] ;  /* 0x0000000608027980 */ /* 0x000ea4000c101900 */
[----:B--2---:R-:W-:-:S05]  /*4c80*/  IMAD.IADD R11, R6, 0x1, R2 ;  /* 0x00000001060b7824 */ /* 0x004fca00078e0202 */
[----:B------:R0:W-:Y:S02]  /*4c90*/  ST.E [R8.64], R11 ;  /* 0x0000000b08007985 */ /* 0x0001e4000c101906 */
.L_x_1876:
[----:B------:R-:W-:Y:S05]  /*4ca0*/  BSYNC B0 ;  /* 0x0000000000007941 */ /* 0x000fea0003800000 */
.L_x_1875:
[----:B------:R-:W2:Y:S01]  /*4cb0*/  ATOM.E.ADD.F16x2.RN.STRONG.GPU P0, RZ, [R8.64+0x4], R5 ;  /* 0x0000040508ff798a */ /* 0x000ea2000810e9c6 */
[----:B------:R-:W-:Y:S01]  /*4cc0*/  BSSY B0, `(.L_x_1879) ;  /* 0x000000f000007945 */ /* 0x000fe20003800000 */
[----:B--2---:R-:W-:Y:S05]  /*4cd0*/  @P0 BRA `(.L_x_1880) ;  /* 0x000000d000000947 */ /* 0x004fea0003800000 */
[----:B------:R-:W1:Y:S02]  /*4ce0*/  QSPC.E.S P0, RZ, [R8+0x4] ;  /* 0x0000040008ff73aa */ /* 0x000e640000000500 */
[----:B-1----:R-:W-:Y:S05]  /*4cf0*/  @!P0 BRA `(.L_x_1881) ;  /* 0x0000008000008947 */ /* 0x002fea0003800000 */
[----:B0-----:R-:W-:-:S04]  /*4d00*/  IADD3 R8, R8, 0x4, RZ ;  /* 0x0000000408087810 */ /* 0x001fc80007ffe0ff */
[----:B------:R-:W-:-:S05]  /*4d10*/  LOP3.LUT R8, R8, 0xffffff, RZ, 0xc0, !PT ;  /* 0x00ffffff08087812 */ /* 0x000fca00078ec0ff */
.L_x_1882:
[----:B------:R-:W0:Y:S02]  /*4d20*/  LDS R10, [R8] ;  /* 0x00000000080a7984 */ /* 0x000e240000000800 */
[----:B0-----:R-:W-:-:S10]  /*4d30*/  HFMA2.MMA R11, R10, 1, 1, R5 ;  /* 0x3c003c000a0b7835 */ /* 0x001fd40000000005 */
[----:B------:R-:W0:Y:S02]  /*4d40*/  ATOMS.CAST.SPIN R11, [R8], R10, R11 ;  /* 0x0000000a080b738d */ /* 0x000e24000180000b */
[----:B0-----:R-:W-:-:S13]  /*4d50*/  ISETP.EQ.U32.AND P0, PT, R11, 0x1, PT ;  /* 0x000000010b00780c */ /* 0x001fda0003f02070 */
[----:B------:R-:W-:Y:S05]  /*4d60*/  @!P0 BRA `(.L_x_1882) ;  /* 0xffffffb000008947 */ /* 0x000fea000383ffff */
[----:B------:R-:W-:Y:S05]  /*4d70*/  BRA `(.L_x_1880) ;  /* 0x0000003000007947 */ /* 0x000fea0003800000 */
.L_x_1881:
[----:B------:R-:W2:Y:S02]  /*4d80*/  LD.E R2, [R8.64+0x4] ;  /* 0x0000040608027980 */ /* 0x000ea4000c101900 */
[----:B--2---:R-:W-:-:S05]  /*4d90*/  IMAD.IADD R5, R5, 0x1, R2 ;  /* 0x0000000105057824 */ /* 0x004fca00078e0202 */
[----:B------:R1:W-:Y:S02]  /*4da0*/  ST.E [R8.64+0x4], R5 ;  /* 0x0000040508007985 */ /* 0x0003e4000c101906 */
.L_x_1880:
[----:B------:R-:W-:Y:S05]  /*4db0*/  BSYNC B0 ;  /* 0x0000000000007941 */ /* 0x000fea0003800000 */
.L_x_1879:
[----:B------:R-:W-:-:S13]  /*4dc0*/  ISETP.GE.AND P0, PT, R7, 0x2, PT ;  /* 0x000000020700780c */ /* 0x000fda0003f06270 */
[----:B------:R-:W-:Y:S05]  /*4dd0*/  @!P0 EXIT ;  /* 0x000000000000894d */ /* 0x000fea0003800000 */
[----:B------:R-:W-:-:S05]  /*4de0*/  IADD3 R6, R0, c[0x0][0x18c], RZ ;  /* 0x0000630000067a10 */ /* 0x000fca0007ffe0ff */
[----:B------:R-:W-:-:S05]  /*4df0*/  IMAD.WIDE R6, R6, R13, c[0x0][0x180] ;  /* 0x0000600006067625 */ /* 0x000fca00078e020d */
[----:B------:R-:W2:Y:S01]  /*4e00*/  ATOM.E.ADD.F16x2.RN.STRONG.GPU P0, RZ, [R6.64], R4 ;  /* 0x0000000406ff798a */ /* 0x000ea2000810e9c6 */
[----:B------:R-:W-:Y:S01]  /*4e10*/  BSSY B0, `(.L_x_1883) ;  /* 0x000000f000007945 */ /* 0x000fe20003800000 */
[----:B--2---:R-:W-:Y:S05]  /*4e20*/  @P0 BRA `(.L_x_1884) ;  /* 0x000000d000000947 */ /* 0x004fea0003800000 */
[----:B------:R-:W2:Y:S02]  /*4e30*/  QSPC.E.S P0, RZ, [R6] ;  /* 0x0000000006ff73aa */ /* 0x000ea40000000500 */
[----:B--2---:R-:W-:Y:S05]  /*4e40*/  @!P0 BRA `(.L_x_1885) ;  /* 0x0000008000008947 */ /* 0x004fea0003800000 */
[----:B------:R-:W-:Y:S01]  /*4e50*/  LOP3.LUT R0, R6, 0xffffff, RZ, 0xc0, !PT ;  /* 0x00ffffff06007812 */ /* 0x000fe200078ec0ff */
[----:B01----:R-:W-:-:S04]  /*4e60*/  IMAD.MOV.U32 R9, RZ, RZ, R4 ;  /* 0x000000ffff097224 */ /* 0x003fc800078e0004 */
.L_x_1886:
[----:B------:R-:W0:Y:S02]  /*4e70*/  LDS R4, [R0] ;  /* 0x0000000000047984 */ /* 0x000e240000000800 */
[----:B0-----:R-:W-:-:S06]  /*4e80*/  HADD2 R5, R4, R9 ;  /* 0x0000000904057230 */ /* 0x001fcc0000000000 */
[----:B------:R-:W0:Y:S02]  /*4e90*/  ATOMS.CAST.SPIN R5, [R0], R4, R5 ;  /* 0x000000040005738d */ /* 0x000e240001800005 */
[----:B0-----:R-:W-:-:S13]  /*4ea0*/  ISETP.EQ.U32.AND P0, PT, R5, 0x1, PT ;  /* 0x000000010500780c */ /* 0x001fda0003f02070 */
[----:B------:R-:W-:Y:S05]  /*4eb0*/  @!P0 BRA `(.L_x_1886) ;  /* 0xffffffb000008947 */ /* 0x000fea000383ffff */
[----:B------:R-:W-:Y:S05]  /*4ec0*/  BRA `(.L_x_1884) ;  /* 0x0000003000007947 */ /* 0x000fea0003800000 */
.L_x_1885:
[----:B------:R-:W2:Y:S02]  /*4ed0*/  LD.E R0, [R6.64] ;  /* 0x0000000606007980 */ /* 0x000ea4000c101900 */
[----:B-12---:R-:W-:-:S05]  /*4ee0*/  IMAD.IADD R5, R4, 0x1, R0 ;  /* 0x0000000104057824 */ /* 0x006fca00078e0200 */
[----:B------:R1:W-:Y:S02]  /*4ef0*/  ST.E [R6.64], R5 ;  /* 0x0000000506007985 */ /* 0x0003e4000c101906 */
.L_x_1884:
[----:B------:R-:W-:Y:S05]  /*4f00*/  BSYNC B0 ;  /* 0x0000000000007941 */ /* 0x000fea0003800000 */
.L_x_1883:
[----:B------:R-:W2:Y:S02]  /*4f10*/  ATOM.E.ADD.F16x2.RN.STRONG.GPU P0, RZ, [R6.64+0x4], R3 ;  /* 0x0000040306ff798a */ /* 0x000ea4000810e9c6 */
[----:B--2---:R-:W-:Y:S05]  /*4f20*/  @P0 EXIT ;  /* 0x000000000000094d */ /* 0x004fea0003800000 */
[----:B------:R-:W2:Y:S02]  /*4f30*/  QSPC.E.S P0, RZ, [R6+0x4] ;  /* 0x0000040006ff73aa */ /* 0x000ea40000000500 */
[----:B--2---:R-:W-:Y:S05]  /*4f40*/  @!P0 BRA `(.L_x_1887) ;  /* 0x0000009000008947 */ /* 0x004fea0003800000 */
[----:B-1----:R-:W-:Y:S01]  /*4f50*/  IADD3 R6, R6, 0x4, RZ ;  /* 0x0000000406067810 */ /* 0x002fe20007ffe0ff */
[----:B------:R-:W-:-:S03]  /*4f60*/  IMAD.MOV.U32 R5, RZ, RZ, R3 ;  /* 0x000000ffff057224 */ /* 0x000fc600078e0003 */
[----:B------:R-:W-:-:S05]  /*4f70*/  LOP3.LUT R6, R6, 0xffffff, RZ, 0xc0, !PT ;  /* 0x00ffffff06067812 */ /* 0x000fca00078ec0ff */
.L_x_1888:
[----:B------:R-:W1:Y:S02]  /*4f80*/  LDS R2, [R6] ;  /* 0x0000000006027984 */ /* 0x000e640000000800 */
[----:B-1----:R-:W-:-:S10]  /*4f90*/  HFMA2.MMA R3, R2, 1, 1, R5 ;  /* 0x3c003c0002037835 */ /* 0x002fd40000000005 */
[----:B------:R-:W1:Y:S02]  /*4fa0*/  ATOMS.CAST.SPIN R3, [R6], R2, R3 ;  /* 0x000000020603738d */ /* 0x000e640001800003 */
[----:B-1----:R-:W-:-:S13]  /*4fb0*/  ISETP.EQ.U32.AND P0, PT, R3, 0x1, PT ;  /* 0x000000010300780c */ /* 0x002fda0003f02070 */
[----:B------:R-:W-:Y:S05]  /*4fc0*/  @!P0 BRA `(.L_x_1888) ;  /* 0xffffffb000008947 */ /* 0x000fea000383ffff */
[----:B------:R-:W-:Y:S05]  /*4fd0*/  EXIT ;  /* 0x000000000000794d */ /* 0x000fea0003800000 */
.L_x_1887:
[----:B------:R-:W2:Y:S02]  /*4fe0*/  LD.E R0, [R6.64+0x4] ;  /* 0x0000040606007980 */ /* 0x000ea4000c101900 */
[----:B--2---:R-:W-:-:S05]  /*4ff0*/  IMAD.IADD R3, R3, 0x1, R0 ;  /* 0x0000000103037824 */ /* 0x004fca00078e0200 */
[----:B------:R-:W-:Y:S01]  /*5000*/  ST.E [R6.64+0x4], R3 ;  /* 0x0000040306007985 */ /* 0x000fe2000c101906 */
[----:B------:R-:W-:Y:S05]  /*5010*/  EXIT ;  /* 0x000000000000794d */ /* 0x000fea0003800000 */
.L_x_1889:
        /* <DEDUP_REMOVED lines=14> */
.L_x_2850:


//--------------------- .text._Z23gemm_half_q_half_kernelILi2ELi16ELb0ELb0ELi64EEvPK6__halfPKjS4_S2_PS0_iiiiPKtS7_iiiiiibS2_i --------------------------
	.section	.text._Z23gemm_half_q_half_kernelILi2ELi16ELb0ELb0ELi64EEvPK6__halfPKjS4_S2_PS0_iiiiPKtS7_iiiiiibS2_i,"ax",@progbits
	.sectioninfo	@"SHI_REGISTERS=96"
	.align	128
        .global         _Z23gemm_half_q_half_kernelILi2ELi16ELb0ELb0ELi64EEvPK6__halfPKjS4_S2_PS0_iiiiPKtS7_iiiiiibS2_i
        .type           _Z23gemm_half_q_half_kernelILi2ELi16ELb0ELb0ELi64EEvPK6__halfPKjS4_S2_PS0_iiiiPKtS7_iiiiiibS2_i,@function
        .size           _Z23gemm_half_q_half_kernelILi2ELi16ELb0ELb0ELi64EEvPK6__halfPKjS4_S2_PS0_iiiiPKtS7_iiiiiibS2_i,(.L_x_2851 - _Z23gemm_half_q_half_kernelILi2ELi16ELb0ELb0ELi64EEvPK6__halfPKjS4_S2_PS0_iiiiPKtS7_iiiiiibS2_i)
        .other          _Z23gemm_half_q_half_kernelILi2ELi16ELb0ELb0ELi64EEvPK6__halfPKjS4_S2_PS0_iiiiPKtS7_iiiiiibS2_i,@"STO_CUDA_ENTRY STV_DEFAULT"
_Z23gemm_half_q_half_kernelILi2ELi16ELb0ELb0ELi64EEvPK6__halfPKjS4_S2_PS0_iiiiPKtS7_iiiiiibS2_i:
.text._Z23gemm_half_q_half_kernelILi2ELi16ELb0ELb0ELi64EEvPK6__halfPKjS4_S2_PS0_iiiiPKtS7_iiiiiibS2_i:
        /* <DEDUP_REMOVED lines=40> */
.L_x_1894:
        /* <DEDUP_REMOVED lines=17> */
.L_x_1893:
        /* <DEDUP_REMOVED lines=17> */
.L_x_1892:
        /* <DEDUP_REMOVED lines=13> */
.L_x_1896:
        /* <DEDUP_REMOVED lines=17> */
.L_x_1895:
        /* <DEDUP_REMOVED lines=15> */
.L_x_1891:
[----:B------:R-:W-:Y:S05]  /*0770*/  BSYNC B0 ;  /* 0x0000000000007941 */ /* 0x000fea0003800000 */
.L_x_1890:
        /* <DEDUP_REMOVED lines=18> */
.L_x_1899:
        /* <DEDUP_REMOVED lines=11> */
.L_x_1898:
        /* <DEDUP_REMOVED lines=10> */
.L_x_1897:
        /* <DEDUP_REMOVED lines=37> */
[----:B------:R-:W-:Y:S01]  /*0c40*/  @P2 LEA.HI R13, R13, R12, RZ, 0x5 ;  /* 0x0000000c0d0d2211 */ /* 0x000fe200078f28ff */
[----:B------:R-:W-:Y:S01]  /*0c50*/  @P3 IMAD R2, R6, 0x5, RZ ;  /* 0x0000000506023824 */ /* 0x000fe200078e02ff */
[----:B------:R-:W-:Y:S01]  /*0c60*/  SHF.R.S32.HI R14, RZ, 0x5, R14 ;  /* 0x00000005ff0e7819 */ /* 0x000fe2000001140e */
[----:B------:R-:W-:Y:S01]  /*0c70*/  @P4 IMAD.SHL.U32 R5, R7, 0x4, RZ ;  /* 0x0000000407054824 */ /* 0x000fe200078e00ff */
[----:B------:R-:W-:Y:S01]  /*0c80*/  @P2 SHF.R.S32.HI R13, RZ, 0x5, R13 ;  /* 0x00000005ff0d2819 */ /* 0x000fe2000001140d */
[----:B------:R-:W-:Y:S01]  /*0c90*/  IMAD.SHL.U32 R12, R0, 0x80, RZ ;  /* 0x00000080000c7824 */ /* 0x000fe200078e00ff */
[----:B------:R-:W-:Y:S01]  /*0ca0*/  @P5 SHF.R.S32.HI R10, RZ, 0x5, R10 ;  /* 0x00000005ff0a5819 */ /* 0x000fe2000001140a */
[----:B------:R-:W-:Y:S02]  /*0cb0*/  IMAD R3, R14, 0x8, R3 ;  /* 0x000000080e037824 */ /* 0x000fe400078e0203 */
[----:B------:R-:W-:-:S02]  /*0cc0*/  @P2 IMAD.SHL.U32 R21, R13, 0x2, RZ ;  /* 0x000000020d152824 */ /* 0x000fc400078e00ff */
[----:B------:R-:W-:Y:S01]  /*0cd0*/  @P5 IMAD R20, R10, 0x3, RZ ;  /* 0x000000030a145824 */ /* 0x000fe200078e02ff */
[----:B------:R-:W-:Y:S01]  /*0ce0*/  IADD3 R22, R5, R3, R2 ;  /* 0x0000000305167210 */ /* 0x000fe20007ffe002 */
        /* <DEDUP_REMOVED lines=10> */
.L_x_1901:
        /* <DEDUP_REMOVED lines=43> */
.L_x_1900:
[----:B------:R-:W-:Y:S02]  /*1040*/  ISETP.GE.OR P0, PT, R11, c[0x0][0x1b0], P0 ;  /* 0x00006c000b007a0c */ /* 0x000fe40000706670 */
[----:B------:R-:W-:Y:S02]  /*1050*/  PRMT R7, RZ, 0x5410, RZ ;  /* 0x00005410ff077816 */ /* 0x000fe400000000ff */
[----:B------:R-:W-:Y:S02]  /*1060*/  IADD3 R0, R21, R22, R20 ;  /* 0x0000001615007210 */ /* 0x000fe40007ffe014 */
[----:B------:R-:W-:Y:S02]  /*1070*/  PRMT R6, RZ, 0x5410, RZ ;  /* 0x00005410ff067816 */ /* 0x000fe400000000ff */
[----:B------:R-:W-:Y:S02]  /*1080*/  PRMT R5, RZ, 0x5410, RZ ;  /* 0x00005410ff057816 */ /* 0x000fe400000000ff */
[----:B-1----:R-:W-:-:S03]  /*1090*/  PRMT R3, RZ, 0x5410, RZ ;  /* 0x00005410ff037816 */ /* 0x002fc600000000ff */
[----:B------:R-:W-:Y:S05]  /*10a0*/  @P0 BRA `(.L_x_1902) ;  /* 0x00001c0000000947 */ /* 0x000fea0003800000 */
[----:B------:R-:W2:Y:S04]  /*10b0*/  LDL.64 R14, [R1] ;  /* 0x00000000010e7983 */ /* 0x000ea80000100a00 */
[----:B------:R-:W3:Y:S01]  /*10c0*/  LDG.E.U16.CONSTANT R2, [R12.64+0x2] ;  /* 0x000002060c027981 */ /* 0x000ee2000c1e9500 */
[----:B------:R-:W-:Y:S01]  /*10d0*/  IMAD R0, R0, c[0x0][0x18c], RZ ;  /* 0x0000630000007a24 */ /* 0x000fe200078e02ff */
[----:B------:R-:W-:Y:S01]  /*10e0*/  PRMT R7, RZ, 0x7610, R7 ;  /* 0x00007610ff077816 */ /* 0x000fe20000000007 */
[----:B------:R-:W-:-:S03]  /*10f0*/  UMOV UR4, URZ ;  /* 0x0000003f00047c82 */ /* 0x000fc60008000000 */
[----:B------:R-:W-:Y:S02]  /*1100*/  SHF.R.S32.HI R4, RZ, 0x1f, R0 ;  /* 0x0000001fff047819 */ /* 0x000fe40000011400 */
[----:B------:R-:W-:-:S04]  /*1110*/  IADD3 R0, P0, R43, R0, RZ ;  /* 0x000000002b007210 */ /* 0x000fc80007f1e0ff */
[----:B------:R-:W-:Y:S01]  /*1120*/  LEA.HI.X.SX32 R43, R43, R4, 0x1, P0 ;  /* 0x000000042b2b7211 */ /* 0x000fe200000f0eff */
[----:B------:R-:W-:Y:S01]  /*1130*/  IMAD.MOV.U32 R4, RZ, RZ, RZ ;  /* 0x000000ffff047224 */ /* 0x000fe200078e00ff */
[----:B------:R-:W-:-:S04]  /*1140*/  LEA R42, P0, R0, c[0x0][0x168], 0x2 ;  /* 0x00005a00002a7a11 */ /* 0x000fc800078010ff */
[----:B------:R-:W-:Y:S02]  /*1150*/  LEA.HI.X R43, R0, c[0x0][0x16c], R43, 0x2, P0 ;  /* 0x00005b00002b7a11 */ /* 0x000fe400000f142b */
[----:B--2---:R-:W-:Y:S02]  /*1160*/  PRMT R93, R14, 0x7610, R14 ;  /* 0x000076100e5d7816 */ /* 0x004fe4000000000e */
[----:B------:R-:W-:Y:S01]  /*1170*/  PRMT R92, R15, 0x7610, R15 ;  /* 0x000076100f5c7816 */ /* 0x000fe2000000000f */
[----:B---3--:R-:W-:-:S05]  /*1180*/  IMAD.IADD R2, R11, 0x1, R2 ;  /* 0x000000010b027824 */ /* 0x008fca00078e0202 */
.L_x_1904:
[----:B------:R-:W-:Y:S01]  /*1190*/  ISETP.NE.AND P0, PT, R11, R2, PT ;  /* 0x000000020b00720c */ /* 0x000fe20003f05270 */
[----:B------:R-:W-:Y:S01]  /*11a0*/  IMAD.MOV.U32 R35, RZ, RZ, 0x4 ;  /* 0x00000004ff237424 */ /* 0x000fe200078e00ff */
[----:B-----5:R1:W5:Y:S03]  /*11b0*/  LDG.E.128.CONSTANT R28, [R42.64] ;  /* 0x000000062a1c7981 */ /* 0x020366000c1e9d00 */
[----:B------:R-:W-:-:S08]  /*11c0*/  IMAD.WIDE R16, R35, c[0x0][0x18c], R42 ;  /* 0x0000630023107a25 */ /* 0x000fd000078e022a */
[----:B------:R-:W-:Y:S01]  /*11d0*/  @!P0 IADD3 R4, R4, 0x1, RZ ;  /* 0x0000000104048810 */ /* 0x000fe20007ffe0ff */
[----:B------:R-:W-:Y:S02]  /*11e0*/  @!P0 IMAD.SHL.U32 R24, R11, 0x2, RZ ;  /* 0x000000020b188824 */ /* 0x000fe400078e00ff */
[----:B------:R-:W-:Y:S02]  /*11f0*/  @!P0 IMAD.MOV.U32 R25, RZ, RZ, 0x2 ;  /* 0x00000002ff198424 */ /* 0x000fe400078e00ff */
[----:B------:R-:W-:Y:S02]  /*1200*/  @!P0 IMAD R0, R4, 0x8, R1 ;  /* 0x0000000804008824 */ /* 0x000fe400078e0201 */
[----:B0-----:R-:W-:Y:S02]  /*1210*/  IMAD.WIDE R12, R35, c[0x0][0x18c], R16 ;  /* 0x00006300230c7a25 */ /* 0x001fe400078e0210 */
[----:B------:R-:W5:Y:S02]  /*1220*/  LDG.E.128.CONSTANT R16, [R16.64] ;  /* 0x0000000610107981 */ /* 0x000f64000c1e9d00 */
[----:B------:R-:W-:-:S02]  /*1230*/  @!P0 IMAD.WIDE R24, R24, R25, c[0x0][0x198] ;  /* 0x0000660018188625 */ /* 0x000fc400078e0219 */
[----:B------:R0:W2:Y:S02]  /*1240*/  @!P0 LDL.64 R32, [R0] ;  /* 0x0000000000208983 */ /* 0x0000a40000100a00 */
[C---:B------:R-:W-:Y:S02]  /*1250*/  IMAD.WIDE R26, R35.reuse, c[0x0][0x18c], R12 ;  /* 0x00006300231a7a25 */ /* 0x040fe400078e020c */
[----:B------:R3:W4:Y:S04]  /*1260*/  @!P0 LDG.E.U16.CONSTANT R10, [R24.64+0x2] ;  /* 0x00000206180a8981 */ /* 0x000728000c1e9500 */
[----:B------:R-:W5:Y:S04]  /*1270*/  LDG.E.128.CONSTANT R12, [R12.64] ;  /* 0x000000060c0c7981 */ /* 0x000f68000c1e9d00 */
[----:B------:R2:W5:Y:S01]  /*1280*/  LDG.E.128.CONSTANT R20, [R26.64] ;  /* 0x000000061a147981 */ /* 0x000562000c1e9d00 */
[----:B---3--:R-:W-:Y:S01]  /*1290*/  IMAD.WIDE R24, R35, c[0x0][0x18c], R26 ;  /* 0x0000630023187a25 */ /* 0x008fe200078e021a */
[----:B0-----:R-:W-:-:S05]  /*12a0*/  IADD3 R0, R11, 0x20, RZ ;  /* 0x000000200b007810 */ /* 0x001fca0007ffe0ff */
[----:B-1----:R-:W-:Y:S01]  /*12b0*/  IMAD.WIDE R42, R35, c[0x0][0x18c], R24 ;  /* 0x00006300232a7a25 */ /* 0x002fe200078e0218 */
[----:B--2---:R-:W-:Y:S02]  /*12c0*/  @!P0 PRMT R93, R32, 0x7610, R93 ;  /* 0x00007610205d8816 */ /* 0x004fe4000000005d */
[----:B------:R-:W-:Y:S01]  /*12d0*/  @!P0 PRMT R92, R33, 0x7610, R92 ;  /* 0x00007610215c8816 */ /* 0x000fe2000000005c */
[----:B----4-:R-:W-:Y:S01]  /*12e0*/  @!P0 IMAD.IADD R2, R10, 0x1, R11 ;  /* 0x000000010a028824 */ /* 0x010fe200078e020b */
[----:B------:R-:W-:Y:S02]  /*12f0*/  @!P0 PRMT R93, R93, 0x7610, R32 ;  /* 0x000076105d5d8816 */ /* 0x000fe40000000020 */
[----:B------:R-:W-:Y:S01]  /*1300*/  @!P0 PRMT R92, R92, 0x7610, R33 ;  /* 0x000076105c5c8816 */ /* 0x000fe20000000021 */
[----:B------:R-:W-:Y:S05]  /*1310*/  @!P1 BRA `(.L_x_1903) ;  /* 0x0000194000009947 */ /* 0x000fea0003800000 */
[----:B------:R-:W2:Y:S01]  /*1320*/  LDG.E.128.CONSTANT R24, [R24.64] ;  /* 0x0000000618187981 */ /* 0x000ea2000c1e9d00 */
        /* <DEDUP_REMOVED lines=403> */
.L_x_1903:
[C---:B------:R-:W-:Y:S01]  /*2c60*/  ISETP.GE.AND P0, PT, R0.reuse, c[0x0][0x1b0], PT ;  /* 0x00006c0000007a0c */ /* 0x040fe20003f06270 */
[----:B------:R-:W-:Y:S01]  /*2c70*/  UIADD3 UR4, UR4, 0x40, URZ ;  /* 0x0000004004047890 */ /* 0x000fe2000fffe03f */
[----:B------:R-:W-:Y:S01]  /*2c80*/  ISETP.LT.AND P2, PT, R0, R9, PT ;  /* 0x000000090000720c */ /* 0x000fe20003f41270 */
[----:B------:R-:W-:-:S12]  /*2c90*/  IMAD.MOV.U32 R11, RZ, RZ, R0 ;  /* 0x000000ffff0b7224 */ /* 0x000fd800078e0000 */
[----:B------:R-:W-:Y:S05]  /*2ca0*/  @!P0 BRA P2, `(.L_x_1904) ;  /* 0xffffe4e000008947 */ /* 0x000fea000103ffff */
.L_x_1902:
[----:B------:R-:W-:Y:S05]  /*2cb0*/  @!P1 EXIT ;  /* 0x000000000000994d */ /* 0x000fea0003800000 */
[----:B------:R-:W1:Y:S01]  /*2cc0*/  S2R R9, SR_CTAID.X ;  /* 0x0000000000097919 */ /* 0x000e620000002500 */
[----:B-----5:R-:W-:-:S03]  /*2cd0*/  IMAD.MOV.U32 R15, RZ, RZ, 0x2 ;  /* 0x00000002ff0f7424 */ /* 0x020fc600078e00ff */
        /* <DEDUP_REMOVED lines=13> */
.L_x_1908:
[----:B0-----:R-:W0:Y:S02]  /*2db0*/  LDS R12, [R2] ;  /* 0x00000000020c7984 */ /* 0x001e240000000800 */
[----:B0-----:R-:W-:-:S06]  /*2dc0*/  HADD2 R13, R12, R7 ;  /* 0x000000070c0d7230 */ /* 0x001fcc0000000000 */
[----:B------:R-:W0:Y:S02]  /*2dd0*/  ATOMS.CAST.SPIN R13, [R2], R12, R13 ;  /* 0x0000000c020d738d */ /* 0x000e24000180000d */
[----:B0-----:R-:W-:-:S13]  /*2de0*/  ISETP.EQ.U32.AND P0, PT, R13, 0x1, PT ;  /* 0x000000010d00780c */ /* 0x001fda0003f02070 */
[----:B------:R-:W-:Y:S05]  /*2df0*/  @!P0 BRA `(.L_x_1908) ;  /* 0xffffffb000008947 */ /* 0x000fea000383ffff */
[----:B------:R-:W-:Y:S05]  /*2e00*/  BRA `(.L_x_1906) ;  /* 0x0000003000007947 */ /* 0x000fea0003800000 */
.L_x_1907:
[----:B------:R-:W2:Y:S02]  /*2e10*/  LD.E R2, [R10.64] ;  /* 0x000000060a027980 */ /* 0x000ea4000c101900 */
[----:B--2---:R-:W-:-:S05]  /*2e20*/  IMAD.IADD R7, R7, 0x1, R2 ;  /* 0x0000000107077824 */ /* 0x004fca00078e0202 */
[----:B------:R1:W-:Y:S02]  /*2e30*/  ST.E [R10.64], R7 ;  /* 0x000000070a007985 */ /* 0x0003e4000c101906 */
.L_x_1906:
[----:B------:R-:W-:Y:S05]  /*2e40*/  BSYNC B0 ;  /* 0x0000000000007941 */ /* 0x000fea0003800000 */
.L_x_1905:
[----:B------:R-:W2:Y:S01]  /*2e50*/  ATOM.E.ADD.F16x2.RN.STRONG.GPU P0, RZ, [R10.64+0x4], R6 ;  /* 0x000004060aff798a */ /* 0x000ea2000810e9c6 */
[----:B------:R-:W-:Y:S01]  /*2e60*/  BSSY B0, `(.L_x_1909) ;  /* 0x0000010000007945 */ /* 0x000fe20003800000 */
[----:B--2---:R-:W-:Y:S05]  /*2e70*/  @P0 BRA `(.L_x_1910) ;  /* 0x000000e000000947 */ /* 0x004fea0003800000 */
[----:B------:R-:W2:Y:S02]  /*2e80*/  QSPC.E.S P0, RZ, [R10+0x4] ;  /* 0x000004000aff73aa */ /* 0x000ea40000000500 */
[----:B--2---:R-:W-:Y:S05]  /*2e90*/  @!P0 BRA `(.L_x_1911) ;  /* 0x0000009000008947 */ /* 0x004fea0003800000 */
[----:B-1----:R-:W-:Y:S01]  /*2ea0*/  IADD3 R10, R10, 0x4, RZ ;  /* 0x000000040a0a7810 */ /* 0x002fe20007ffe0ff */
[----:B------:R-:W-:-:S03]  /*2eb0*/  IMAD.MOV.U32 R9, RZ, RZ, R6 ;  /* 0x000000ffff097224 */ /* 0x000fc600078e0006 */
[----:B------:R-:W-:-:S05]  /*2ec0*/  LOP3.LUT R10, R10, 0xffffff, RZ, 0xc0, !PT ;  /* 0x00ffffff0a0a7812 */ /* 0x000fca00078ec0ff */
.L_x_1912:
[----:B------:R-:W1:Y:S02]  /*2ed0*/  LDS R6, [R10] ;  /* 0x000000000a067984 */ /* 0x000e640000000800 */
[----:B-1----:R-:W-:-:S10]  /*2ee0*/  HFMA2.MMA R7, R6, 1, 1, R9 ;  /* 0x3c003c0006077835 */ /* 0x002fd40000000009 */
[----:B------:R-:W1:Y:S02]  /*2ef0*/  ATOMS.CAST.SPIN R7, [R10], R6, R7 ;  /* 0x000000060a07738d */ /* 0x000e640001800007 */
[----:B-1----:R-:W-:-:S13]  /*2f00*/  ISETP.EQ.U32.AND P0, PT, R7, 0x1, PT ;  /* 0x000000010700780c */ /* 0x002fda0003f02070 */
[----:B------:R-:W-:Y:S05]  /*2f10*/  @!P0 BRA `(.L_x_1912) ;  /* 0xffffffb000008947 */ /* 0x000fea000383ffff */
[----:B------:R-:W-:Y:S05]  /*2f20*/  BRA `(.L_x_1910) ;  /* 0x0000003000007947 */ /* 0x000fea0003800000 */
.L_x_1911:
[----:B------:R-:W2:Y:S02]  /*2f30*/  LD.E R2, [R10.64+0x4] ;  /* 0x000004060a027980 */ /* 0x000ea4000c101900 */
[----:B-12---:R-:W-:-:S05]  /*2f40*/  IMAD.IADD R7, R6, 0x1, R2 ;  /* 0x0000000106077824 */ /* 0x006fca00078e0202 */
[----:B------:R1:W-:Y:S02]  /*2f50*/  ST.E [R10.64+0x4], R7 ;  /* 0x000004070a007985 */ /* 0x0003e4000c101906 */
.L_x_1910:
[----:B------:R-:W-:Y:S05]  /*2f60*/  BSYNC B0 ;  /* 0x0000000000007941 */ /* 0x000fea0003800000 */
.L_x_1909:
        /* <DEDUP_REMOVED lines=9> */
[----:B------:R-:W-:Y:S01]  /*3000*/  LOP3.LUT R0, R6, 0xffffff, RZ, 0xc0, !PT ;  /* 0x00ffffff06007812 */ /* 0x000fe200078ec0ff */
[----:B------:R-:W-:-:S04]  /*3010*/  IMAD.MOV.U32 R9, RZ, RZ, R5 ;  /* 0x000000ffff097224 */ /* 0x000fc800078e0005 */
.L_x_1916:
[----:B------:R-:W1:Y:S02]  /*3020*/  LDS R4, [R0] ;  /* 0x0000000000047984 */ /* 0x000e640000000800 */
[----:B-1----:R-:W-:-:S06]  /*3030*/  HADD2 R5, R4, R9 ;  /* 0x0000000904057230 */ /* 0x002fcc0000000000 */
[----:B------:R-:W1:Y:S02]  /*3040*/  ATOMS.CAST.SPIN R5, [R0], R4, R5 ;  /* 0x000000040005738d */ /* 0x000e640001800005 */
[----:B-1----:R-:W-:-:S13]  /*3050*/  ISETP.EQ.U32.AND P0, PT, R5, 0x1, PT ;  /* 0x000000010500780c */ /* 0x002fda0003f02070 */
[----:B------:R-:W-:Y:S05]  /*3060*/  @!P0 BRA `(.L_x_1916) ;  /* 0xffffffb000008947 */ /* 0x000fea000383ffff */
[----:B------:R-:W-:Y:S05]  /*3070*/  BRA `(.L_x_1914) ;  /* 0x0000003000007947 */ /* 0x000fea0003800000 */
.L_x_1915:
[----:B------:R-:W2:Y:S02]  /*3080*/  LD.E R0, [R6.64] ;  /* 0x0000000606007980 */ /* 0x000ea4000c101900 */
[----:B--2---:R-:W-:-:S05]  /*3090*/  IMAD.IADD R5, R5, 0x1, R0 ;  /* 0x0000000105057824 */ /* 0x004fca00078e0200 */
[----:B------:R1:W-:Y:S02]  /*30a0*/  ST.E [R6.64], R5 ;  /* 0x0000000506007985 */ /* 0x0003e4000c101906 */
.L_x_1914:
[----:B------:R-:W-:Y:S05]  /*30b0*/  BSYNC B0 ;  /* 0x0000000000007941 */ /* 0x000fea0003800000 */
.L_x_1913:
[----:B------:R-:W2:Y:S02]  /*30c0*/  ATOM.E.ADD.F16x2.RN.STRONG.GPU P0, RZ, [R6.64+0x4], R3 ;  /* 0x0000040306ff798a */ /* 0x000ea4000810e9c6 */
[----:B--2---:R-:W-:Y:S05]  /*30d0*/  @P0 EXIT ;  /* 0x000000000000094d */ /* 0x004fea0003800000 */
[----:B------:R-:W2:Y:S02]  /*30e0*/  QSPC.E.S P0, RZ, [R6+0x4] ;  /* 0x0000040006ff73aa */ /* 0x000ea40000000500 */
[----:B--2---:R-:W-:Y:S05]  /*30f0*/  @!P0 BRA `(.L_x_1917) ;  /* 0x0000009000008947 */ /* 0x004fea0003800000 */
[----:B-1----:R-:W-:Y:S01]  /*3100*/  IADD3 R6, R6, 0x4, RZ ;  /* 0x0000000406067810 */ /* 0x002fe20007ffe0ff */
[----:B------:R-:W-:-:S03]  /*3110*/  IMAD.MOV.U32 R5, RZ, RZ, R3 ;  /* 0x000000ffff057224 */ /* 0x000fc600078e0003 */
[----:B------:R-:W-:-:S05]  /*3120*/  LOP3.LUT R6, R6, 0xffffff, RZ, 0xc0, !PT ;  /* 0x00ffffff06067812 */ /* 0x000fca00078ec0ff */
.L_x_1918:
[----:B------:R-:W1:Y:S02]  /*3130*/  LDS R2, [R6] ;  /* 0x0000000006027984 */ /* 0x000e640000000800 */
[----:B-1----:R-:W-:-:S10]  /*3140*/  HFMA2.MMA R3, R2, 1, 1, R5 ;  /* 0x3c003c0002037835 */ /* 0x002fd40000000005 */
[----:B------:R-:W1:Y:S02]  /*3150*/  ATOMS.CAST.SPIN R3, [R6], R2, R3 ;  /* 0x000000020603738d */ /* 0x000e640001800003 */
[----:B-1----:R-:W-:-:S13]  /*3160*/  ISETP.EQ.U32.AND P0, PT, R3, 0x1, PT ;  /* 0x000000010300780c */ /* 0x002fda0003f02070 */
[----:B------:R-:W-:Y:S05]  /*3170*/  @!P0 BRA `(.L_x_1918) ;  /* 0xffffffb000008947 */ /* 0x000fea000383ffff */
[----:B------:R-:W-:Y:S05]  /*3180*/  EXIT ;  /* 0x000000000000794d */ /* 0x000fea0003800000 */
.L_x_1917:
[----:B------:R-:W2:Y:S02]  /*3190*/  LD.E R0, [R6.64+0x4] ;  /* 0x0000040606007980 */ /* 0x000ea4000c101900 */
[----:B--2---:R-:W-:-:S05]  /*31a0*/  IMAD.IADD R3, R3, 0x1, R0 ;  /* 0x0000000103037824 */ /* 0x004fca00078e0200 */
[----:B------:R-:W-:Y:S01]  /*31b0*/  ST.E [R6.64+0x4], R3 ;  /* 0x0000040306007985 */ /* 0x000fe2000c101906 */
[----:B------:R-:W-:Y:S05]  /*31c0*/  EXIT ;  /* 0x000000000000794d */ /* 0x000fea0003800000 */
.L_x_1919:
        /* <DEDUP_REMOVED lines=11> */
.L_x_2851:


//--------------------- .text._Z23gemm_half_q_half_kernelILi2ELi24ELb0ELb0ELi64EEvPK6__halfPKjS4_S2_PS0_iiiiPKtS7_iiiiiibS2_i --------------------------
	.section	.text._Z23gemm_half_q_half_kernelILi2ELi24ELb0ELb0ELi64EEvPK6__halfPKjS4_S2_PS0_iiiiPKtS7_iiiiiibS2_i,"ax",@progbits
	.sectioninfo	@"SHI_REGISTERS=98"
	.align	128
        .global         _Z23gemm_half_q_half_kernelILi2ELi24ELb0ELb0ELi64EEvPK6__halfPKjS4_S2_PS0_iiiiPKtS7_iiiiiibS2_i
        .type           _Z23gemm_half_q_half_kernelILi2ELi24ELb0ELb0ELi64EEvPK6__halfPKjS4_S2_PS0_iiiiPKtS7_iiiiiibS2_i,@function
        .size           _Z23gemm_half_q_half_kernelILi2ELi24ELb0ELb0ELi64EEvPK6__halfPKjS4_S2_PS0_iiiiPKtS7_iiiiiibS2_i,(.L_x_2852 - _Z23gemm_half_q_half_kernelILi2ELi24ELb0ELb0ELi64EEvPK6__halfPKjS4_S2_PS0_iiiiPKtS7_iiiiiibS2_i)
        .other          _Z23gemm_half_q_half_kernelILi2ELi24ELb0ELb0ELi64EEvPK6__halfPKjS4_S2_PS0_iiiiPKtS7_iiiiiibS2_i,@"STO_CUDA_ENTRY STV_DEFAULT"
_Z23gemm_half_q_half_kernelILi2ELi24ELb0ELb0ELi64EEvPK6__halfPKjS4_S2_PS0_iiiiPKtS7_iiiiiibS2_i:
.text._Z23gemm_half_q_half_kernelILi2ELi24ELb0ELb0ELi64EEvPK6__halfPKjS4_S2_PS0_iiiiPKtS7_iiiiiibS2_i:
        /* <DEDUP_REMOVED lines=40> */
.L_x_1924:
        /* <DEDUP_REMOVED lines=17> */
.L_x_1923:
        /* <DEDUP_REMOVED lines=17> */
.L_x_1922:
        /* <DEDUP_REMOVED lines=13> */
.L_x_1926:
        /* <DEDUP_REMOVED lines=17> */
.L_x_1925:
        /* <DEDUP_REMOVED lines=15> */
.L_x_1921:
[----:B------:R-:W-:Y:S05]  /*0770*/  BSYNC B0 ;  /* 0x0000000000007941 */ /* 0x000fea0003800000 */
.L_x_1920:
        /* <DEDUP_REMOVED lines=10> */
[----:B------:R-:W-:Y:S02]  /*0820*/  IMAD.MOV.U32 R14, RZ, RZ, RZ ;  /* 0x000000ffff0e7224 */ /* 0x000fe400078e00ff */
[----:B------:R-:W-:Y:S02]  /*0830*/  IMAD R0, R0, 0x2, R5 ;  /* 0x0000000200007824 */ /* 0x000fe400078e0205 */
[----:B------:R-:W-:Y:S02]  /*0840*/  IMAD.MOV.U32 R5, RZ, RZ, 0x2 ;  /* 0x00000002ff057424 */ /* 0x000fe400078e00ff */
[----:B------:R-:W-:-:S04]  /*0850*/  IMAD R0, R17, 0x4, R0 ;  /* 0x0000000411007824 */ /* 0x000fc800078e0200 */
[----:B------:R-:W-:Y:S01]  /*0860*/  IMAD.WIDE R2, R0, R5, c[0x0][0x180] ;  /* 0x0000600000027625 */ /* 0x000fe200078e0205 */
[----:B------:R-:W-:Y:S05]  /*0870*/  @!P2 BRA `(.L_x_1928) ;  /* 0x000000d00000a947 */ /* 0x000fea0003800000 */
[----:B------:R-:W-:Y:S02]  /*0880*/  PLOP3.LUT P0, PT, PT, PT, PT, 0x8, 0x0 ;  /* 0x000000000000781c */ /* 0x000fe40003f0e170 */
[----:B------:R-:W-:Y:S02]  /*0890*/  IADD3 R13, R39, -0x3, RZ ;  /* 0xfffffffd270d7810 */ /* 0x000fe40007ffe0ff */
.L_x_1929:
        /* <DEDUP_REMOVED lines=11> */
.L_x_1928:
        /* <DEDUP_REMOVED lines=10> */
.L_x_1927:
        /* <DEDUP_REMOVED lines=14> */
.L_x_1931:
        /* <DEDUP_REMOVED lines=29> */
[----:B-1----:R-:W-:Y:S02]  /*0ca0*/  IMAD R9, R2, R2, RZ ;  /* 0x0000000202097224 */ /* 0x002fe400078e02ff */
[----:B------:R-:W-:Y:S01]  /*0cb0*/  IMAD R16, R16, R16, RZ ;  /* 0x0000001010107224 */ /* 0x000fe200078e02ff */
[----:B------:R-:W-:Y:S08]  /*0cc0*/  I2F.F16 R17, R17 ;  /* 0x0000001100117306 */ /* 0x000ff00000200c00 */
[----:B------:R-:W1:Y:S08]  /*0cd0*/  I2F.F16 R18, R18 ;  /* 0x0000001200127306 */ /* 0x000e700000200c00 */
[----:B------:R-:W-:Y:S08]  /*0ce0*/  I2F.F16 R9, R9 ;  /* 0x0000000900097306 */ /* 0x000ff00000200c00 */
[----:B------:R-:W2:Y:S01]  /*0cf0*/  I2F.F16 R16, R16 ;  /* 0x0000001000107306 */ /* 0x000ea20000200c00 */
[----:B-1----:R-:W-:-:S05]  /*0d00*/  PRMT R17, R17, 0x5410, R18 ;  /* 0x0000541011117816 */ /* 0x002fca0000000012 */
[----:B---3--:R-:W-:Y:S01]  /*0d10*/  HMUL2 R2, R17, R8.H0_H0 ;  /* 0x2000000811027232 */ /* 0x008fe20000000000 */
[----:B--2---:R-:W-:-:S05]  /*0d20*/  PRMT R3, R16, 0x5410, R9 ;  /* 0x0000541010037816 */ /* 0x004fca0000000009 */
[----:B------:R-:W-:Y:S01]  /*0d30*/  HMUL2 R3, R3, R8.H0_H0 ;  /* 0x2000000803037232 */ /* 0x000fe20000000000 */
[C---:B------:R-:W-:Y:S01]  /*0d40*/  IMAD R8, R14.reuse, 0x8, R1 ;  /* 0x000000080e087824 */ /* 0x040fe200078e0201 */
[----:B------:R-:W-:-:S04]  /*0d50*/  IADD3 R14, R14, 0x1, RZ ;  /* 0x000000010e0e7810 */ /* 0x000fc80007ffe0ff */
[----:B------:R1:W-:Y:S01]  /*0d60*/  STL.64 [R8], R2 ;  /* 0x0000000208007387 */ /* 0x0003e20000100a00 */
[----:B------:R-:W-:Y:S05]  /*0d70*/  @!P2 BRA `(.L_x_1931) ;  /* 0xfffffd500000a947 */ /* 0x000fea000383ffff */
.L_x_1930:
        /* <DEDUP_REMOVED lines=18> */
[----:B0--3--:R-:W-:-:S02]  /*0ea0*/  @P5 IMNMX R7, R12, c[0x0][0x1b8], PT ;  /* 0x00006e000c075a17 */ /* 0x009fc40003800200 */
        /* <DEDUP_REMOVED lines=48> */
[----:B------:R-:W-:Y:S02]  /*11b0*/  UMOV UR4, URZ ;  /* 0x0000003f00047c82 */ /* 0x000fe40008000000 */
.L_x_1934:
[----:B------:R-:W-:Y:S01]  /*11c0*/  ISETP.NE.AND P0, PT, R12, R17, PT ;  /* 0x000000110c00720c */ /* 0x000fe20003f05270 */
[----:B------:R-:W-:-:S04]  /*11d0*/  IMAD.MOV.U32 R16, RZ, RZ, 0x4 ;  /* 0x00000004ff107424 */ /* 0x000fc800078e00ff */
[----:B------:R-:W-:Y:S02]  /*11e0*/  IMAD.WIDE R8, R16, c[0x0][0x18c], R28 ;  /* 0x0000630010087a25 */ /* 0x000fe400078e021c */
[----:B------:R-:W5:Y:S06]  /*11f0*/  LDG.E.128.CONSTANT R28, [R28.64] ;  /* 0x000000061c1c7981 */ /* 0x000f6c000c1e9d00 */
[----:B------:R-:W-:Y:S01]  /*1200*/  @!P0 IADD3 R38, R38, 0x1, RZ ;  /* 0x0000000126268810 */ /* 0x000fe20007ffe0ff */
[----:B------:R-:W-:Y:S02]  /*1210*/  @!P0 IMAD.SHL.U32 R2, R12, 0x2, RZ ;  /* 0x000000020c028824 */ /* 0x000fe400078e00ff */
[----:B------:R-:W-:-:S02]  /*1220*/  @!P0 IMAD.MOV.U32 R3, RZ, RZ, 0x2 ;  /* 0x00000002ff038424 */ /* 0x000fc400078e00ff */
[----:B------:R-:W-:Y:S02]  /*1230*/  @!P0 IMAD R0, R38, 0x8, R1 ;  /* 0x0000000826008824 */ /* 0x000fe400078e0201 */
[----:B------:R-:W-:Y:S02]  /*1240*/  IMAD.WIDE R4, R16, c[0x0][0x18c], R8 ;  /* 0x0000630010047a25 */ /* 0x000fe400078e0208 */
[----:B------:R-:W5:Y:S02]  /*1250*/  LDG.E.128.CONSTANT R8, [R8.64] ;  /* 0x0000000608087981 */ /* 0x000f64000c1e9d00 */
[----:B------:R-:W-:Y:S02]  /*1260*/  @!P0 IMAD.WIDE R2, R2, R3, c[0x0][0x198] ;  /* 0x0000660002028625 */ /* 0x000fe400078e0203 */
[----:B------:R-:W2:Y:S02]  /*1270*/  @!P0 LDL.64 R22, [R0] ;  /* 0x0000000000168983 */ /* 0x000ea40000100a00 */
[----:B------:R-:W-:-:S02]  /*1280*/  IMAD.WIDE R20, R16, c[0x0][0x18c], R4 ;  /* 0x0000630010147a25 */ /* 0x000fc400078e0204 */
[----:B------:R-:W3:Y:S04]  /*1290*/  @!P0 LDG.E.U16.CONSTANT R3, [R2.64+0x2] ;  /* 0x0000020602038981 */ /* 0x000ee8000c1e9500 */
[----:B------:R-:W5:Y:S04]  /*12a0*/  LDG.E.128.CONSTANT R4, [R4.64] ;  /* 0x0000000604047981 */ /* 0x000f68000c1e9d00 */
[----:B------:R0:W5:Y:S01]  /*12b0*/  LDG.E.128.CONSTANT R24, [R20.64] ;  /* 0x0000000614187981 */ /* 0x000162000c1e9d00 */
[----:B------:R-:W-:Y:S01]  /*12c0*/  IADD3 R15, R12, 0x20, RZ ;  /* 0x000000200c0f7810 */ /* 0x000fe20007ffe0ff */
[----:B------:R-:W-:-:S03]  /*12d0*/  IMAD.WIDE R88, R16, c[0x0][0x18c], R20 ;  /* 0x0000630010587a25 */ /* 0x000fc600078e0214 */
[----:B------:R-:W-:Y:S02]  /*12e0*/  ISETP.GE.AND P2, PT, R15, c[0x0][0x1b0], PT ;  /* 0x00006c000f007a0c */ /* 0x000fe40003f46270 */
[----:B--2---:R-:W-:Y:S02]  /*12f0*/  @!P0 PRMT R94, R22, 0x7610, R94 ;  /* 0x00007610165e8816 */ /* 0x004fe4000000005e */
        /* <DEDUP_REMOVED lines=8> */
[----:B------:R-:W-:-:S02]  /*1380*/  LOP3.LUT R65, R28, 0x1f001f, RZ, 0xc0, !PT ;  /* 0x001f001f1c417812 */ /* 0x000fc400078ec0ff */
[----:B------:R-:W-:Y:S02]  /*1390*/  LOP3.LUT R3, R28, 0x3e003e0, RZ, 0xc0, !PT ;  /* 0x03e003e01c037812 */ /* 0x000fe400078ec0ff */
[----:B------:R-:W-:Y:S02]  /*13a0*/  SHF.R.U32.HI R41, RZ, 0xa, R28 ;  /* 0x0000000aff297819 */ /* 0x000fe4000001161c */
[--C-:B------:R-:W-:Y:S02]  /*13b0*/  SHF.R.U32.HI R34, RZ, 0xf, R29.reuse ;  /* 0x0000000fff227819 */ /* 0x100fe4000001161d */
[C---:B------:R-:W-:Y:S02]  /*13c0*/  LOP3.LUT R28, R29.reuse, 0x1f001f, RZ, 0xc0, !PT ;  /* 0x001f001f1d1c7812 */ /* 0x040fe400078ec0ff */
[----:B------:R-:W-:Y:S02]  /*13d0*/  LOP3.LUT R12, R29, 0x3e003e0, RZ, 0xc0, !PT ;  /* 0x03e003e01d0c7812 */ /* 0x000fe400078ec0ff */
[----:B------:R-:W-:-:S02]  /*13e0*/  SHF.R.U32.HI R42, RZ, 0xa, R29 ;  /* 0x0000000aff2a7819 */ /* 0x000fc4000001161d */
[--C-:B------:R-:W-:Y:S02]  /*13f0*/  SHF.R.U32.HI R45, RZ, 0xf, R30.reuse ;  /* 0x0000000fff2d7819 */ /* 0x100fe4000001161e */
[C---:B------:R-:W-:Y:S02]  /*1400*/  LOP3.LUT R29, R30.reuse, 0x1f001f, RZ, 0xc0, !PT ;  /* 0x001f001f1e1d7812 */ /* 0x040fe400078ec0ff */
[----:B------:R-:W-:Y:S02]  /*1410*/  LOP3.LUT R2, R30, 0x3e003e0, RZ, 0xc0, !PT ;  /* 0x03e003e01e027812 */ /* 0x000fe400078ec0ff */
[----:B------:R-:W-:Y:S02]  /*1420*/  SHF.R.U32.HI R44, RZ, 0xa, R30 ;  /* 0x0000000aff2c7819 */ /* 0x000fe4000001161e */
[C---:B------:R-:W-:Y:S02]  /*1430*/  LOP3.LUT R30, R31.reuse, 0x1f001f, RZ, 0xc0, !PT ;  /* 0x001f001f1f1e7812 */ /* 0x040fe400078ec0ff */
[----:B------:R-:W-:-:S02]  /*1440*/  LOP3.LUT R13, R31, 0x3e003e0, RZ, 0xc0, !PT ;  /* 0x03e003e01f0d7812 */ /* 0x000fc400078ec0ff */
[--C-:B------:R-:W-:Y:S02]  /*1450*/  SHF.R.U32.HI R62, RZ, 0xf, R31.reuse ;  /* 0x0000000fff3e7819 */ /* 0x100fe4000001161f */
[----:B------:R-:W-:Y:S02]  /*1460*/  SHF.R.U32.HI R55, RZ, 0xa, R31 ;  /* 0x0000000aff377819 */ /* 0x000fe4000001161f */
[----:B------:R-:W-:Y:S02]  /*1470*/  SHF.R.U32.HI R31, RZ, 0xe, R8 ;  /* 0x0000000eff1f7819 */ /* 0x000fe40000011608 */
[----:B------:R-:W-:Y:S02]  /*1480*/  SHF.R.U32.HI R35, RZ, 0xe, R9 ;  /* 0x0000000eff237819 */ /* 0x000fe40000011609 */
[----:B------:R-:W-:Y:S02]  /*1490*/  LOP3.LUT R32, R32, 0x10001, RZ, 0xc0, !PT ;  /* 0x0001000120207812 */ /* 0x000fe400078ec0ff */
[----:B------:R-:W-:-:S02]  /*14a0*/  LOP3.LUT R34, R34, 0x10001, RZ, 0xc0, !PT ;  /* 0x0001000122227812 */ /* 0x000fc400078ec0ff */
[----:B------:R-:W-:Y:S02]  /*14b0*/  SHF.R.U32.HI R33, RZ, 0xd, R4 ;  /* 0x0000000dff217819 */ /* 0x000fe40000011604 */
[----:B------:R-:W-:Y:S02]  /*14c0*/  SHF.R.U32.HI R43, RZ, 0xd, R5 ;  /* 0x0000000dff2b7819 */ /* 0x000fe40000011605 */
[----:B------:R-:W-:Y:S02]  /*14d0*/  LOP3.LUT R32, R32, 0x20002, R31, 0xf8, !PT ;  /* 0x0002000220207812 */ /* 0x000fe400078ef81f */
[----:B------:R-:W-:Y:S02]  /*14e0*/  LOP3.LUT R34, R34, 0x20002, R35, 0xf8, !PT ;  /* 0x0002000222227812 */ /* 0x000fe400078ef823 */
[----:B------:R-:W-:Y:S02]  /*14f0*/  LOP3.LUT R33, R32, 0x40004, R33, 0xf8, !PT ;  /* 0x0004000420217812 */ /* 0x000fe400078ef821 */
[----:B------:R-:W-:-:S02]  /*1500*/  LOP3.LUT R34, R34, 0x40004, R43, 0xf8, !PT ;  /* 0x0004000422227812 */ /* 0x000fc400078ef82b */
[----:B------:R-:W-:Y:S02]  /*1510*/  SHF.R.U32.HI R86, RZ, 0xc, R24 ;  /* 0x0000000cff567819 */ /* 0x000fe40000011618 */
[----:B------:R-:W-:Y:S02]  /*1520*/  SHF.R.U32.HI R85, RZ, 0xc, R25 ;  /* 0x0000000cff557819 */ /* 0x000fe40000011619 */
[----:B------:R-:W-:Y:S02]  /*1530*/  LOP3.LUT R86, R33, 0x80008, R86, 0xf8, !PT ;  /* 0x0008000821567812 */ /* 0x000fe400078ef856 */
[----:B------:R-:W-:Y:S02]  /*1540*/  LOP3.LUT R85, R34, 0x80008, R85, 0xf8, !PT ;  /* 0x0008000822557812 */ /* 0x000fe400078ef855 */
[----:B------:R-:W0:Y:S01]  /*1550*/  LDS.128 R32, [UR4] ;  /* 0x00000004ff207984 */ /* 0x000e220008000c00 */
[----:B------:R-:W-:Y:S02]  /*1560*/  SHF.R.U32.HI R67, RZ, 0xe, R11 ;  /* 0x0000000eff437819 */ /* 0x000fe4000001160b */
[----:B------:R-:W-:-:S02]  /*1570*/  LOP3.LUT R62, R62, 0x10001, RZ, 0xc0, !PT ;  /* 0x000100013e3e7812 */ /* 0x000fc400078ec0ff */
[----:B------:R-:W-:Y:S02]  /*1580*/  SHF.R.U32.HI R64, RZ, 0xd, R7 ;  /* 0x0000000dff407819 */ /* 0x000fe40000011607 */
[----:B------:R-:W-:Y:S02]  /*1590*/  LOP3.LUT R67, R62, 0x20002, R67, 0xf8, !PT ;  /* 0x000200023e437812 */ /* 0x000fe400078ef843 */
[C---:B------:R-:W-:Y:S02]  /*15a0*/  LOP3.LUT R56, R8.reuse, 0x1f001f, RZ, 0xc0, !PT ;  /* 0x001f001f08387812 */ /* 0x040fe400078ec0ff */
[----:B------:R-:W-:Y:S02]  /*15b0*/  LOP3.LUT R14, R8, 0x3e003e0, RZ, 0xc0, !PT ;  /* 0x03e003e0080e7812 */ /* 0x000fe400078ec0ff */
[----:B------:R-:W-:Y:S02]  /*15c0*/  SHF.R.U32.HI R47, RZ, 0xa, R8 ;  /* 0x0000000aff2f7819 */ /* 0x000fe40000011608 */
        /* <DEDUP_REMOVED lines=16> */
[----:B------:R-:W-:Y:S02]  /*16d0*/  LOP3.LUT R45, R45, 0x20002, R46, 0xf8, !PT ;  /* 0x000200022d2d7812 */ /* 0x000fe400078ef82e */
[C---:B------:R-:W-:Y:S02]  /*16e0*/  LOP3.LUT R52, R5.reuse, 0x1f001f, RZ, 0xc0, !PT ;  /* 0x001f001f05347812 */ /* 0x040fe400078ec0ff */
[----:B------:R-:W-:-:S02]  /*16f0*/  LOP3.LUT R4, R5, 0x3e003e0, RZ, 0xc0, !PT ;  /* 0x03e003e005047812 */ /* 0x000fc400078ec0ff */
[----:B------:R-:W-:Y:S02]  /*1700*/  SHF.R.U32.HI R59, RZ, 0xa, R5 ;  /* 0x0000000aff3b7819 */ /* 0x000fe40000011605 */
[----:B------:R-:W-:Y:S02]  /*1710*/  LOP3.LUT R46, R25, 0x3e003e0, RZ, 0xc0, !PT ;  /* 0x03e003e0192e7812 */ /* 0x000fe400078ec0ff */
[--C-:B------:R-:W-:Y:S02]  /*1720*/  SHF.R.U32.HI R60, RZ, 0xd, R6.reuse ;  /* 0x0000000dff3c7819 */ /* 0x100fe40000011606 */
[C---:B------:R-:W-:Y:S02]  /*1730*/  LOP3.LUT R53, R6.reuse, 0x1f001f, RZ, 0xc0, !PT ;  /* 0x001f001f06357812 */ /* 0x040fe400078ec0ff */
[----:B------:R-:W-:Y:S02]  /*1740*/  LOP3.LUT R5, R6, 0x3e003e0, RZ, 0xc0, !PT ;  /* 0x03e003e006057812 */ /* 0x000fe400078ec0ff */
[----:B------:R-:W-:-:S02]  /*1750*/  SHF.R.U32.HI R61, RZ, 0xa, R6 ;  /* 0x0000000aff3d7819 */ /* 0x000fc40000011606 */
[----:B------:R-:W-:Y:S02]  /*1760*/  LOP3.LUT R31, R24, 0x3e003e0, RZ, 0xc0, !PT ;  /* 0x03e003e0181f7812 */ /* 0x000fe400078ec0ff */
[C---:B------:R-:W-:Y:S02]  /*1770*/  LOP3.LUT R54, R7.reuse, 0x1f001f, RZ, 0xc0, !PT ;  /* 0x001f001f07367812 */ /* 0x040fe400078ec0ff */
[----:B------:R-:W-:Y:S02]  /*1780*/  LOP3.LUT R6, R7, 0x3e003e0, RZ, 0xc0, !PT ;  /* 0x03e003e007067812 */ /* 0x000fe400078ec0ff */
[----:B------:R-:W-:Y:S02]  /*1790*/  SHF.R.U32.HI R63, RZ, 0xa, R7 ;  /* 0x0000000aff3f7819 */ /* 0x000fe40000011607 */
[----:B------:R-:W-:Y:S02]  /*17a0*/  LOP3.LUT R84, R67, 0x80008, R84, 0xf8, !PT ;  /* 0x0008000843547812 */ /* 0x000fe400078ef854 */
[----:B------:R-:W-:-:S02]  /*17b0*/  LOP3.LUT R7, R3, 0x64006400, RZ, 0xfc, !PT ;  /* 0x6400640003077812 */ /* 0x000fc400078efcff */
[----:B------:R-:W-:Y:S02]  /*17c0*/  LOP3.LUT R69, R46, 0x64006400, RZ, 0xfc, !PT ;  /* 0x640064002e457812 */ /* 0x000fe400078efcff */
[----:B------:R-:W-:Y:S01]  /*17d0*/  LOP3.LUT R45, R45, 0x40004, R60, 0xf8, !PT ;  /* 0x000400042d2d7812 */ /* 0x000fe200078ef83c */
[-C--:B------:R-:W-:Y:S01]  /*17e0*/  HFMA2 R64, R7, R0.reuse.H0_H0, -48, -48 ;  /* 0xd200d20007407431 */ /* 0x080fe20000040000 */
[----:B------:R-:W-:Y:S01]  /*17f0*/  LOP3.LUT R73, R9, 0x64006400, RZ, 0xfc, !PT ;  /* 0x6400640009497812 */ /* 0x000fe200078efcff */
[----:B------:R-:W-:Y:S01]  /*1800*/  HFMA2 R7, R69, R0.H0_H0, -48, -48 ;  /* 0xd200d20045077431 */ /* 0x000fe20000040000 */
        /* <DEDUP_REMOVED lines=51> */
[----:B--2---:R-:W-:-:S02]  /*1b40*/  LOP3.LUT R67, R20, 0x3e003e0, RZ, 0xc0, !PT ;  /* 0x03e003e014437812 */ /* 0x004fc400078ec0ff */
        /* <DEDUP_REMOVED lines=14> */
[----:B------:R-:W-:-:S02]  /*1c30*/  HADD2 R71, R65, -1040, -1040 ;  /* 0xe410e41041477430 */ /* 0x000fc40000000000 */
[----:B------:R-:W-:Y:S02]  /*1c40*/  HADD2 R67, R67, -1040, -1040 ;  /* 0xe410e41043437430 */ /* 0x000fe40000000000 */
[----:B------:R-:W-:Y:S02]  /*1c50*/  HADD2 R69, R69, -1040, -1040 ;  /* 0xe410e41045457430 */ /* 0x000fe40000000000 */
[----:B------:R-:W-:Y:S01]  /*1c60*/  HADD2 R65, R70, -1040, -1040 ;  /* 0xe410e41046417430 */ /* 0x000fe20000000000 */
[-C--:B0-----:R-:W-:Y:S01]  /*1c70*/  HFMA2.MMA R72, R71, R32.reuse, RZ ;  /* 0x0000002047487235 */ /* 0x081fe200000000ff */
[-C--:B------:R-:W-:Y:S01]  /*1c80*/  HFMA2 R70, R69, R32.reuse, RZ.H0_H0 ;  /* 0x0000002045467231 */ /* 0x080fe200000400ff */
[----:B------:R-:W-:Y:S01]  /*1c90*/  HFMA2.MMA R73, R67, R32, RZ ;  /* 0x0000002043497235 */ /* 0x000fe200000000ff */
[----:B------:R-:W-:Y:S02]  /*1ca0*/  HFMA2 R74, R65, R32, RZ.H0_H0 ;  /* 0x00000020414a7231 */ /* 0x000fe400000400ff */
[----:B------:R-:W-:Y:S01]  /*1cb0*/  HFMA2 R32, R62, R33, R70 ;  /* 0x000000213e207231 */ /* 0x000fe20000000046 */
[----:B------:R-:W-:-:S02]  /*1cc0*/  HFMA2.MMA R72, R64, R33, R72 ;  /* 0x0000002140487235 */ /* 0x000fc40000000048 */
[----:B------:R-:W-:Y:S01]  /*1cd0*/  HFMA2.MMA R70, R60, R33, R73 ;  /* 0x000000213c467235 */ /* 0x000fe20000000049 */
[----:B------:R-:W-:Y:S01]  /*1ce0*/  HFMA2 R33, R46, R33, R74 ;  /* 0x000000212e217231 */ /* 0x000fe2000000004a */
        /* <DEDUP_REMOVED lines=17> */
[----:B------:R-:W-:-:S02]  /*1e00*/  HADD2 R44, R44, -1040, -1040 ;  /* 0xe410e4102c2c7430 */ /* 0x000fc40000000000 */
        /* <DEDUP_REMOVED lines=54> */
[-C--:B------:R-:W-:Y:S01]  /*2170*/  HFMA2 R29, R61, R32.reuse, R29 ;  /* 0x000000203d1d7231 */ /* 0x080fe2000000001d */
[----:B------:R-:W-:Y:S01]  /*2180*/  SHF.R.U32.HI R24, RZ, 0xa, R24 ;  /* 0x0000000aff187819 */ /* 0x000fe20000011618 */
[----:B------:R-:W-:Y:S01]  /*2190*/  HFMA2 R31, R57, R32, R31 ;  /* 0x00000020391f7231 */ /* 0x000fe2000000001f */
[-C--:B------:R-:W-:Y:S01]  /*21a0*/  HFMA2.MMA R28, R72, R33.reuse, R28 ;  /* 0x00000021481c7235 */ /* 0x080fe2000000001c */
[----:B------:R-:W-:Y:S01]  /*21b0*/  HADD2 R70, R70, -1040, -1040 ;  /* 0xe410e41046467430 */ /* 0x000fe20000000000 */
        /* <DEDUP_REMOVED lines=38> */
[--C-:B------:R-:W-:Y:S01]  /*2420*/  SHF.R.U32.HI R27, RZ, 0xb, R20.reuse ;  /* 0x0000000bff1b7819 */ /* 0x100fe20000011614 */
[----:B------:R-:W-:Y:S01]  /*2430*/  HADD2 R83, R25, -1040, -1040 ;  /* 0xe410e41019537430 */ /* 0x000fe20000000000 */
[----:B------:R-:W-:Y:S01]  /*2440*/  SHF.R.U32.HI R20, RZ, 0xa, R20 ;  /* 0x0000000aff147819 */ /* 0x000fe20000011614 */
[----:B------:R-:W-:Y:S01]  /*2450*/  HADD2 R77, R35, -1040, -1040 ;  /* 0xe410e410234d7430 */ /* 0x000fe20000000000 */
[----:B------:R-:W-:Y:S01]  /*2460*/  LOP3.LUT R86, R86, 0x100010, R27, 0xf8, !PT ;  /* 0x0010001056567812 */ /* 0x000fe200078ef81b */
[-C--:B0-----:R-:W-:Y:S01]  /*2470*/  HFMA2 R25, R81, R28.reuse, R33 ;  /* 0x0000001c51197231 */ /* 0x081fe20000000021 */
[--C-:B------:R-:W-:Y:S01]  /*2480*/  SHF.R.U32.HI R33, RZ, 0xb, R22.reuse ;  /* 0x0000000bff217819 */ /* 0x100fe20000011616 */
[-C--:B------:R-:W-:Y:S01]  /*2490*/  HFMA2.MMA R24, R83, R28.reuse, R24 ;  /* 0x0000001c53187235 */ /* 0x080fe20000000018 */
[----:B------:R-:W-:Y:S01]  /*24a0*/  SHF.R.U32.HI R22, RZ, 0xa, R22 ;  /* 0x0000000aff167819 */ /* 0x000fe20000011616 */
[----:B------:R-:W-:Y:S01]  /*24b0*/  HFMA2.MMA R32, R79, R28, R32 ;  /* 0x0000001c4f207235 */ /* 0x000fe20000000020 */
[----:B------:R-:W-:Y:S01]  /*24c0*/  LOP3.LUT R20, R20, 0x1f001f, RZ, 0xc0, !PT ;  /* 0x001f001f14147812 */ /* 0x000fe200078ec0ff */
[----:B------:R-:W-:Y:S01]  /*24d0*/  HFMA2 R34, R77, R28, R34 ;  /* 0x0000001c4d227231 */ /* 0x000fe20000000022 */
[--C-:B------:R-:W-:Y:S01]  /*24e0*/  SHF.R.U32.HI R28, RZ, 0xb, R21.reuse ;  /* 0x0000000bff1c7819 */ /* 0x100fe20000011615 */
[-C--:B------:R-:W-:Y:S01]  /*24f0*/  HFMA2.MMA R26, R4, R29.reuse, R24 ;  /* 0x0000001d041a7235 */ /* 0x080fe20000000018 */
[----:B------:R-:W-:Y:S01]  /*2500*/  SHF.R.U32.HI R21, RZ, 0xa, R21 ;  /* 0x0000000aff157819 */ /* 0x000fe20000011615 */
[----:B------:R-:W-:Y:S01]  /*2510*/  HFMA2.MMA R24, R2, R29, R32 ;  /* 0x0000001d02187235 */ /* 0x000fe20000000020 */
[----:B------:R-:W-:Y:S01]  /*2520*/  LOP3.LUT R22, R22, 0x1f001f, RZ, 0xc0, !PT ;  /* 0x001f001f16167812 */ /* 0x000fe200078ec0ff */
[-C--:B------:R-:W-:Y:S01]  /*2530*/  HFMA2 R25, R3, R29.reuse, R25 ;  /* 0x0000001d03197231 */ /* 0x080fe20000000019 */
[----:B------:R-:W-:Y:S01]  /*2540*/  LOP3.LUT R20, R20, 0x64006400, RZ, 0xfc, !PT ;  /* 0x6400640014147812 */ /* 0x000fe200078efcff */
[----:B------:R-:W-:Y:S01]  /*2550*/  HFMA2 R29, R0, R29, R34 ;  /* 0x0000001d001d7231 */ /* 0x000fe20000000022 */
[----:B------:R-:W-:-:S02]  /*2560*/  LOP3.LUT R82, R82, 0x100010, R33, 0xf8, !PT ;  /* 0x0010001052527812 */ /* 0x000fc400078ef821 */
[----:B------:R-:W-:Y:S01]  /*2570*/  LOP3.LUT R21, R21, 0x1f001f, RZ, 0xc0, !PT ;  /* 0x001f001f15157812 */ /* 0x000fe200078ec0ff */
[----:B------:R-:W-:Y:S01]  /*2580*/  HADD2 R93, R20, -1040, -1040 ;  /* 0xe410e410145d7430 */ /* 0x000fe20000000000 */
[----:B------:R-:W-:Y:S02]  /*2590*/  LOP3.LUT R22, R22, 0x64006400, RZ, 0xfc, !PT ;  /* 0x6400640016167812 */ /* 0x000fe400078efcff */
[--C-:B------:R-:W-:Y:S02]  /*25a0*/  SHF.R.U32.HI R33, RZ, 0xb, R23.reuse ;  /* 0x0000000bff217819 */ /* 0x100fe40000011617 */
[----:B------:R-:W-:Y:S01]  /*25b0*/  SHF.R.U32.HI R23, RZ, 0xa, R23 ;  /* 0x0000000aff177819 */ /* 0x000fe20000011617 */
[----:B------:R-:W-:Y:S01]  /*25c0*/  HADD2 R87, R22, -1040, -1040 ;  /* 0xe410e41016577430 */ /* 0x000fe20000000000 */
[----:B------:R-:W-:Y:S01]  /*25d0*/  LOP3.LUT R86, R86, 0x64006400, RZ, 0xfc, !PT ;  /* 0x6400640056567812 */ /* 0x000fe200078efcff */
[----:B------:R-:W-:Y:S01]  /*25e0*/  HFMA2.MMA R26, R93, R30, R26 ;  /* 0x0000001e5d1a7235 */ /* 0x000fe2000000001a */
[----:B------:R-:W-:-:S02]  /*25f0*/  LOP3.LUT R21, R21, 0x64006400, RZ, 0xfc, !PT ;  /* 0x6400640015157812 */ /* 0x000fc400078efcff */
[----:B------:R-:W-:Y:S01]  /*2600*/  LOP3.LUT R84, R84, 0x100010, R33, 0xf8, !PT ;  /* 0x0010001054547812 */ /* 0x000fe200078ef821 */
[----:B------:R-:W-:Y:S01]  /*2610*/  HADD2 R90, R86, -1040, -1040 ;  /* 0xe410e410565a7430 */ /* 0x000fe20000000000 */
[----:B------:R-:W-:Y:S01]  /*2620*/  LOP3.LUT R23, R23, 0x1f001f, RZ, 0xc0, !PT ;  /* 0x001f001f17177812 */ /* 0x000fe200078ec0ff */
[----:B------:R-:W-:Y:S01]  /*2630*/  HADD2 R91, R21, -1040, -1040 ;  /* 0xe410e410155b7430 */ /* 0x000fe20000000000 */
[----:B------:R-:W-:Y:S01]  /*2640*/  LOP3.LUT R20, R82, 0x64006400, RZ, 0xfc, !PT ;  /* 0x6400640052147812 */ /* 0x000fe200078efcff */
[----:B------:R-:W-:Y:S01]  /*2650*/  HFMA2.MMA R24, R87, R30, R24 ;  /* 0x0000001e57187235 */ /* 0x000fe20000000018 */
[----:B------:R-:W-:Y:S01]  /*2660*/  LOP3.LUT R27, R85, 0x100010, R28, 0xf8, !PT ;  /* 0x00100010551b7812 */ /* 0x000fe200078ef81c */
[----:B------:R-:W-:Y:S01]  /*2670*/  HFMA2.MMA R26, R90, R31, R26 ;  /* 0x0000001f5a1a7235 */ /* 0x000fe2000000001a */
[----:B------:R-:W-:Y:S01]  /*2680*/  LOP3.LUT R23, R23, 0x64006400, RZ, 0xfc, !PT ;  /* 0x6400640017177812 */ /* 0x000fe200078efcff */
[----:B------:R-:W-:Y:S01]  /*2690*/  HFMA2 R25, R91, R30, R25 ;  /* 0x0000001e5b197231 */ /* 0x000fe20000000019 */
[----:B------:R-:W-:Y:S01]  /*26a0*/  LOP3.LUT R21, R84, 0x64006400, RZ, 0xfc, !PT ;  /* 0x6400640054157812 */ /* 0x000fe200078efcff */
[----:B------:R-:W-:Y:S01]  /*26b0*/  HADD2 R84, R20, -1040, -1040 ;  /* 0xe410e41014547430 */ /* 0x000fe20000000000 */
[----:B------:R-:W-:Y:S01]  /*26c0*/  LOP3.LUT R27, R27, 0x64006400, RZ, 0xfc, !PT ;  /* 0x640064001b1b7812 */ /* 0x000fe200078efcff */
[----:B------:R-:W-:-:S02]  /*26d0*/  HADD2 R85, R23, -1040, -1040 ;  /* 0xe410e41017557430 */ /* 0x000fc40000000000 */
[----:B------:R-:W-:Y:S02]  /*26e0*/  HADD2 R86, R21, -1040, -1040 ;  /* 0xe410e41015567430 */ /* 0x000fe40000000000 */
[----:B------:R-:W-:Y:S01]  /*26f0*/  HADD2 R82, R27, -1040, -1040 ;  /* 0xe410e4101b527430 */ /* 0x000fe20000000000 */
[----:B------:R-:W-:Y:S01]  /*2700*/  HFMA2.MMA R24, R84, R31, R24 ;  /* 0x0000001f54187235 */ /* 0x000fe20000000018 */
[----:B------:R-:W-:Y:S02]  /*2710*/  HFMA2 R29, R85, R30, R29 ;  /* 0x0000001e551d7231 */ /* 0x000fe4000000001d */
        /* <DEDUP_REMOVED lines=20> */
[----:B------:R-:W-:-:S02]  /*2860*/  HFMA2.MMA R60, R60, R21, R30 ;  /* 0x000000153c3c7235 */ /* 0x000fc4000000001e */
[----:B------:R-:W-:Y:S01]  /*2870*/  LDS.128 R32, [UR4+0xb0] ;  /* 0x0000b004ff207984 */ /* 0x000fe20008000c00 */
[-C--:B------:R-:W-:Y:S01]  /*2880*/  HFMA2.MMA R73, R73, R22.reuse, R31 ;  /* 0x0000001649497235 */ /* 0x080fe2000000001f */
[-C--:B------:R-:W-:Y:S02]  /*2890*/  HFMA2 R21, R41, R22.reuse, R20 ;  /* 0x0000001629157231 */ /* 0x080fe40000000014 */
[----:B------:R-:W0:Y:S01]  /*28a0*/  LDS.128 R28, [UR4+0xa0] ;  /* 0x0000a004ff1c7984 */ /* 0x000e220008000c00 */
[----:B------:R-:W-:Y:S01]  /*28b0*/  HFMA2.MMA R60, R55, R22, R60 ;  /* 0x00000016373c7235 */ /* 0x000fe2000000003c */
[----:B------:R-:W-:Y:S02]  /*28c0*/  HFMA2 R64, R75, R22, R64 ;  /* 0x000000164b407231 */ /* 0x000fe40000000040 */
[----:B------:R-:W-:-:S03]  /*28d0*/  HFMA2 R21, R42, R23, R21 ;  /* 0x000000172a157231 */ /* 0x000fc60000000015 */
[-C--:B------:R-:W-:Y:S01]  /*28e0*/  HFMA2.MMA R60, R44, R23.reuse, R60 ;  /* 0x000000172c3c7235 */ /* 0x080fe2000000003c */
[----:B-1----:R-:W-:Y:S01]  /*28f0*/  HFMA2 R21, R13, R24, R21 ;  /* 0x000000180d157231 */ /* 0x002fe20000000015 */
[----:B------:R-:W-:Y:S01]  /*2900*/  HFMA2.MMA R64, R58, R23, R64 ;  /* 0x000000173a407235 */ /* 0x000fe20000000040 */
[----:B------:R-:W-:Y:S02]  /*2910*/  HFMA2 R73, R56, R23, R73 ;  /* 0x0000001738497231 */ /* 0x000fe40000000049 */
[----:B------:R-:W-:Y:S01]  /*2920*/  HFMA2 R21, R54, R25, R21 ;  /* 0x0000001936157231 */ /* 0x000fe20000000015 */
[----:B------:R-:W-:-:S03]  /*2930*/  HFMA2.MMA R60, R14, R24, R60 ;  /* 0x000000180e3c7235 */ /* 0x000fc6000000003c */
[----:B------:R-:W-:Y:S01]  /*2940*/  HFMA2.MMA R73, R43, R24, R73 ;  /* 0x000000182b497235 */ /* 0x000fe20000000049 */
[----:B------:R-:W-:Y:S02]  /*2950*/  HFMA2 R21, R47, R26, R21 ;  /* 0x0000001a2f157231 */ /* 0x000fe40000000015 */
[----:B------:R-:W-:Y:S01]  /*2960*/  HFMA2 R64, R45, R24, R64 ;  /* 0x000000182d407231 */ /* 0x000fe20000000040 */
[----:B------:R-:W-:Y:S01]  /*2970*/  HFMA2.MMA R60, R52, R25, R60 ;  /* 0x00000019343c7235 */ /* 0x000fe2000000003c */
[----:B------:R-:W-:-:S04]  /*2980*/  HFMA2 R21, R9, R27, R21 ;  /* 0x0000001b09157231 */ /* 0x000fc80000000015 */
[----:B------:R-:W-:Y:S01]  /*2990*/  HFMA2.MMA R13, R48, R25, R64 ;  /* 0x00000019300d7235 */ /* 0x000fe20000000040 */
[----:B------:R-:W-:Y:S01]  /*29a0*/  HFMA2 R73, R50, R25, R73 ;  /* 0x0000001932497231 */ /* 0x000fe20000000049 */
[----:B------:R-:W-:-:S03]  /*29b0*/  HFMA2.MMA R60, R49, R26, R60 ;  /* 0x0000001a313c7235 */ /* 0x000fc6000000003c */
[----:B------:R-:W-:Y:S01]  /*29c0*/  HFMA2 R73, R51, R26, R73 ;  /* 0x0000001a33497231 */ /* 0x000fe20000000049 */
[----:B------:R-:W-:Y:S02]  /*29d0*/  HFMA2.MMA R13, R53, R26, R13 ;  /* 0x0000001a350d7235 */ /* 0x000fe4000000000d */
[----:B------:R-:W-:Y:S01]  /*29e0*/  HFMA2.MMA R60, R10, R27, R60 ;  /* 0x0000001b0a3c7235 */ /* 0x000fe2000000003c */
[----:B------:R-:W-:-:S03]  /*29f0*/  HFMA2 R73, R11, R27, R73 ;  /* 0x0000001b0b497231 */ /* 0x000fc60000000049 */
[----:B------:R-:W-:Y:S02]  /*2a00*/  HFMA2.MMA R14, R12, R27, R13 ;  /* 0x0000001b0c0e7235 */ /* 0x000fe4000000000d */
[----:B0-----:R-:W-:Y:S01]  /*2a10*/  HFMA2.MMA R60, R59, R28, R60 ;  /* 0x0000001c3b3c7235 */ /* 0x001fe2000000003c */
[----:B------:R-:W-:-:S03]  /*2a20*/  HFMA2 R73, R61, R28, R73 ;  /* 0x0000001c3d497231 */ /* 0x000fc60000000049 */
[----:B------:R-:W-:Y:S01]  /*2a30*/  HFMA2.MMA R14, R63, R28, R14 ;  /* 0x0000001c3f0e7235 */ /* 0x000fe2000000000e */
[----:B------:R-:W-:Y:S01]  /*2a40*/  HFMA2 R21, R57, R28, R21 ;  /* 0x0000001c39157231 */ /* 0x000fe20000000015 */
[----:B------:R-:W-:Y:S01]  /*2a50*/  HFMA2.MMA R60, R68, R29, R60 ;  /* 0x0000001d443c7235 */ /* 0x000fe2000000003c */
        /* <DEDUP_REMOVED lines=26> */
[----:B------:R-:W-:Y:S02]  /*2c00*/  HFMA2 R43, R86, R35, R43 ;  /* 0x00000023562b7231 */ /* 0x000fe4000000002b */
[----:B------:R-:W-:Y:S02]  /*2c10*/  HADD2 R41, R41.H0_H0, R41.H1_H1 ;  /* 0x3000002929297230 */ /* 0x000fe40000000800 */
[----:B------:R-:W-:Y:S02]  /*2c20*/  HADD2 R21, R43.H0_H0, R43.H1_H1 ;  /* 0x3000002b2b157230 */ /* 0x000fe40000000800 */
[----:B------:R-:W-:-:S03]  /*2c30*/  HADD2 R42, R42.H0_H0, R42.H1_H1 ;  /* 0x3000002a2a2a7230 */ /* 0x000fc60000000800 */
[----:B------:R-:W-:Y:S02]  /*2c40*/  HADD2 R45, R45.H0_H0, R45.H1_H1 ;  /* 0x3000002d2d2d7230 */ /* 0x000fe40000000800 */
[----:B------:R-:W-:-:S03]  /*2c50*/  PRMT R42, R42, 0x5410, R21 ;  /* 0x000054102a2a7816 */ /* 0x000fc60000000015 */
[----:B------:R-:W-:Y:S02]  /*2c60*/  PRMT R45, R45, 0x5410, R41 ;  /* 0x000054102d2d7816 */ /* 0x000fe40000000029 */
[----:B------:R-:W-:-:S04]  /*2c70*/  HFMA2 R18, R42, R92, R18 ;  /* 0x0000005c2a127231 */ /* 0x000fc80000000012 */
[----:B------:R-:W-:Y:S02]  /*2c80*/  HFMA2.MMA R19, R45, R94, R19 ;  /* 0x0000005e2d137235 */ /* 0x000fe40000000013 */
.L_x_1933:
[----:B0-----:R-:W-:Y:S01]  /*2c90*/  ISETP.LT.AND P0, PT, R15, R40, PT ;  /* 0x000000280f00720c */ /* 0x001fe20003f01270 */
[----:B------:R-:W-:Y:S01]  /*2ca0*/  UIADD3 UR4, UR4, 0x40, URZ ;  /* 0x0000004004047890 */ /* 0x000fe2000fffe03f */
[----:B-----5:R-:W-:-:S04]  /*2cb0*/  IMAD.WIDE R28, R16, c[0x0][0x18c], R88 ;  /* 0x00006300101c7a25 */ /* 0x020fc800078e0258 */
[----:B------:R-:W-:-:S07]  /*2cc0*/  IMAD.MOV.U32 R12, RZ, RZ, R15 ;  /* 0x000000ffff0c7224 */ /* 0x000fce00078e000f */
[----:B------:R-:W-:Y:S05]  /*2cd0*/  @!P2 BRA P0, `(.L_x_1934) ;  /* 0xffffe4e00000a947 */ /* 0x000fea000003ffff */
.L_x_1932:
[----:B------:R-:W-:-:S04]  /*2ce0*/  ISETP.GE.AND P0, PT, R12, R40, PT ;  /* 0x000000280c00720c */ /* 0x000fc80003f06270 */
[----:B------:R-:W-:-:S13]  /*2cf0*/  ISETP.GE.OR P0, PT, R12, c[0x0][0x1b4], P0 ;  /* 0x00006d000c007a0c */ /* 0x000fda0000706670 */
[----:B------:R-:W-:Y:S05]  /*2d00*/  @P0 BRA `(.L_x_1935) ;  /* 0x0000329000000947 */ /* 0x000fea0003800000 */
.L_x_1940:
        /* <DEDUP_REMOVED lines=18> */
[----:B0-----:R-:W-:Y:S02]  /*2e30*/  HADD2.F32 R16, -RZ, R10.H1_H1 ;  /* 0x3000000aff107230 */ /* 0x001fe40000004100 */
[----:B------:R-:W-:Y:S01]  /*2e40*/  HADD2.F32 R59, -RZ, R11.H0_H0 ;  /* 0x2000000bff3b7230 */ /* 0x000fe20000004100 */
[----:B--2---:R-:W-:Y:S02]  /*2e50*/  LOP3.LUT R2, R4, 0xf000f, RZ, 0xc0, !PT ;  /* 0x000f000f04027812 */ /* 0x004fe400078ec0ff */
[----:B------:R-:W-:Y:S02]  /*2e60*/  LOP3.LUT R8, R5, 0xf000f, RZ, 0xc0, !PT ;  /* 0x000f000f05087812 */ /* 0x000fe400078ec0ff */
[----:B------:R-:W-:Y:S02]  /*2e70*/  LOP3.LUT R2, R2, 0x64006400, RZ, 0xfc, !PT ;  /* 0x6400640002027812 */ /* 0x000fe400078efcff */
[----:B------:R-:W-:-:S02]  /*2e80*/  LOP3.LUT R13, R6, 0xf000f, RZ, 0xc0, !PT ;  /* 0x000f000f060d7812 */ /* 0x000fc400078ec0ff */
        /* <DEDUP_REMOVED lines=11> */
[----:B------:R-:W-:Y:S01]  /*2f40*/  HADD2.F32 R14, -RZ, R15.H0_H0 ;  /* 0x2000000fff0e7230 */ /* 0x000fe20000004100 */
[----:B------:R-:W-:Y:S01]  /*2f50*/  LOP3.LUT R22, R6, 0xf000f0, RZ, 0xc0, !PT ;  /* 0x00f000f006167812 */ /* 0x000fe200078ec0ff */
[----:B------:R-:W-:Y:S01]  /*2f60*/  HADD2.F32 R20, -RZ, R8.H0_H0 ;  /* 0x20000008ff147230 */ /* 0x000fe20000004100 */
[----:B------:R-:W-:Y:S01]  /*2f70*/  LOP3.LUT R3, R3, 0x64006400, RZ, 0xfc, !PT ;  /* 0x6400640003037812 */ /* 0x000fe200078efcff */
[----:B------:R-:W-:Y:S01]  /*2f80*/  HADD2.F32 R23, -RZ, R13.H0_H0 ;  /* 0x2000000dff177230 */ /* 0x000fe20000004100 */
[----:B------:R-:W-:Y:S01]  /*2f90*/  SHF.R.U32.HI R4, RZ, 0x8, R4 ;  /* 0x00000008ff047819 */ /* 0x000fe20000011604 */
[----:B------:R-:W-:Y:S01]  /*2fa0*/  HADD2.F32 R2, -RZ, R10.H0_H0 ;  /* 0x2000000aff027230 */ /* 0x000fe20000004100 */
[----:B------:R-:W-:Y:S01]  /*2fb0*/  LOP3.LUT R9, R5, 0xf000f0, RZ, 0xc0, !PT ;  /* 0x00f000f005097812 */ /* 0x000fe200078ec0ff */
[----:B------:R-:W-:Y:S01]  /*2fc0*/  HADD2.F32 R27, -RZ, R7.H0_H0 ;  /* 0x20000007ff1b7230 */ /* 0x000fe20000004100 */
[----:B------:R-:W-:Y:S01]  /*2fd0*/  SHF.R.U32.HI R5, RZ, 0x8, R5 ;  /* 0x00000008ff057819 */ /* 0x000fe20000011605 */
[----:B------:R-:W-:Y:S01]  /*2fe0*/  HADD2.F32 R15, -RZ, R15.H1_H1 ;  /* 0x3000000fff0f7230 */ /* 0x000fe20000004100 */
[----:B------:R-:W-:Y:S01]  /*2ff0*/  FFMA.FTZ R54, R14, R2, RZ ;  /* 0x000000020e367223 */ /* 0x000fe200000100ff */
[----:B------:R-:W-:Y:S01]  /*3000*/  HADD2.F32 R21, -RZ, R8.H1_H1 ;  /* 0x30000008ff157230 */ /* 0x000fe20000004100 */
[C---:B------:R-:W-:Y:S01]  /*3010*/  FFMA.FTZ R57, R2.reuse, R20, RZ ;  /* 0x0000001402397223 */ /* 0x040fe200000100ff */
[----:B------:R-:W-:Y:S01]  /*3020*/  HADD2.F32 R25, -RZ, R13.H1_H1 ;  /* 0x3000000dff197230 */ /* 0x000fe20000004100 */
[C---:B------:R-:W-:Y:S01]  /*3030*/  FFMA.FTZ R10, R2.reuse, R23, RZ ;  /* 0x00000017020a7223 */ /* 0x040fe200000100ff */
[----:B------:R-:W-:Y:S01]  /*3040*/  HADD2.F32 R26, -RZ, R7.H1_H1 ;  /* 0x30000007ff1a7230 */ /* 0x000fe20000004100 */
[----:B------:R-:W-:Y:S01]  /*3050*/  FFMA.FTZ R54, R15, R16, R54 ;  /* 0x000000100f367223 */ /* 0x000fe20000010036 */
[-C--:B------:R-:W-:Y:S01]  /*3060*/  HFMA2 R7, R3, R0.reuse.H0_H0, -72, -72 ;  /* 0xd480d48003077431 */ /* 0x080fe20000040000 */
[----:B------:R-:W-:Y:S01]  /*3070*/  FFMA.FTZ R3, R2, R27, RZ ;  /* 0x0000001b02037223 */ /* 0x000fe200000100ff */
[----:B------:R-:W-:Y:S01]  /*3080*/  LOP3.LUT R9, R9, 0x64006400, RZ, 0xfc, !PT ;  /* 0x6400640009097812 */ /* 0x000fe200078efcff */
[----:B------:R-:W-:Y:S01]  /*3090*/  FFMA.FTZ R57, R16, R21, R57 ;  /* 0x0000001510397223 */ /* 0x000fe20000010039 */
[----:B------:R-:W-:Y:S01]  /*30a0*/  LOP3.LUT R2, R4, 0xf000f, RZ, 0xc0, !PT ;  /* 0x000f000f04027812 */ /* 0x000fe200078ec0ff */
[C---:B------:R-:W-:Y:S01]  /*30b0*/  FFMA.FTZ R10, R16.reuse, R25, R10 ;  /* 0x00000019100a7223 */ /* 0x040fe2000001000a */
[--C-:B------:R-:W-:Y:S01]  /*30c0*/  HADD2.F32 R52, -RZ, R7.reuse.H0_H0 ;  /* 0x20000007ff347230 */ /* 0x100fe20000004100 */
[----:B------:R-:W-:Y:S01]  /*30d0*/  FFMA.FTZ R16, R16, R26, R3 ;  /* 0x0000001a10107223 */ /* 0x000fe20000010003 */
[----:B------:R-:W-:Y:S01]  /*30e0*/  LOP3.LUT R3, R22, 0x64006400, RZ, 0xfc, !PT ;  /* 0x6400640016037812 */ /* 0x000fe200078efcff */
[-C--:B------:R-:W-:Y:S01]  /*30f0*/  HFMA2 R9, R9, R0.reuse.H0_H0, -72, -72 ;  /* 0xd480d48009097431 */ /* 0x080fe20000040000 */
[----:B------:R-:W-:Y:S01]  /*3100*/  LOP3.LUT R2, R2, 0x64006400, RZ, 0xfc, !PT ;  /* 0x6400640002027812 */ /* 0x000fe200078efcff */
[----:B------:R-:W-:Y:S01]  /*3110*/  HADD2.F32 R13, -RZ, R7.H1_H1 ;  /* 0x30000007ff0d7230 */ /* 0x000fe20000004100 */
[----:B------:R-:W-:Y:S01]  /*3120*/  LOP3.LUT R7, R24, 0x64006400, RZ, 0xfc, !PT ;  /* 0x6400640018077812 */ /* 0x000fe200078efcff */
[-C--:B------:R-:W-:Y:S01]  /*3130*/  HFMA2 R8, R3, R0.reuse.H0_H0, -72, -72 ;  /* 0xd480d48003087431 */ /* 0x080fe20000040000 */
[----:B------:R-:W-:Y:S01]  /*3140*/  LOP3.LUT R3, R5, 0xf000f, RZ, 0xc0, !PT ;  /* 0x000f000f05037812 */ /* 0x000fe200078ec0ff */
[----:B------:R-:W-:Y:S01]  /*3150*/  HADD2 R2, R2, -1032, -1032 ;  /* 0xe408e40802027430 */ /* 0x000fe20000000000 */
[----:B------:R-:W-:Y:S01]  /*3160*/  SHF.R.U32.HI R6, RZ, 0x8, R6 ;  /* 0x00000008ff067819 */ /* 0x000fe20000011606 */
[--C-:B------:R-:W-:Y:S01]  /*3170*/  HADD2.F32 R56, -RZ, R9.reuse.H0_H0 ;  /* 0x20000009ff387230 */ /* 0x100fe20000004100 */
[----:B------:R-:W-:Y:S01]  /*3180*/  LOP3.LUT R3, R3, 0x64006400, RZ, 0xfc, !PT ;  /* 0x6400640003037812 */ /* 0x000fe200078efcff */
[----:B------:R-:W-:Y:S01]  /*3190*/  HADD2.F32 R22, -RZ, R9.H1_H1 ;  /* 0x30000009ff167230 */ /* 0x000fe20000004100 */
[----:B------:R-:W-:Y:S01]  /*31a0*/  LOP3.LUT R4, R4, 0xf000f0, RZ, 0xc0, !PT ;  /* 0x00f000f004047812 */ /* 0x000fe200078ec0ff */
[-C--:B------:R-:W-:Y:S01]  /*31b0*/  HFMA2 R9, R7, R0.reuse.H0_H0, -72, -72 ;  /* 0xd480d48007097431 */ /* 0x080fe20000040000 */
[----:B------:R-:W-:Y:S01]  /*31c0*/  LOP3.LUT R7, R6, 0xf000f, RZ, 0xc0, !PT ;  /* 0x000f000f06077812 */ /* 0x000fe200078ec0ff */
[----:B------:R-:W-:Y:S01]  /*31d0*/  HADD2 R3, R3, -1032, -1032 ;  /* 0xe408e40803037430 */ /* 0x000fe20000000000 */
[----:B------:R-:W-:Y:S01]  /*31e0*/  LOP3.LUT R5, R5, 0xf000f0, RZ, 0xc0, !PT ;  /* 0x00f000f005057812 */ /* 0x000fe200078ec0ff */
[--C-:B------:R-:W-:Y:S01]  /*31f0*/  HADD2.F32 R32, -RZ, R2.reuse.H0_H0 ;  /* 0x20000002ff207230 */ /* 0x100fe20000004100 */
[----:B------:R-:W-:Y:S01]  /*3200*/  LOP3.LUT R7, R7, 0x64006400, RZ, 0xfc, !PT ;  /* 0x6400640007077812 */ /* 0x000fe200078efcff */
[----:B------:R-:W-:Y:S01]  /*3210*/  HADD2.F32 R31, -RZ, R2.H1_H1 ;  /* 0x30000002ff1f7230 */ /* 0x000fe20000004100 */
[C---:B------:R-:W-:Y:S01]  /*3220*/  LOP3.LUT R2, R42.reuse, 0xf000f, RZ, 0xc0, !PT ;  /* 0x000f000f2a027812 */ /* 0x040fe200078ec0ff */
        /* <DEDUP_REMOVED lines=10> */
[-C--:B------:R-:W-:Y:S01]  /*32d0*/  HFMA2 R2, R3, R0.reuse.H0_H0, -72, -72 ;  /* 0xd480d48003027431 */ /* 0x080fe20000040000 */
[----:B------:R-:W-:Y:S01]  /*32e0*/  LOP3.LUT R3, R42, 0x64006400, RZ, 0xfc, !PT ;  /* 0x640064002a037812 */ /* 0x000fe200078efcff */
[--C-:B------:R-:W-:Y:S01]  /*32f0*/  HADD2.F32 R41, -RZ, R7.reuse.H0_H0 ;  /* 0x20000007ff297230 */ /* 0x100fe20000004100 */
[----:B------:R-:W-:Y:S01]  /*3300*/  FFMA.FTZ R54, R52, R59, R54 ;  /* 0x0000003b34367223 */ /* 0x000fe20000010036 */
[----:B------:R-:W-:Y:S01]  /*3310*/  HADD2.F32 R35, -RZ, R7.H1_H1 ;  /* 0x30000007ff237230 */ /* 0x000fe20000004100 */
[----:B------:R-:W-:Y:S01]  /*3320*/  LOP3.LUT R7, R6, 0x64006400, RZ, 0xfc, !PT ;  /* 0x6400640006077812 */ /* 0x000fe200078efcff */
[-C--:B------:R-:W-:Y:S01]  /*3330*/  HFMA2 R3, R3, R0.reuse.H0_H0, -72, -72 ;  /* 0xd480d48003037431 */ /* 0x080fe20000040000 */
[----:B------:R-:W-:Y:S01]  /*3340*/  FFMA.FTZ R57, R59, R56, R57 ;  /* 0x000000383b397223 */ /* 0x000fe20000010039 */
[----:B------:R-:W-:-:S02]  /*3350*/  HFMA2 R5, R5, R0.H0_H0, -72, -72 ;  /* 0xd480d48005057431 */ /* 0x000fc40000040000 */
[----:B------:R-:W-:Y:S02]  /*3360*/  HFMA2 R7, R7, R0.H0_H0, -72, -72 ;  /* 0xd480d48007077431 */ /* 0x000fe40000040000 */
[----:B------:R-:W-:Y:S02]  /*3370*/  HADD2.F32 R24, -RZ, R8.H1_H1 ;  /* 0x30000008ff187230 */ /* 0x000fe40000004100 */
        /* <DEDUP_REMOVED lines=17> */
[----:B------:R-:W0:Y:S04]  /*3490*/  LDS.64 R4, [UR4+0x80] ;  /* 0x00008004ff047984 */ /* 0x000e280008000a00 */
[----:B------:R-:W1:Y:S01]  /*34a0*/  LDS.64 R6, [UR4+0x88] ;  /* 0x00008804ff067984 */ /* 0x000e620008000a00 */
        /* <DEDUP_REMOVED lines=8> */
[-C--:B------:R-:W-:Y:S01]  /*3530*/  FFMA.FTZ R15, R15, R4.reuse, R14 ;  /* 0x000000040f0f7223 */ /* 0x080fe2000001000e */
[--C-:B-1----:R-:W-:Y:S01]  /*3540*/  HADD2.F32 R14, -RZ, R7.reuse.H0_H0 ;  /* 0x20000007ff0e7230 */ /* 0x102fe20000004100 */
[-C--:B------:R-:W-:Y:S01]  /*3550*/  FFMA.FTZ R21, R21, R4.reuse, R20 ;  /* 0x0000000415157223 */ /* 0x080fe20000010014 */
[----:B------:R-:W-:Y:S01]  /*3560*/  HADD2.F32 R7, -RZ, R7.H1_H1 ;  /* 0x30000007ff077230 */ /* 0x000fe20000004100 */
        /* <DEDUP_REMOVED lines=40> */
.L_x_1937:
[----:B------:R-:W-:Y:S01]  /*37f0*/  IMAD.MOV.U32 R23, RZ, RZ, 0x4 ;  /* 0x00000004ff177424 */ /* 0x000fe200078e00ff */
[----:B------:R-:W0:Y:S03]  /*3800*/  LDS.64 R20, [UR4+0x8] ;  /* 0x00000804ff147984 */ /* 0x000e260008000a00 */
[----:B------:R-:W-:-:S05]  /*3810*/  IMAD.WIDE R14, R23, c[0x0][0x18c], R28 ;  /* 0x00006300170e7a25 */ /* 0x000fca00078e021c */
[----:B------:R1:W2:Y:S01]  /*3820*/  LDG.E.128.CONSTANT R4, [R14.64] ;  /* 0x000000060e047981 */ /* 0x0002a2000c1e9d00 */
[C---:B------:R-:W-:Y:S01]  /*3830*/  FFMA.FTZ R53, R59.reuse, R53, R10 ;  /* 0x000000353b357223 */ /* 0x040fe2000001000a */
[----:B------:R-:W-:Y:S01]  /*3840*/  HADD2.F32 R25, -RZ, R11.H1_H1 ;  /* 0x3000000bff197230 */ /* 0x000fe20000004100 */
[----:B------:R-:W-:Y:S01]  /*3850*/  FFMA.FTZ R55, R59, R55, R16 ;  /* 0x000000373b377223 */ /* 0x000fe20000010010 */
[----:B------:R-:W3:Y:S03]  /*3860*/  LDS.64 R10, [UR4+0x10] ;  /* 0x00001004ff0a7984 */ /* 0x000ee60008000a00 */
[----:B------:R-:W-:Y:S02]  /*3870*/  FFMA.FTZ R13, R13, R25, R54 ;  /* 0x000000190d0d7223 */ /* 0x000fe40000010036 */
[C---:B------:R-:W-:Y:S02]  /*3880*/  FFMA.FTZ R57, R25.reuse, R22, R57 ;  /* 0x0000001619397223 */ /* 0x040fe40000010039 */
[----:B------:R-:W-:-:S02]  /*3890*/  FFMA.FTZ R53, R25, R24, R53 ;  /* 0x0000001819357223 */ /* 0x000fc40000010035 */
[----:B------:R-:W-:Y:S02]  /*38a0*/  FFMA.FTZ R55, R25, R30, R55 ;  /* 0x0000001e19377223 */ /* 0x000fe40000010037 */
[----:B-1----:R-:W-:Y:S01]  /*38b0*/  IMAD.WIDE R14, R23, c[0x0][0x18c], R14 ;  /* 0x00006300170e7a25 */ /* 0x002fe200078e020e */
[--C-:B0-----:R-:W-:Y:S02]  /*38c0*/  HADD2.F32 R16, -RZ, R20.reuse.H0_H0 ;  /* 0x20000014ff107230 */ /* 0x101fe40000004100 */
[----:B------:R-:W-:Y:S02]  /*38d0*/  HADD2.F32 R20, -RZ, R20.H1_H1 ;  /* 0x30000014ff147230 */ /* 0x000fe40000004100 */
[--C-:B------:R-:W-:Y:S01]  /*38e0*/  HADD2.F32 R22, -RZ, R21.reuse.H0_H0 ;  /* 0x20000015ff167230 */ /* 0x100fe20000004100 */
[----:B------:R-:W-:Y:S01]  /*38f0*/  FFMA.FTZ R13, R32, R16, R13 ;  /* 0x00000010200d7223 */ /* 0x000fe2000001000d */
[----:B------:R-:W-:Y:S01]  /*3900*/  HADD2.F32 R21, -RZ, R21.H1_H1 ;  /* 0x30000015ff157230 */ /* 0x000fe20000004100 */
[----:B------:R-:W-:-:S02]  /*3910*/  FFMA.FTZ R57, R16, R34, R57 ;  /* 0x0000002210397223 */ /* 0x000fc40000010039 */
[C---:B------:R-:W-:Y:S02]  /*3920*/  FFMA.FTZ R53, R16.reuse, R41, R53 ;  /* 0x0000002910357223 */ /* 0x040fe40000010035 */
[----:B------:R-:W-:Y:S01]  /*3930*/  FFMA.FTZ R55, R16, R51, R55 ;  /* 0x0000003310377223 */ /* 0x000fe20000010037 */
[----:B---3--:R-:W-:Y:S01]  /*3940*/  HADD2.F32 R25, -RZ, R10.H1_H1 ;  /* 0x3000000aff197230 */ /* 0x008fe20000004100 */
[----:B------:R-:W-:Y:S01]  /*3950*/  FFMA.FTZ R13, R31, R20, R13 ;  /* 0x000000141f0d7223 */ /* 0x000fe2000001000d */
[----:B------:R-:W-:Y:S01]  /*3960*/  HADD2.F32 R30, -RZ, R11.H1_H1 ;  /* 0x3000000bff1e7230 */ /* 0x000fe20000004100 */
[C---:B------:R-:W-:Y:S02]  /*3970*/  FFMA.FTZ R57, R20.reuse, R33, R57 ;  /* 0x0000002114397223 */ /* 0x040fe40000010039 */
[C---:B------:R-:W-:Y:S02]  /*3980*/  FFMA.FTZ R53, R20.reuse, R35, R53 ;  /* 0x0000002314357223 */ /* 0x040fe40000010035 */
[----:B------:R-:W-:-:S02]  /*3990*/  FFMA.FTZ R55, R20, R45, R55 ;  /* 0x0000002d14377223 */ /* 0x000fc40000010037 */
[----:B------:R-:W-:Y:S02]  /*39a0*/  FFMA.FTZ R13, R50, R22, R13 ;  /* 0x00000016320d7223 */ /* 0x000fe4000001000d */
[C---:B------:R-:W-:Y:S02]  /*39b0*/  FFMA.FTZ R57, R22.reuse, R49, R57 ;  /* 0x0000003116397223 */ /* 0x040fe40000010039 */
[C---:B------:R-:W-:Y:S02]  /*39c0*/  FFMA.FTZ R16, R22.reuse, R48, R53 ;  /* 0x0000003016107223 */ /* 0x040fe40000010035 */
[----:B------:R-:W-:Y:S02]  /*39d0*/  FFMA.FTZ R20, R22, R47, R55 ;  /* 0x0000002f16147223 */ /* 0x000fe40000010037 */
[----:B------:R-:W-:Y:S02]  /*39e0*/  FFMA.FTZ R51, R46, R21, R13 ;  /* 0x000000152e337223 */ /* 0x000fe4000001000d */
[----:B------:R-:W-:-:S02]  /*39f0*/  FFMA.FTZ R48, R21, R44, R57 ;  /* 0x0000002c15307223 */ /* 0x000fc40000010039 */
[C---:B------:R-:W-:Y:S01]  /*3a00*/  FFMA.FTZ R53, R21.reuse, R43, R16 ;  /* 0x0000002b15357223 */ /* 0x040fe20000010010 */
[----:B------:R-:W-:Y:S01]  /*3a10*/  HADD2.F32 R43, -RZ, R11.H0_H0 ;  /* 0x2000000bff2b7230 */ /* 0x000fe20000004100 */
[----:B------:R-:W-:Y:S01]  /*3a20*/  FFMA.FTZ R20, R21, R42, R20 ;  /* 0x0000002a15147223 */ /* 0x000fe20000010014 */
[----:B------:R-:W-:Y:S01]  /*3a30*/  HADD2.F32 R42, -RZ, R10.H0_H0 ;  /* 0x2000000aff2a7230 */ /* 0x000fe20000004100 */
[----:B------:R-:W-:Y:S02]  /*3a40*/  FMUL.FTZ R60, R51, R2 ;  /* 0x00000002333c7220 */ /* 0x000fe40000410000 */
[----:B------:R-:W-:Y:S02]  /*3a50*/  FMUL.FTZ R62, R48, R3 ;  /* 0x00000003303e7220 */ /* 0x000fe40000410000 */
[----:B------:R-:W-:Y:S01]  /*3a60*/  FMUL.FTZ R64, R53, R8 ;  /* 0x0000000835407220 */ /* 0x000fe20000410000 */
[----:B------:R-:W-:Y:S02]  /*3a70*/  F2FP.PACK_AB R60, RZ, R60 ;  /* 0x0000003cff3c723e */ /* 0x000fe400000000ff */
[----:B------:R-:W-:-:S02]  /*3a80*/  F2FP.PACK_AB R62, RZ, R62 ;  /* 0x0000003eff3e723e */ /* 0x000fc400000000ff */
[----:B------:R-:W-:Y:S02]  /*3a90*/  F2FP.PACK_AB R64, RZ, R64 ;  /* 0x00000040ff40723e */ /* 0x000fe400000000ff */
[----:B--2---:R-:W-:Y:S02]  /*3aa0*/  LOP3.LUT R13, R4, 0xf000f, RZ, 0xc0, !PT ;  /* 0x000f000f040d7812 */ /* 0x004fe400078ec0ff */
[----:B------:R-:W-:Y:S02]  /*3ab0*/  LOP3.LUT R21, R6, 0xf000f, RZ, 0xc0, !PT ;  /* 0x000f000f06157812 */ /* 0x000fe400078ec0ff */
        /* <DEDUP_REMOVED lines=16> */
[----:B------:R-:W-:Y:S01]  /*3bc0*/  LOP3.LUT R35, R7, 0xf000f0, RZ, 0xc0, !PT ;  /* 0x00f000f007237812 */ /* 0x000fe200078ec0ff */
[----:B------:R-:W-:Y:S01]  /*3bd0*/  HADD2 R13, R22, -1032, -1032 ;  /* 0xe408e408160d7430 */ /* 0x000fe20000000000 */
[----:B------:R-:W-:Y:S01]  /*3be0*/  SHF.R.U32.HI R6, RZ, 0x8, R6 ;  /* 0x00000008ff067819 */ /* 0x000fe20000011606 */
[----:B------:R-:W-:Y:S01]  /*3bf0*/  HADD2.F32 R31, -RZ, R27.H0_H0 ;  /* 0x2000001bff1f7230 */ /* 0x000fe20000004100 */
[----:B------:R-:W-:Y:S01]  /*3c00*/  LOP3.LUT R35, R35, 0x64006400, RZ, 0xfc, !PT ;  /* 0x6400640023237812 */ /* 0x000fe200078efcff */
[----:B------:R-:W-:Y:S01]  /*3c10*/  HADD2.F32 R21, -RZ, R4.H0_H0 ;  /* 0x20000004ff157230 */ /* 0x000fe20000004100 */
[----:B------:R-:W-:Y:S01]  /*3c20*/  SHF.R.U32.HI R7, RZ, 0x8, R7 ;  /* 0x00000008ff077819 */ /* 0x000fe20000011607 */
[----:B------:R-:W-:-:S02]  /*3c30*/  HADD2.F32 R33, -RZ, R13.H0_H0 ;  /* 0x2000000dff217230 */ /* 0x000fc40000004100 */
[----:B------:R-:W-:Y:S01]  /*3c40*/  HADD2.F32 R32, -RZ, R27.H1_H1 ;  /* 0x3000001bff207230 */ /* 0x000fe20000004100 */
[----:B------:R-:W-:Y:S01]  /*3c50*/  FFMA.FTZ R27, R42, R31, RZ ;  /* 0x0000001f2a1b7223 */ /* 0x000fe200000100ff */
[----:B------:R-:W-:Y:S01]  /*3c60*/  HADD2.F32 R22, -RZ, R4.H1_H1 ;  /* 0x30000004ff167230 */ /* 0x000fe20000004100 */
[----:B------:R-:W-:Y:S01]  /*3c70*/  FFMA.FTZ R4, R10, R42, RZ ;  /* 0x0000002a0a047223 */ /* 0x000fe200000100ff */
[----:B------:R-:W-:Y:S01]  /*3c80*/  HADD2.F32 R49, -RZ, R13.H1_H1 ;  /* 0x3000000dff317230 */ /* 0x000fe20000004100 */
[C---:B------:R-:W-:Y:S01]  /*3c90*/  FFMA.FTZ R13, R42.reuse, R21, RZ ;  /* 0x000000152a0d7223 */ /* 0x040fe200000100ff */
[-C--:B------:R-:W-:Y:S01]  /*3ca0*/  HFMA2 R35, R35, R0.reuse.H0_H0, -72, -72 ;  /* 0xd480d48023237431 */ /* 0x080fe20000040000 */
[----:B------:R-:W-:Y:S02]  /*3cb0*/  FFMA.FTZ R44, R42, R33, RZ ;  /* 0x000000212a2c7223 */ /* 0x000fe400000100ff */
[C---:B------:R-:W-:Y:S01]  /*3cc0*/  FFMA.FTZ R42, R25.reuse, R32, R27 ;  /* 0x00000020192a7223 */ /* 0x040fe2000001001b */
[----:B------:R-:W-:Y:S01]  /*3cd0*/  LOP3.LUT R27, R26, 0x64006400, RZ, 0xfc, !PT ;  /* 0x640064001a1b7812 */ /* 0x000fe200078efcff */
[----:B------:R-:W-:Y:S01]  /*3ce0*/  FFMA.FTZ R58, R25, R22, R13 ;  /* 0x00000016193a7223 */ /* 0x000fe2000001000d */
[----:B------:R-:W-:Y:S01]  /*3cf0*/  LOP3.LUT R13, R16, 0x64006400, RZ, 0xfc, !PT ;  /* 0x64006400100d7812 */ /* 0x000fe200078efcff */
[----:B------:R-:W-:Y:S01]  /*3d00*/  FFMA.FTZ R41, R11, R25, R4 ;  /* 0x000000190b297223 */ /* 0x000fe20000010004 */
[----:B------:R-:W-:Y:S01]  /*3d10*/  LOP3.LUT R4, R34, 0xf000f, RZ, 0xc0, !PT ;  /* 0x000f000f22047812 */ /* 0x000fe200078ec0ff */
[----:B------:R-:W-:Y:S01]  /*3d20*/  FFMA.FTZ R44, R25, R49, R44 ;  /* 0x00000031192c7223 */ /* 0x000fe2000001002c */
[-C--:B------:R-:W-:Y:S01]  /*3d30*/  HFMA2 R26, R27, R0.reuse.H0_H0, -72, -72 ;  /* 0xd480d4801b1a7431 */ /* 0x080fe20000040000 */
[----:B------:R-:W-:Y:S01]  /*3d40*/  LOP3.LUT R25, R24, 0x64006400, RZ, 0xfc, !PT ;  /* 0x6400640018197812 */ /* 0x000fe200078efcff */
[-C--:B------:R-:W-:Y:S01]  /*3d50*/  HFMA2 R24, R13, R0.reuse.H0_H0, -72, -72 ;  /* 0xd480d4800d187431 */ /* 0x080fe20000040000 */
[----:B------:R-:W-:Y:S01]  /*3d60*/  LOP3.LUT R16, R5, 0xf000f, RZ, 0xc0, !PT ;  /* 0x000f000f05107812 */ /* 0x000fe200078ec0ff */
[--C-:B------:R-:W-:Y:S01]  /*3d70*/  HADD2.F32 R55, -RZ, R35.reuse.H0_H0 ;  /* 0x20000023ff377230 */ /* 0x100fe20000004100 */
[----:B------:R-:W-:Y:S01]  /*3d80*/  LOP3.LUT R13, R4, 0x64006400, RZ, 0xfc, !PT ;  /* 0x64006400040d7812 */ /* 0x000fe200078efcff */
[----:B------:R-:W-:Y:S01]  /*3d90*/  HADD2.F32 R54, -RZ, R26.H0_H0 ;  /* 0x2000001aff367230 */ /* 0x000fe20000004100 */
[----:B------:R-:W-:Y:S01]  /*3da0*/  LOP3.LUT R16, R16, 0x64006400, RZ, 0xfc, !PT ;  /* 0x6400640010107812 */ /* 0x000fe200078efcff */
[--C-:B------:R-:W-:Y:S01]  /*3db0*/  HADD2.F32 R50, -RZ, R24.reuse.H0_H0 ;  /* 0x20000018ff327230 */ /* 0x100fe20000004100 */
[----:B------:R-:W-:Y:S01]  /*3dc0*/  LOP3.LUT R34, R34, 0xf000f0, RZ, 0xc0, !PT ;  /* 0x00f000f022227812 */ /* 0x000fe200078ec0ff */
[----:B------:R-:W-:Y:S01]  /*3dd0*/  HADD2.F32 R57, -RZ, R24.H1_H1 ;  /* 0x30000018ff397230 */ /* 0x000fe20000004100 */
[----:B------:R-:W-:Y:S01]  /*3de0*/  FFMA.FTZ R4, R43, R54, R42 ;  /* 0x000000362b047223 */ /* 0x000fe2000001002a */
[----:B------:R-:W-:Y:S01]  /*3df0*/  HADD2 R24, R13, -1032, -1032 ;  /* 0xe408e4080d187430 */ /* 0x000fe20000000000 */
[----:B------:R-:W-:Y:S01]  /*3e00*/  LOP3.LUT R13, R6, 0xf000f, RZ, 0xc0, !PT ;  /* 0x000f000f060d7812 */ /* 0x000fe200078ec0ff */
[-C--:B------:R-:W-:Y:S01]  /*3e10*/  HFMA2 R25, R25, R0.reuse.H0_H0, -72, -72 ;  /* 0xd480d48019197431 */ /* 0x080fe20000040000 */
[----:B------:R-:W-:Y:S01]  /*3e20*/  FFMA.FTZ R56, R50, R43, R41 ;  /* 0x0000002b32387223 */ /* 0x000fe20000010029 */
[----:B------:R-:W-:Y:S01]  /*3e30*/  HADD2 R42, R16, -1032, -1032 ;  /* 0xe408e408102a7430 */ /* 0x000fe20000000000 */
[----:B------:R-:W-:Y:S01]  /*3e40*/  LOP3.LUT R41, R7, 0xf000f, RZ, 0xc0, !PT ;  /* 0x000f000f07297812 */ /* 0x000fe200078ec0ff */
[----:B------:R-:W-:Y:S01]  /*3e50*/  HADD2.F32 R61, -RZ, R26.H1_H1 ;  /* 0x3000001aff3d7230 */ /* 0x000fe20000004100 */
[----:B------:R-:W-:Y:S01]  /*3e60*/  LOP3.LUT R6, R6, 0xf000f0, RZ, 0xc0, !PT ;  /* 0x00f000f006067812 */ /* 0x000fe200078ec0ff */
[----:B------:R-:W-:Y:S01]  /*3e70*/  HADD2.F32 R26, -RZ, R35.H1_H1 ;  /* 0x30000023ff1a7230 */ /* 0x000fe20000004100 */
[----:B------:R-:W-:Y:S01]  /*3e80*/  LOP3.LUT R35, R13, 0x64006400, RZ, 0xfc, !PT ;  /* 0x640064000d237812 */ /* 0x000fe200078efcff */
[--C-:B------:R-:W-:Y:S01]  /*3e90*/  HADD2.F32 R52, -RZ, R25.reuse.H0_H0 ;  /* 0x20000019ff347230 */ /* 0x100fe20000004100 */
[----:B------:R-:W-:Y:S01]  /*3ea0*/  LOP3.LUT R7, R7, 0xf000f0, RZ, 0xc0, !PT ;  /* 0x00f000f007077812 */ /* 0x000fe200078ec0ff */
[--C-:B------:R-:W-:Y:S01]  /*3eb0*/  HADD2.F32 R16, -RZ, R42.reuse.H0_H0 ;  /* 0x2000002aff107230 */ /* 0x100fe20000004100 */
[----:B------:R-:W-:Y:S01]  /*3ec0*/  FFMA.FTZ R27, R43, R55, R44 ;  /* 0x000000372b1b7223 */ /* 0x000fe2000001002c */
[----:B------:R-:W-:Y:S01]  /*3ed0*/  HADD2.F32 R13, -RZ, R42.H1_H1 ;  /* 0x3000002aff0d7230 */ /* 0x000fe20000004100 */
[----:B------:R-:W-:Y:S01]  /*3ee0*/  LOP3.LUT R42, R41, 0x64006400, RZ, 0xfc, !PT ;  /* 0x64006400292a7812 */ /* 0x000fe200078efcff */
[----:B------:R-:W-:Y:S01]  /*3ef0*/  FFMA.FTZ R58, R43, R52, R58 ;  /* 0x000000342b3a7223 */ /* 0x000fe2000001003a */
[----:B------:R-:W-:Y:S01]  /*3f00*/  LOP3.LUT R41, R5, 0xf000f0, RZ, 0xc0, !PT ;  /* 0x00f000f005297812 */ /* 0x000fe200078ec0ff */
[----:B------:R-:W-:Y:S01]  /*3f10*/  HADD2 R35, R35, -1032, -1032 ;  /* 0xe408e40823237430 */ /* 0x000fe20000000000 */
[----:B------:R-:W-:Y:S01]  /*3f20*/  LOP3.LUT R5, R34, 0x64006400, RZ, 0xfc, !PT ;  /* 0x6400640022057812 */ /* 0x000fe200078efcff */
[----:B------:R-:W-:Y:S01]  /*3f30*/  HADD2 R42, R42, -1032, -1032 ;  /* 0xe408e4082a2a7430 */ /* 0x000fe20000000000 */
        /* <DEDUP_REMOVED lines=13> */
[----:B------:R-:W-:Y:S02]  /*4010*/  HADD2.F32 R41, -RZ, R42.H0_H0 ;  /* 0x2000002aff297230 */ /* 0x000fe40000004100 */
[----:B------:R-:W-:Y:S02]  /*4020*/  HADD2.F32 R46, -RZ, R43.H0_H0 ;  /* 0x2000002bff2e7230 */ /* 0x000fe40000004100 */
[----:B------:R-:W-:Y:S02]  /*4030*/  HADD2.F32 R24, -RZ, R24.H1_H1 ;  /* 0x30000018ff187230 */ /* 0x000fe40000004100 */
[----:B------:R-:W-:Y:S02]  /*4040*/  HADD2.F32 R35, -RZ, R35.H1_H1 ;  /* 0x30000023ff237230 */ /* 0x000fe40000004100 */
[----:B------:R-:W-:-:S02]  /*4050*/  HADD2.F32 R42, -RZ, R42.H1_H1 ;  /* 0x3000002aff2a7230 */ /* 0x000fc40000004100 */
[--C-:B------:R-:W-:Y:S02]  /*4060*/  HADD2.F32 R44, -RZ, R5.reuse.H0_H0 ;  /* 0x20000005ff2c7230 */ /* 0x100fe40000004100 */
[----:B------:R-:W-:Y:S02]  /*4070*/  HADD2.F32 R45, -RZ, R5.H1_H1 ;  /* 0x30000005ff2d7230 */ /* 0x000fe40000004100 */
[----:B------:R-:W-:Y:S02]  /*4080*/  HADD2.F32 R43, -RZ, R43.H1_H1 ;  /* 0x3000002bff2b7230 */ /* 0x000fe40000004100 */
[--C-:B------:R-:W-:Y:S02]  /*4090*/  HADD2.F32 R47, -RZ, R6.reuse.H0_H0 ;  /* 0x20000006ff2f7230 */ /* 0x100fe40000004100 */
[----:B------:R-:W-:Y:S02]  /*40a0*/  HADD2.F32 R48, -RZ, R6.H1_H1 ;  /* 0x30000006ff307230 */ /* 0x000fe40000004100 */
[----:B------:R-:W-:-:S02]  /*40b0*/  HADD2.F32 R53, -RZ, R7.H0_H0 ;  /* 0x20000007ff357230 */ /* 0x000fc40000004100 */
[----:B------:R-:W-:Y:S01]  /*40c0*/  HADD2.F32 R51, -RZ, R7.H1_H1 ;  /* 0x30000007ff337230 */ /* 0x000fe20000004100 */
        /* <DEDUP_REMOVED lines=13> */
[-C--:B------:R-:W-:Y:S01]  /*41a0*/  FFMA.FTZ R11, R11, R4.reuse, R10 ;  /* 0x000000040b0b7223 */ /* 0x080fe2000001000a */
[--C-:B------:R-:W-:Y:S01]  /*41b0*/  HADD2.F32 R10, -RZ, R7.reuse.H0_H0 ;  /* 0x20000007ff0a7230 */ /* 0x100fe20000004100 */
        /* <DEDUP_REMOVED lines=40> */
.L_x_1938:
[----:B------:R0:W2:Y:S01]  /*4440*/  LDG.E.128.CONSTANT R4, [R14.64] ;  /* 0x000000060e047981 */ /* 0x0000a2000c1e9d00 */
[----:B------:R-:W-:Y:S01]  /*4450*/  FMUL.FTZ R20, R20, R9 ;  /* 0x0000000914147220 */ /* 0x000fe20000410000 */
[----:B------:R-:W-:Y:S01]  /*4460*/  HADD2 R32, R64.H0_H0, R36.H0_H0 ;  /* 0x2000002440207230 */ /* 0x000fe20000000800 */
[----:B------:R-:W-:Y:S01]  /*4470*/  IMAD.WIDE R22, R23, c[0x0][0x18c], R14 ;  /* 0x0000630017167a25 */ /* 0x000fe200078e020e */
[----:B------:R-:W1:Y:S01]  /*4480*/  LDS.64 R10, [UR4+0x18] ;  /* 0x00001804ff0a7984 */ /* 0x000e620008000a00 */
[--C-:B------:R-:W-:Y:S01]  /*4490*/  HADD2 R31, R60.H0_H0, R37.reuse.H0_H0 ;  /* 0x200000253c1f7230 */ /* 0x100fe20000000800 */
[----:B------:R-:W-:Y:S01]  /*44a0*/  F2FP.PACK_AB R49, RZ, R20 ;  /* 0x00000014ff31723e */ /* 0x000fe200000000ff */
[----:B------:R-:W-:Y:S01]  /*44b0*/  FFMA.FTZ R27, R30, R26, R27 ;  /* 0x0000001a1e1b7223 */ /* 0x000fe2000001001b */
[----:B------:R-:W3:Y:S01]  /*44c0*/  LDS.64 R20, [UR4+0x20] ;  /* 0x00002004ff147984 */ /* 0x000ee20008000a00 */
[----:B------:R-:W-:-:S02]  /*44d0*/  HADD2 R33, R62.H0_H0, R37.H1_H1 ;  /* 0x300000253e217230 */ /* 0x000fc40000000800 */
[----:B0-----:R-:W-:Y:S02]  /*44e0*/  HADD2 R15, R49.H0_H0, R36.H1_H1 ;  /* 0x30000024310f7230 */ /* 0x001fe40000000800 */
[--C-:B-1----:R-:W-:Y:S02]  /*44f0*/  HADD2.F32 R36, -RZ, R10.reuse.H0_H0 ;  /* 0x2000000aff247230 */ /* 0x102fe40000004100 */
[----:B------:R-:W-:Y:S02]  /*4500*/  HADD2.F32 R10, -RZ, R10.H1_H1 ;  /* 0x3000000aff0a7230 */ /* 0x000fe40000004100 */
[--C-:B------:R-:W-:Y:S01]  /*4510*/  HADD2.F32 R14, -RZ, R11.reuse.H0_H0 ;  /* 0x2000000bff0e7230 */ /* 0x100fe20000004100 */
[----:B------:R-:W-:Y:S01]  /*4520*/  FFMA.FTZ R25, R25, R36, R56 ;  /* 0x0000002419197223 */ /* 0x000fe20000010038 */
[----:B------:R-:W-:Y:S01]  /*4530*/  HADD2.F32 R26, -RZ, R11.H1_H1 ;  /* 0x3000000bff1a7230 */ /* 0x000fe20000004100 */
[C---:B------:R-:W-:Y:S01]  /*4540*/  FFMA.FTZ R65, R36.reuse, R16, R65 ;  /* 0x0000001024417223 */ /* 0x040fe20000010041 */
[--C-:B---3--:R-:W-:Y:S01]  /*4550*/  HADD2.F32 R49, -RZ, R20.reuse.H1_H1 ;  /* 0x30000014ff317230 */ /* 0x108fe20000004100 */
[C---:B------:R-:W-:Y:S01]  /*4560*/  FFMA.FTZ R63, R36.reuse, R34, R63 ;  /* 0x00000022243f7223 */ /* 0x040fe2000001003f */
[----:B------:R-:W-:Y:S01]  /*4570*/  HADD2.F32 R34, -RZ, R20.H0_H0 ;  /* 0x20000014ff227230 */ /* 0x000fe20000004100 */
[----:B------:R-:W-:-:S02]  /*4580*/  FFMA.FTZ R27, R36, R41, R27 ;  /* 0x00000029241b7223 */ /* 0x000fc4000001001b */
[----:B------:R-:W-:Y:S02]  /*4590*/  FFMA.FTZ R25, R24, R10, R25 ;  /* 0x0000000a18197223 */ /* 0x000fe40000010019 */
[C---:B------:R-:W-:Y:S02]  /*45a0*/  FFMA.FTZ R65, R10.reuse, R13, R65 ;  /* 0x0000000d0a417223 */ /* 0x040fe40000010041 */
[C---:B------:R-:W-:Y:S02]  /*45b0*/  FFMA.FTZ R63, R10.reuse, R35, R63 ;  /* 0x000000230a3f7223 */ /* 0x040fe4000001003f */
[----:B------:R-:W-:Y:S02]  /*45c0*/  FFMA.FTZ R27, R10, R42, R27 ;  /* 0x0000002a0a1b7223 */ /* 0x000fe4000001001b */
[----:B------:R-:W-:Y:S02]  /*45d0*/  FFMA.FTZ R25, R44, R14, R25 ;  /* 0x0000000e2c197223 */ /* 0x000fe40000010019 */
[----:B------:R-:W-:-:S02]  /*45e0*/  FFMA.FTZ R44, R14, R46, R65 ;  /* 0x0000002e0e2c7223 */ /* 0x000fc40000010041 */
[C---:B------:R-:W-:Y:S02]  /*45f0*/  FFMA.FTZ R47, R14.reuse, R47, R63 ;  /* 0x0000002f0e2f7223 */ /* 0x040fe4000001003f */
[----:B------:R-:W-:Y:S01]  /*4600*/  FFMA.FTZ R10, R14, R53, R27 ;  /* 0x000000350e0a7223 */ /* 0x000fe2000001001b */
[----:B------:R-:W-:Y:S01]  /*4610*/  HADD2.F32 R53, -RZ, R21.H0_H0 ;  /* 0x20000015ff357230 */ /* 0x000fe20000004100 */
[----:B------:R-:W-:Y:S02]  /*4620*/  FFMA.FTZ R45, R45, R26, R25 ;  /* 0x0000001a2d2d7223 */ /* 0x000fe40000010019 */
[C---:B------:R-:W-:Y:S02]  /*4630*/  FFMA.FTZ R47, R26.reuse, R48, R47 ;  /* 0x000000301a2f7223 */ /* 0x040fe4000001002f */
[C---:B------:R-:W-:Y:S02]  /*4640*/  FFMA.FTZ R10, R26.reuse, R51, R10 ;  /* 0x000000331a0a7223 */ /* 0x040fe4000001000a */
[----:B------:R-:W-:-:S02]  /*4650*/  FFMA.FTZ R44, R26, R43, R44 ;  /* 0x0000002b1a2c7223 */ /* 0x000fc4000001002c */
[----:B------:R-:W-:Y:S02]  /*4660*/  FMUL.FTZ R62, R2, R45 ;  /* 0x0000002d023e7220 */ /* 0x000fe40000410000 */
[----:B------:R-:W-:Y:S02]  /*4670*/  FMUL.FTZ R64, R3, R44 ;  /* 0x0000002c03407220 */ /* 0x000fe40000410000 */
[----:B------:R-:W-:Y:S01]  /*4680*/  FMUL.FTZ R65, R8, R47 ;  /* 0x0000002f08417220 */ /* 0x000fe20000410000 */
[----:B------:R-:W-:Y:S02]  /*4690*/  F2FP.PACK_AB R62, RZ, R62 ;  /* 0x0000003eff3e723e */ /* 0x000fe400000000ff */
[----:B------:R-:W-:Y:S02]  /*46a0*/  F2FP.PACK_AB R64, RZ, R64 ;  /* 0x00000040ff40723e */ /* 0x000fe400000000ff */
[----:B------:R-:W-:Y:S02]  /*46b0*/  F2FP.PACK_AB R65, RZ, R65 ;  /* 0x00000041ff41723e */ /* 0x000fe400000000ff */
[----:B--2---:R-:W-:-:S02]  /*46c0*/  LOP3.LUT R11, R4, 0xf000f, RZ, 0xc0, !PT ;  /* 0x000f000f040b7812 */ /* 0x004fc400078ec0ff */
        /* <DEDUP_REMOVED lines=20> */
[----:B------:R-:W-:Y:S01]  /*4810*/  LOP3.LUT R25, R14, 0x64006400, RZ, 0xfc, !PT ;  /* 0x640064000e197812 */ /* 0x000fe200078efcff */
[----:B------:R-:W-:Y:S01]  /*4820*/  HADD2.F32 R11, -RZ, R27.H0_H0 ;  /* 0x2000001bff0b7230 */ /* 0x000fe20000004100 */
[----:B------:R-:W-:Y:S01]  /*4830*/  FFMA.FTZ R14, R34, R21, RZ ;  /* 0x00000015220e7223 */ /* 0x000fe200000100ff */
[--C-:B------:R-:W-:Y:S01]  /*4840*/  HADD2.F32 R37, -RZ, R35.reuse.H0_H0 ;  /* 0x20000023ff257230 */ /* 0x100fe20000004100 */
[----:B------:R-:W-:Y:S01]  /*4850*/  SHF.R.U32.HI R6, RZ, 0x8, R6 ;  /* 0x00000008ff067819 */ /* 0x000fe20000011606 */
[----:B------:R-:W-:Y:S01]  /*4860*/  HADD2.F32 R41, -RZ, R35.H1_H1 ;  /* 0x30000023ff297230 */ /* 0x000fe20000004100 */
[----:B------:R-:W-:Y:S01]  /*4870*/  LOP3.LUT R35, R24, 0x64006400, RZ, 0xfc, !PT ;  /* 0x6400640018237812 */ /* 0x000fe200078efcff */
[--C-:B------:R-:W-:Y:S01]  /*4880*/  HADD2.F32 R48, -RZ, R4.reuse.H0_H0 ;  /* 0x20000004ff307230 */ /* 0x100fe20000004100 */
[----:B------:R-:W-:Y:S01]  /*4890*/  FFMA.FTZ R14, R49, R36, R14 ;  /* 0x00000024310e7223 */ /* 0x000fe2000001000e */
[----:B------:R-:W-:Y:S01]  /*48a0*/  HADD2.F32 R20, -RZ, R27.H1_H1 ;  /* 0x3000001bff147230 */ /* 0x000fe20000004100 */
[----:B------:R-:W-:Y:S01]  /*48b0*/  LOP3.LUT R27, R16, 0x64006400, RZ, 0xfc, !PT ;  /* 0x64006400101b7812 */ /* 0x000fe200078efcff */
[----:B------:R-:W-:Y:S01]  /*48c0*/  HADD2.F32 R46, -RZ, R4.H1_H1 ;  /* 0x30000004ff2e7230 */ /* 0x000fe20000004100 */
[----:B------:R-:W-:Y:S01]  /*48d0*/  FFMA.FTZ R4, R11, R34, RZ ;  /* 0x000000220b047223 */ /* 0x000fe200000100ff */
[-C--:B------:R-:W-:Y:S01]  /*48e0*/  HFMA2 R25, R25, R0.reuse.H0_H0, -72, -72 ;  /* 0xd480d48019197431 */ /* 0x080fe20000040000 */
[C---:B------:R-:W-:Y:S01]  /*48f0*/  FFMA.FTZ R16, R34.reuse, R37, RZ ;  /* 0x0000002522107223 */ /* 0x040fe200000100ff */
[-C--:B------:R-:W-:Y:S01]  /*4900*/  HFMA2 R35, R35, R0.reuse.H0_H0, -72, -72 ;  /* 0xd480d48023237431 */ /* 0x080fe20000040000 */
[----:B------:R-:W-:Y:S01]  /*4910*/  FFMA.FTZ R34, R34, R48, RZ ;  /* 0x0000003022227223 */ /* 0x000fe200000100ff */
[----:B------:R-:W-:Y:S01]  /*4920*/  LOP3.LUT R43, R26, 0x64006400, RZ, 0xfc, !PT ;  /* 0x640064001a2b7812 */ /* 0x000fe200078efcff */
[----:B------:R-:W-:Y:S01]  /*4930*/  FFMA.FTZ R4, R20, R49, R4 ;  /* 0x0000003114047223 */ /* 0x000fe20000010004 */
[-C--:B------:R-:W-:Y:S01]  /*4940*/  HFMA2 R27, R27, R0.reuse.H0_H0, -72, -72 ;  /* 0xd480d4801b1b7431 */ /* 0x080fe20000040000 */
[C---:B------:R-:W-:Y:S01]  /*4950*/  FFMA.FTZ R24, R49.reuse, R41, R16 ;  /* 0x0000002931187223 */ /* 0x040fe20000010010 */
[----:B------:R-:W-:Y:S01]  /*4960*/  HADD2.F32 R51, -RZ, R35.H0_H0 ;  /* 0x20000023ff337230 */ /* 0x000fe20000004100 */
[----:B------:R-:W-:Y:S01]  /*4970*/  FFMA.FTZ R34, R49, R46, R34 ;  /* 0x0000002e31227223 */ /* 0x000fe20000010022 */
[--C-:B------:R-:W-:Y:S01]  /*4980*/  HADD2.F32 R49, -RZ, R25.reuse.H0_H0 ;  /* 0x20000019ff317230 */ /* 0x100fe20000004100 */
[----:B------:R-:W-:Y:S01]  /*4990*/  LOP3.LUT R16, R30, 0xf000f, RZ, 0xc0, !PT ;  /* 0x000f000f1e107812 */ /* 0x000fe200078ec0ff */
[----:B------:R-:W-:Y:S01]  /*49a0*/  HADD2.F32 R56, -RZ, R25.H1_H1 ;  /* 0x30000019ff387230 */ /* 0x000fe20000004100 */
[----:B------:R-:W-:Y:S01]  /*49b0*/  LOP3.LUT R25, R6, 0xf000f, RZ, 0xc0, !PT ;  /* 0x000f000f06197812 */ /* 0x000fe200078ec0ff */
[-C--:B------:R-:W-:Y:S01]  /*49c0*/  HFMA2 R43, R43, R0.reuse.H0_H0, -72, -72 ;  /* 0xd480d4802b2b7431 */ /* 0x080fe20000040000 */
        /* <DEDUP_REMOVED lines=10> */
[----:B------:R-:W-:Y:S01]  /*4a70*/  HADD2.F32 R60, -RZ, R35.H1_H1 ;  /* 0x30000023ff3c7230 */ /* 0x000fe20000004100 */
[----:B------:R-:W-:Y:S01]  /*4a80*/  SHF.R.U32.HI R7, RZ, 0x8, R7 ;  /* 0x00000008ff077819 */ /* 0x000fe20000011607 */
[----:B------:R-:W-:Y:S01]  /*4a90*/  HADD2 R35, R24, -1032, -1032 ;  /* 0xe408e40818237430 */ /* 0x000fe20000000000 */
[----:B------:R-:W-:Y:S01]  /*4aa0*/  FFMA.FTZ R61, R53, R50, R14 ;  /* 0x00000032353d7223 */ /* 0x000fe2000001000e */
[--C-:B------:R-:W-:Y:S01]  /*4ab0*/  HADD2.F32 R52, -RZ, R43.reuse.H0_H0 ;  /* 0x2000002bff347230 */ /* 0x100fe20000004100 */
[----:B------:R-:W-:Y:S01]  /*4ac0*/  LOP3.LUT R5, R5, 0x64006400, RZ, 0xfc, !PT ;  /* 0x6400640005057812 */ /* 0x000fe200078efcff */
[----:B------:R-:W-:Y:S01]  /*4ad0*/  HADD2.F32 R16, -RZ, R43.H1_H1 ;  /* 0x3000002bff107230 */ /* 0x000fe20000004100 */
[----:B------:R-:W-:Y:S01]  /*4ae0*/  LOP3.LUT R6, R6, 0xf000f0, RZ, 0xc0, !PT ;  /* 0x00f000f006067812 */ /* 0x000fe200078ec0ff */
[--C-:B------:R-:W-:Y:S01]  /*4af0*/  HADD2.F32 R24, -RZ, R27.reuse.H0_H0 ;  /* 0x2000001bff187230 */ /* 0x100fe20000004100 */
[----:B------:R-:W-:Y:S01]  /*4b00*/  FFMA.FTZ R14, R53, R52, R34 ;  /* 0x00000034350e7223 */ /* 0x000fe20000010022 */
[----:B------:R-:W-:Y:S01]  /*4b10*/  HADD2.F32 R25, -RZ, R27.H1_H1 ;  /* 0x3000001bff197230 */ /* 0x000fe20000004100 */
[C---:B------:R-:W-:Y:S01]  /*4b20*/  LOP3.LUT R34, R7.reuse, 0xf000f, RZ, 0xc0, !PT ;  /* 0x000f000f07227812 */ /* 0x040fe200078ec0ff */
[----:B------:R-:W-:Y:S01]  /*4b30*/  HADD2 R43, R26, -1032, -1032 ;  /* 0xe408e4081a2b7430 */ /* 0x000fe20000000000 */
[----:B------:R-:W-:Y:S01]  /*4b40*/  LOP3.LUT R7, R7, 0xf000f0, RZ, 0xc0, !PT ;  /* 0x00f000f007077812 */ /* 0x000fe200078ec0ff */
        /* <DEDUP_REMOVED lines=10> */
[-C--:B------:R-:W-:Y:S01]  /*4bf0*/  HFMA2 R5, R5, R0.reuse.H0_H0, -72, -72 ;  /* 0xd480d48005057431 */ /* 0x080fe20000040000 */
[----:B------:R-:W-:Y:S01]  /*4c00*/  FFMA.FTZ R63, R56, R13, R59 ;  /* 0x0000000d383f7223 */ /* 0x000fe2000001003b */
[-C--:B------:R-:W-:Y:S01]  /*4c10*/  HFMA2 R35, R35, R0.reuse.H0_H0, -72, -72 ;  /* 0xd480d48023237431 */ /* 0x080fe20000040000 */
[C---:B------:R-:W-:Y:S01]  /*4c20*/  FFMA.FTZ R61, R13.reuse, R58, R61 ;  /* 0x0000003a0d3d7223 */ /* 0x040fe2000001003d */
[----:B------:R-:W-:Y:S01]  /*4c30*/  HFMA2 R7, R7, R0.H0_H0, -72, -72 ;  /* 0xd480d48007077431 */ /* 0x000fe20000040000 */
[----:B------:R-:W-:Y:S01]  /*4c40*/  FFMA.FTZ R59, R13, R60, R4 ;  /* 0x0000003c0d3b7223 */ /* 0x000fe20000010004 */
[----:B------:R-:W-:-:S02]  /*4c50*/  HADD2.F32 R34, -RZ, R43.H1_H1 ;  /* 0x3000002bff227230 */ /* 0x000fc40000004100 */
[--C-:B------:R-:W-:Y:S02]  /*4c60*/  HADD2.F32 R55, -RZ, R35.reuse.H0_H0 ;  /* 0x20000023ff377230 */ /* 0x100fe40000004100 */
[----:B------:R-:W-:Y:S02]  /*4c70*/  HADD2.F32 R54, -RZ, R35.H1_H1 ;  /* 0x30000023ff367230 */ /* 0x000fe40000004100 */
[--C-:B------:R-:W-:Y:S02]  /*4c80*/  HADD2.F32 R43, -RZ, R42.reuse.H0_H0 ;  /* 0x2000002aff2b7230 */ /* 0x100fe40000004100 */
[--C-:B------:R-:W-:Y:S02]  /*4c90*/  HADD2.F32 R53, -RZ, R57.reuse.H0_H0 ;  /* 0x20000039ff357230 */ /* 0x100fe40000004100 */
[----:B------:R-:W-:Y:S02]  /*4ca0*/  HADD2.F32 R35, -RZ, R57.H1_H1 ;  /* 0x30000039ff237230 */ /* 0x000fe40000004100 */
[----:B------:R-:W-:-:S02]  /*4cb0*/  HADD2.F32 R42, -RZ, R42.H1_H1 ;  /* 0x3000002aff2a7230 */ /* 0x000fc40000004100 */
        /* <DEDUP_REMOVED lines=14> */
[----:B------:R-:W-:Y:S02]  /*4da0*/  FFMA.FTZ R21, R36, R67, R21 ;  /* 0x0000004324157223 */ /* 0x000fe40000010015 */
[----:B------:R-:W-:-:S02]  /*4db0*/  FFMA.FTZ R48, R48, R66, RZ ;  /* 0x0000004230307223 */ /* 0x000fc400000100ff */
[-C--:B------:R-:W-:Y:S02]  /*4dc0*/  FFMA.FTZ R20, R20, R67.reuse, R11 ;  /* 0x0000004314147223 */ /* 0x080fe4000001000b */
[----:B------:R-:W-:Y:S02]  /*4dd0*/  FFMA.FTZ R4, R41, R67, R4 ;  /* 0x0000004329047223 */ /* 0x000fe40000010004 */
[----:B------:R-:W-:Y:S02]  /*4de0*/  FFMA.FTZ R21, R50, R69, R21 ;  /* 0x0000004532157223 */ /* 0x000fe40000010015 */
[----:B------:R-:W-:Y:S02]  /*4df0*/  FFMA.FTZ R48, R46, R67, R48 ;  /* 0x000000432e307223 */ /* 0x000fe40000010030 */
[-C--:B------:R-:W-:Y:S02]  /*4e00*/  FFMA.FTZ R20, R49, R69.reuse, R20 ;  /* 0x0000004531147223 */ /* 0x080fe40000010014 */
[----:B------:R-:W-:-:S02]  /*4e10*/  FFMA.FTZ R4, R51, R69, R4 ;  /* 0x0000004533047223 */ /* 0x000fc40000010004 */
[----:B------:R-:W-:Y:S01]  /*4e20*/  FFMA.FTZ R58, R58, R5, R21 ;  /* 0x000000053a3a7223 */ /* 0x000fe20000010015 */
[--C-:B-1----:R-:W-:Y:S01]  /*4e30*/  HADD2.F32 R21, -RZ, R6.reuse.H0_H0 ;  /* 0x20000006ff157230 */ /* 0x102fe20000004100 */
[----:B------:R-:W-:Y:S01]  /*4e40*/  FFMA.FTZ R48, R52, R69, R48 ;  /* 0x0000004534307223 */ /* 0x000fe20000010030 */
        /* <DEDUP_REMOVED lines=34> */
.L_x_1939:
[----:B------:R0:W2:Y:S01]  /*5070*/  LDG.E.128.CONSTANT R4, [R22.64] ;  /* 0x0000000616047981 */ /* 0x0000a2000c1e9d00 */
[----:B------:R-:W-:Y:S01]  /*5080*/  FMUL.FTZ R10, R9, R10 ;  /* 0x0000000a090a7220 */ /* 0x000fe20000410000 */
[----:B------:R-:W-:Y:S01]  /*5090*/  HADD2 R31, R62.H0_H0, R31.H0_H0 ;  /* 0x2000001f3e1f7230 */ /* 0x000fe20000000800 */
[----:B------:R-:W-:Y:S01]  /*50a0*/  FFMA.FTZ R14, R13, R16, R14 ;  /* 0x000000100d0e7223 */ /* 0x000fe2000001000e */
[----:B------:R-:W1:Y:S01]  /*50b0*/  LDS.64 R20, [UR4+0x30] ;  /* 0x00003004ff147984 */ /* 0x000e620008000a00 */
[----:B------:R-:W-:Y:S02]  /*50c0*/  HADD2 R33, R64.H0_H0, R33.H0_H0 ;  /* 0x2000002140217230 */ /* 0x000fe40000000800 */
[----:B------:R-:W-:Y:S01]  /*50d0*/  HADD2 R32, R65.H0_H0, R32.H0_H0 ;  /* 0x2000002041207230 */ /* 0x000fe20000000800 */
[----:B0-----:R-:W-:Y:S02]  /*50e0*/  F2FP.PACK_AB R23, RZ, R10 ;  /* 0x0000000aff17723e */ /* 0x001fe400000000ff */
[----:B------:R-:W0:Y:S03]  /*50f0*/  LDS.64 R10, [UR4+0x28] ;  /* 0x00002804ff0a7984 */ /* 0x000e260008000a00 */
[----:B------:R-:W-:-:S02]  /*5100*/  HADD2 R15, R23.H0_H0, R15.H0_H0 ;  /* 0x2000000f170f7230 */ /* 0x000fc40000000800 */
[----:B-1----:R-:W-:Y:S02]  /*5110*/  HADD2.F32 R48, -RZ, R21.H0_H0 ;  /* 0x20000015ff307230 */ /* 0x002fe40000004100 */
[--C-:B0-----:R-:W-:Y:S02]  /*5120*/  HADD2.F32 R36, -RZ, R10.reuse.H0_H0 ;  /* 0x2000000aff247230 */ /* 0x101fe40000004100 */
[----:B------:R-:W-:Y:S02]  /*5130*/  HADD2.F32 R10, -RZ, R10.H1_H1 ;  /* 0x3000000aff0a7230 */ /* 0x000fe40000004100 */
[--C-:B------:R-:W-:Y:S01]  /*5140*/  HADD2.F32 R16, -RZ, R11.reuse.H0_H0 ;  /* 0x2000000bff107230 */ /* 0x100fe20000004100 */
[----:B------:R-:W-:Y:S01]  /*5150*/  FFMA.FTZ R63, R24, R36, R63 ;  /* 0x00000024183f7223 */ /* 0x000fe2000001003f */
[----:B------:R-:W-:Y:S01]  /*5160*/  HADD2.F32 R13, -RZ, R11.H1_H1 ;  /* 0x3000000bff0d7230 */ /* 0x000fe20000004100 */
[C---:B------:R-:W-:Y:S02]  /*5170*/  FFMA.FTZ R61, R36.reuse, R26, R61 ;  /* 0x0000001a243d7223 */ /* 0x040fe4000001003d */
[----:B------:R-:W-:-:S02]  /*5180*/  FFMA.FTZ R59, R36, R30, R59 ;  /* 0x0000001e243b7223 */ /* 0x000fc4000001003b */
[----:B------:R-:W-:Y:S02]  /*5190*/  FFMA.FTZ R43, R36, R43, R14 ;  /* 0x0000002b242b7223 */ /* 0x000fe4000001000e */
[----:B------:R-:W-:Y:S02]  /*51a0*/  FFMA.FTZ R14, R25, R10, R63 ;  /* 0x0000000a190e7223 */ /* 0x000fe4000001003f */
[C---:B------:R-:W-:Y:S02]  /*51b0*/  FFMA.FTZ R61, R10.reuse, R27, R61 ;  /* 0x0000001b0a3d7223 */ /* 0x040fe4000001003d */
[C---:B------:R-:W-:Y:S02]  /*51c0*/  FFMA.FTZ R59, R10.reuse, R34, R59 ;  /* 0x000000220a3b7223 */ /* 0x040fe4000001003b */
[----:B------:R-:W-:Y:S02]  /*51d0*/  FFMA.FTZ R43, R10, R42, R43 ;  /* 0x0000002a0a2b7223 */ /* 0x000fe4000001002b */
[----:B------:R-:W-:-:S02]  /*51e0*/  FFMA.FTZ R11, R55, R16, R14 ;  /* 0x00000010370b7223 */ /* 0x000fc4000001000e */
[C---:B------:R-:W-:Y:S02]  /*51f0*/  FFMA.FTZ R14, R16.reuse, R53, R61 ;  /* 0x00000035100e7223 */ /* 0x040fe4000001003d */
[C---:B------:R-:W-:Y:S01]  /*5200*/  FFMA.FTZ R25, R16.reuse, R45, R59 ;  /* 0x0000002d10197223 */ /* 0x040fe2000001003b */
[----:B------:R-:W-:Y:S01]  /*5210*/  HADD2.F32 R45, -RZ, R21.H1_H1 ;  /* 0x30000015ff2d7230 */ /* 0x000fe20000004100 */
[----:B------:R-:W-:Y:S01]  /*5220*/  FFMA.FTZ R10, R16, R57, R43 ;  /* 0x00000039100a7223 */ /* 0x000fe2000001002b */
[--C-:B------:R-:W-:Y:S01]  /*5230*/  HADD2.F32 R43, -RZ, R20.reuse.H0_H0 ;  /* 0x20000014ff2b7230 */ /* 0x100fe20000004100 */
[----:B------:R-:W-:Y:S02]  /*5240*/  FFMA.FTZ R11, R54, R13, R11 ;  /* 0x0000000d360b7223 */ /* 0x000fe4000001000b */
[C---:B------:R-:W-:Y:S02]  /*5250*/  FFMA.FTZ R14, R13.reuse, R35, R14 ;  /* 0x000000230d0e7223 */ /* 0x040fe4000001000e */
[C---:B------:R-:W-:Y:S01]  /*5260*/  FFMA.FTZ R25, R13.reuse, R44, R25 ;  /* 0x0000002c0d197223 */ /* 0x040fe20000010019 */
[----:B------:R-:W-:Y:S01]  /*5270*/  HADD2.F32 R44, -RZ, R20.H1_H1 ;  /* 0x30000014ff2c7230 */ /* 0x000fe20000004100 */
[----:B------:R-:W-:-:S02]  /*5280*/  FFMA.FTZ R10, R13, R47, R10 ;  /* 0x0000002f0d0a7223 */ /* 0x000fc4000001000a */
[----:B------:R-:W-:Y:S02]  /*5290*/  FMUL.FTZ R11, R2, R11 ;  /* 0x0000000b020b7220 */ /* 0x000fe40000410000 */
[----:B------:R-:W-:Y:S02]  /*52a0*/  FMUL.FTZ R25, R8, R25 ;  /* 0x0000001908197220 */ /* 0x000fe40000410000 */
[----:B------:R-:W-:Y:S01]  /*52b0*/  FMUL.FTZ R10, R9, R10 ;  /* 0x0000000a090a7220 */ /* 0x000fe20000410000 */
[----:B------:R-:W-:Y:S02]  /*52c0*/  F2FP.PACK_AB R11, RZ, R11 ;  /* 0x0000000bff0b723e */ /* 0x000fe400000000ff */
[----:B------:R-:W-:Y:S02]  /*52d0*/  F2FP.PACK_AB R25, RZ, R25 ;  /* 0x00000019ff19723e */ /* 0x000fe400000000ff */
[----:B------:R-:W-:Y:S01]  /*52e0*/  F2FP.PACK_AB R10, RZ, R10 ;  /* 0x0000000aff0a723e */ /* 0x000fe200000000ff */
[----:B------:R-:W-:-:S02]  /*52f0*/  HADD2 R11, R11.H0_H0, R31.H0_H0 ;  /* 0x2000001f0b0b7230 */ /* 0x000fc40000000800 */
[----:B------:R-:W-:Y:S02]  /*5300*/  HADD2 R25, R25.H0_H0, R32.H0_H0 ;  /* 0x2000002019197230 */ /* 0x000fe40000000800 */
[----:B------:R-:W-:-:S05]  /*5310*/  HADD2 R10, R10.H0_H0, R15.H0_H0 ;  /* 0x2000000f0a0a7230 */ /* 0x000fca0000000800 */
[----:B------:R-:W-:Y:S02]  /*5320*/  PRMT R25, R25, 0x5410, R10 ;  /* 0x0000541019197816 */ /* 0x000fe4000000000a */
[C---:B--2---:R-:W-:Y:S02]  /*5330*/  LOP3.LUT R13, R4.reuse, 0xf000f, RZ, 0xc0, !PT ;  /* 0x000f000f040d7812 */ /* 0x044fe400078ec0ff */
[----:B------:R-:W-:Y:S02]  /*5340*/  LOP3.LUT R24, R4, 0xf000f0, RZ, 0xc0, !PT ;  /* 0x00f000f004187812 */ /* 0x000fe400078ec0ff */
[----:B------:R-:W-:Y:S02]  /*5350*/  SHF.R.U32.HI R36, RZ, 0x8, R4 ;  /* 0x00000008ff247819 */ /* 0x000fe40000011604 */
[C---:B------:R-:W-:Y:S02]  /*5360*/  LOP3.LUT R4, R5.reuse, 0xf000f, RZ, 0xc0, !PT ;  /* 0x000f000f05047812 */ /* 0x040fe400078ec0ff */
        /* <DEDUP_REMOVED lines=19> */
[----:B------:R-:W-:Y:S01]  /*54a0*/  HADD2.F32 R20, -RZ, R21.H0_H0 ;  /* 0x20000015ff147230 */ /* 0x000fe20000004100 */
[----:B------:R-:W-:Y:S01]  /*54b0*/  SHF.R.U32.HI R6, RZ, 0x8, R6 ;  /* 0x00000008ff067819 */ /* 0x000fe20000011606 */
[----:B------:R-:W-:Y:S01]  /*54c0*/  HADD2.F32 R22, -RZ, R23.H0_H0 ;  /* 0x20000017ff167230 */ /* 0x000fe20000004100 */
[----:B------:R-:W-:Y:S01]  /*54d0*/  SHF.R.U32.HI R7, RZ, 0x8, R7 ;  /* 0x00000008ff077819 */ /* 0x000fe20000011607 */
[----:B------:R-:W-:-:S02]  /*54e0*/  HADD2.F32 R26, -RZ, R35.H0_H0 ;  /* 0x20000023ff1a7230 */ /* 0x000fc40000004100 */
[----:B------:R-:W-:Y:S01]  /*54f0*/  HADD2.F32 R24, -RZ, R35.H1_H1 ;  /* 0x30000023ff187230 */ /* 0x000fe20000004100 */
        /* <DEDUP_REMOVED lines=16> */
[----:B------:R-:W-:Y:S01]  /*5600*/  HADD2.F32 R34, -RZ, R35.H0_H0 ;  /* 0x20000023ff227230 */ /* 0x000fe20000004100 */
[----:B------:R-:W-:Y:S01]  /*5610*/  FFMA.FTZ R46, R27, R48, R46 ;  /* 0x000000301b2e7223 */ /* 0x000fe2000001002e */
[----:B------:R-:W-:-:S02]  /*5620*/  HFMA2 R44, R43, R0.H0_H0, -72, -72 ;  /* 0xd480d4802b2c7431 */ /* 0x000fc40000040000 */
[----:B------:R-:W-:Y:S01]  /*5630*/  HADD2.F32 R41, -RZ, R42.H0_H0 ;  /* 0x2000002aff297230 */ /* 0x000fe20000004100 */
[----:B------:R-:W-:Y:S01]  /*5640*/  FFMA.FTZ R52, R48, R34, R47 ;  /* 0x0000002230347223 */ /* 0x000fe2000001002f */
[----:B------:R-:W-:Y:S01]  /*5650*/  HADD2.F32 R30, -RZ, R51.H1_H1 ;  /* 0x30000033ff1e7230 */ /* 0x000fe20000004100 */
[----:B------:R-:W-:Y:S01]  /*5660*/  LOP3.LUT R47, R6, 0xf000f, RZ, 0xc0, !PT ;  /* 0x000f000f062f7812 */ /* 0x000fe200078ec0ff */
[----:B------:R-:W-:Y:S01]  /*5670*/  HADD2.F32 R43, -RZ, R44.H0_H0 ;  /* 0x2000002cff2b7230 */ /* 0x000fe20000004100 */
[C---:B------:R-:W-:Y:S01]  /*5680*/  FFMA.FTZ R49, R48.reuse, R41, R49 ;  /* 0x0000002930317223 */ /* 0x040fe20000010031 */
[----:B------:R-:W-:Y:S01]  /*5690*/  HADD2.F32 R35, -RZ, R35.H1_H1 ;  /* 0x30000023ff237230 */ /* 0x000fe20000004100 */
[----:B------:R-:W-:Y:S01]  /*56a0*/  LOP3.LUT R47, R47, 0x64006400, RZ, 0xfc, !PT ;  /* 0x640064002f2f7812 */ /* 0x000fe200078efcff */
[----:B------:R-:W-:Y:S01]  /*56b0*/  HADD2.F32 R42, -RZ, R42.H1_H1 ;  /* 0x3000002aff2a7230 */ /* 0x000fe20000004100 */
[----:B------:R-:W-:Y:S01]  /*56c0*/  FFMA.FTZ R48, R48, R43, R50 ;  /* 0x0000002b30307223 */ /* 0x000fe20000010032 */
[----:B------:R-:W-:Y:S01]  /*56d0*/  HADD2.F32 R44, -RZ, R44.H1_H1 ;  /* 0x3000002cff2c7230 */ /* 0x000fe20000004100 */
[----:B------:R-:W-:Y:S01]  /*56e0*/  FFMA.FTZ R50, R30, R45, R46 ;  /* 0x0000002d1e327223 */ /* 0x000fe2000001002e */
[----:B------:R-:W-:Y:S01]  /*56f0*/  LOP3.LUT R46, R37, 0xf000f, RZ, 0xc0, !PT ;  /* 0x000f000f252e7812 */ /* 0x000fe200078ec0ff */
[C---:B------:R-:W-:Y:S01]  /*5700*/  FFMA.FTZ R52, R45.reuse, R35, R52 ;  /* 0x000000232d347223 */ /* 0x040fe20000010034 */
[----:B------:R-:W-:Y:S01]  /*5710*/  HADD2 R61, R47, -1032, -1032 ;  /* 0xe408e4082f3d7430 */ /* 0x000fe20000000000 */
        /* <DEDUP_REMOVED lines=8> */
[----:B------:R-:W-:Y:S01]  /*57a0*/  HADD2.F32 R47, -RZ, R61.H0_H0 ;  /* 0x2000003dff2f7230 */ /* 0x000fe20000004100 */
[----:B------:R-:W-:Y:S01]  /*57b0*/  LOP3.LUT R48, R48, 0x64006400, RZ, 0xfc, !PT ;  /* 0x6400640030307812 */ /* 0x000fe200078efcff */
[----:B------:R-:W-:Y:S01]  /*57c0*/  HADD2.F32 R4, -RZ, R4.H1_H1 ;  /* 0x30000004ff047230 */ /* 0x000fe20000004100 */
[----:B------:R-:W-:Y:S01]  /*57d0*/  LOP3.LUT R36, R36, 0xf000f0, RZ, 0xc0, !PT ;  /* 0x00f000f024247812 */ /* 0x000fe200078ec0ff */
[----:B------:R-:W-:Y:S01]  /*57e0*/  HADD2 R53, R45, -1032, -1032 ;  /* 0xe408e4082d357430 */ /* 0x000fe20000000000 */
[----:B------:R-:W-:Y:S01]  /*57f0*/  LOP3.LUT R6, R6, 0xf000f0, RZ, 0xc0, !PT ;  /* 0x00f000f006067812 */ /* 0x000fe200078ec0ff */
[----:B------:R-:W-:Y:S01]  /*5800*/  HADD2 R63, R48, -1032, -1032 ;  /* 0xe408e408303f7430 */ /* 0x000fe20000000000 */
[----:B------:R-:W-:Y:S01]  /*5810*/  FFMA.FTZ R58, R49, R47, R54 ;  /* 0x0000002f313a7223 */ /* 0x000fe20000010036 */
[----:B------:R-:W-:Y:S01]  /*5820*/  HADD2.F32 R46, -RZ, R55.H0_H0 ;  /* 0x20000037ff2e7230 */ /* 0x000fe20000004100 */
[----:B------:R-:W-:Y:S01]  /*5830*/  LOP3.LUT R37, R37, 0xf000f0, RZ, 0xc0, !PT ;  /* 0x00f000f025257812 */ /* 0x000fe200078ec0ff */
[----:B------:R-:W-:-:S02]  /*5840*/  HADD2.F32 R45, -RZ, R53.H0_H0 ;  /* 0x20000035ff2d7230 */ /* 0x000fc40000004100 */
        /* <DEDUP_REMOVED lines=9> */
[----:B------:R-:W-:Y:S01]  /*58e0*/  LOP3.LUT R7, R36, 0x64006400, RZ, 0xfc, !PT ;  /* 0x6400640024077812 */ /* 0x000fe200078efcff */
[----:B------:R-:W-:Y:S01]  /*58f0*/  FFMA.FTZ R36, R4, R50, R59 ;  /* 0x0000003204247223 */ /* 0x000fe2000001003b */
[----:B------:R-:W-:Y:S01]  /*5900*/  LOP3.LUT R53, R6, 0x64006400, RZ, 0xfc, !PT ;  /* 0x6400640006357812 */ /* 0x000fe200078efcff */
[----:B------:R-:W-:Y:S01]  /*5910*/  FFMA.FTZ R56, R49, R4, R56 ;  /* 0x0000000431387223 */ /* 0x000fe20000010038 */
[----:B------:R-:W-:Y:S01]  /*5920*/  LOP3.LUT R55, R51, 0x64006400, RZ, 0xfc, !PT ;  /* 0x6400640033377812 */ /* 0x000fe200078efcff */
[----:B------:R-:W-:-:S02]  /*5930*/  HFMA2 R7, R7, R0.H0_H0, -72, -72 ;  /* 0xd480d48007077431 */ /* 0x000fc40000040000 */
[-C--:B------:R-:W-:Y:S02]  /*5940*/  HFMA2 R62, R53, R0.reuse.H0_H0, -72, -72 ;  /* 0xd480d480353e7431 */ /* 0x080fe40000040000 */
[----:B------:R-:W-:Y:S02]  /*5950*/  HADD2.F32 R51, -RZ, R61.H1_H1 ;  /* 0x3000003dff337230 */ /* 0x000fe40000004100 */
[-C--:B------:R-:W-:Y:S02]  /*5960*/  HFMA2 R61, R37, R0.reuse.H0_H0, -72, -72 ;  /* 0xd480d480253d7431 */ /* 0x080fe40000040000 */
[----:B------:R-:W-:Y:S01]  /*5970*/  HFMA2 R64, R55, R0.H0_H0, -72, -72 ;  /* 0xd480d48037407431 */ /* 0x000fe20000040000 */
[----:B------:R-:W-:Y:S01]  /*5980*/  FFMA.FTZ R58, R4, R51, R58 ;  /* 0x00000033043a7223 */ /* 0x000fe2000001003a */
[----:B------:R-:W-:Y:S02]  /*5990*/  HADD2.F32 R55, -RZ, R63.H1_H1 ;  /* 0x3000003fff377230 */ /* 0x000fe40000004100 */
[----:B------:R-:W-:-:S02]  /*59a0*/  HADD2.F32 R54, -RZ, R7.H0_H0 ;  /* 0x20000007ff367230 */ /* 0x000fc40000004100 */
        /* <DEDUP_REMOVED lines=13> */
[----:B------:R-:W-:Y:S01]  /*5a80*/  FFMA.FTZ R7, R58, R5, R6 ;  /* 0x000000053a077223 */ /* 0x000fe20000010006 */
[----:B------:R-:W-:Y:S01]  /*5a90*/  HADD2.F32 R14, -RZ, R64.H1_H1 ;  /* 0x30000040ff0e7230 */ /* 0x000fe20000004100 */
[C---:B------:R-:W-:Y:S01]  /*5aa0*/  FFMA.FTZ R36, R5.reuse, R56, R36 ;  /* 0x0000003805247223 */ /* 0x040fe20000010024 */
[----:B------:R-:W-:Y:S01]  /*5ab0*/  F2FP.PACK_AB R4, RZ, R4 ;  /* 0x00000004ff04723e */ /* 0x000fe200000000ff */
[----:B------:R-:W-:-:S02]  /*5ac0*/  FFMA.FTZ R37, R5, R60, R37 ;  /* 0x0000003c05257223 */ /* 0x000fc40000010025 */
[----:B------:R-:W-:Y:S02]  /*5ad0*/  FFMA.FTZ R6, R5, R14, R57 ;  /* 0x0000000e05067223 */ /* 0x000fe40000010039 */
        /* <DEDUP_REMOVED lines=69> */
.L_x_1936:
[----:B------:R-:W-:Y:S01]  /*5f30*/  IADD3 R12, R12, 0x20, RZ ;  /* 0x000000200c0c7810 */ /* 0x000fe20007ffe0ff */
[----:B------:R-:W-:Y:S01]  /*5f40*/  IMAD.MOV.U32 R3, RZ, RZ, c[0x0][0x18c] ;  /* 0x00006300ff037624 */ /* 0x000fe200078e00ff */
[----:B------:R-:W-:Y:S02]  /*5f50*/  UIADD3 UR4, UR4, 0x40, URZ ;  /* 0x0000004004047890 */ /* 0x000fe4000fffe03f */
[C---:B------:R-:W-:Y:S01]  /*5f60*/  ISETP.GE.AND P0, PT, R12.reuse, c[0x0][0x1b4], PT ;  /* 0x00006d000c007a0c */ /* 0x040fe20003f06270 */
[----:B------:R-:W-:Y:S01]  /*5f70*/  IMAD.WIDE R28, R3, 0x10, R28 ;  /* 0x00000010031c7825 */ /* 0x000fe200078e021c */
[----:B------:R-:W-:-:S13]  /*5f80*/  ISETP.LT.AND P2, PT, R12, R40, PT ;  /* 0x000000280c00720c */ /* 0x000fda0003f41270 */
[----:B------:R-:W-:Y:S05]  /*5f90*/  @!P0 BRA P2, `(.L_x_1940) ;  /* 0xffffcd7000008947 */ /* 0x000fea000103ffff */
.L_x_1935:
        /* <DEDUP_REMOVED lines=16> */
.L_x_1944:
[----:B------:R-:W0:Y:S02]  /*60a0*/  LDS R6, [R4] ;  /* 0x0000000004067984 */ /* 0x000e240000000800 */
[----:B0-----:R-:W-:-:S10]  /*60b0*/  HFMA2.MMA R7, R6, 1, 1, R37 ;  /* 0x3c003c0006077835 */ /* 0x001fd40000000025 */
[----:B------:R-:W0:Y:S02]  /*60c0*/  ATOMS.CAST.SPIN R7, [R4], R6, R7 ;  /* 0x000000060407738d */ /* 0x000e240001800007 */
[----:B0-----:R-:W-:-:S13]  /*60d0*/  ISETP.EQ.U32.AND P0, PT, R7, 0x1, PT ;  /* 0x000000010700780c */ /* 0x001fda0003f02070 */
[----:B------:R-:W-:Y:S05]  /*60e0*/  @!P0 BRA `(.L_x_1944) ;  /* 0xffffffb000008947 */ /* 0x000fea000383ffff */
[----:B------:R-:W-:Y:S05]  /*60f0*/  BRA `(.L_x_1942) ;  /* 0x0000003000007947 */ /* 0x000fea0003800000 */
.L_x_1943:
[----:B------:R-:W2:Y:S02]  /*6100*/  LD.E R4, [R2.64] ;  /* 0x0000000602047980 */ /* 0x000ea4000c101900 */
[----:B--2---:R-:W-:-:S05]  /*6110*/  IMAD.IADD R5, R37, 0x1, R4 ;  /* 0x0000000125057824 */ /* 0x004fca00078e0204 */
[----:B------:R0:W-:Y:S02]  /*6120*/  ST.E [R2.64], R5 ;  /* 0x0000000502007985 */ /* 0x0001e4000c101906 */
.L_x_1942:
[----:B------:R-:W-:Y:S05]  /*6130*/  BSYNC B0 ;  /* 0x0000000000007941 */ /* 0x000fea0003800000 */
.L_x_1941:
[----:B------:R-:W2:Y:S01]  /*6140*/  ATOM.E.ADD.F16x2.RN.STRONG.GPU P0, RZ, [R2.64+0x4], R36 ;  /* 0x0000042402ff798a */ /* 0x000ea2000810e9c6 */
[----:B------:R-:W-:Y:S01]  /*6150*/  BSSY B0, `(.L_x_1945) ;  /* 0x000000f000007945 */ /* 0x000fe20003800000 */
[----:B--2---:R-:W-:Y:S05]  /*6160*/  @P0 BRA `(.L_x_1946) ;  /* 0x000000d000000947 */ /* 0x004fea0003800000 */
[----:B------:R-:W1:Y:S02]  /*6170*/  QSPC.E.S P0, RZ, [R2+0x4] ;  /* 0x0000040002ff73aa */ /* 0x000e640000000500 */
[----:B-1----:R-:W-:Y:S05]  /*6180*/  @!P0 BRA `(.L_x_1947) ;  /* 0x0000008000008947 */ /* 0x002fea0003800000 */
[----:B0-----:R-:W-:-:S04]  /*6190*/  IADD3 R2, R2, 0x4, RZ ;  /* 0x0000000402027810 */ /* 0x001fc80007ffe0ff */
[----:B------:R-:W-:-:S05]  /*61a0*/  LOP3.LUT R2, R2, 0xffffff, RZ, 0xc0, !PT ;  /* 0x00ffffff02027812 */ /* 0x000fca00078ec0ff */
.L_x_1948:
[----:B------:R-:W0:Y:S02]  /*61b0*/  LDS R4, [R2] ;  /* 0x0000000002047984 */ /* 0x000e240000000800 */
[----:B0-----:R-:W-:-:S06]  /*61c0*/  HADD2 R5, R4, R36 ;  /* 0x0000002404057230 */ /* 0x001fcc0000000000 */
[----:B------:R-:W0:Y:S02]  /*61d0*/  ATOMS.CAST.SPIN R5, [R2], R4, R5 ;  /* 0x000000040205738d */ /* 0x000e240001800005 */
[----:B0-----:R-:W-:-:S13]  /*61e0*/  ISETP.EQ.U32.AND P0, PT, R5, 0x1, PT ;  /* 0x000000010500780c */ /* 0x001fda0003f02070 */
[----:B------:R-:W-:Y:S05]  /*61f0*/  @!P0 BRA `(.L_x_1948) ;  /* 0xffffffb000008947 */ /* 0x000fea000383ffff */
[----:B------:R-:W-:Y:S05]  /*6200*/  BRA `(.L_x_1946) ;  /* 0x0000003000007947 */ /* 0x000fea0003800000 */
.L_x_1947:
[----:B------:R-:W2:Y:S02]  /*6210*/  LD.E R4, [R2.64+0x4] ;  /* 0x0000040602047980 */ /* 0x000ea4000c101900 */
[----:B0-2---:R-:W-:-:S05]  /*6220*/  IMAD.IADD R5, R36, 0x1, R4 ;  /* 0x0000000124057824 */ /* 0x005fca00078e0204 */
[----:B------:R0:W-:Y:S02]  /*6230*/  ST.E [R2.64+0x4], R5 ;  /* 0x0000040502007985 */ /* 0x0001e4000c101906 */
.L_x_1946:
[----:B------:R-:W-:Y:S05]  /*6240*/  BSYNC B0 ;  /* 0x0000000000007941 */ /* 0x000fea0003800000 */
.L_x_1945:
[----:B------:R-:W-:-:S13]  /*6250*/  ISETP.GE.AND P0, PT, R39, 0x2, PT ;  /* 0x000000022700780c */ /* 0x000fda0003f06270 */
        /* <DEDUP_REMOVED lines=9> */
.L_x_1952:
[----:B------:R-:W0:Y:S02]  /*62f0*/  LDS R4, [R0] ;  /* 0x0000000000047984 */ /* 0x000e240000000800 */
[----:B0-----:R-:W-:-:S10]  /*6300*/  HFMA2.MMA R5, R4, 1, 1, R19 ;  /* 0x3c003c0004057835 */ /* 0x001fd40000000013 */
[----:B------:R-:W0:Y:S02]  /*6310*/  ATOMS.CAST.SPIN R5, [R0], R4, R5 ;  /* 0x000000040005738d */ /* 0x000e240001800005 */
[----:B0-----:R-:W-:-:S13]  /*6320*/  ISETP.EQ.U32.AND P0, PT, R5, 0x1, PT ;  /* 0x000000010500780c */ /* 0x001fda0003f02070 */
[----:B------:R-:W-:Y:S05]  /*6330*/  @!P0 BRA `(.L_x_1952) ;  /* 0xffffffb000008947 */ /* 0x000fea000383ffff */
[----:B------:R-:W-:Y:S05]  /*6340*/  BRA `(.L_x_1950) ;  /* 0x0000003000007947 */ /* 0x000fea0003800000 */
.L_x_1951:
[----:B------:R-:W2:Y:S02]  /*6350*/  LD.E R0, [R2.64] ;  /* 0x0000000602007980 */ /* 0x000ea4000c101900 */
[----:B--2---:R-:W-:-:S05]  /*6360*/  IMAD.IADD R5, R19, 0x1, R0 ;  /* 0x0000000113057824 */ /* 0x004fca00078e0200 */
[----:B------:R0:W-:Y:S02]  /*6370*/  ST.E [R2.64], R5 ;  /* 0x0000000502007985 */ /* 0x0001e4000c101906 */
.L_x_1950:
[----:B------:R-:W-:Y:S05]  /*6380*/  BSYNC B0 ;  /* 0x0000000000007941 */ /* 0x000fea0003800000 */
.L_x_1949:
[----:B------:R-:W2:Y:S02]  /*6390*/  ATOM.E.ADD.F16x2.RN.STRONG.GPU P0, RZ, [R2.64+0x4], R18 ;  /* 0x0000041202ff798a */ /* 0x000ea4000810e9c6 */
[----:B--2---:R-:W-:Y:S05]  /*63a0*/  @P0 EXIT ;  /* 0x000000000000094d */ /* 0x004fea0003800000 */
[----:B------:R-:W1:Y:S02]  /*63b0*/  QSPC.E.S P0, RZ, [R2+0x4] ;  /* 0x0000040002ff73aa */ /* 0x000e640000000500 */
[----:B-1----:R-:W-:Y:S05]  /*63c0*/  @!P0 BRA `(.L_x_1953) ;  /* 0x0000008000008947 */ /* 0x002fea0003800000 */
[----:B0-----:R-:W-:-:S04]  /*63d0*/  IADD3 R2, R2, 0x4, RZ ;  /* 0x0000000402027810 */ /* 0x001fc80007ffe0ff */
[----:B------:R-:W-:-:S05]  /*63e0*/  LOP3.LUT R2, R2, 0xffffff, RZ, 0xc0, !PT ;  /* 0x00ffffff02027812 */ /* 0x000fca00078ec0ff */
.L_x_1954:
[----:B------:R-:W0:Y:S02]  /*63f0*/  LDS R4, [R2] ;  /* 0x0000000002047984 */ /* 0x000e240000000800 */
[----:B0-----:R-:W-:-:S06]  /*6400*/  HADD2 R5, R4, R18 ;  /* 0x0000001204057230 */ /* 0x001fcc0000000000 */
[----:B------:R-:W0:Y:S02]  /*6410*/  ATOMS.CAST.SPIN R5, [R2], R4, R5 ;  /* 0x000000040205738d */ /* 0x000e240001800005 */
[----:B0-----:R-:W-:-:S13]  /*6420*/  ISETP.EQ.U32.AND P0, PT, R5, 0x1, PT ;  /* 0x000000010500780c */ /* 0x001fda0003f02070 */
[----:B------:R-:W-:Y:S05]  /*6430*/  @!P0 BRA `(.L_x_1954) ;  /* 0xffffffb000008947 */ /* 0x000fea000383ffff */
[----:B------:R-:W-:Y:S05]  /*6440*/  EXIT ;  /* 0x000000000000794d */ /* 0x000fea0003800000 */
.L_x_1953:
[----:B------:R-:W2:Y:S02]  /*6450*/  LD.E R0, [R2.64+0x4] ;  /* 0x0000040602007980 */ /* 0x000ea4000c101900 */
[----:B0-2---:R-:W-:-:S05]  /*6460*/  IMAD.IADD R5, R18, 0x1, R0 ;  /* 0x0000000112057824 */ /* 0x005fca00078e0200 */
[----:B------:R-:W-:Y:S01]  /*6470*/  ST.E [R2.64+0x4], R5 ;  /* 0x0000040502007985 */ /* 0x000fe2000c101906 */
[----:B------:R-:W-:Y:S05]  /*6480*/  EXIT ;  /* 0x000000000000794d */ /* 0x000fea0003800000 */
.L_x_1955:
        /* <DEDUP_REMOVED lines=15> */
.L_x_2852:


//--------------------- .text._Z23gemm_half_q_half_kernelILi2ELi8ELb0ELb0ELi64EEvPK6__halfPKjS4_S2_PS0_iiiiPKtS7_iiiiiibS2_i --------------------------
	.section	.text._Z23gemm_half_q_half_kernelILi2ELi8ELb0ELb0ELi64EEvPK6__halfPKjS4_S2_PS0_iiiiPKtS7_iiiiiibS2_i,"ax",@progbits
	.sectioninfo	@"SHI_REGISTERS=66"
	.align	128
        .global         _Z23gemm_half_q_half_kernelILi2ELi8ELb0ELb0ELi64EEvPK6__halfPKjS4_S2_PS0_iiiiPKtS7_iiiiiibS2_i
        .type           _Z23gemm_half_q_half_kernelILi2ELi8ELb0ELb0ELi64EEvPK6__halfPKjS4_S2_PS0_iiiiPKtS7_iiiiiibS2_i,@function
        .size           _Z23gemm_half_q_half_kernelILi2ELi8ELb0ELb0ELi64EEvPK6__halfPKjS4_S2_PS0_iiiiPKtS7_iiiiiibS2_i,(.L_x_2853 - _Z23gemm_half_q_half_kernelILi2ELi8ELb0ELb0ELi64EEvPK6__halfPKjS4_S2_PS0_iiiiPKtS7_iiiiiibS2_i)
        .other          _Z23gemm_half_q_half_kernelILi2ELi8ELb0ELb0ELi64EEvPK6__halfPKjS4_S2_PS0_iiiiPKtS7_iiiiiibS2_i,@"STO_CUDA_ENTRY STV_DEFAULT"
_Z23gemm_half_q_half_kernelILi2ELi8ELb0ELb0ELi64EEvPK6__halfPKjS4_S2_PS0_iiiiPKtS7_iiiiiibS2_i:
.text._Z23gemm_half_q_half_kernelILi2ELi8ELb0ELb0ELi64EEvPK6__halfPKjS4_S2_PS0_iiiiPKtS7_iiiiiibS2_i:
        /* <DEDUP_REMOVED lines=14> */
[----:B------:R-:W-:Y:S01]  /*00e0*/  IMNMX R19, R19, c[0x0][0x190], PT ;  /* 0x0000640013137a17 */ /* 0x000fe20003800200 */
[----:B---3--:R-:W-:Y:S01]  /*00f0*/  IMAD.SHL.U32 R6, R6, 0x100, RZ ;  /* 0x0000010006067824 */ /* 0x008fe200078e00ff */
[----:B------:R-:W-:Y:S02]  /*0100*/  IMNMX R18, R4, 0x2, PT ;  /* 0x0000000204127817 */ /* 0x000fe40003800200 */
[----:B------:R-:W-:Y:S02]  /*0110*/  ISETP.GE.OR P0, PT, R8, R19, !P1 ;  /* 0x000000130800720c */ /* 0x000fe40004f06670 */
[----:B------:R-:W-:-:S11]  /*0120*/  LEA R7, R3, R6, 0x2 ;  /* 0x0000000603077211 */ /* 0x000fd600078e10ff */
        /* <DEDUP_REMOVED lines=10> */
[----:B------:R-:W-:Y:S02]  /*01d0*/  HFMA2.MMA R17, -RZ, RZ, 0, 0 ;  /* 0x00000000ff117435 */ /* 0x000fe400000001ff */
        /* <DEDUP_REMOVED lines=10> */
.L_x_1960:
        /* <DEDUP_REMOVED lines=17> */
.L_x_1959:
[----:B------:R-:W-:-:S05]  /*0390*/  IMAD.IADD R10, R18, 0x1, -R17 ;  /* 0x00000001120a7824 */ /* 0x000fca00078e0a11 */
        /* <DEDUP_REMOVED lines=16> */
.L_x_1958:
[----:B------:R-:W-:Y:S01]  /*04a0*/  IMAD R9, R0, c[0x0][0x190], RZ ;  /* 0x0000640000097a24 */ /* 0x000fe200078e02ff */
[----:B------:R-:W-:Y:S01]  /*04b0*/  ISETP.GT.AND P2, PT, R18, 0x3, PT ;  /* 0x000000031200780c */ /* 0x000fe20003f44270 */
[----:B------:R-:W-:Y:S02]  /*04c0*/  HFMA2.MMA R17, -RZ, RZ, 0, 0 ;  /* 0x00000000ff117435 */ /* 0x000fe400000001ff */
        /* <DEDUP_REMOVED lines=10> */
.L_x_1962:
        /* <DEDUP_REMOVED lines=17> */
.L_x_1961:
[----:B------:R-:W-:-:S05]  /*0680*/  IMAD.IADD R10, R18, 0x1, -R17 ;  /* 0x00000001120a7824 */ /* 0x000fca00078e0a11 */
        /* <DEDUP_REMOVED lines=14> */
.L_x_1957:
[----:B------:R-:W-:Y:S05]  /*0770*/  BSYNC B0 ;  /* 0x0000000000007941 */ /* 0x000fea0003800000 */
.L_x_1956:
        /* <DEDUP_REMOVED lines=11> */
[----:B------:R-:W-:-:S05]  /*0830*/  IMAD R6, R5, 0x2, R6 ;  /* 0x0000000205067824 */ /* 0x000fca00078e0206 */
[----:B------:R-:W-:Y:S01]  /*0840*/  LEA R6, R3, R6, 0x2 ;  /* 0x0000000603067211 */ /* 0x000fe200078e10ff */
[----:B------:R-:W-:-:S04]  /*0850*/  IMAD.MOV.U32 R3, RZ, RZ, RZ ;  /* 0x000000ffff037224 */ /* 0x000fc800078e00ff */
[----:B------:R-:W-:Y:S01]  /*0860*/  IMAD.WIDE R4, R6, R15, c[0x0][0x180] ;  /* 0x0000600006047625 */ /* 0x000fe200078e020f */
[----:B------:R-:W-:Y:S05]  /*0870*/  @!P2 BRA `(.L_x_1964) ;  /* 0x000000d00000a947 */ /* 0x000fea0003800000 */
[----:B------:R-:W-:Y:S02]  /*0880*/  PLOP3.LUT P0, PT, PT, PT, PT, 0x8, 0x0 ;  /* 0x000000000000781c */ /* 0x000fe40003f0e170 */
[----:B------:R-:W-:Y:S02]  /*0890*/  IADD3 R0, R18, -0x3, RZ ;  /* 0xfffffffd12007810 */ /* 0x000fe40007ffe0ff */
.L_x_1965:
        /* <DEDUP_REMOVED lines=11> */
.L_x_1964:
[----:B------:R-:W-:-:S04]  /*0950*/  IADD3 R0, R18, -R3, RZ ;  /* 0x8000000312007210 */ /* 0x000fc80007ffe0ff */
        /* <DEDUP_REMOVED lines=9> */
.L_x_1963:
        /* <DEDUP_REMOVED lines=8> */
[----:B------:R-:W-:Y:S02]  /*0a70*/  @P0 IMNMX R0, R20, c[0x0][0x1ac], PT ;  /* 0x00006b0014000a17 */ /* 0x000fe40003800200 */
[----:B------:R-:W-:Y:S02]  /*0a80*/  LEA.HI R13, R4, R3, RZ, 0x5 ;  /* 0x00000003040d7211 */ /* 0x000fe400078f28ff */
[----:B------:R-:W-:Y:S02]  /*0a90*/  @P3 IMNMX R3, R20, c[0x0][0x1b0], PT ;  /* 0x00006c0014033a17 */ /* 0x000fe40003800200 */
[----:B------:R-:W-:Y:S02]  /*0aa0*/  @P0 IADD3 R0, R0, -c[0x0][0x1a8], RZ ;  /* 0x80006a0000000a10 */ /* 0x000fe40007ffe0ff */
[----:B------:R-:W-:-:S02]  /*0ab0*/  @P4 IMNMX R5, R20, c[0x0][0x1b4], PT ;  /* 0x00006d0014054a17 */ /* 0x000fc40003800200 */
[----:B------:R-:W-:Y:S02]  /*0ac0*/  @P3 IADD3 R4, R3, -c[0x0][0x1ac], RZ ;  /* 0x80006b0003043a10 */ /* 0x000fe40007ffe0ff */
[----:B------:R-:W-:Y:S02]  /*0ad0*/  @P5 IMNMX R6, R20, c[0x0][0x1b8], PT ;  /* 0x00006e0014065a17 */ /* 0x000fe40003800200 */
[----:B------:R-:W-:Y:S02]  /*0ae0*/  @P0 SHF.R.S32.HI R3, RZ, 0x1f, R0 ;  /* 0x0000001fff030819 */ /* 0x000fe40000011400 */
[----:B------:R-:W-:Y:S02]  /*0af0*/  @P4 IADD3 R8, R5, -c[0x0][0x1b0], RZ ;  /* 0x80006c0005084a10 */ /* 0x000fe40007ffe0ff */
[----:B------:R-:W-:Y:S02]  /*0b00*/  @P3 SHF.R.S32.HI R5, RZ, 0x1f, R4 ;  /* 0x0000001fff053819 */ /* 0x000fe40000011404 */
[----:B------:R-:W-:-:S02]  /*0b10*/  @P5 IADD3 R9, R6, -c[0x0][0x1b4], RZ ;  /* 0x80006d0006095a10 */ /* 0x000fc40007ffe0ff */
[----:B------:R-:W-:Y:S02]  /*0b20*/  @P0 LEA.HI R0, R3, R0, RZ, 0x5 ;  /* 0x0000000003000211 */ /* 0x000fe400078f28ff */
[----:B------:R-:W-:Y:S02]  /*0b30*/  @P3 LEA.HI R6, R5, R4, RZ, 0x5 ;  /* 0x0000000405063211 */ /* 0x000fe400078f28ff */
[----:B------:R-:W-:Y:S02]  /*0b40*/  @P2 IMNMX R4, R20, c[0x0][0x1bc], PT ;  /* 0x00006f0014042a17 */ /* 0x000fe40003800200 */
[----:B------:R-:W-:Y:S02]  /*0b50*/  @P0 SHF.R.S32.HI R0, RZ, 0x5, R0 ;  /* 0x00000005ff000819 */ /* 0x000fe40000011400 */
[----:B------:R-:W-:Y:S02]  /*0b60*/  @P2 IADD3 R11, R4, -c[0x0][0x1b8], RZ ;  /* 0x80006e00040b2a10 */ /* 0x000fe40007ffe0ff */
[----:B------:R-:W-:Y:S01]  /*0b70*/  @P4 SHF.R.S32.HI R3, RZ, 0x1f, R8 ;  /* 0x0000001fff034819 */ /* 0x000fe20000011408 */
[----:B------:R-:W-:Y:S01]  /*0b80*/  CS2R R4, SRZ ;  /* 0x0000000000047805 */ /* 0x000fe2000001ff00 */
[----:B------:R-:W-:Y:S01]  /*0b90*/  @P3 SHF.R.S32.HI R6, RZ, 0x5, R6 ;  /* 0x00000005ff063819 */ /* 0x000fe20000011406 */
[----:B------:R-:W-:Y:S01]  /*0ba0*/  @P0 IMAD R5, R0, 0x6, RZ ;  /* 0x0000000600050824 */ /* 0x000fe200078e02ff */
[----:B------:R-:W-:-:S02]  /*0bb0*/  ISETP.GE.AND P0, PT, R20, R19, PT ;  /* 0x000000131400720c */ /* 0x000fc40003f06270 */
[----:B------:R-:W-:Y:S01]  /*0bc0*/  @P5 SHF.R.S32.HI R10, RZ, 0x1f, R9 ;  /* 0x0000001fff0a5819 */ /* 0x000fe20000011409 */
[----:B------:R-:W-:Y:S01]  /*0bd0*/  @P3 IMAD R4, R6, 0x5, RZ ;  /* 0x0000000506043824 */ /* 0x000fe200078e02ff */
[----:B------:R-:W-:Y:S01]  /*0be0*/  @P4 LEA.HI R8, R3, R8, RZ, 0x5 ;  /* 0x0000000803084211 */ /* 0x000fe200078f28ff */
[----:B------:R-:W-:Y:S01]  /*0bf0*/  HFMA2.MMA R3, -RZ, RZ, 0, 0 ;  /* 0x00000000ff037435 */ /* 0x000fe200000001ff */
[----:B------:R-:W-:Y:S02]  /*0c00*/  @P2 SHF.R.S32.HI R12, RZ, 0x1f, R11 ;  /* 0x0000001fff0c2819 */ /* 0x000fe4000001140b */
[----:B------:R-:W-:Y:S01]  /*0c10*/  @P5 LEA.HI R10, R10, R9, RZ, 0x5 ;  /* 0x000000090a0a5211 */ /* 0x000fe200078f28ff */
[----:B------:R-:W-:Y:S01]  /*0c20*/  IMAD.MOV.U32 R9, RZ, RZ, RZ ;  /* 0x000000ffff097224 */ /* 0x000fe200078e00ff */
[----:B------:R-:W-:Y:S02]  /*0c30*/  @P4 SHF.R.S32.HI R8, RZ, 0x5, R8 ;  /* 0x00000005ff084819 */ /* 0x000fe40000011408 */
[----:B------:R-:W-:-:S02]  /*0c40*/  SHF.R.S32.HI R6, RZ, 0x5, R13 ;  /* 0x00000005ff067819 */ /* 0x000fc4000001140d */
[----:B------:R-:W-:Y:S01]  /*0c50*/  @P2 LEA.HI R12, R12, R11, RZ, 0x5 ;  /* 0x0000000b0c0c2211 */ /* 0x000fe200078f28ff */
[----:B------:R-:W-:Y:S01]  /*0c60*/  @P4 IMAD.SHL.U32 R9, R8, 0x4, RZ ;  /* 0x0000000408094824 */ /* 0x000fe200078e00ff */
[----:B------:R-:W-:Y:S01]  /*0c70*/  @P5 SHF.R.S32.HI R10, RZ, 0x5, R10 ;  /* 0x00000005ff0a5819 */ /* 0x000fe2000001140a */
[----:B------:R-:W-:Y:S01]  /*0c80*/  IMAD R5, R6, 0x8, R5 ;  /* 0x0000000806057824 */ /* 0x000fe200078e0205 */
[----:B------:R-:W-:Y:S01]  /*0c90*/  SHF.L.U32 R11, R2, 0x7, RZ ;  /* 0x00000007020b7819 */ /* 0x000fe200000006ff */
[----:B------:R-:W-:Y:S01]  /*0ca0*/  IMAD.MOV.U32 R2, RZ, RZ, 0x2 ;  /* 0x00000002ff027424 */ /* 0x000fe200078e00ff */
[----:B------:R-:W-:Y:S01]  /*0cb0*/  @P2 SHF.R.S32.HI R12, RZ, 0x5, R12 ;  /* 0x00000005ff0c2819 */ /* 0x000fe2000001140c */
[----:B------:R-:W-:Y:S01]  /*0cc0*/  @P5 IMAD R3, R10, 0x3, RZ ;  /* 0x000000030a035824 */ /* 0x000fe200078e02ff */
[----:B------:R-:W-:Y:S01]  /*0cd0*/  MOV R0, RZ ;  /* 0x000000ff00007202 */ /* 0x000fe20000000f00 */
[----:B------:R-:W-:Y:S01]  /*0ce0*/  IMAD.WIDE R10, R11, R2, c[0x0][0x198] ;  /* 0x000066000b0a7625 */ /* 0x000fe200078e0202 */
[----:B------:R-:W-:-:S02]  /*0cf0*/  @P2 SHF.L.U32 R0, R12, 0x1, RZ ;  /* 0x000000010c002819 */ /* 0x000fc400000006ff */
[----:B------:R-:W-:Y:S01]  /*0d00*/  IADD3 R4, R9, R5, R4 ;  /* 0x0000000509047210 */ /* 0x000fe20007ffe004 */
[----:B------:R-:W-:Y:S05]  /*0d10*/  @P0 BRA `(.L_x_1966) ;  /* 0x0000033000000947 */ /* 0x000fea0003800000 */
[----:B------:R0:W5:Y:S01]  /*0d20*/  LDG.E.U16.CONSTANT R5, [R10.64] ;  /* 0x000000060a057981 */ /* 0x000162000c1e9500 */
[----:B------:R-:W-:Y:S01]  /*0d30*/  SHF.R.S32.HI R8, RZ, 0x1f, R7 ;  /* 0x0000001fff087819 */ /* 0x000fe20000011407 */
[----:B------:R-:W-:Y:S01]  /*0d40*/  IMAD.SHL.U32 R6, R7, 0x4, RZ ;  /* 0x0000000407067824 */ /* 0x000fe200078e00ff */
[----:B------:R-:W-:Y:S01]  /*0d50*/  MOV R22, RZ ;  /* 0x000000ff00167202 */ /* 0x000fe20000000f00 */
[----:B------:R-:W-:Y:S01]  /*0d60*/  IMAD.MOV.U32 R24, RZ, RZ, R20 ;  /* 0x000000ffff187224 */ /* 0x000fe200078e0014 */
[----:B------:R-:W-:Y:S02]  /*0d70*/  LEA.HI R8, R8, R7, RZ, 0x3 ;  /* 0x0000000708087211 */ /* 0x000fe400078f18ff */
[----:B------:R-:W-:Y:S02]  /*0d80*/  LOP3.LUT R6, R6, 0x10, RZ, 0xc0, !PT ;  /* 0x0000001006067812 */ /* 0x000fe400078ec0ff */
[----:B------:R-:W-:-:S02]  /*0d90*/  SHF.R.S32.HI R16, RZ, 0x3, R8 ;  /* 0x00000003ff107819 */ /* 0x000fc40000011408 */
.L_x_1967:
[----:B-----5:R-:W-:-:S05]  /*0da0*/  IADD3 R13, R5, R22, RZ ;  /* 0x00000016050d7210 */ /* 0x020fca0007ffe0ff */
        /* <DEDUP_REMOVED lines=38> */
[C---:B------:R-:W-:Y:S02]  /*1010*/  LEA R12, R22.reuse, R1, 0x3 ;  /* 0x00000001160c7211 */ /* 0x040fe400078e18ff */
[----:B------:R-:W-:-:S03]  /*1020*/  IADD3 R22, R22, 0x1, RZ ;  /* 0x0000000116167810 */ /* 0x000fc60007ffe0ff */
[----:B------:R1:W-:Y:S01]  /*1030*/  STL.64 [R12], R8 ;  /* 0x000000080c007387 */ /* 0x0003e20000100a00 */
[----:B------:R-:W-:Y:S05]  /*1040*/  @!P2 BRA `(.L_x_1967) ;  /* 0xfffffd500000a947 */ /* 0x000fea000383ffff */
.L_x_1966:
[----:B------:R-:W-:Y:S02]  /*1050*/  ISETP.GE.OR P0, PT, R20, c[0x0][0x1b4], P0 ;  /* 0x00006d0014007a0c */ /* 0x000fe40000706670 */
[----:B------:R-:W-:Y:S02]  /*1060*/  PRMT R17, RZ, 0x5410, RZ ;  /* 0x00005410ff117816 */ /* 0x000fe400000000ff */
[----:B------:R-:W-:Y:S02]  /*1070*/  IADD3 R0, R0, R4, R3 ;  /* 0x0000000400007210 */ /* 0x000fe40007ffe003 */
[----:B------:R-:W-:Y:S02]  /*1080*/  PRMT R15, RZ, 0x5410, RZ ;  /* 0x00005410ff0f7816 */ /* 0x000fe400000000ff */
[----:B-1----:R-:W-:Y:S02]  /*1090*/  PRMT R9, RZ, 0x5410, RZ ;  /* 0x00005410ff097816 */ /* 0x002fe400000000ff */
[----:B------:R-:W-:-:S03]  /*10a0*/  PRMT R8, RZ, 0x5410, RZ ;  /* 0x00005410ff087816 */ /* 0x000fc600000000ff */
[----:B------:R-:W-:Y:S05]  /*10b0*/  @P0 BRA `(.L_x_1968) ;  /* 0x0000339000000947 */ /* 0x000fea0003800000 */
[----:B------:R-:W2:Y:S04]  /*10c0*/  LDL.64 R12, [R1] ;  /* 0x00000000010c7983 */ /* 0x000ea80000100a00 */
[----:B------:R-:W3:Y:S01]  /*10d0*/  LDG.E.U16.CONSTANT R3, [R10.64+0x2] ;  /* 0x000002060a037981 */ /* 0x000ee2000c1e9500 */
[----:B------:R-:W-:Y:S01]  /*10e0*/  IMAD R0, R0, c[0x0][0x18c], RZ ;  /* 0x0000630000007a24 */ /* 0x000fe200078e02ff */
[----:B------:R-:W-:Y:S01]  /*10f0*/  HFMA2.MMA R16, -RZ, RZ, 0, 0 ;  /* 0x00000000ff107435 */ /* 0x000fe200000001ff */
[----:B------:R-:W-:Y:S01]  /*1100*/  PRMT R17, R17, 0x5410, RZ ;  /* 0x0000541011117816 */ /* 0x000fe200000000ff */
[----:B------:R-:W-:Y:S02]  /*1110*/  UMOV UR4, URZ ;  /* 0x0000003f00047c82 */ /* 0x000fe40008000000 */
[----:B------:R-:W-:-:S02]  /*1120*/  SHF.R.S32.HI R2, RZ, 0x1f, R0 ;  /* 0x0000001fff027819 */ /* 0x000fc40000011400 */
[----:B------:R-:W-:-:S04]  /*1130*/  IADD3 R5, P0, R7, R0, RZ ;  /* 0x0000000007057210 */ /* 0x000fc80007f1e0ff */
[----:B------:R-:W-:Y:S02]  /*1140*/  LEA.HI.X.SX32 R4, R7, R2, 0x1, P0 ;  /* 0x0000000207047211 */ /* 0x000fe400000f0eff */
[----:B------:R-:W-:-:S04]  /*1150*/  LEA R2, P0, R5, c[0x0][0x168], 0x2 ;  /* 0x00005a0005027a11 */ /* 0x000fc800078010ff */
[----:B------:R-:W-:Y:S02]  /*1160*/  LEA.HI.X R5, R5, c[0x0][0x16c], R4, 0x2, P0 ;  /* 0x00005b0005057a11 */ /* 0x000fe400000f1404 */
[----:B--2---:R-:W-:Y:S02]  /*1170*/  PRMT R0, R12, 0x7610, R12 ;  /* 0x000076100c007816 */ /* 0x004fe4000000000c */
[----:B------:R-:W-:Y:S01]  /*1180*/  PRMT R56, R13, 0x7610, R13 ;  /* 0x000076100d387816 */ /* 0x000fe2000000000d */
[----:B---3--:R-:W-:-:S05]  /*1190*/  IMAD.IADD R14, R20, 0x1, R3 ;  /* 0x00000001140e7824 */ /* 0x008fca00078e0203 */
.L_x_1973:
[----:B------:R-:W-:-:S13]  /*11a0*/  ISETP.NE.AND P0, PT, R20, R14, PT ;  /* 0x0000000e1400720c */ /* 0x000fda0003f05270 */
[----:B------:R-:W-:Y:S01]  /*11b0*/  @!P0 IADD3 R16, R16, 0x1, RZ ;  /* 0x0000000110108810 */ /* 0x000fe20007ffe0ff */
[----:B------:R-:W-:Y:S01]  /*11c0*/  @!P0 IMAD.MOV.U32 R7, RZ, RZ, 0x2 ;  /* 0x00000002ff078424 */ /* 0x000fe200078e00ff */
[----:B------:R-:W-:Y:S02]  /*11d0*/  @!P0 SHF.L.U32 R6, R20, 0x1, RZ ;  /* 0x0000000114068819 */ /* 0x000fe400000006ff */
[----:B------:R-:W-:-:S03]  /*11e0*/  @!P0 LEA R3, R16, R1, 0x3 ;  /* 0x0000000110038211 */ /* 0x000fc600078e18ff */
[----:B------:R-:W-:Y:S02]  /*11f0*/  @!P0 IMAD.WIDE R6, R6, R7, c[0x0][0x198] ;  /* 0x0000660006068625 */ /* 0x000fe400078e0207 */
[----:B0-----:R0:W2:Y:S04]  /*1200*/  @!P0 LDL.64 R10, [R3] ;  /* 0x00000000030a8983 */ /* 0x0010a80000100a00 */
[----:B------:R-:W3:Y:S01]  /*1210*/  @!P0 LDG.E.U16.CONSTANT R7, [R6.64+0x2] ;  /* 0x0000020606078981 */ /* 0x000ee2000c1e9500 */
[----:B0-----:R-:W-:Y:S02]  /*1220*/  MOV R3, R5 ;  /* 0x0000000500037202 */ /* 0x001fe40000000f00 */
[----:B--2---:R-:W-:Y:S02]  /*1230*/  @!P0 PRMT R0, R10, 0x7610, R0 ;  /* 0x000076100a008816 */ /* 0x004fe40000000000 */
[----:B------:R-:W-:Y:S01]  /*1240*/  @!P0 PRMT R56, R11, 0x7610, R56 ;  /* 0x000076100b388816 */ /* 0x000fe20000000038 */
[----:B---3--:R-:W-:Y:S01]  /*1250*/  @!P0 IMAD.IADD R14, R7, 0x1, R20 ;  /* 0x00000001070e8824 */ /* 0x008fe200078e0214 */
[----:B------:R-:W-:-:S02]  /*1260*/  @!P0 PRMT R0, R0, 0x7610, R10 ;  /* 0x0000761000008816 */ /* 0x000fc4000000000a */
[----:B------:R-:W-:Y:S01]  /*1270*/  @!P0 PRMT R56, R56, 0x7610, R11 ;  /* 0x0000761038388816 */ /* 0x000fe2000000000b */
[----:B------:R-:W-:Y:S05]  /*1280*/  @!P1 BRA `(.L_x_1969) ;  /* 0x0000314000009947 */ /* 0x000fea0003800000 */
[----:B------:R-:W2:Y:S01]  /*1290*/  LDG.E.128.CONSTANT R4, [R2.64] ;  /* 0x0000000602047981 */ /* 0x000ea2000c1e9d00 */
[----:B------:R-:W-:Y:S01]  /*12a0*/  IMAD.MOV.U32 R59, RZ, RZ, 0x2c00 ;  /* 0x00002c00ff3b7424 */ /* 0x000fe200078e00ff */
[----:B------:R-:W-:Y:S02]  /*12b0*/  ISETP.GE.AND P0, PT, R18, 0x2, PT ;  /* 0x000000021200780c */ /* 0x000fe40003f06270 */
[----:B------:R-:W0:Y:S02]  /*12c0*/  LDS.64 R12, [UR4] ;  /* 0x00000004ff0c7984 */ /* 0x000e240008000a00 */
[----:B0-----:R-:W-:Y:S02]  /*12d0*/  HADD2.F32 R29, -RZ, R12.H0_H0 ;  /* 0x2000000cff1d7230 */ /* 0x001fe40000004100 */
[----:B------:R-:W-:Y:S01]  /*12e0*/  HADD2.F32 R23, -RZ, R13.H0_H0 ;  /* 0x2000000dff177230 */ /* 0x000fe20000004100 */
[----:B--2---:R-:W-:-:S02]  /*12f0*/  LOP3.LUT R25, R5, 0xf000f, RZ, 0xc0, !PT ;  /* 0x000f000f05197812 */ /* 0x004fc400078ec0ff */
[----:B------:R-:W-:Y:S02]  /*1300*/  LOP3.LUT R26, R5, 0xf000f0, RZ, 0xc0, !PT ;  /* 0x00f000f0051a7812 */ /* 0x000fe400078ec0ff */
[----:B------:R-:W-:Y:S02]  /*1310*/  SHF.R.U32.HI R11, RZ, 0x8, R5 ;  /* 0x00000008ff0b7819 */ /* 0x000fe40000011605 */
[----:B------:R-:W-:Y:S02]  /*1320*/  LOP3.LUT R22, R4, 0xf000f, RZ, 0xc0, !PT ;  /* 0x000f000f04167812 */ /* 0x000fe400078ec0ff */
[----:B------:R-:W-:Y:S02]  /*1330*/  LOP3.LUT R5, R6, 0xf000f, RZ, 0xc0, !PT ;  /* 0x000f000f06057812 */ /* 0x000fe400078ec0ff */
[----:B------:R-:W-:Y:S02]  /*1340*/  LOP3.LUT R28, R7, 0xf000f, RZ, 0xc0, !PT ;  /* 0x000f000f071c7812 */ /* 0x000fe400078ec0ff */
[----:B------:R-:W-:-:S02]  /*1350*/  LOP3.LUT R24, R4, 0xf000f0, RZ, 0xc0, !PT ;  /* 0x00f000f004187812 */ /* 0x000fc400078ec0ff */
[----:B------:R-:W-:Y:S02]  /*1360*/  SHF.R.U32.HI R10, RZ, 0x8, R4 ;  /* 0x00000008ff0a7819 */ /* 0x000fe40000011604 */
[----:B------:R-:W-:Y:S01]  /*1370*/  LOP3.LUT R4, R22, 0x64006400, RZ, 0xfc, !PT ;  /* 0x6400640016047812 */ /* 0x000fe200078efcff */
[----:B------:R-:W-:Y:S01]  /*1380*/  HADD2.F32 R22, -RZ, R12.H1_H1 ;  /* 0x3000000cff167230 */ /* 0x000fe20000004100 */
        /* <DEDUP_REMOVED lines=20> */
[----:B------:R-:W-:Y:S01]  /*14d0*/  HADD2.F32 R37, -RZ, R25.H1_H1 ;  /* 0x30000019ff257230 */ /* 0x000fe20000004100 */
[C---:B------:R-:W-:Y:S01]  /*14e0*/  FFMA.FTZ R25, R29.reuse, R36, RZ ;  /* 0x000000241d197223 */ /* 0x040fe200000100ff */
[----:B------:R-:W-:Y:S01]  /*14f0*/  HADD2.F32 R35, -RZ, R13.H1_H1 ;  /* 0x3000000dff237230 */ /* 0x000fe20000004100 */
[----:B------:R-:W-:Y:S01]  /*1500*/  FFMA.FTZ R13, R40, R29, RZ ;  /* 0x0000001d280d7223 */ /* 0x000fe200000100ff */
[-C--:B------:R-:W-:Y:S01]  /*1510*/  HFMA2 R27, R24, R59.reuse.H0_H0, -72, -72 ;  /* 0xd480d480181b7431 */ /* 0x080fe2000004003b */
[C---:B------:R-:W-:Y:S01]  /*1520*/  FFMA.FTZ R24, R29.reuse, R38, RZ ;  /* 0x000000261d187223 */ /* 0x040fe200000100ff */
[----:B------:R-:W-:Y:S01]  /*1530*/  HADD2.F32 R39, -RZ, R4.H1_H1 ;  /* 0x30000004ff277230 */ /* 0x000fe20000004100 */
[----:B------:R-:W-:Y:S01]  /*1540*/  FFMA.FTZ R29, R29, R34, RZ ;  /* 0x000000221d1d7223 */ /* 0x000fe200000100ff */
[----:B------:R-:W0:Y:S01]  /*1550*/  LDS.64 R4, [UR4+0x8] ;  /* 0x00000804ff047984 */ /* 0x000e220008000a00 */
[C---:B------:R-:W-:Y:S01]  /*1560*/  FFMA.FTZ R24, R22.reuse, R37, R24 ;  /* 0x0000002516187223 */ /* 0x040fe20000010018 */
[-C--:B------:R-:W-:Y:S01]  /*1570*/  HFMA2 R26, R26, R59.reuse.H0_H0, -72, -72 ;  /* 0xd480d4801a1a7431 */ /* 0x080fe2000004003b */
[----:B------:R-:W-:Y:S01]  /*1580*/  FFMA.FTZ R13, R39, R22, R13 ;  /* 0x00000016270d7223 */ /* 0x000fe2000001000d */
[--C-:B------:R-:W-:Y:S01]  /*1590*/  HADD2.F32 R32, -RZ, R27.reuse.H0_H0 ;  /* 0x2000001bff207230 */ /* 0x100fe20000004100 */
[C---:B------:R-:W-:Y:S01]  /*15a0*/  FFMA.FTZ R25, R22.reuse, R35, R25 ;  /* 0x0000002316197223 */ /* 0x040fe20000010019 */
[----:B------:R-:W-:Y:S01]  /*15b0*/  HADD2.F32 R31, -RZ, R27.H1_H1 ;  /* 0x3000001bff1f7230 */ /* 0x000fe20000004100 */
[----:B------:R-:W-:Y:S01]  /*15c0*/  FFMA.FTZ R41, R22, R33, R29 ;  /* 0x0000002116297223 */ /* 0x000fe2000001001d */
[----:B------:R-:W-:Y:S01]  /*15d0*/  LOP3.LUT R22, R21, 0x64006400, RZ, 0xfc, !PT ;  /* 0x6400640015167812 */ /* 0x000fe200078efcff */
[-C--:B------:R-:W-:Y:S01]  /*15e0*/  HFMA2 R21, R28, R59.reuse.H0_H0, -72, -72 ;  /* 0xd480d4801c157431 */ /* 0x080fe2000004003b */
[----:B------:R-:W-:Y:S01]  /*15f0*/  FFMA.FTZ R13, R32, R23, R13 ;  /* 0x00000017200d7223 */ /* 0x000fe2000001000d */
[--C-:B------:R-:W-:Y:S01]  /*1600*/  HADD2.F32 R30, -RZ, R26.reuse.H0_H0 ;  /* 0x2000001aff1e7230 */ /* 0x100fe20000004100 */
[----:B------:R-:W-:Y:S01]  /*1610*/  LOP3.LUT R42, R7, 0xf000f, RZ, 0xc0, !PT ;  /* 0x000f000f072a7812 */ /* 0x000fe200078ec0ff */
[----:B------:R-:W-:Y:S01]  /*1620*/  HFMA2 R22, R22, R59.H0_H0, -72, -72 ;  /* 0xd480d48016167431 */ /* 0x000fe2000004003b */
[----:B------:R-:W-:Y:S01]  /*1630*/  FFMA.FTZ R47, R31, R12, R13 ;  /* 0x0000000c1f2f7223 */ /* 0x000fe2000001000d */
[----:B------:R-:W-:Y:S01]  /*1640*/  HADD2.F32 R29, -RZ, R26.H1_H1 ;  /* 0x3000001aff1d7230 */ /* 0x000fe20000004100 */
[----:B------:R-:W-:Y:S01]  /*1650*/  FFMA.FTZ R24, R23, R30, R24 ;  /* 0x0000001e17187223 */ /* 0x000fe20000010018 */
[----:B------:R-:W-:Y:S01]  /*1660*/  HADD2.F32 R28, -RZ, R21.H0_H0 ;  /* 0x20000015ff1c7230 */ /* 0x000fe20000004100 */
[----:B------:R-:W-:Y:S01]  /*1670*/  LOP3.LUT R42, R42, 0x64006400, RZ, 0xfc, !PT ;  /* 0x640064002a2a7812 */ /* 0x000fe200078efcff */
[----:B------:R-:W-:-:S02]  /*1680*/  HADD2.F32 R26, -RZ, R22.H0_H0 ;  /* 0x20000016ff1a7230 */ /* 0x000fc40000004100 */
[----:B------:R-:W-:Y:S01]  /*1690*/  HADD2.F32 R27, -RZ, R21.H1_H1 ;  /* 0x30000015ff1b7230 */ /* 0x000fe20000004100 */
[C---:B------:R-:W-:Y:S01]  /*16a0*/  FFMA.FTZ R25, R23.reuse, R28, R25 ;  /* 0x0000001c17197223 */ /* 0x040fe20000010019 */
[----:B------:R-:W-:Y:S01]  /*16b0*/  HADD2.F32 R21, -RZ, R22.H1_H1 ;  /* 0x30000016ff157230 */ /* 0x000fe20000004100 */
[----:B------:R-:W-:Y:S01]  /*16c0*/  FFMA.FTZ R41, R23, R26, R41 ;  /* 0x0000001a17297223 */ /* 0x000fe20000010029 */
[C---:B------:R-:W-:Y:S01]  /*16d0*/  LOP3.LUT R22, R11.reuse, 0xf000f, RZ, 0xc0, !PT ;  /* 0x000f000f0b167812 */ /* 0x040fe200078ec0ff */
[C---:B------:R-:W-:Y:S01]  /*16e0*/  FFMA.FTZ R23, R12.reuse, R29, R24 ;  /* 0x0000001d0c177223 */ /* 0x040fe20000010018 */
[----:B------:R-:W-:Y:S01]  /*16f0*/  LOP3.LUT R11, R11, 0xf000f0, RZ, 0xc0, !PT ;  /* 0x00f000f00b0b7812 */ /* 0x000fe200078ec0ff */
[----:B------:R-:W-:Y:S01]  /*1700*/  FFMA.FTZ R25, R12, R27, R25 ;  /* 0x0000001b0c197223 */ /* 0x000fe20000010019 */
[----:B------:R-:W-:Y:S01]  /*1710*/  LOP3.LUT R22, R22, 0x64006400, RZ, 0xfc, !PT ;  /* 0x6400640016167812 */ /* 0x000fe200078efcff */
[----:B------:R-:W-:Y:S01]  /*1720*/  FFMA.FTZ R45, R12, R21, R41 ;  /* 0x000000150c2d7223 */ /* 0x000fe20000010029 */
[----:B------:R-:W-:-:S02]  /*1730*/  LOP3.LUT R12, R10, 0xf000f, RZ, 0xc0, !PT ;  /* 0x000f000f0a0c7812 */ /* 0x000fc400078ec0ff */
[----:B------:R-:W-:Y:S01]  /*1740*/  LOP3.LUT R41, R6, 0xf000f, RZ, 0xc0, !PT ;  /* 0x000f000f06297812 */ /* 0x000fe200078ec0ff */
[----:B------:R-:W-:Y:S01]  /*1750*/  HADD2 R49, R22, -1032, -1032 ;  /* 0xe408e40816317430 */ /* 0x000fe20000000000 */
[----:B------:R-:W-:Y:S02]  /*1760*/  LOP3.LUT R13, R12, 0x64006400, RZ, 0xfc, !PT ;  /* 0x640064000c0d7812 */ /* 0x000fe400078efcff */
[----:B------:R-:W-:Y:S02]  /*1770*/  LOP3.LUT R41, R41, 0x64006400, RZ, 0xfc, !PT ;  /* 0x6400640029297812 */ /* 0x000fe400078efcff */
[----:B------:R-:W-:Y:S01]  /*1780*/  HADD2.F32 R43, -RZ, R49.H0_H0 ;  /* 0x20000031ff2b7230 */ /* 0x000fe20000004100 */
[----:B------:R-:W-:Y:S01]  /*1790*/  LOP3.LUT R10, R10, 0xf000f0, RZ, 0xc0, !PT ;  /* 0x00f000f00a0a7812 */ /* 0x000fe200078ec0ff */
[----:B------:R-:W-:Y:S02]  /*17a0*/  HADD2 R48, R13, -1032, -1032 ;  /* 0xe408e4080d307430 */ /* 0x000fe40000000000 */
[----:B------:R-:W-:Y:S01]  /*17b0*/  HADD2 R46, R41, -1032, -1032 ;  /* 0xe408e408292e7430 */ /* 0x000fe20000000000 */
[----:B------:R-:W-:Y:S01]  /*17c0*/  LOP3.LUT R10, R10, 0x64006400, RZ, 0xfc, !PT ;  /* 0x640064000a0a7812 */ /* 0x000fe200078efcff */
[----:B------:R-:W-:-:S02]  /*17d0*/  HADD2 R13, R42, -1032, -1032 ;  /* 0xe408e4082a0d7430 */ /* 0x000fc40000000000 */
[----:B0-----:R-:W-:Y:S02]  /*17e0*/  HADD2.F32 R24, -RZ, R4.H0_H0 ;  /* 0x20000004ff187230 */ /* 0x001fe40000004100 */
[----:B------:R-:W-:Y:S02]  /*17f0*/  HADD2.F32 R44, -RZ, R48.H0_H0 ;  /* 0x20000030ff2c7230 */ /* 0x000fe40000004100 */
[----:B------:R-:W-:Y:S01]  /*1800*/  HADD2.F32 R42, -RZ, R46.H0_H0 ;  /* 0x2000002eff2a7230 */ /* 0x000fe20000004100 */
[----:B------:R-:W-:Y:S01]  /*1810*/  FFMA.FTZ R23, R24, R43, R23 ;  /* 0x0000002b18177223 */ /* 0x000fe20000010017 */
[--C-:B------:R-:W-:Y:S01]  /*1820*/  HADD2.F32 R41, -RZ, R13.reuse.H0_H0 ;  /* 0x2000000dff297230 */ /* 0x100fe20000004100 */
[----:B------:R-:W-:Y:S01]  /*1830*/  FFMA.FTZ R22, R44, R24, R47 ;  /* 0x000000182c167223 */ /* 0x000fe2000001002f */
[----:B------:R-:W-:Y:S01]  /*1840*/  HADD2.F32 R53, -RZ, R13.H1_H1 ;  /* 0x3000000dff357230 */ /* 0x000fe20000004100 */
[C---:B------:R-:W-:Y:S01]  /*1850*/  FFMA.FTZ R25, R24.reuse, R42, R25 ;  /* 0x0000002a18197223 */ /* 0x040fe20000010019 */
[----:B------:R-:W-:Y:S01]  /*1860*/  LOP3.LUT R13, R7, 0xf000f0, RZ, 0xc0, !PT ;  /* 0x00f000f0070d7812 */ /* 0x000fe200078ec0ff */
[----:B------:R-:W-:Y:S01]  /*1870*/  FFMA.FTZ R45, R24, R41, R45 ;  /* 0x00000029182d7223 */ /* 0x000fe2000001002d */
[----:B------:R-:W-:Y:S01]  /*1880*/  LOP3.LUT R24, R6, 0xf000f0, RZ, 0xc0, !PT ;  /* 0x00f000f006187812 */ /* 0x000fe200078ec0ff */
[----:B------:R-:W-:Y:S01]  /*1890*/  HADD2.F32 R12, -RZ, R4.H1_H1 ;  /* 0x30000004ff0c7230 */ /* 0x000fe20000004100 */
[----:B------:R-:W-:Y:S01]  /*18a0*/  LOP3.LUT R6, R11, 0x64006400, RZ, 0xfc, !PT ;  /* 0x640064000b067812 */ /* 0x000fe200078efcff */
[----:B------:R-:W-:Y:S01]  /*18b0*/  HFMA2 R11, R10, R59.H0_H0, -72, -72 ;  /* 0xd480d4800a0b7431 */ /* 0x000fe2000004003b */
[----:B------:R-:W-:Y:S01]  /*18c0*/  LOP3.LUT R24, R24, 0x64006400, RZ, 0xfc, !PT ;  /* 0x6400640018187812 */ /* 0x000fe200078efcff */
[----:B------:R-:W-:Y:S01]  /*18d0*/  HADD2.F32 R57, -RZ, R48.H1_H1 ;  /* 0x30000030ff397230 */ /* 0x000fe20000004100 */
[----:B------:R-:W-:Y:S01]  /*18e0*/  LOP3.LUT R10, R13, 0x64006400, RZ, 0xfc, !PT ;  /* 0x640064000d0a7812 */ /* 0x000fe200078efcff */
[----:B------:R-:W-:-:S02]  /*18f0*/  HADD2.F32 R4, -RZ, R5.H0_H0 ;  /* 0x20000005ff047230 */ /* 0x000fc40000004100 */
[-C--:B------:R-:W-:Y:S01]  /*1900*/  HFMA2 R6, R6, R59.reuse.H0_H0, -72, -72 ;  /* 0xd480d48006067431 */ /* 0x080fe2000004003b */
[----:B------:R-:W-:Y:S01]  /*1910*/  FFMA.FTZ R7, R57, R12, R22 ;  /* 0x0000000c39077223 */ /* 0x000fe20000010016 */
[-C--:B------:R-:W-:Y:S02]  /*1920*/  HFMA2 R24, R24, R59.reuse.H0_H0, -72, -72 ;  /* 0xd480d48018187431 */ /* 0x080fe4000004003b */
[----:B------:R-:W-:Y:S02]  /*1930*/  HADD2.F32 R52, -RZ, R11.H0_H0 ;  /* 0x2000000bff347230 */ /* 0x000fe40000004100 */
[----:B------:R-:W-:Y:S02]  /*1940*/  HADD2.F32 R55, -RZ, R49.H1_H1 ;  /* 0x30000031ff377230 */ /* 0x000fe40000004100 */
[----:B------:R-:W-:Y:S01]  /*1950*/  HADD2.F32 R54, -RZ, R46.H1_H1 ;  /* 0x3000002eff367230 */ /* 0x000fe20000004100 */
[----:B------:R-:W-:Y:S01]  /*1960*/  FFMA.FTZ R7, R52, R4, R7 ;  /* 0x0000000434077223 */ /* 0x000fe20000010007 */
[----:B------:R-:W-:Y:S01]  /*1970*/  HFMA2 R10, R10, R59.H0_H0, -72, -72 ;  /* 0xd480d4800a0a7431 */ /* 0x000fe2000004003b */
[C---:B------:R-:W-:Y:S01]  /*1980*/  FFMA.FTZ R23, R12.reuse, R55, R23 ;  /* 0x000000370c177223 */ /* 0x040fe20000010017 */
[----:B------:R-:W-:Y:S01]  /*1990*/  HADD2.F32 R5, -RZ, R5.H1_H1 ;  /* 0x30000005ff057230 */ /* 0x000fe20000004100 */
[C---:B------:R-:W-:Y:S01]  /*19a0*/  FFMA.FTZ R25, R12.reuse, R54, R25 ;  /* 0x000000360c197223 */ /* 0x040fe20000010019 */
[----:B------:R-:W-:Y:S01]  /*19b0*/  HADD2.F32 R48, -RZ, R11.H1_H1 ;  /* 0x3000000bff307230 */ /* 0x000fe20000004100 */
[----:B------:R-:W-:Y:S01]  /*19c0*/  FFMA.FTZ R12, R12, R53, R45 ;  /* 0x000000350c0c7223 */ /* 0x000fe2000001002d */
[----:B------:R-:W-:-:S02]  /*19d0*/  HADD2.F32 R51, -RZ, R6.H0_H0 ;  /* 0x20000006ff337230 */ /* 0x000fc40000004100 */
[----:B------:R-:W-:Y:S02]  /*19e0*/  HADD2.F32 R50, -RZ, R24.H0_H0 ;  /* 0x20000018ff327230 */ /* 0x000fe40000004100 */
[----:B------:R-:W-:Y:S02]  /*19f0*/  HADD2.F32 R49, -RZ, R10.H0_H0 ;  /* 0x2000000aff317230 */ /* 0x000fe40000004100 */
[----:B------:R-:W-:Y:S01]  /*1a00*/  HADD2.F32 R47, -RZ, R6.H1_H1 ;  /* 0x30000006ff2f7230 */ /* 0x000fe20000004100 */
        /* <DEDUP_REMOVED lines=8> */
[----:B------:R-:W-:-:S02]  /*1a90*/  FMUL.FTZ R4, R6, R13 ;  /* 0x0000000d06047220 */ /* 0x000fc40000410000 */
[C---:B------:R-:W-:Y:S01]  /*1aa0*/  FFMA.FTZ R7, R5.reuse, R47, R10 ;  /* 0x0000002f05077223 */ /* 0x040fe2000001000a */
[----:B------:R-:W-:Y:S01]  /*1ab0*/  HADD2.F32 R10, -RZ, R56.H1_H1 ;  /* 0x30000038ff0a7230 */ /* 0x000fe20000004100 */
[C---:B------:R-:W-:Y:S01]  /*1ac0*/  FFMA.FTZ R6, R5.reuse, R46, R25 ;  /* 0x0000002e05067223 */ /* 0x040fe20000010019 */
[----:B------:R-:W-:Y:S01]  /*1ad0*/  F2FP.PACK_AB R4, RZ, R4 ;  /* 0x00000004ff04723e */ /* 0x000fe200000000ff */
[----:B------:R-:W-:Y:S01]  /*1ae0*/  FFMA.FTZ R5, R5, R45, R12 ;  /* 0x0000002d05057223 */ /* 0x000fe2000001000c */
[----:B------:R-:W-:Y:S01]  /*1af0*/  HADD2.F32 R12, -RZ, R0.H1_H1 ;  /* 0x30000000ff0c7230 */ /* 0x000fe20000004100 */
[----:B------:R-:W-:Y:S02]  /*1b00*/  FMUL.FTZ R6, R6, R11 ;  /* 0x0000000b06067220 */ /* 0x000fe40000410000 */
[----:B------:R-:W-:Y:S01]  /*1b10*/  FMUL.FTZ R5, R5, R10 ;  /* 0x0000000a05057220 */ /* 0x000fe20000410000 */
[----:B------:R-:W-:Y:S01]  /*1b20*/  HADD2 R22, R4.H0_H0, R8.H0_H0 ;  /* 0x2000000804167230 */ /* 0x000fe20000000800 */
[----:B------:R-:W-:Y:S01]  /*1b30*/  FMUL.FTZ R7, R7, R12 ;  /* 0x0000000c07077220 */ /* 0x000fe20000410000 */
[----:B------:R-:W-:-:S02]  /*1b40*/  F2FP.PACK_AB R6, RZ, R6 ;  /* 0x00000006ff06723e */ /* 0x000fc400000000ff */
[----:B------:R-:W-:Y:S02]  /*1b50*/  F2FP.PACK_AB R5, RZ, R5 ;  /* 0x00000005ff05723e */ /* 0x000fe400000000ff */
[----:B------:R-:W-:Y:S01]  /*1b60*/  F2FP.PACK_AB R7, RZ, R7 ;  /* 0x00000007ff07723e */ /* 0x000fe200000000ff */
[--C-:B------:R-:W-:Y:S02]  /*1b70*/  HADD2 R24, R6.H0_H0, R9.reuse.H0_H0 ;  /* 0x2000000906187230 */ /* 0x100fe40000000800 */
[----:B------:R-:W-:Y:S02]  /*1b80*/  HADD2 R25, R5.H0_H0, R9.H1_H1 ;  /* 0x3000000905197230 */ /* 0x000fe40000000800 */
[----:B------:R-:W-:Y:S01]  /*1b90*/  HADD2 R23, R7.H0_H0, R8.H1_H1 ;  /* 0x3000000807177230 */ /* 0x000fe20000000800 */
[----:B------:R-:W-:Y:S05]  /*1ba0*/  @!P0 BRA `(.L_x_1970) ;  /* 0x0000036000008947 */ /* 0x000fea0003800000 */
[----:B------:R-:W0:Y:S04]  /*1bb0*/  LDS.64 R4, [UR4+0x80] ;  /* 0x00008004ff047984 */ /* 0x000e280008000a00 */
[----:B------:R-:W1:Y:S01]  /*1bc0*/  LDS.64 R6, [UR4+0x88] ;  /* 0x00008804ff067984 */ /* 0x000e620008000a00 */
[----:B0-----:R-:W-:-:S02]  /*1bd0*/  HADD2.F32 R9, -RZ, R4.H0_H0 ;  /* 0x20000004ff097230 */ /* 0x001fc40000004100 */
[----:B------:R-:W-:Y:S02]  /*1be0*/  HADD2.F32 R4, -RZ, R4.H1_H1 ;  /* 0x30000004ff047230 */ /* 0x000fe40000004100 */
[--C-:B------:R-:W-:Y:S01]  /*1bf0*/  HADD2.F32 R8, -RZ, R5.reuse.H1_H1 ;  /* 0x30000005ff087230 */ /* 0x100fe20000004100 */
[-C--:B------:R-:W-:Y:S02]  /*1c00*/  FFMA.FTZ R40, R40, R9.reuse, RZ ;  /* 0x0000000928287223 */ /* 0x080fe400000100ff */
[-C--:B------:R-:W-:Y:S02]  /*1c10*/  FFMA.FTZ R38, R38, R9.reuse, RZ ;  /* 0x0000000926267223 */ /* 0x080fe400000100ff */
[-C--:B------:R-:W-:Y:S02]  /*1c20*/  FFMA.FTZ R36, R36, R9.reuse, RZ ;  /* 0x0000000924247223 */ /* 0x080fe400000100ff */
[----:B------:R-:W-:Y:S01]  /*1c30*/  FFMA.FTZ R40, R39, R4, R40 ;  /* 0x0000000427287223 */ /* 0x000fe20000010028 */
[----:B------:R-:W-:Y:S01]  /*1c40*/  HADD2.F32 R39, -RZ, R5.H0_H0 ;  /* 0x20000005ff277230 */ /* 0x000fe20000004100 */
[----:B------:R-:W-:-:S02]  /*1c50*/  FFMA.FTZ R9, R34, R9, RZ ;  /* 0x0000000922097223 */ /* 0x000fc400000100ff */
        /* <DEDUP_REMOVED lines=43> */
.L_x_1970:
[----:B------:R-:W-:Y:S01]  /*1f10*/  MOV R21, 0x4 ;  /* 0x0000000400157802 */ /* 0x000fe20000000f00 */
[----:B------:R-:W0:Y:S04]  /*1f20*/  LDS.64 R26, [UR4+0x10] ;  /* 0x00001004ff1a7984 */ /* 0x000e280008000a00 */
[----:B------:R-:W-:-:S05]  /*1f30*/  IMAD.WIDE R8, R21, c[0x0][0x18c], R2 ;  /* 0x0000630015087a25 */ /* 0x000fca00078e0202 */
[----:B------:R1:W2:Y:S02]  /*1f40*/  LDG.E.128.CONSTANT R4, [R8.64] ;  /* 0x0000000608047981 */ /* 0x0002a4000c1e9d00 */
[----:B-1----:R-:W-:Y:S01]  /*1f50*/  IMAD.WIDE R8, R21, c[0x0][0x18c], R8 ;  /* 0x0000630015087a25 */ /* 0x002fe200078e0208 */
[--C-:B0-----:R-:W-:Y:S02]  /*1f60*/  HADD2.F32 R53, -RZ, R27.reuse.H0_H0 ;  /* 0x2000001bff357230 */ /* 0x101fe40000004100 */
[----:B------:R-:W-:Y:S01]  /*1f70*/  HADD2.F32 R27, -RZ, R27.H1_H1 ;  /* 0x3000001bff1b7230 */ /* 0x000fe20000004100 */
[C---:B--2---:R-:W-:Y:S02]  /*1f80*/  LOP3.LUT R28, R4.reuse, 0xf000f, RZ, 0xc0, !PT ;  /* 0x000f000f041c7812 */ /* 0x044fe400078ec0ff */
[----:B------:R-:W-:Y:S02]  /*1f90*/  LOP3.LUT R29, R5, 0xf000f, RZ, 0xc0, !PT ;  /* 0x000f000f051d7812 */ /* 0x000fe400078ec0ff */
[----:B------:R-:W-:-:S02]  /*1fa0*/  LOP3.LUT R32, R4, 0xf000f0, RZ, 0xc0, !PT ;  /* 0x00f000f004207812 */ /* 0x000fc400078ec0ff */
[----:B------:R-:W-:Y:S02]  /*1fb0*/  SHF.R.U32.HI R48, RZ, 0x8, R4 ;  /* 0x00000008ff307819 */ /* 0x000fe40000011604 */
[----:B------:R-:W-:Y:S02]  /*1fc0*/  LOP3.LUT R33, R5, 0xf000f0, RZ, 0xc0, !PT ;  /* 0x00f000f005217812 */ /* 0x000fe400078ec0ff */
[----:B------:R-:W-:Y:S02]  /*1fd0*/  SHF.R.U32.HI R46, RZ, 0x8, R5 ;  /* 0x00000008ff2e7819 */ /* 0x000fe40000011605 */
        /* <DEDUP_REMOVED lines=8> */
[----:B------:R-:W-:-:S02]  /*2060*/  SHF.R.U32.HI R54, RZ, 0x8, R6 ;  /* 0x00000008ff367819 */ /* 0x000fc40000011606 */
[C---:B------:R-:W-:Y:S01]  /*2070*/  LOP3.LUT R35, R7.reuse, 0xf000f, RZ, 0xc0, !PT ;  /* 0x000f000f07237812 */ /* 0x040fe200078ec0ff */
[--C-:B------:R-:W-:Y:S01]  /*2080*/  HADD2.F32 R6, -RZ, R4.reuse.H0_H0 ;  /* 0x20000004ff067230 */ /* 0x100fe20000004100 */
[----:B------:R-:W-:Y:S01]  /*2090*/  LOP3.LUT R31, R7, 0xf000f0, RZ, 0xc0, !PT ;  /* 0x00f000f0071f7812 */ /* 0x000fe200078ec0ff */
[--C-:B------:R-:W-:Y:S01]  /*20a0*/  HADD2.F32 R45, -RZ, R5.reuse.H0_H0 ;  /* 0x20000005ff2d7230 */ /* 0x100fe20000004100 */
[----:B------:R-:W-:Y:S01]  /*20b0*/  SHF.R.U32.HI R50, RZ, 0x8, R7 ;  /* 0x00000008ff327819 */ /* 0x000fe20000011607 */
[----:B------:R-:W-:Y:S01]  /*20c0*/  HADD2.F32 R7, -RZ, R4.H1_H1 ;  /* 0x30000004ff077230 */ /* 0x000fe20000004100 */
[----:B------:R-:W-:Y:S01]  /*20d0*/  LOP3.LUT R34, R34, 0x64006400, RZ, 0xfc, !PT ;  /* 0x6400640022227812 */ /* 0x000fe200078efcff */
[----:B------:R-:W-:Y:S01]  /*20e0*/  HADD2.F32 R44, -RZ, R5.H1_H1 ;  /* 0x30000005ff2c7230 */ /* 0x000fe20000004100 */
[----:B------:R-:W-:Y:S01]  /*20f0*/  LOP3.LUT R35, R35, 0x64006400, RZ, 0xfc, !PT ;  /* 0x6400640023237812 */ /* 0x000fe200078efcff */
[----:B------:R-:W0:Y:S01]  /*2100*/  LDS.64 R4, [UR4+0x18] ;  /* 0x00001804ff047984 */ /* 0x000e220008000a00 */
[----:B------:R-:W-:Y:S01]  /*2110*/  LOP3.LUT R32, R32, 0x64006400, RZ, 0xfc, !PT ;  /* 0x6400640020207812 */ /* 0x000fe200078efcff */
[----:B------:R-:W-:Y:S01]  /*2120*/  HADD2 R34, R34, -1032, -1032 ;  /* 0xe408e40822227430 */ /* 0x000fe20000000000 */
[----:B------:R-:W-:Y:S01]  /*2130*/  LOP3.LUT R26, R33, 0x64006400, RZ, 0xfc, !PT ;  /* 0x64006400211a7812 */ /* 0x000fe200078efcff */
[----:B------:R-:W-:Y:S01]  /*2140*/  HADD2 R35, R35, -1032, -1032 ;  /* 0xe408e40823237430 */ /* 0x000fe20000000000 */
[----:B------:R-:W-:Y:S01]  /*2150*/  LOP3.LUT R30, R30, 0x64006400, RZ, 0xfc, !PT ;  /* 0x640064001e1e7812 */ /* 0x000fe200078efcff */
[-C--:B------:R-:W-:Y:S01]  /*2160*/  HFMA2 R32, R32, R59.reuse.H0_H0, -72, -72 ;  /* 0xd480d48020207431 */ /* 0x080fe2000004003b */
[----:B------:R-:W-:Y:S01]  /*2170*/  FFMA.FTZ R33, R28, R45, RZ ;  /* 0x0000002d1c217223 */ /* 0x000fe200000100ff */
[--C-:B------:R-:W-:Y:S01]  /*2180*/  HADD2.F32 R43, -RZ, R34.reuse.H0_H0 ;  /* 0x20000022ff2b7230 */ /* 0x100fe20000004100 */
[----:B------:R-:W-:Y:S01]  /*2190*/  LOP3.LUT R51, R54, 0xf000f, RZ, 0xc0, !PT ;  /* 0x000f000f36337812 */ /* 0x000fe200078ec0ff */
[----:B------:R-:W-:Y:S01]  /*21a0*/  HADD2.F32 R42, -RZ, R34.H1_H1 ;  /* 0x30000022ff2a7230 */ /* 0x000fe20000004100 */
[----:B------:R-:W-:Y:S01]  /*21b0*/  LOP3.LUT R34, R31, 0x64006400, RZ, 0xfc, !PT ;  /* 0x640064001f227812 */ /* 0x000fe200078efcff */
[--C-:B------:R-:W-:Y:S01]  /*21c0*/  HADD2.F32 R41, -RZ, R35.reuse.H0_H0 ;  /* 0x20000023ff297230 */ /* 0x100fe20000004100 */
[----:B------:R-:W-:Y:S01]  /*21d0*/  FFMA.FTZ R33, R29, R44, R33 ;  /* 0x0000002c1d217223 */ /* 0x000fe20000010021 */
[-C--:B------:R-:W-:Y:S01]  /*21e0*/  HFMA2 R26, R26, R59.reuse.H0_H0, -72, -72 ;  /* 0xd480d4801a1a7431 */ /* 0x080fe2000004003b */
[----:B------:R-:W-:Y:S01]  /*21f0*/  LOP3.LUT R51, R51, 0x64006400, RZ, 0xfc, !PT ;  /* 0x6400640033337812 */ /* 0x000fe200078efcff */
[-C--:B------:R-:W-:Y:S01]  /*2200*/  HFMA2 R30, R30, R59.reuse.H0_H0, -72, -72 ;  /* 0xd480d4801e1e7431 */ /* 0x080fe2000004003b */
[----:B------:R-:W-:Y:S01]  /*2210*/  FFMA.FTZ R47, R28, R41, RZ ;  /* 0x000000291c2f7223 */ /* 0x000fe200000100ff */
[----:B------:R-:W-:Y:S01]  /*2220*/  HFMA2 R31, R34, R59.H0_H0, -72, -72 ;  /* 0xd480d480221f7431 */ /* 0x000fe2000004003b */
[----:B------:R-:W-:Y:S01]  /*2230*/  FFMA.FTZ R34, R6, R28, RZ ;  /* 0x0000001c06227223 */ /* 0x000fe200000100ff */
[----:B------:R-:W-:Y:S01]  /*2240*/  HADD2.F32 R40, -RZ, R35.H1_H1 ;  /* 0x30000023ff287230 */ /* 0x000fe20000004100 */
[----:B------:R-:W-:Y:S01]  /*2250*/  FFMA.FTZ R35, R28, R43, RZ ;  /* 0x0000002b1c237223 */ /* 0x000fe200000100ff */
[----:B------:R-:W-:Y:S01]  /*2260*/  HADD2.F32 R39, -RZ, R32.H0_H0 ;  /* 0x20000020ff277230 */ /* 0x000fe20000004100 */
[----:B------:R-:W-:Y:S01]  /*2270*/  FFMA.FTZ R34, R7, R29, R34 ;  /* 0x0000001d07227223 */ /* 0x000fe20000010022 */
[----:B------:R-:W-:Y:S01]  /*2280*/  HADD2.F32 R38, -RZ, R26.H0_H0 ;  /* 0x2000001aff267230 */ /* 0x000fe20000004100 */
[C---:B------:R-:W-:Y:S01]  /*2290*/  FFMA.FTZ R28, R29.reuse, R42, R35 ;  /* 0x0000002a1d1c7223 */ /* 0x040fe20000010023 */
[----:B------:R-:W-:Y:S01]  /*22a0*/  HADD2.F32 R37, -RZ, R30.H0_H0 ;  /* 0x2000001eff257230 */ /* 0x000fe20000004100 */
[----:B------:R-:W-:Y:S01]  /*22b0*/  FFMA.FTZ R47, R29, R40, R47 ;  /* 0x000000281d2f7223 */ /* 0x000fe2000001002f */
[--C-:B------:R-:W-:Y:S01]  /*22c0*/  HADD2.F32 R36, -RZ, R31.reuse.H0_H0 ;  /* 0x2000001fff247230 */ /* 0x100fe20000004100 */
        /* <DEDUP_REMOVED lines=25> */
[--C-:B------:R-:W-:Y:S01]  /*2460*/  HADD2.F32 R30, -RZ, R26.reuse.H0_H0 ;  /* 0x2000001aff1e7230 */ /* 0x100fe20000004100 */
[----:B------:R-:W-:Y:S01]  /*2470*/  LOP3.LUT R54, R54, 0x64006400, RZ, 0xfc, !PT ;  /* 0x6400640036367812 */ /* 0x000fe200078efcff */
[----:B------:R-:W-:Y:S01]  /*2480*/  HADD2.F32 R31, -RZ, R27.H0_H0 ;  /* 0x2000001bff1f7230 */ /* 0x000fe20000004100 */
[----:B------:R-:W-:Y:S01]  /*2490*/  LOP3.LUT R50, R50, 0x64006400, RZ, 0xfc, !PT ;  /* 0x6400640032327812 */ /* 0x000fe200078efcff */
        /* <DEDUP_REMOVED lines=8> */
[----:B------:R-:W-:Y:S01]  /*2520*/  LOP3.LUT R53, R48, 0xf000f0, RZ, 0xc0, !PT ;  /* 0x00f000f030357812 */ /* 0x000fe200078ec0ff */
[----:B------:R-:W-:-:S02]  /*2530*/  HADD2.F32 R61, -RZ, R4.H1_H1 ;  /* 0x30000004ff3d7230 */ /* 0x000fc40000004100 */
        /* <DEDUP_REMOVED lines=10> */
[----:B------:R-:W-:Y:S01]  /*25e0*/  LOP3.LUT R52, R46, 0xf000f0, RZ, 0xc0, !PT ;  /* 0x00f000f02e347812 */ /* 0x000fe200078ec0ff */
[----:B------:R-:W-:-:S02]  /*25f0*/  HADD2.F32 R4, -RZ, R5.H0_H0 ;  /* 0x20000005ff047230 */ /* 0x000fc40000004100 */
[----:B------:R-:W-:Y:S01]  /*2600*/  HADD2.F32 R46, -RZ, R49.H0_H0 ;  /* 0x20000031ff2e7230 */ /* 0x000fe20000004100 */
[----:B------:R-:W-:Y:S01]  /*2610*/  LOP3.LUT R52, R52, 0x64006400, RZ, 0xfc, !PT ;  /* 0x6400640034347812 */ /* 0x000fe200078efcff */
[----:B------:R-:W-:Y:S02]  /*2620*/  HADD2.F32 R57, -RZ, R5.H1_H1 ;  /* 0x30000005ff397230 */ /* 0x000fe40000004100 */
[----:B------:R-:W-:Y:S01]  /*2630*/  HADD2.F32 R49, -RZ, R49.H1_H1 ;  /* 0x30000031ff317230 */ /* 0x000fe20000004100 */
[----:B------:R-:W-:Y:S01]  /*2640*/  FFMA.FTZ R58, R46, R4, R51 ;  /* 0x000000042e3a7223 */ /* 0x000fe20000010033 */
[----:B------:R-:W-:Y:S02]  /*2650*/  HFMA2 R53, R52, R59.H0_H0, -72, -72 ;  /* 0xd480d48034357431 */ /* 0x000fe4000004003b */
[----:B------:R-:W-:Y:S01]  /*2660*/  HADD2.F32 R51, -RZ, R54.H0_H0 ;  /* 0x20000036ff337230 */ /* 0x000fe20000004100 */
[----:B------:R-:W-:Y:S01]  /*2670*/  FFMA.FTZ R58, R49, R57, R58 ;  /* 0x00000039313a7223 */ /* 0x000fe2000001003a */
[----:B------:R-:W-:-:S02]  /*2680*/  HADD2.F32 R52, -RZ, R55.H0_H0 ;  /* 0x20000037ff347230 */ /* 0x000fc40000004100 */
[--C-:B------:R-:W-:Y:S01]  /*2690*/  HADD2.F32 R50, -RZ, R53.reuse.H0_H0 ;  /* 0x20000035ff327230 */ /* 0x100fe20000004100 */
[C---:B------:R-:W-:Y:S01]  /*26a0*/  FFMA.FTZ R5, R4.reuse, R51, R62 ;  /* 0x0000003304057223 */ /* 0x040fe2000001003e */
[----:B------:R-:W-:Y:S01]  /*26b0*/  HADD2.F32 R53, -RZ, R53.H1_H1 ;  /* 0x30000035ff357230 */ /* 0x000fe20000004100 */
[----:B------:R-:W-:Y:S01]  /*26c0*/  FMUL.FTZ R58, R13, R58 ;  /* 0x0000003a0d3a7220 */ /* 0x000fe20000410000 */
[----:B------:R-:W-:Y:S01]  /*26d0*/  HADD2.F32 R54, -RZ, R54.H1_H1 ;  /* 0x30000036ff367230 */ /* 0x000fe20000004100 */
[C---:B------:R-:W-:Y:S01]  /*26e0*/  FFMA.FTZ R60, R4.reuse, R50, R63 ;  /* 0x00000032043c7223 */ /* 0x040fe2000001003f */
[----:B------:R-:W-:Y:S01]  /*26f0*/  HADD2.F32 R55, -RZ, R55.H1_H1 ;  /* 0x30000037ff377230 */ /* 0x000fe20000004100 */
[----:B------:R-:W-:Y:S01]  /*2700*/  FFMA.FTZ R4, R4, R52, R61 ;  /* 0x0000003404047223 */ /* 0x000fe2000001003d */
[----:B------:R-:W-:Y:S01]  /*2710*/  F2FP.PACK_AB R58, RZ, R58 ;  /* 0x0000003aff3a723e */ /* 0x000fe200000000ff */
[C---:B------:R-:W-:Y:S02]  /*2720*/  FFMA.FTZ R61, R57.reuse, R53, R60 ;  /* 0x00000035393d7223 */ /* 0x040fe4000001003c */
[----:B------:R-:W-:-:S02]  /*2730*/  FFMA.FTZ R60, R57, R54, R5 ;  /* 0x00000036393c7223 */ /* 0x000fc40000010005 */
[----:B------:R-:W-:Y:S01]  /*2740*/  FFMA.FTZ R57, R57, R55, R4 ;  /* 0x0000003739397223 */ /* 0x000fe20000010004 */
[----:B------:R-:W-:Y:S01]  /*2750*/  HADD2 R22, R58.H0_H0, R22.H0_H0 ;  /* 0x200000163a167230 */ /* 0x000fe20000000800 */
        /* <DEDUP_REMOVED lines=8> */
[----:B------:R-:W-:Y:S01]  /*27e0*/  HADD2 R25, R4.H0_H0, R25.H0_H0 ;  /* 0x2000001904197230 */ /* 0x000fe20000000800 */
[----:B------:R-:W-:Y:S05]  /*27f0*/  @!P0 BRA `(.L_x_1971) ;  /* 0x0000036000008947 */ /* 0x000fea0003800000 */
[----:B------:R-:W0:Y:S02]  /*2800*/  LDS.64 R4, [UR4+0x90] ;  /* 0x00009004ff047984 */ /* 0x000e240008000a00 */
[--C-:B0-----:R-:W-:Y:S02]  /*2810*/  HADD2.F32 R58, -RZ, R4.reuse.H0_H0 ;  /* 0x20000004ff3a7230 */ /* 0x101fe40000004100 */
[----:B------:R-:W-:-:S03]  /*2820*/  HADD2.F32 R57, -RZ, R4.H1_H1 ;  /* 0x30000004ff397230 */ /* 0x000fc60000004100 */
[-C--:B------:R-:W-:Y:S02]  /*2830*/  FFMA.FTZ R6, R6, R58.reuse, RZ ;  /* 0x0000003a06067223 */ /* 0x080fe400000100ff */
[-C--:B------:R-:W-:Y:S02]  /*2840*/  FFMA.FTZ R43, R43, R58.reuse, RZ ;  /* 0x0000003a2b2b7223 */ /* 0x080fe400000100ff */
[-C--:B------:R-:W-:Y:S02]  /*2850*/  FFMA.FTZ R4, R7, R57.reuse, R6 ;  /* 0x0000003907047223 */ /* 0x080fe40000010006 */
[----:B------:R-:W0:Y:S01]  /*2860*/  LDS.64 R6, [UR4+0x98] ;  /* 0x00009804ff067984 */ /* 0x000e220008000a00 */
[-C--:B------:R-:W-:Y:S02]  /*2870*/  FFMA.FTZ R45, R45, R58.reuse, RZ ;  /* 0x0000003a2d2d7223 */ /* 0x080fe400000100ff */
[-C--:B------:R-:W-:Y:S01]  /*2880*/  FFMA.FTZ R42, R42, R57.reuse, R43 ;  /* 0x000000392a2a7223 */ /* 0x080fe2000001002b */
[--C-:B------:R-:W-:Y:S01]  /*2890*/  HADD2.F32 R43, -RZ, R5.reuse.H0_H0 ;  /* 0x20000005ff2b7230 */ /* 0x100fe20000004100 */
[----:B------:R-:W-:Y:S01]  /*28a0*/  FFMA.FTZ R41, R41, R58, RZ ;  /* 0x0000003a29297223 */ /* 0x000fe200000100ff */
[----:B------:R-:W-:Y:S01]  /*28b0*/  HADD2.F32 R5, -RZ, R5.H1_H1 ;  /* 0x30000005ff057230 */ /* 0x000fe20000004100 */
[----:B------:R-:W-:-:S02]  /*28c0*/  FFMA.FTZ R45, R44, R57, R45 ;  /* 0x000000392c2d7223 */ /* 0x000fc4000001002d */
[----:B------:R-:W-:Y:S02]  /*28d0*/  FFMA.FTZ R42, R37, R43, R42 ;  /* 0x0000002b252a7223 */ /* 0x000fe4000001002a */
[----:B------:R-:W-:Y:S02]  /*28e0*/  FFMA.FTZ R41, R40, R57, R41 ;  /* 0x0000003928297223 */ /* 0x000fe40000010029 */
[-C--:B------:R-:W-:Y:S02]  /*28f0*/  FFMA.FTZ R4, R39, R43.reuse, R4 ;  /* 0x0000002b27047223 */ /* 0x080fe40000010004 */
[----:B------:R-:W-:Y:S02]  /*2900*/  FFMA.FTZ R45, R38, R43, R45 ;  /* 0x0000002b262d7223 */ /* 0x000fe4000001002d */
[----:B------:R-:W-:Y:S02]  /*2910*/  FFMA.FTZ R42, R33, R5, R42 ;  /* 0x00000005212a7223 */ /* 0x000fe4000001002a */
[----:B------:R-:W-:-:S02]  /*2920*/  FFMA.FTZ R41, R36, R43, R41 ;  /* 0x0000002b24297223 */ /* 0x000fc40000010029 */
[-C--:B------:R-:W-:Y:S02]  /*2930*/  FFMA.FTZ R36, R35, R5.reuse, R4 ;  /* 0x0000000523247223 */ /* 0x080fe40000010004 */
[-C--:B------:R-:W-:Y:S02]  /*2940*/  FFMA.FTZ R45, R34, R5.reuse, R45 ;  /* 0x00000005222d7223 */ /* 0x080fe4000001002d */
[----:B------:R-:W-:Y:S01]  /*2950*/  FFMA.FTZ R41, R32, R5, R41 ;  /* 0x0000000520297223 */ /* 0x000fe20000010029 */
[--C-:B0-----:R-:W-:Y:S02]  /*2960*/  HADD2.F32 R33, -RZ, R6.reuse.H0_H0 ;  /* 0x20000006ff217230 */ /* 0x101fe40000004100 */
[----:B------:R-:W-:Y:S02]  /*2970*/  HADD2.F32 R6, -RZ, R6.H1_H1 ;  /* 0x30000006ff067230 */ /* 0x000fe40000004100 */
        /* <DEDUP_REMOVED lines=30> */
.L_x_1971:
[----:B------:R-:W2:Y:S04]  /*2b60*/  LDG.E.128.CONSTANT R4, [R8.64] ;  /* 0x0000000608047981 */ /* 0x000ea8000c1e9d00 */
[----:B------:R-:W0:Y:S02]  /*2b70*/  LDS.64 R26, [UR4+0x20] ;  /* 0x00002004ff1a7984 */ /* 0x000e240008000a00 */
[----:B0-----:R-:W-:Y:S01]  /*2b80*/  HADD2.F32 R57, -RZ, R27.H1_H1 ;  /* 0x3000001bff397230 */ /* 0x001fe20000004100 */
[C---:B--2---:R-:W-:Y:S02]  /*2b90*/  LOP3.LUT R33, R5.reuse, 0xf000f, RZ, 0xc0, !PT ;  /* 0x000f000f05217812 */ /* 0x044fe400078ec0ff */
[----:B------:R-:W-:-:S02]  /*2ba0*/  LOP3.LUT R31, R5, 0xf000f0, RZ, 0xc0, !PT ;  /* 0x00f000f0051f7812 */ /* 0x000fc400078ec0ff */
[----:B------:R-:W-:Y:S02]  /*2bb0*/  SHF.R.U32.HI R48, RZ, 0x8, R5 ;  /* 0x00000008ff307819 */ /* 0x000fe40000011605 */
[C---:B------:R-:W-:Y:S02]  /*2bc0*/  LOP3.LUT R5, R6.reuse, 0xf000f, RZ, 0xc0, !PT ;  /* 0x000f000f06057812 */ /* 0x040fe400078ec0ff */
[----:B------:R-:W-:Y:S02]  /*2bd0*/  LOP3.LUT R28, R6, 0xf000f0, RZ, 0xc0, !PT ;  /* 0x00f000f0061c7812 */ /* 0x000fe400078ec0ff */
[----:B------:R-:W-:Y:S01]  /*2be0*/  SHF.R.U32.HI R62, RZ, 0x8, R6 ;  /* 0x00000008ff3e7819 */ /* 0x000fe20000011606 */
[----:B------:R-:W-:Y:S01]  /*2bf0*/  HADD2.F32 R6, -RZ, R26.H0_H0 ;  /* 0x2000001aff067230 */ /* 0x000fe20000004100 */
[C---:B------:R-:W-:Y:S02]  /*2c00*/  LOP3.LUT R34, R7.reuse, 0xf000f, RZ, 0xc0, !PT ;  /* 0x000f000f07227812 */ /* 0x040fe400078ec0ff */
[----:B------:R-:W-:-:S02]  /*2c10*/  LOP3.LUT R29, R7, 0xf000f0, RZ, 0xc0, !PT ;  /* 0x00f000f0071d7812 */ /* 0x000fc400078ec0ff */
[----:B------:R-:W-:Y:S01]  /*2c20*/  SHF.R.U32.HI R50, RZ, 0x8, R7 ;  /* 0x00000008ff327819 */ /* 0x000fe20000011607 */
[----:B------:R-:W-:Y:S01]  /*2c30*/  HADD2.F32 R7, -RZ, R26.H1_H1 ;  /* 0x3000001aff077230 */ /* 0x000fe20000004100 */
[----:B------:R-:W-:Y:S01]  /*2c40*/  LOP3.LUT R26, R5, 0x64006400, RZ, 0xfc, !PT ;  /* 0x64006400051a7812 */ /* 0x000fe200078efcff */
[----:B------:R-:W-:Y:S01]  /*2c50*/  HADD2.F32 R5, -RZ, R27.H0_H0 ;  /* 0x2000001bff057230 */ /* 0x000fe20000004100 */
[----:B------:R-:W-:Y:S02]  /*2c60*/  LOP3.LUT R33, R33, 0x64006400, RZ, 0xfc, !PT ;  /* 0x6400640021217812 */ /* 0x000fe400078efcff */
[C---:B------:R-:W-:Y:S01]  /*2c70*/  LOP3.LUT R32, R4.reuse, 0xf000f, RZ, 0xc0, !PT ;  /* 0x000f000f04207812 */ /* 0x040fe200078ec0ff */
        /* <DEDUP_REMOVED lines=8> */
[----:B------:R-:W0:Y:S01]  /*2d00*/  LDS.64 R26, [UR4+0x28] ;  /* 0x00002804ff1a7984 */ /* 0x000e220008000a00 */
[--C-:B------:R-:W-:Y:S01]  /*2d10*/  HADD2.F32 R43, -RZ, R33.reuse.H0_H0 ;  /* 0x20000021ff2b7230 */ /* 0x100fe20000004100 */
[----:B------:R-:W-:Y:S01]  /*2d20*/  FFMA.FTZ R46, R6, R41, RZ ;  /* 0x00000029062e7223 */ /* 0x000fe200000100ff */
[----:B------:R-:W-:Y:S01]  /*2d30*/  HADD2.F32 R42, -RZ, R33.H1_H1 ;  /* 0x30000021ff2a7230 */ /* 0x000fe20000004100 */
[----:B------:R-:W-:Y:S01]  /*2d40*/  LOP3.LUT R33, R34, 0x64006400, RZ, 0xfc, !PT ;  /* 0x6400640022217812 */ /* 0x000fe200078efcff */
[----:B------:R-:W-:Y:S01]  /*2d50*/  HADD2 R32, R32, -1032, -1032 ;  /* 0xe408e40820207430 */ /* 0x000fe20000000000 */
[----:B------:R-:W-:Y:S01]  /*2d60*/  LOP3.LUT R34, R28, 0x64006400, RZ, 0xfc, !PT ;  /* 0x640064001c227812 */ /* 0x000fe200078efcff */
[----:B------:R-:W-:Y:S01]  /*2d70*/  FFMA.FTZ R46, R7, R40, R46 ;  /* 0x00000028072e7223 */ /* 0x000fe2000001002e */
[----:B------:R-:W-:Y:S01]  /*2d80*/  SHF.R.U32.HI R4, RZ, 0x8, R4 ;  /* 0x00000008ff047819 */ /* 0x000fe20000011604 */
[----:B------:R-:W-:Y:S01]  /*2d90*/  HADD2 R33, R33, -1032, -1032 ;  /* 0xe408e40821217430 */ /* 0x000fe20000000000 */
[----:B------:R-:W-:Y:S01]  /*2da0*/  LOP3.LUT R49, R48, 0xf000f, RZ, 0xc0, !PT ;  /* 0x000f000f30317812 */ /* 0x000fe200078ec0ff */
[--C-:B------:R-:W-:Y:S01]  /*2db0*/  HADD2.F32 R45, -RZ, R32.reuse.H0_H0 ;  /* 0x20000020ff2d7230 */ /* 0x100fe20000004100 */
[C---:B------:R-:W-:Y:S01]  /*2dc0*/  LOP3.LUT R47, R62.reuse, 0xf000f, RZ, 0xc0, !PT ;  /* 0x000f000f3e2f7812 */ /* 0x040fe200078ec0ff */
[----:B------:R-:W-:Y:S01]  /*2dd0*/  HADD2.F32 R44, -RZ, R32.H1_H1 ;  /* 0x30000020ff2c7230 */ /* 0x000fe20000004100 */
[----:B------:R-:W-:Y:S01]  /*2de0*/  LOP3.LUT R32, R31, 0x64006400, RZ, 0xfc, !PT ;  /* 0x640064001f207812 */ /* 0x000fe200078efcff */
[--C-:B------:R-:W-:Y:S01]  /*2df0*/  HADD2.F32 R39, -RZ, R33.reuse.H0_H0 ;  /* 0x20000021ff277230 */ /* 0x100fe20000004100 */
[----:B------:R-:W-:Y:S01]  /*2e00*/  LOP3.LUT R49, R49, 0x64006400, RZ, 0xfc, !PT ;  /* 0x6400640031317812 */ /* 0x000fe200078efcff */
[-C--:B------:R-:W-:Y:S01]  /*2e10*/  HFMA2 R31, R30, R59.reuse.H0_H0, -72, -72 ;  /* 0xd480d4801e1f7431 */ /* 0x080fe2000004003b */
[----:B------:R-:W-:Y:S01]  /*2e20*/  LOP3.LUT R47, R47, 0x64006400, RZ, 0xfc, !PT ;  /* 0x640064002f2f7812 */ /* 0x000fe200078efcff */
[-C--:B------:R-:W-:Y:S01]  /*2e30*/  HFMA2 R28, R32, R59.reuse.H0_H0, -72, -72 ;  /* 0xd480d480201c7431 */ /* 0x080fe2000004003b */
[----:B------:R-:W-:Y:S01]  /*2e40*/  FFMA.FTZ R32, R45, R6, RZ ;  /* 0x000000062d207223 */ /* 0x000fe200000100ff */
[-C--:B------:R-:W-:Y:S01]  /*2e50*/  HFMA2 R29, R34, R59.reuse.H0_H0, -72, -72 ;  /* 0xd480d480221d7431 */ /* 0x080fe2000004003b */
[----:B------:R-:W-:Y:S01]  /*2e60*/  LOP3.LUT R62, R62, 0xf000f0, RZ, 0xc0, !PT ;  /* 0x00f000f03e3e7812 */ /* 0x000fe200078ec0ff */
[----:B------:R-:W-:Y:S01]  /*2e70*/  HFMA2 R30, R36, R59.H0_H0, -72, -72 ;  /* 0xd480d480241e7431 */ /* 0x000fe2000004003b */
[----:B------:R-:W-:Y:S01]  /*2e80*/  FFMA.FTZ R32, R44, R7, R32 ;  /* 0x000000072c207223 */ /* 0x000fe20000010020 */
[----:B------:R-:W-:Y:S01]  /*2e90*/  HADD2.F32 R38, -RZ, R33.H1_H1 ;  /* 0x30000021ff267230 */ /* 0x000fe20000004100 */
[C---:B------:R-:W-:Y:S01]  /*2ea0*/  FFMA.FTZ R33, R6.reuse, R43, RZ ;  /* 0x0000002b06217223 */ /* 0x040fe200000100ff */
        /* <DEDUP_REMOVED lines=15> */
[----:B------:R-:W-:Y:S01]  /*2fa0*/  HADD2.F32 R30, -RZ, R30.H1_H1 ;  /* 0x3000001eff1e7230 */ /* 0x000fe20000004100 */
[----:B------:R-:W-:Y:S01]  /*2fb0*/  FFMA.FTZ R54, R33, R57, R54 ;  /* 0x0000003921367223 */ /* 0x000fe20000010036 */
[----:B------:R-:W-:Y:S01]  /*2fc0*/  HADD2 R49, R49, -1032, -1032 ;  /* 0xe408e40831317430 */ /* 0x000fe20000000000 */
[----:B------:R-:W-:Y:S01]  /*2fd0*/  LOP3.LUT R6, R6, 0x64006400, RZ, 0xfc, !PT ;  /* 0x6400640006067812 */ /* 0x000fe200078efcff */
[C---:B------:R-:W-:Y:S01]  /*2fe0*/  FFMA.FTZ R51, R57.reuse, R32, R51 ;  /* 0x0000002039337223 */ /* 0x040fe20000010033 */
[----:B------:R-:W-:Y:S01]  /*2ff0*/  LOP3.LUT R46, R50, 0xf000f, RZ, 0xc0, !PT ;  /* 0x000f000f322e7812 */ /* 0x000fe200078ec0ff */
[C---:B------:R-:W-:Y:S01]  /*3000*/  FFMA.FTZ R52, R57.reuse, R31, R52 ;  /* 0x0000001f39347223 */ /* 0x040fe20000010034 */
[----:B0-----:R-:W-:Y:S01]  /*3010*/  HADD2.F32 R60, -RZ, R26.H0_H0 ;  /* 0x2000001aff3c7230 */ /* 0x001fe20000004100 */
[----:B------:R-:W-:Y:S01]  /*3020*/  FFMA.FTZ R57, R57, R30, R5 ;  /* 0x0000001e39397223 */ /* 0x000fe20000010005 */
[----:B------:R-:W-:Y:S01]  /*3030*/  HADD2 R5, R6, -1032, -1032 ;  /* 0xe408e40806057430 */ /* 0x000fe20000000000 */
[----:B------:R-:W-:Y:S01]  /*3040*/  LOP3.LUT R46, R46, 0x64006400, RZ, 0xfc, !PT ;  /* 0x640064002e2e7812 */ /* 0x000fe200078efcff */
[----:B------:R-:W-:Y:S01]  /*3050*/  HADD2.F32 R28, -RZ, R49.H0_H0 ;  /* 0x20000031ff1c7230 */ /* 0x000fe20000004100 */
[----:B------:R-:W-:Y:S01]  /*3060*/  LOP3.LUT R50, R50, 0xf000f0, RZ, 0xc0, !PT ;  /* 0x00f000f032327812 */ /* 0x000fe200078ec0ff */
[----:B------:R-:W-:Y:S01]  /*3070*/  HADD2 R47, R47, -1032, -1032 ;  /* 0xe408e4082f2f7430 */ /* 0x000fe20000000000 */
[----:B------:R-:W-:Y:S01]  /*3080*/  LOP3.LUT R62, R62, 0x64006400, RZ, 0xfc, !PT ;  /* 0x640064003e3e7812 */ /* 0x000fe200078efcff */
[----:B------:R-:W-:Y:S01]  /*3090*/  HADD2.F32 R29, -RZ, R5.H0_H0 ;  /* 0x20000005ff1d7230 */ /* 0x000fe20000004100 */
[----:B------:R-:W-:Y:S01]  /*30a0*/  FFMA.FTZ R58, R60, R28, R51 ;  /* 0x0000001c3c3a7223 */ /* 0x000fe20000010033 */
[----:B------:R-:W-:Y:S01]  /*30b0*/  LOP3.LUT R51, R4, 0xf000f0, RZ, 0xc0, !PT ;  /* 0x00f000f004337812 */ /* 0x000fe200078ec0ff */
[----:B------:R-:W-:Y:S01]  /*30c0*/  HADD2.F32 R4, -RZ, R49.H1_H1 ;  /* 0x30000031ff047230 */ /* 0x000fe20000004100 */
[----:B------:R-:W-:Y:S01]  /*30d0*/  LOP3.LUT R50, R50, 0x64006400, RZ, 0xfc, !PT ;  /* 0x6400640032327812 */ /* 0x000fe200078efcff */
[----:B------:R-:W-:Y:S01]  /*30e0*/  HADD2 R46, R46, -1032, -1032 ;  /* 0xe408e4082e2e7430 */ /* 0x000fe20000000000 */
[----:B------:R-:W-:Y:S01]  /*30f0*/  FFMA.FTZ R54, R29, R60, R54 ;  /* 0x0000003c1d367223 */ /* 0x000fe20000010036 */
[----:B------:R-:W-:-:S02]  /*3100*/  HADD2.F32 R5, -RZ, R5.H1_H1 ;  /* 0x30000005ff057230 */ /* 0x000fc40000004100 */
[----:B------:R-:W-:Y:S01]  /*3110*/  HADD2.F32 R49, -RZ, R26.H1_H1 ;  /* 0x3000001aff317230 */ /* 0x000fe20000004100 */
[----:B------:R-:W-:Y:S01]  /*3120*/  LOP3.LUT R26, R51, 0x64006400, RZ, 0xfc, !PT ;  /* 0x64006400331a7812 */ /* 0x000fe200078efcff */
[--C-:B------:R-:W-:Y:S02]  /*3130*/  HADD2.F32 R7, -RZ, R47.reuse.H0_H0 ;  /* 0x2000002fff077230 */ /* 0x100fe40000004100 */
[--C-:B------:R-:W-:Y:S01]  /*3140*/  HADD2.F32 R6, -RZ, R46.reuse.H0_H0 ;  /* 0x2000002eff067230 */ /* 0x100fe20000004100 */
[----:B------:R-:W-:Y:S01]  /*3150*/  FFMA.FTZ R51, R5, R49, R54 ;  /* 0x0000003105337223 */ /* 0x000fe20000010036 */
[----:B------:R-:W-:Y:S01]  /*3160*/  LOP3.LUT R54, R48, 0xf000f0, RZ, 0xc0, !PT ;  /* 0x00f000f030367812 */ /* 0x000fe200078ec0ff */
[----:B------:R-:W-:Y:S01]  /*3170*/  HADD2.F32 R47, -RZ, R47.H1_H1 ;  /* 0x3000002fff2f7230 */ /* 0x000fe20000004100 */
[C---:B------:R-:W-:Y:S01]  /*3180*/  FFMA.FTZ R52, R60.reuse, R7, R52 ;  /* 0x000000073c347223 */ /* 0x040fe20000010034 */
[----:B------:R-:W-:Y:S01]  /*3190*/  HADD2.F32 R46, -RZ, R46.H1_H1 ;  /* 0x3000002eff2e7230 */ /* 0x000fe20000004100 */
[----:B------:R-:W-:Y:S01]  /*31a0*/  FFMA.FTZ R57, R60, R6, R57 ;  /* 0x000000063c397223 */ /* 0x000fe20000010039 */
[----:B------:R-:W-:Y:S01]  /*31b0*/  LOP3.LUT R54, R54, 0x64006400, RZ, 0xfc, !PT ;  /* 0x6400640036367812 */ /* 0x000fe200078efcff */
[-C--:B------:R-:W-:Y:S01]  /*31c0*/  HFMA2 R48, R26, R59.reuse.H0_H0, -72, -72 ;  /* 0xd480d4801a307431 */ /* 0x080fe2000004003b */
[C---:B------:R-:W-:Y:S01]  /*31d0*/  FFMA.FTZ R58, R49.reuse, R4, R58 ;  /* 0x00000004313a7223 */ /* 0x040fe2000001003a */
[--C-:B------:R-:W-:Y:S01]  /*31e0*/  HADD2.F32 R61, -RZ, R27.reuse.H1_H1 ;  /* 0x3000001bff3d7230 */ /* 0x100fe20000004100 */
[C---:B------:R-:W-:Y:S01]  /*31f0*/  FFMA.FTZ R55, R49.reuse, R47, R52 ;  /* 0x0000002f31377223 */ /* 0x040fe20000010034 */
[----:B------:R-:W-:Y:S01]  /*3200*/  HADD2.F32 R52, -RZ, R27.H0_H0 ;  /* 0x2000001bff347230 */ /* 0x000fe20000004100 */
[----:B------:R-:W-:Y:S01]  /*3210*/  FFMA.FTZ R57, R49, R46, R57 ;  /* 0x0000002e31397223 */ /* 0x000fe20000010039 */
[----:B------:R-:W-:-:S02]  /*3220*/  HFMA2 R49, R54, R59.H0_H0, -72, -72 ;  /* 0xd480d48036317431 */ /* 0x000fc4000004003b */
[--C-:B------:R-:W-:Y:S02]  /*3230*/  HADD2.F32 R26, -RZ, R48.reuse.H0_H0 ;  /* 0x20000030ff1a7230 */ /* 0x100fe40000004100 */
[----:B------:R-:W-:Y:S02]  /*3240*/  HADD2.F32 R54, -RZ, R48.H1_H1 ;  /* 0x30000030ff367230 */ /* 0x000fe40000004100 */
[-C--:B------:R-:W-:Y:S01]  /*3250*/  HFMA2 R48, R62, R59.reuse.H0_H0, -72, -72 ;  /* 0xd480d4803e307431 */ /* 0x080fe2000004003b */
[----:B------:R-:W-:Y:S01]  /*3260*/  FFMA.FTZ R60, R26, R52, R51 ;  /* 0x000000341a3c7223 */ /* 0x000fe20000010033 */
[----:B------:R-:W-:Y:S02]  /*3270*/  HFMA2 R27, R50, R59.H0_H0, -72, -72 ;  /* 0xd480d480321b7431 */ /* 0x000fe4000004003b */
[----:B------:R-:W-:Y:S01]  /*3280*/  HADD2.F32 R53, -RZ, R49.H0_H0 ;  /* 0x20000031ff357230 */ /* 0x000fe20000004100 */
[----:B------:R-:W-:Y:S01]  /*3290*/  FFMA.FTZ R60, R54, R61, R60 ;  /* 0x0000003d363c7223 */ /* 0x000fe2000001003c */
[----:B------:R-:W-:-:S02]  /*32a0*/  HADD2.F32 R51, -RZ, R48.H0_H0 ;  /* 0x20000030ff337230 */ /* 0x000fc40000004100 */
[----:B------:R-:W-:Y:S01]  /*32b0*/  HADD2.F32 R50, -RZ, R27.H0_H0 ;  /* 0x2000001bff327230 */ /* 0x000fe20000004100 */
[C---:B------:R-:W-:Y:S01]  /*32c0*/  FFMA.FTZ R58, R52.reuse, R53, R58 ;  /* 0x00000035343a7223 */ /* 0x040fe2000001003a */
[----:B------:R-:W-:Y:S01]  /*32d0*/  HADD2.F32 R49, -RZ, R49.H1_H1 ;  /* 0x30000031ff317230 */ /* 0x000fe20000004100 */
[C---:B------:R-:W-:Y:S01]  /*32e0*/  FFMA.FTZ R55, R52.reuse, R51, R55 ;  /* 0x0000003334377223 */ /* 0x040fe20000010037 */
[----:B------:R-:W-:Y:S01]  /*32f0*/  HADD2.F32 R48, -RZ, R48.H1_H1 ;  /* 0x30000030ff307230 */ /* 0x000fe20000004100 */
[----:B------:R-:W-:Y:S01]  /*3300*/  FFMA.FTZ R52, R52, R50, R57 ;  /* 0x0000003234347223 */ /* 0x000fe20000010039 */
[----:B------:R-:W-:Y:S01]  /*3310*/  HADD2.F32 R27, -RZ, R27.H1_H1 ;  /* 0x3000001bff1b7230 */ /* 0x000fe20000004100 */
[----:B------:R-:W-:Y:S02]  /*3320*/  FMUL.FTZ R60, R13, R60 ;  /* 0x0000003c0d3c7220 */ /* 0x000fe40000410000 */
[C---:B------:R-:W-:Y:S02]  /*3330*/  FFMA.FTZ R58, R61.reuse, R49, R58 ;  /* 0x000000313d3a7223 */ /* 0x040fe4000001003a */
[C---:B------:R-:W-:Y:S01]  /*3340*/  FFMA.FTZ R55, R61.reuse, R48, R55 ;  /* 0x000000303d377223 */ /* 0x040fe20000010037 */
[----:B------:R-:W-:Y:S01]  /*3350*/  F2FP.PACK_AB R57, RZ, R60 ;  /* 0x0000003cff39723e */ /* 0x000fe200000000ff */
[----:B------:R-:W-:-:S02]  /*3360*/  FFMA.FTZ R63, R61, R27, R52 ;  /* 0x0000001b3d3f7223 */ /* 0x000fc40000010034 */
[----:B------:R-:W-:Y:S02]  /*3370*/  IMAD.WIDE R60, R21, c[0x0][0x18c], R8 ;  /* 0x00006300153c7a25 */ /* 0x000fe400078e0208 */
[----:B------:R-:W-:Y:S02]  /*3380*/  HADD2 R21, R57.H0_H0, R22.H0_H0 ;  /* 0x2000001639157230 */ /* 0x000fe40000000800 */
[----:B------:R-:W-:Y:S02]  /*3390*/  FMUL.FTZ R52, R12, R58 ;  /* 0x0000003a0c347220 */ /* 0x000fe40000410000 */
[----:B------:R-:W-:Y:S02]  /*33a0*/  FMUL.FTZ R9, R11, R55 ;  /* 0x000000370b097220 */ /* 0x000fe40000410000 */
[----:B------:R-:W-:Y:S01]  /*33b0*/  FMUL.FTZ R8, R10, R63 ;  /* 0x0000003f0a087220 */ /* 0x000fe20000410000 */
[----:B------:R-:W-:Y:S02]  /*33c0*/  F2FP.PACK_AB R52, RZ, R52 ;  /* 0x00000034ff34723e */ /* 0x000fe400000000ff */
[----:B------:R-:W-:-:S02]  /*33d0*/  F2FP.PACK_AB R9, RZ, R9 ;  /* 0x00000009ff09723e */ /* 0x000fc400000000ff */
[----:B------:R-:W-:Y:S01]  /*33e0*/  F2FP.PACK_AB R8, RZ, R8 ;  /* 0x00000008ff08723e */ /* 0x000fe200000000ff */
[----:B------:R-:W-:Y:S02]  /*33f0*/  HADD2 R52, R52.H0_H0, R23.H0_H0 ;  /* 0x2000001734347230 */ /* 0x000fe40000000800 */
[----:B------:R-:W-:Y:S02]  /*3400*/  HADD2 R24, R9.H0_H0, R24.H0_H0 ;  /* 0x2000001809187230 */ /* 0x000fe40000000800 */
[----:B------:R-:W-:Y:S01]  /*3410*/  HADD2 R25, R8.H0_H0, R25.H0_H0 ;  /* 0x2000001908197230 */ /* 0x000fe20000000800 */
[----:B------:R-:W-:Y:S05]  /*3420*/  @!P0 BRA `(.L_x_1972) ;  /* 0x0000036000008947 */ /* 0x000fea0003800000 */
[----:B------:R-:W0:Y:S04]  /*3430*/  LDS.64 R8, [UR4+0xa0] ;  /* 0x0000a004ff087984 */ /* 0x000e280008000a00 */
[----:B------:R-:W1:Y:S01]  /*3440*/  LDS.64 R22, [UR4+0xa8] ;  /* 0x0000a804ff167984 */ /* 0x000e620008000a00 */
[----:B0-----:R-:W-:-:S02]  /*3450*/  HADD2.F32 R58, -RZ, R8.H0_H0 ;  /* 0x20000008ff3a7230 */ /* 0x001fc40000004100 */
        /* <DEDUP_REMOVED lines=13> */
[----:B------:R-:W-:Y:S02]  /*3530*/  FFMA.FTZ R44, R37, R42, R44 ;  /* 0x0000002a252c7223 */ /* 0x000fe4000001002c */
[----:B------:R-:W-:-:S02]  /*3540*/  FFMA.FTZ R43, R32, R9, R43 ;  /* 0x00000009202b7223 */ /* 0x000fc4000001002b */
[-C--:B------:R-:W-:Y:S01]  /*3550*/  FFMA.FTZ R32, R31, R9.reuse, R8 ;  /* 0x000000091f207223 */ /* 0x080fe20000010008 */
[--C-:B-1----:R-:W-:Y:S01]  /*3560*/  HADD2.F32 R31, -RZ, R22.reuse.H0_H0 ;  /* 0x20000016ff1f7230 */ /* 0x102fe20000004100 */
[----:B------:R-:W-:Y:S01]  /*3570*/  FFMA.FTZ R39, R34, R42, R39 ;  /* 0x0000002a22277223 */ /* 0x000fe20000010027 */
[----:B------:R-:W-:Y:S01]  /*3580*/  HADD2.F32 R22, -RZ, R22.H1_H1 ;  /* 0x30000016ff167230 */ /* 0x000fe20000004100 */
        /* <DEDUP_REMOVED lines=32> */
.L_x_1972:
[----:B------:R-:W2:Y:S01]  /*3790*/  LDG.E.128.CONSTANT R4, [R60.64] ;  /* 0x000000063c047981 */ /* 0x000ea2000c1e9d00 */
[----:B------:R-:W-:Y:S02]  /*37a0*/  PRMT R21, R21, 0x5410, R52 ;  /* 0x0000541015157816 */ /* 0x000fe40000000034 */
[----:B------:R-:W-:Y:S01]  /*37b0*/  PRMT R24, R24, 0x5410, R25 ;  /* 0x0000541018187816 */ /* 0x000fe20000000019 */
[----:B------:R-:W0:Y:S02]  /*37c0*/  LDS.64 R8, [UR4+0x30] ;  /* 0x00003004ff087984 */ /* 0x000e240008000a00 */
[--C-:B0-----:R-:W-:Y:S02]  /*37d0*/  HADD2.F32 R53, -RZ, R9.reuse.H0_H0 ;  /* 0x20000009ff357230 */ /* 0x101fe40000004100 */
[----:B------:R-:W-:Y:S01]  /*37e0*/  HADD2.F32 R29, -RZ, R9.H1_H1 ;  /* 0x30000009ff1d7230 */ /* 0x000fe20000004100 */
        /* <DEDUP_REMOVED lines=31> */
[----:B------:R-:W-:-:S02]  /*39e0*/  HADD2.F32 R43, -RZ, R26.H0_H0 ;  /* 0x2000001aff2b7230 */ /* 0x000fc40000004100 */
[----:B------:R-:W-:Y:S01]  /*39f0*/  HADD2.F32 R42, -RZ, R26.H1_H1 ;  /* 0x3000001aff2a7230 */ /* 0x000fe20000004100 */
[----:B------:R-:W-:Y:S01]  /*3a00*/  LOP3.LUT R26, R31, 0x64006400, RZ, 0xfc, !PT ;  /* 0x640064001f1a7812 */ /* 0x000fe200078efcff */
[-C--:B------:R-:W-:Y:S01]  /*3a10*/  HFMA2 R23, R6, R59.reuse.H0_H0, -72, -72 ;  /* 0xd480d48006177431 */ /* 0x080fe2000004003b */
[----:B------:R-:W-:Y:S01]  /*3a20*/  LOP3.LUT R60, R60, 0x64006400, RZ, 0xfc, !PT ;  /* 0x640064003c3c7812 */ /* 0x000fe200078efcff */
[--C-:B------:R-:W-:Y:S02]  /*3a30*/  HADD2.F32 R39, -RZ, R27.reuse.H0_H0 ;  /* 0x2000001bff277230 */ /* 0x100fe40000004100 */
[-C--:B------:R-:W-:Y:S02]  /*3a40*/  HFMA2 R6, R22, R59.reuse.H0_H0, -72, -72 ;  /* 0xd480d48016067431 */ /* 0x080fe4000004003b */
[-C--:B------:R-:W-:Y:S01]  /*3a50*/  HFMA2 R22, R30, R59.reuse.H0_H0, -72, -72 ;  /* 0xd480d4801e167431 */ /* 0x080fe2000004003b */
[C---:B------:R-:W-:Y:S01]  /*3a60*/  FFMA.FTZ R30, R4.reuse, R41, RZ ;  /* 0x00000029041e7223 */ /* 0x040fe200000100ff */
[----:B------:R-:W-:Y:S01]  /*3a70*/  HFMA2 R5, R26, R59.H0_H0, -72, -72 ;  /* 0xd480d4801a057431 */ /* 0x000fe2000004003b */
[----:B------:R-:W-:Y:S01]  /*3a80*/  FFMA.FTZ R26, R45, R4, RZ ;  /* 0x000000042d1a7223 */ /* 0x000fe200000100ff */
[----:B------:R-:W-:Y:S01]  /*3a90*/  HADD2.F32 R38, -RZ, R27.H1_H1 ;  /* 0x3000001bff267230 */ /* 0x000fe20000004100 */
[C---:B------:R-:W-:Y:S01]  /*3aa0*/  FFMA.FTZ R27, R4.reuse, R43, RZ ;  /* 0x0000002b041b7223 */ /* 0x040fe200000100ff */
[----:B------:R-:W-:Y:S01]  /*3ab0*/  HADD2.F32 R37, -RZ, R23.H0_H0 ;  /* 0x20000017ff257230 */ /* 0x000fe20000004100 */
[----:B------:R-:W-:Y:S01]  /*3ac0*/  FFMA.FTZ R4, R4, R39, RZ ;  /* 0x0000002704047223 */ /* 0x000fe200000100ff */
[----:B------:R-:W-:Y:S01]  /*3ad0*/  HADD2.F32 R36, -RZ, R6.H0_H0 ;  /* 0x20000006ff247230 */ /* 0x000fe20000004100 */
[----:B------:R-:W-:Y:S01]  /*3ae0*/  FFMA.FTZ R26, R44, R7, R26 ;  /* 0x000000072c1a7223 */ /* 0x000fe2000001001a */
[----:B------:R-:W-:Y:S01]  /*3af0*/  HADD2.F32 R35, -RZ, R22.H0_H0 ;  /* 0x20000016ff237230 */ /* 0x000fe20000004100 */
[C---:B------:R-:W-:Y:S01]  /*3b00*/  FFMA.FTZ R27, R7.reuse, R42, R27 ;  /* 0x0000002a071b7223 */ /* 0x040fe2000001001b */
[----:B------:R-:W-:Y:S01]  /*3b10*/  HADD2.F32 R34, -RZ, R5.H0_H0 ;  /* 0x20000005ff227230 */ /* 0x000fe20000004100 */
[C---:B------:R-:W-:Y:S01]  /*3b20*/  FFMA.FTZ R30, R7.reuse, R40, R30 ;  /* 0x00000028071e7223 */ /* 0x040fe2000001001e */
[----:B------:R-:W-:Y:S01]  /*3b30*/  HADD2.F32 R32, -RZ, R6.H1_H1 ;  /* 0x30000006ff207230 */ /* 0x000fe20000004100 */
[----:B------:R-:W-:Y:S01]  /*3b40*/  FFMA.FTZ R4, R7, R38, R4 ;  /* 0x0000002607047223 */ /* 0x000fe20000010004 */
[----:B------:R-:W-:Y:S01]  /*3b50*/  LOP3.LUT R7, R50, 0xf000f, RZ, 0xc0, !PT ;  /* 0x000f000f32077812 */ /* 0x000fe200078ec0ff */
        /* <DEDUP_REMOVED lines=8> */
[----:B0-----:R-:W-:Y:S01]  /*3be0*/  HADD2.F32 R47, -RZ, R8.H0_H0 ;  /* 0x20000008ff2f7230 */ /* 0x001fe20000004100 */
        /* <DEDUP_REMOVED lines=9> */
[C---:B------:R-:W-:Y:S01]  /*3c80*/  FFMA.FTZ R55, R29.reuse, R32, R49 ;  /* 0x000000201d377223 */ /* 0x040fe20000010031 */
[----:B------:R-:W-:Y:S01]  /*3c90*/  LOP3.LUT R50, R50, 0xf000f0, RZ, 0xc0, !PT ;  /* 0x00f000f032327812 */ /* 0x000fe200078ec0ff */
[----:B------:R-:W-:Y:S01]  /*3ca0*/  HADD2 R6, R6, -1032, -1032 ;  /* 0xe408e40806067430 */ /* 0x000fe20000000000 */
[C---:B------:R-:W-:Y:S01]  /*3cb0*/  FFMA.FTZ R46, R29.reuse, R31, R54 ;  /* 0x0000001f1d2e7223 */ /* 0x040fe20000010036 */
[----:B------:R-:W-:Y:S01]  /*3cc0*/  HADD2.F32 R27, -RZ, R7.H0_H0 ;  /* 0x20000007ff1b7230 */ /* 0x000fe20000004100 */
[----:B------:R-:W-:Y:S01]  /*3cd0*/  FFMA.FTZ R53, R29, R30, R53 ;  /* 0x0000001e1d357223 */ /* 0x000fe20000010035 */
[----:B------:R-:W-:Y:S01]  /*3ce0*/  HADD2 R4, R23, -1032, -1032 ;  /* 0xe408e40817047430 */ /* 0x000fe20000000000 */
[----:B------:R-:W-:Y:S01]  /*3cf0*/  LOP3.LUT R50, R50, 0x64006400, RZ, 0xfc, !PT ;  /* 0x6400640032327812 */ /* 0x000fe200078efcff */
[----:B------:R-:W-:Y:S01]  /*3d00*/  HADD2.F32 R26, -RZ, R6.H0_H0 ;  /* 0x20000006ff1a7230 */ /* 0x000fe20000004100 */
[----:B------:R-:W-:Y:S01]  /*3d10*/  FFMA.FTZ R49, R27, R47, R58 ;  /* 0x0000002f1b317223 */ /* 0x000fe2000001003a */
[----:B------:R-:W-:Y:S01]  /*3d20*/  LOP3.LUT R58, R48, 0xf000f0, RZ, 0xc0, !PT ;  /* 0x00f000f0303a7812 */ /* 0x000fe200078ec0ff */
[----:B------:R-:W-:Y:S01]  /*3d30*/  HADD2.F32 R23, -RZ, R5.H0_H0 ;  /* 0x20000005ff177230 */ /* 0x000fe20000004100 */
[----:B------:R-:W-:Y:S01]  /*3d40*/  LOP3.LUT R48, R51, 0xf000f0, RZ, 0xc0, !PT ;  /* 0x00f000f033307812 */ /* 0x000fe200078ec0ff */
[----:B------:R-:W-:Y:S01]  /*3d50*/  HADD2.F32 R22, -RZ, R4.H0_H0 ;  /* 0x20000004ff167230 */ /* 0x000fe20000004100 */
[----:B------:R-:W-:Y:S01]  /*3d60*/  LOP3.LUT R58, R58, 0x64006400, RZ, 0xfc, !PT ;  /* 0x640064003a3a7812 */ /* 0x000fe200078efcff */
[C---:B------:R-:W-:Y:S01]  /*3d70*/  FFMA.FTZ R29, R47.reuse, R26, R55 ;  /* 0x0000001a2f1d7223 */ /* 0x040fe20000010037 */
[----:B------:R-:W-:Y:S01]  /*3d80*/  LOP3.LUT R48, R48, 0x64006400, RZ, 0xfc, !PT ;  /* 0x6400640030307812 */ /* 0x000fe200078efcff */
[C---:B------:R-:W-:Y:S01]  /*3d90*/  FFMA.FTZ R46, R47.reuse, R23, R46 ;  /* 0x000000172f2e7223 */ /* 0x040fe2000001002e */
[----:B------:R-:W-:Y:S01]  /*3da0*/  HADD2.F32 R7, -RZ, R7.H1_H1 ;  /* 0x30000007ff077230 */ /* 0x000fe20000004100 */
[----:B------:R-:W-:Y:S01]  /*3db0*/  FFMA.FTZ R47, R47, R22, R53 ;  /* 0x000000162f2f7223 */ /* 0x000fe20000010035 */
[----:B------:R-:W-:-:S02]  /*3dc0*/  HADD2.F32 R6, -RZ, R6.H1_H1 ;  /* 0x30000006ff067230 */ /* 0x000fc40000004100 */
[----:B------:R-:W-:Y:S02]  /*3dd0*/  HADD2.F32 R54, -RZ, R8.H1_H1 ;  /* 0x30000008ff367230 */ /* 0x000fe40000004100 */
[-C--:B------:R-:W-:Y:S02]  /*3de0*/  HFMA2 R53, R60, R59.reuse.H0_H0, -72, -72 ;  /* 0xd480d4803c357431 */ /* 0x080fe4000004003b */
[-C--:B------:R-:W-:Y:S01]  /*3df0*/  HFMA2 R51, R58, R59.reuse.H0_H0, -72, -72 ;  /* 0xd480d4803a337431 */ /* 0x080fe2000004003b */
[----:B------:R-:W-:Y:S01]  /*3e00*/  FFMA.FTZ R8, R7, R54, R49 ;  /* 0x0000003607087223 */ /* 0x000fe20000010031 */
[-C--:B------:R-:W-:Y:S01]  /*3e10*/  HFMA2 R50, R50, R59.reuse.H0_H0, -72, -72 ;  /* 0xd480d48032327431 */ /* 0x080fe2000004003b */
[----:B------:R-:W-:Y:S01]  /*3e20*/  FFMA.FTZ R28, R54, R6, R29 ;  /* 0x00000006361c7223 */ /* 0x000fe2000001001d */
[----:B------:R-:W-:Y:S02]  /*3e30*/  HADD2.F32 R5, -RZ, R5.H1_H1 ;  /* 0x30000005ff057230 */ /* 0x000fe40000004100 */
[----:B------:R-:W-:-:S02]  /*3e40*/  HFMA2 R59, R48, R59.H0_H0, -72, -72 ;  /* 0xd480d480303b7431 */ /* 0x000fc4000004003b */
[----:B------:R-:W-:Y:S01]  /*3e50*/  HADD2.F32 R4, -RZ, R4.H1_H1 ;  /* 0x30000004ff047230 */ /* 0x000fe20000004100 */
[C---:B------:R-:W-:Y:S01]  /*3e60*/  FFMA.FTZ R29, R54.reuse, R5, R46 ;  /* 0x00000005361d7223 */ /* 0x040fe2000001002e */
[----:B------:R-:W-:Y:S02]  /*3e70*/  HADD2.F32 R55, -RZ, R9.H0_H0 ;  /* 0x20000009ff377230 */ /* 0x000fe40000004100 */
[----:B------:R-:W-:Y:S01]  /*3e80*/  HADD2.F32 R48, -RZ, R50.H0_H0 ;  /* 0x20000032ff307230 */ /* 0x000fe20000004100 */
[----:B------:R-:W-:Y:S01]  /*3e90*/  FFMA.FTZ R54, R54, R4, R47 ;  /* 0x0000000436367223 */ /* 0x000fe2000001002f */
[----:B------:R-:W-:Y:S02]  /*3ea0*/  HADD2.F32 R49, -RZ, R59.H0_H0 ;  /* 0x2000003bff317230 */ /* 0x000fe40000004100 */
[----:B------:R-:W-:Y:S01]  /*3eb0*/  HADD2.F32 R46, -RZ, R53.H0_H0 ;  /* 0x20000035ff2e7230 */ /* 0x000fe20000004100 */
[C---:B------:R-:W-:Y:S01]  /*3ec0*/  FFMA.FTZ R58, R55.reuse, R48, R29 ;  /* 0x00000030373a7223 */ /* 0x040fe2000001001d */
[----:B------:R-:W-:Y:S01]  /*3ed0*/  HADD2.F32 R47, -RZ, R51.H0_H0 ;  /* 0x20000033ff2f7230 */ /* 0x000fe20000004100 */
        /* <DEDUP_REMOVED lines=79> */
.L_x_1969:
[----:B------:R-:W-:Y:S01]  /*43d0*/  IADD3 R20, R20, 0x20, RZ ;  /* 0x0000002014147810 */ /* 0x000fe20007ffe0ff */
[----:B------:R-:W-:Y:S01]  /*43e0*/  IMAD.MOV.U32 R5, RZ, RZ, c[0x0][0x18c] ;  /* 0x00006300ff057624 */ /* 0x000fe200078e00ff */
[----:B------:R-:W-:Y:S02]  /*43f0*/  UIADD3 UR4, UR4, 0x40, URZ ;  /* 0x0000004004047890 */ /* 0x000fe4000fffe03f */
[C---:B------:R-:W-:Y:S01]  /*4400*/  ISETP.GE.AND P0, PT, R20.reuse, c[0x0][0x1b4], PT ;  /* 0x00006d0014007a0c */ /* 0x040fe20003f06270 */
[----:B------:R-:W-:Y:S01]  /*4410*/  IMAD.WIDE R2, R5, 0x10, R2 ;  /* 0x0000001005027825 */ /* 0x000fe200078e0202 */
[----:B------:R-:W-:-:S04]  /*4420*/  ISETP.LT.AND P2, PT, R20, R19, PT ;  /* 0x000000131400720c */ /* 0x000fc80003f41270 */
[----:B------:R-:W-:-:S09]  /*4430*/  MOV R5, R3 ;  /* 0x0000000300057202 */ /* 0x000fd20000000f00 */
[----:B------:R-:W-:Y:S05]  /*4440*/  @!P0 BRA P2, `(.L_x_1973) ;  /* 0xffffcd5000008947 */ /* 0x000fea000103ffff */
.L_x_1968:
[----:B------:R-:W-:Y:S05]  /*4450*/  @!P1 EXIT ;  /* 0x000000000000994d */ /* 0x000fea0003800000 */
[----:B------:R-:W1:Y:S01]  /*4460*/  S2R R3, SR_CTAID.X ;  /* 0x0000000000037919 */ /* 0x000e620000002500 */
[----:B0-----:R-:W-:-:S03]  /*4470*/  MOV R11, 0x2 ;  /* 0x00000002000b7802 */ /* 0x001fc60000000f00 */
[----:B------:R-:W1:Y:S04]  /*4480*/  S2R R2, SR_TID.X ;  /* 0x0000000000027919 */ /* 0x000e680000002100 */
[----:B------:R-:W0:Y:S01]  /*4490*/  S2R R0, SR_CTAID.Y ;  /* 0x0000000000007919 */ /* 0x000e220000002600 */
[----:B-1----:R-:W-:Y:S01]  /*44a0*/  IMAD R3, R3, 0x40, R2 ;  /* 0x0000004003037824 */ /* 0x002fe200078e0202 */
[----:B0-----:R-:W-:-:S03]  /*44b0*/  SHF.L.U32 R0, R0, 0x1, RZ ;  /* 0x0000000100007819 */ /* 0x001fc600000006ff */
        /* <DEDUP_REMOVED lines=9> */
.L_x_1977:
[----:B------:R-:W0:Y:S02]  /*4550*/  LDS R6, [R4] ;  /* 0x0000000004067984 */ /* 0x000e240000000800 */
[----:B0-----:R-:W-:-:S10]  /*4560*/  HFMA2.MMA R7, R6, 1, 1, R8 ;  /* 0x3c003c0006077835 */ /* 0x001fd40000000008 */
[----:B------:R-:W0:Y:S02]  /*4570*/  ATOMS.CAST.SPIN R7, [R4], R6, R7 ;  /* 0x000000060407738d */ /* 0x000e240001800007 */
[----:B0-----:R-:W-:-:S13]  /*4580*/  ISETP.EQ.U32.AND P0, PT, R7, 0x1, PT ;  /* 0x000000010700780c */ /* 0x001fda0003f02070 */
[----:B------:R-:W-:Y:S05]  /*4590*/  @!P0 BRA `(.L_x_1977) ;  /* 0xffffffb000008947 */ /* 0x000fea000383ffff */
[----:B------:R-:W-:Y:S05]  /*45a0*/  BRA `(.L_x_1975) ;  /* 0x0000003000007947 */ /* 0x000fea0003800000 */
.L_x_1976:
[----:B------:R-:W2:Y:S02]  /*45b0*/  LD.E R4, [R2.64] ;  /* 0x0000000602047980 */ /* 0x000ea4000c101900 */
[----:B--2---:R-:W-:-:S05]  /*45c0*/  IMAD.IADD R5, R8, 0x1, R4 ;  /* 0x0000000108057824 */ /* 0x004fca00078e0204 */
[----:B------:R0:W-:Y:S02]  /*45d0*/  ST.E [R2.64], R5 ;  /* 0x0000000502007985 */ /* 0x0001e4000c101906 */
.L_x_1975:
[----:B------:R-:W-:Y:S05]  /*45e0*/  BSYNC B0 ;  /* 0x0000000000007941 */ /* 0x000fea0003800000 */
.L_x_1974:
[----:B------:R-:W2:Y:S01]  /*45f0*/  ATOM.E.ADD.F16x2.RN.STRONG.GPU P0, RZ, [R2.64+0x4], R9 ;  /* 0x0000040902ff798a */ /* 0x000ea2000810e9c6 */
[----:B------:R-:W-:Y:S01]  /*4600*/  BSSY B0, `(.L_x_1978) ;  /* 0x000000f000007945 */ /* 0x000fe20003800000 */
[----:B--2---:R-:W-:Y:S05]  /*4610*/  @P0 BRA `(.L_x_1979) ;  /* 0x000000d000000947 */ /* 0x004fea0003800000 */
[----:B------:R-:W1:Y:S02]  /*4620*/  QSPC.E.S P0, RZ, [R2+0x4] ;  /* 0x0000040002ff73aa */ /* 0x000e640000000500 */
[----:B-1----:R-:W-:Y:S05]  /*4630*/  @!P0 BRA `(.L_x_1980) ;  /* 0x0000008000008947 */ /* 0x002fea0003800000 */
[----:B0-----:R-:W-:-:S04]  /*4640*/  IADD3 R2, R2, 0x4, RZ ;  /* 0x0000000402027810 */ /* 0x001fc80007ffe0ff */
[----:B------:R-:W-:-:S05]  /*4650*/  LOP3.LUT R2, R2, 0xffffff, RZ, 0xc0, !PT ;  /* 0x00ffffff02027812 */ /* 0x000fca00078ec0ff */
.L_x_1981:
[----:B------:R-:W0:Y:S02]  /*4660*/  LDS R4, [R2] ;  /* 0x0000000002047984 */ /* 0x000e240000000800 */
[----:B0-----:R-:W-:-:S06]  /*4670*/  HADD2 R5, R4, R9 ;  /* 0x0000000904057230 */ /* 0x001fcc0000000000 */
[----:B------:R-:W0:Y:S02]  /*4680*/  ATOMS.CAST.SPIN R5, [R2], R4, R5 ;  /* 0x000000040205738d */ /* 0x000e240001800005 */
[----:B0-----:R-:W-:-:S13]  /*4690*/  ISETP.EQ.U32.AND P0, PT, R5, 0x1, PT ;  /* 0x000000010500780c */ /* 0x001fda0003f02070 */
[----:B------:R-:W-:Y:S05]  /*46a0*/  @!P0 BRA `(.L_x_1981) ;  /* 0xffffffb000008947 */ /* 0x000fea000383ffff */
[----:B------:R-:W-:Y:S05]  /*46b0*/  BRA `(.L_x_1979) ;  /* 0x0000003000007947 */ /* 0x000fea0003800000 */
.L_x_1980:
[----:B------:R-:W2:Y:S02]  /*46c0*/  LD.E R4, [R2.64+0x4] ;  /* 0x0000040602047980 */ /* 0x000ea4000c101900 */
[----:B0-2---:R-:W-:-:S05]  /*46d0*/  IADD3 R5, R9, R4, RZ ;  /* 0x0000000409057210 */ /* 0x005fca0007ffe0ff */
[----:B------:R0:W-:Y:S02]  /*46e0*/  ST.E [R2.64+0x4], R5 ;  /* 0x0000040502007985 */ /* 0x0001e4000c101906 */
.L_x_1979:
[----:B------:R-:W-:Y:S05]  /*46f0*/  BSYNC B0 ;  /* 0x0000000000007941 */ /* 0x000fea0003800000 */
.L_x_1978:
        /* <DEDUP_REMOVED lines=10> */
.L_x_1985:
[----:B------:R-:W0:Y:S02]  /*47a0*/  LDS R4, [R0] ;  /* 0x0000000000047984 */ /* 0x000e240000000800 */
[----:B0-----:R-:W-:-:S10]  /*47b0*/  HFMA2.MMA R5, R4, 1, 1, R15 ;  /* 0x3c003c0004057835 */ /* 0x001fd4000000000f */
[----:B------:R-:W0:Y:S02]  /*47c0*/  ATOMS.CAST.SPIN R5, [R0], R4, R5 ;  /* 0x000000040005738d */ /* 0x000e240001800005 */
[----:B0-----:R-:W-:-:S13]  /*47d0*/  ISETP.EQ.U32.AND P0, PT, R5, 0x1, PT ;  /* 0x000000010500780c */ /* 0x001fda0003f02070 */
[----:B------:R-:W-:Y:S05]  /*47e0*/  @!P0 BRA `(.L_x_1985) ;  /* 0xffffffb000008947 */ /* 0x000fea000383ffff */
[----:B------:R-:W-:Y:S05]  /*47f0*/  BRA `(.L_x_1983) ;  /* 0x0000003000007947 */ /* 0x000fea0003800000 */
.L_x_1984:
[----:B------:R-:W2:Y:S02]  /*4800*/  LD.E R0, [R2.64] ;  /* 0x0000000602007980 */ /* 0x000ea4000c101900 */
[----:B--2---:R-:W-:-:S05]  /*4810*/  IMAD.IADD R5, R15, 0x1, R0 ;  /* 0x000000010f057824 */ /* 0x004fca00078e0200 */
[----:B------:R0:W-:Y:S02]  /*4820*/  ST.E [R2.64], R5 ;  /* 0x0000000502007985 */ /* 0x0001e4000c101906 */
.L_x_1983:
[----:B------:R-:W-:Y:S05]  /*4830*/  BSYNC B0 ;  /* 0x0000000000007941 */ /* 0x000fea0003800000 */
.L_x_1982:
[----:B------:R-:W2:Y:S02]  /*4840*/  ATOM.E.ADD.F16x2.RN.STRONG.GPU P0, RZ, [R2.64+0x4], R17 ;  /* 0x0000041102ff798a */ /* 0x000ea4000810e9c6 */
[----:B--2---:R-:W-:Y:S05]  /*4850*/  @P0 EXIT ;  /* 0x000000000000094d */ /* 0x004fea0003800000 */
[----:B------:R-:W1:Y:S02]  /*4860*/  QSPC.E.S P0, RZ, [R2+0x4] ;  /* 0x0000040002ff73aa */ /* 0x000e640000000500 */
[----:B-1----:R-:W-:Y:S05]  /*4870*/  @!P0 BRA `(.L_x_1986) ;  /* 0x0000008000008947 */ /* 0x002fea0003800000 */
[----:B0-----:R-:W-:-:S04]  /*4880*/  IADD3 R2, R2, 0x4, RZ ;  /* 0x0000000402027810 */ /* 0x001fc80007ffe0ff */
[----:B------:R-:W-:-:S05]  /*4890*/  LOP3.LUT R2, R2, 0xffffff, RZ, 0xc0, !PT ;  /* 0x00ffffff02027812 */ /* 0x000fca00078ec0ff */
.L_x_1987:
[----:B------:R-:W0:Y:S02]  /*48a0*/  LDS R4, [R2] ;  /* 0x0000000002047984 */ /* 0x000e240000000800 */
[----:B0-----:R-:W-:-:S06]  /*48b0*/  HADD2 R5, R4, R17 ;  /* 0x0000001104057230 */ /* 0x001fcc0000000000 */
[----:B------:R-:W0:Y:S02]  /*48c0*/  ATOMS.CAST.SPIN R5, [R2], R4, R5 ;  /* 0x000000040205738d */ /* 0x000e240001800005 */
[----:B0-----:R-:W-:-:S13]  /*48d0*/  ISETP.EQ.U32.AND P0, PT, R5, 0x1, PT ;  /* 0x000000010500780c */ /* 0x001fda0003f02070 */
[----:B------:R-:W-:Y:S05]  /*48e0*/  @!P0 BRA `(.L_x_1987) ;  /* 0xffffffb000008947 */ /* 0x000fea000383ffff */
[----:B------:R-:W-:Y:S05]  /*48f0*/  EXIT ;  /* 0x000000000000794d */ /* 0x000fea0003800000 */
.L_x_1986:
[----:B------:R-:W2:Y:S02]  /*4900*/  LD.E R0, [R2.64+0x4] ;  /* 0x0000040602007980 */ /* 0x000ea4000c101900 */
[----:B0-2---:R-:W-:-:S05]  /*4910*/  IADD3 R5, R17, R0, RZ ;  /* 0x0000000011057210 */ /* 0x005fca0007ffe0ff */
[----:B------:R-:W-:Y:S01]  /*4920*/  ST.E [R2.64+0x4], R5 ;  /* 0x0000040502007985 */ /* 0x000fe2000c101906 */
[----:B------:R-:W-:Y:S05]  /*4930*/  EXIT ;  /* 0x000000000000794d */ /* 0x000fea0003800000 */
.L_x_1988:
        /* <DEDUP_REMOVED lines=12> */
.L_x_2853:


//--------------------- .text._Z23gemm_half_q_half_kernelILi2ELi12ELb0ELb0ELi64EEvPK6__halfPKjS4_S2_PS0_iiiiPKtS7_iiiiiibS2_i --------------------------
	.section	.text._Z23gemm_half_q_half_kernelILi2ELi12ELb0ELb0ELi64EEvPK6__halfPKjS4_S2_PS0_iiiiPKtS7_iiiiiibS2_i,"ax",@progbits
	.sectioninfo	@"SHI_REGISTERS=107"
	.align	128
        .global         _Z23gemm_half_q_half_kernelILi2ELi12ELb0ELb0ELi64EEvPK6__halfPKjS4_S2_PS0_iiiiPKtS7_iiiiiibS2_i
        .type           _Z23gemm_half_q_half_kernelILi2ELi12ELb0ELb0ELi64EEvPK6__halfPKjS4_S2_PS0_iiiiPKtS7_iiiiiibS2_i,@function
        .size           _Z23gemm_half_q_half_kernelILi2ELi12ELb0ELb0ELi64EEvPK6__halfPKjS4_S2_PS0_iiiiPKtS7_iiiiiibS2_i,(.L_x_2854 - _Z23gemm_half_q_half_kernelILi2ELi12ELb0ELb0ELi64EEvPK6__halfPKjS4_S2_PS0_iiiiPKtS7_iiiiiibS2_i)
        .other          _Z23gemm_half_q_half_kernelILi2ELi12ELb0ELb0ELi64EEvPK6__halfPKjS4_S2_PS0_iiiiPKtS7_iiiiiibS2_i,@"STO_CUDA_ENTRY STV_DEFAULT"
_Z23gemm_half_q_half_kernelILi2ELi12ELb0ELb0ELi64EEvPK6__halfPKjS4_S2_PS0_iiiiPKtS7_iiiiiibS2_i:
.text._Z23gemm_half_q_half_kernelILi2ELi12ELb0ELb0ELi64EEvPK6__halfPKjS4_S2_PS0_iiiiPKtS7_iiiiiibS2_i:
        /* <DEDUP_REMOVED lines=40> */
.L_x_1993:
        /* <DEDUP_REMOVED lines=17> */
.L_x_1992:
        /* <DEDUP_REMOVED lines=17> */
.L_x_1991:
        /* <DEDUP_REMOVED lines=13> */
.L_x_1995:
        /* <DEDUP_REMOVED lines=17> */
.L_x_1994:
        /* <DEDUP_REMOVED lines=15> */
.L_x_1990:
[----:B------:R-:W-:Y:S05]  /*0770*/  BSYNC B0 ;  /* 0x0000000000007941 */ /* 0x000fea0003800000 */
.L_x_1989:
        /* <DEDUP_REMOVED lines=18> */
.L_x_1998:
        /* <DEDUP_REMOVED lines=11> */
.L_x_1997:
        /* <DEDUP_REMOVED lines=10> */
.L_x_1996:
        /* <DEDUP_REMOVED lines=14> */
.L_x_2000:
        /* <DEDUP_REMOVED lines=43> */
.L_x_1999:
        /* <DEDUP_REMOVED lines=63> */
[----:B------:R-:W-:Y:S01]  /*1170*/  PRMT R2, R15, 0x7610, R15 ;  /* 0x000076100f027816 */ /* 0x000fe2000000000f */
[----:B----4-:R-:W-:Y:S01]  /*1180*/  IMAD.IADD R21, R18, 0x1, R4 ;  /* 0x0000000112157824 */ /* 0x010fe200078e0204 */
[----:B------:R-:W-:Y:S05]  /*1190*/  @P0 BRA `(.L_x_2001) ;  /* 0x000032c000000947 */ /* 0x000fea0003800000 */
[----:B------:R-:W-:Y:S01]  /*11a0*/  IMAD.MOV.U32 R20, RZ, RZ, RZ ;  /* 0x000000ffff147224 */ /* 0x000fe200078e00ff */
[----:B------:R-:W-:Y:S01]  /*11b0*/  PRMT R29, RZ, 0x7610, R29 ;  /* 0x00007610ff1d7816 */ /* 0x000fe2000000001d */
[----:B------:R-:W-:-:S02]  /*11c0*/  UMOV UR4, URZ ;  /* 0x0000003f00047c82 */ /* 0x000fc40008000000 */
.L_x_2006:
        /* <DEDUP_REMOVED lines=33> */
[----:B------:R-:W-:-:S02]  /*13e0*/  LOP3.LUT R27, R27, 0x64006400, RZ, 0xfc, !PT ;  /* 0x640064001b1b7812 */ /* 0x000fc400078efcff */
[----:B------:R-:W-:Y:S02]  /*13f0*/  LOP3.LUT R22, R22, 0x64006400, RZ, 0xfc, !PT ;  /* 0x6400640016167812 */ /* 0x000fe400078efcff */
[----:B------:R-:W-:Y:S02]  /*1400*/  LOP3.LUT R23, R23, 0x64006400, RZ, 0xfc, !PT ;  /* 0x6400640017177812 */ /* 0x000fe400078efcff */
[----:B------:R-:W-:Y:S02]  /*1410*/  LOP3.LUT R31, R30, 0x64006400, RZ, 0xfc, !PT ;  /* 0x640064001e1f7812 */ /* 0x000fe400078efcff */
[----:B------:R-:W-:Y:S02]  /*1420*/  LOP3.LUT R36, R32, 0xf000f0, RZ, 0xc0, !PT ;  /* 0x00f000f020247812 */ /* 0x000fe400078ec0ff */
        /* <DEDUP_REMOVED lines=9> */
[----:B------:R-:W-:Y:S01]  /*14c0*/  HADD2 R34, R23, -1032, -1032 ;  /* 0xe408e40817227430 */ /* 0x000fe20000000000 */
[----:B------:R-:W-:Y:S01]  /*14d0*/  LOP3.LUT R37, R36, 0x64006400, RZ, 0xfc, !PT ;  /* 0x6400640024257812 */ /* 0x000fe200078efcff */
[----:B------:R-:W-:Y:S01]  /*14e0*/  HADD2.F32 R30, -RZ, R32.H1_H1 ;  /* 0x30000020ff1e7230 */ /* 0x000fe20000004100 */
[----:B------:R-:W-:Y:S01]  /*14f0*/  LOP3.LUT R42, R35, 0xf000f0, RZ, 0xc0, !PT ;  /* 0x00f000f0232a7812 */ /* 0x000fe200078ec0ff */
[--C-:B------:R-:W-:Y:S01]  /*1500*/  HADD2.F32 R31, -RZ, R33.reuse.H0_H0 ;  /* 0x20000021ff1f7230 */ /* 0x100fe20000004100 */
[----:B------:R-:W-:Y:S01]  /*1510*/  SHF.R.U32.HI R45, RZ, 0x8, R35 ;  /* 0x00000008ff2d7819 */ /* 0x000fe20000011623 */
[----:B------:R-:W-:Y:S01]  /*1520*/  HADD2.F32 R32, -RZ, R33.H1_H1 ;  /* 0x30000021ff207230 */ /* 0x000fe20000004100 */
[----:B------:R-:W0:Y:S01]  /*1530*/  LDS.64 R22, [UR4+0x8] ;  /* 0x00000804ff167984 */ /* 0x000e220008000a00 */
[--C-:B------:R-:W-:Y:S01]  /*1540*/  HADD2.F32 R33, -RZ, R34.reuse.H0_H0 ;  /* 0x20000022ff217230 */ /* 0x100fe20000004100 */
[----:B------:R-:W-:Y:S01]  /*1550*/  LOP3.LUT R41, R40, 0x64006400, RZ, 0xfc, !PT ;  /* 0x6400640028297812 */ /* 0x000fe200078efcff */
[--C-:B------:R-:W-:Y:S01]  /*1560*/  HADD2.F32 R35, -RZ, R39.reuse.H0_H0 ;  /* 0x20000027ff237230 */ /* 0x100fe20000004100 */
[----:B---3--:R-:W-:Y:S01]  /*1570*/  LOP3.LUT R71, R12, 0xf000f0, RZ, 0xc0, !PT ;  /* 0x00f000f00c477812 */ /* 0x008fe200078ec0ff */
[----:B------:R-:W-:Y:S01]  /*1580*/  HADD2.F32 R36, -RZ, R39.H1_H1 ;  /* 0x30000027ff247230 */ /* 0x000fe20000004100 */
[----:B------:R-:W-:Y:S01]  /*1590*/  LOP3.LUT R39, R38, 0x64006400, RZ, 0xfc, !PT ;  /* 0x6400640026277812 */ /* 0x000fe200078efcff */
[-C--:B------:R-:W-:Y:S01]  /*15a0*/  HFMA2 R54, R37, R26.reuse.H0_H0, -72, -72 ;  /* 0xd480d48025367431 */ /* 0x080fe2000004001a */
[----:B------:R-:W-:Y:S01]  /*15b0*/  FFMA.FTZ R37, R27, R44, RZ ;  /* 0x0000002c1b257223 */ /* 0x000fe200000100ff */
[----:B------:R-:W-:Y:S01]  /*15c0*/  HADD2.F32 R34, -RZ, R34.H1_H1 ;  /* 0x30000022ff227230 */ /* 0x000fe20000004100 */
[C---:B------:R-:W-:Y:S01]  /*15d0*/  FFMA.FTZ R38, R44.reuse, R31, RZ ;  /* 0x0000001f2c267223 */ /* 0x040fe200000100ff */
[----:B------:R-:W-:Y:S01]  /*15e0*/  LOP3.LUT R73, R13, 0xf000f0, RZ, 0xc0, !PT ;  /* 0x00f000f00d497812 */ /* 0x000fe200078ec0ff */
[----:B------:R-:W-:Y:S01]  /*15f0*/  FFMA.FTZ R40, R44, R33, RZ ;  /* 0x000000212c287223 */ /* 0x000fe200000100ff */
[----:B------:R-:W-:Y:S01]  /*1600*/  LOP3.LUT R74, R14, 0xf000f0, RZ, 0xc0, !PT ;  /* 0x00f000f00e4a7812 */ /* 0x000fe200078ec0ff */
[----:B------:R-:W-:Y:S01]  /*1610*/  FFMA.FTZ R44, R44, R35, RZ ;  /* 0x000000232c2c7223 */ /* 0x000fe200000100ff */
[----:B------:R-:W-:Y:S01]  /*1620*/  LOP3.LUT R75, R15, 0xf000f0, RZ, 0xc0, !PT ;  /* 0x00f000f00f4b7812 */ /* 0x000fe200078ec0ff */
        /* <DEDUP_REMOVED lines=8> */
[-C--:B------:R-:W-:Y:S01]  /*16b0*/  HFMA2 R42, R41, R26.reuse.H0_H0, -72, -72 ;  /* 0xd480d480292a7431 */ /* 0x080fe2000004001a */
[----:B------:R-:W-:Y:S01]  /*16c0*/  FFMA.FTZ R50, R37, R52, R50 ;  /* 0x0000003425327223 */ /* 0x000fe20000010032 */
[----:B------:R-:W-:Y:S01]  /*16d0*/  HADD2.F32 R39, -RZ, R40.H0_H0 ;  /* 0x20000028ff277230 */ /* 0x000fe20000004100 */
[----:B------:R-:W-:Y:S01]  /*16e0*/  LOP3.LUT R73, R73, 0x64006400, RZ, 0xfc, !PT ;  /* 0x6400640049497812 */ /* 0x000fe200078efcff */
[----:B------:R-:W-:Y:S01]  /*16f0*/  HFMA2 R44, R43, R26.H0_H0, -72, -72 ;  /* 0xd480d4802b2c7431 */ /* 0x000fe2000004001a */
[----:B------:R-:W-:Y:S01]  /*1700*/  LOP3.LUT R75, R75, 0x64006400, RZ, 0xfc, !PT ;  /* 0x640064004b4b7812 */ /* 0x000fe200078efcff */
[----:B------:R-:W-:Y:S01]  /*1710*/  HADD2.F32 R41, -RZ, R42.H0_H0 ;  /* 0x2000002aff297230 */ /* 0x000fe20000004100 */
[----:B------:R-:W-:Y:S01]  /*1720*/  FFMA.FTZ R49, R52, R39, R49 ;  /* 0x0000002734317223 */ /* 0x000fe20000010031 */
[----:B------:R-:W-:-:S02]  /*1730*/  HADD2.F32 R40, -RZ, R40.H1_H1 ;  /* 0x30000028ff287230 */ /* 0x000fc40000004100 */
[--C-:B------:R-:W-:Y:S01]  /*1740*/  HADD2.F32 R43, -RZ, R44.reuse.H0_H0 ;  /* 0x2000002cff2b7230 */ /* 0x100fe20000004100 */
[----:B------:R-:W-:Y:S01]  /*1750*/  FFMA.FTZ R54, R52, R41, R53 ;  /* 0x0000002934367223 */ /* 0x000fe20000010035 */
[----:B------:R-:W-:Y:S01]  /*1760*/  HADD2.F32 R44, -RZ, R44.H1_H1 ;  /* 0x3000002cff2c7230 */ /* 0x000fe20000004100 */
[----:B------:R-:W-:Y:S01]  /*1770*/  FFMA.FTZ R53, R38, R51, R50 ;  /* 0x0000003326357223 */ /* 0x000fe20000010032 */
[----:B------:R-:W-:Y:S01]  /*1780*/  HADD2.F32 R42, -RZ, R42.H1_H1 ;  /* 0x3000002aff2a7230 */ /* 0x000fe20000004100 */
[----:B------:R-:W-:Y:S01]  /*1790*/  FFMA.FTZ R52, R52, R43, R55 ;  /* 0x0000002b34347223 */ /* 0x000fe20000010037 */
[--C-:B0-----:R-:W-:Y:S01]  /*17a0*/  HADD2.F32 R58, -RZ, R22.reuse.H1_H1 ;  /* 0x30000016ff3a7230 */ /* 0x101fe20000004100 */
        /* <DEDUP_REMOVED lines=18> */
[----:B------:R-:W-:Y:S01]  /*18d0*/  HADD2.F32 R49, -RZ, R65.H0_H0 ;  /* 0x20000041ff317230 */ /* 0x000fe20000004100 */
[----:B------:R-:W-:Y:S01]  /*18e0*/  LOP3.LUT R46, R46, 0xf000f0, RZ, 0xc0, !PT ;  /* 0x00f000f02e2e7812 */ /* 0x000fe200078ec0ff */
[----:B------:R-:W-:Y:S01]  /*18f0*/  HADD2 R64, R51, -1032, -1032 ;  /* 0xe408e40833407430 */ /* 0x000fe20000000000 */
[----:B------:R-:W-:Y:S01]  /*1900*/  FFMA.FTZ R59, R52, R54, R53 ;  /* 0x00000036343b7223 */ /* 0x000fe20000010035 */
[----:B------:R-:W-:Y:S01]  /*1910*/  HADD2 R63, R50, -1032, -1032 ;  /* 0xe408e408323f7430 */ /* 0x000fe20000000000 */
[----:B------:R-:W-:Y:S01]  /*1920*/  FFMA.FTZ R62, R54, R49, R56 ;  /* 0x00000031363e7223 */ /* 0x000fe20000010038 */
[----:B------:R-:W-:-:S02]  /*1930*/  HADD2.F32 R56, -RZ, R22.H1_H1 ;  /* 0x30000016ff387230 */ /* 0x000fc40000004100 */
[----:B------:R-:W0:Y:S01]  /*1940*/  LDS.64 R22, [UR4+0x10] ;  /* 0x00001004ff167984 */ /* 0x000e220008000a00 */
[--C-:B------:R-:W-:Y:S02]  /*1950*/  HADD2.F32 R50, -RZ, R64.reuse.H0_H0 ;  /* 0x20000040ff327230 */ /* 0x100fe40000004100 */
[----:B------:R-:W-:Y:S02]  /*1960*/  HADD2.F32 R51, -RZ, R63.H0_H0 ;  /* 0x2000003fff337230 */ /* 0x000fe40000004100 */
        /* <DEDUP_REMOVED lines=9> */
[-C--:B------:R-:W-:Y:S01]  /*1a00*/  HFMA2 R63, R47, R26.reuse.H0_H0, -72, -72 ;  /* 0xd480d4802f3f7431 */ /* 0x080fe2000004001a */
[----:B------:R-:W-:Y:S01]  /*1a10*/  LOP3.LUT R57, R57, 0x64006400, RZ, 0xfc, !PT ;  /* 0x6400640039397812 */ /* 0x000fe200078efcff */
[----:B------:R-:W-:Y:S01]  /*1a20*/  FFMA.FTZ R46, R56, R58, R59 ;  /* 0x0000003a382e7223 */ /* 0x000fe2000001003b */
[----:B------:R-:W-:Y:S01]  /*1a30*/  LOP3.LUT R47, R48, 0x64006400, RZ, 0xfc, !PT ;  /* 0x64006400302f7812 */ /* 0x000fe200078efcff */
[-C--:B------:R-:W-:Y:S01]  /*1a40*/  HFMA2 R45, R45, R26.reuse.H0_H0, -72, -72 ;  /* 0xd480d4802d2d7431 */ /* 0x080fe2000004001a */
[C---:B------:R-:W-:Y:S01]  /*1a50*/  FFMA.FTZ R65, R58.reuse, R55, R60 ;  /* 0x000000373a417223 */ /* 0x040fe2000001003c */
[-C--:B------:R-:W-:Y:S01]  /*1a60*/  HFMA2 R48, R57, R26.reuse.H0_H0, -72, -72 ;  /* 0xd480d48039307431 */ /* 0x080fe2000004001a */
[C---:B------:R-:W-:Y:S01]  /*1a70*/  FFMA.FTZ R67, R58.reuse, R54, R61 ;  /* 0x000000363a437223 */ /* 0x040fe2000001003d */
[----:B------:R-:W-:Y:S01]  /*1a80*/  HADD2.F32 R57, -RZ, R63.H0_H0 ;  /* 0x2000003fff397230 */ /* 0x000fe20000004100 */
[----:B------:R-:W-:Y:S01]  /*1a90*/  FFMA.FTZ R68, R58, R53, R62 ;  /* 0x000000353a447223 */ /* 0x000fe2000001003e */
[----:B------:R-:W-:-:S02]  /*1aa0*/  HFMA2 R47, R47, R26.H0_H0, -72, -72 ;  /* 0xd480d4802f2f7431 */ /* 0x000fc4000004001a */
[----:B------:R-:W-:Y:S01]  /*1ab0*/  HADD2.F32 R58, -RZ, R63.H1_H1 ;  /* 0x3000003fff3a7230 */ /* 0x000fe20000004100 */
[----:B------:R-:W-:Y:S01]  /*1ac0*/  FFMA.FTZ R46, R57, R66, R46 ;  /* 0x00000042392e7223 */ /* 0x000fe2000001002e */
[----:B------:R-:W-:Y:S02]  /*1ad0*/  HADD2.F32 R59, -RZ, R45.H0_H0 ;  /* 0x2000002dff3b7230 */ /* 0x000fe40000004100 */
[--C-:B------:R-:W-:Y:S01]  /*1ae0*/  HADD2.F32 R63, -RZ, R47.reuse.H0_H0 ;  /* 0x2000002fff3f7230 */ /* 0x100fe20000004100 */
[----:B------:R-:W-:Y:S01]  /*1af0*/  FFMA.FTZ R96, R58, R97, R46 ;  /* 0x000000613a607223 */ /* 0x000fe2000001002e */
[----:B------:R-:W-:Y:S01]  /*1b00*/  HADD2.F32 R64, -RZ, R47.H1_H1 ;  /* 0x3000002fff407230 */ /* 0x000fe20000004100 */
[----:B------:R-:W-:Y:S01]  /*1b10*/  LOP3.LUT R47, R12, 0xf000f, RZ, 0xc0, !PT ;  /* 0x000f000f0c2f7812 */ /* 0x000fe200078ec0ff */
[----:B------:R-:W-:Y:S01]  /*1b20*/  HADD2.F32 R60, -RZ, R45.H1_H1 ;  /* 0x3000002dff3c7230 */ /* 0x000fe20000004100 */
[----:B------:R-:W-:Y:S01]  /*1b30*/  FFMA.FTZ R65, R66, R59, R65 ;  /* 0x0000003b42417223 */ /* 0x000fe20000010041 */
[----:B------:R-:W-:Y:S01]  /*1b40*/  SHF.R.U32.HI R46, RZ, 0x8, R12 ;  /* 0x00000008ff2e7819 */ /* 0x000fe2000001160c */
[----:B------:R-:W-:Y:S01]  /*1b50*/  HADD2.F32 R61, -RZ, R48.H0_H0 ;  /* 0x20000030ff3d7230 */ /* 0x000fe20000004100 */
[----:B------:R-:W-:Y:S01]  /*1b60*/  LOP3.LUT R12, R13, 0xf000f, RZ, 0xc0, !PT ;  /* 0x000f000f0d0c7812 */ /* 0x000fe200078ec0ff */
[----:B------:R-:W-:Y:S01]  /*1b70*/  FFMA.FTZ R99, R97, R60, R65 ;  /* 0x0000003c61637223 */ /* 0x000fe20000010041 */
[----:B------:R-:W-:Y:S01]  /*1b80*/  LOP3.LUT R47, R47, 0x64006400, RZ, 0xfc, !PT ;  /* 0x640064002f2f7812 */ /* 0x000fe200078efcff */
[--C-:B0-----:R-:W-:Y:S01]  /*1b90*/  HADD2.F32 R76, -RZ, R22.reuse.H0_H0 ;  /* 0x20000016ff4c7230 */ /* 0x101fe20000004100 */
[----:B------:R-:W-:Y:S01]  /*1ba0*/  SHF.R.U32.HI R45, RZ, 0x8, R13 ;  /* 0x00000008ff2d7819 */ /* 0x000fe2000001160d */
[----:B------:R-:W-:Y:S01]  /*1bb0*/  HADD2.F32 R77, -RZ, R22.H1_H1 ;  /* 0x30000016ff4d7230 */ /* 0x000fe20000004100 */
[----:B------:R-:W-:Y:S01]  /*1bc0*/  LOP3.LUT R13, R14, 0xf000f, RZ, 0xc0, !PT ;  /* 0x000f000f0e0d7812 */ /* 0x000fe200078ec0ff */
[----:B------:R-:W-:Y:S01]  /*1bd0*/  HADD2 R47, R47, -1032, -1032 ;  /* 0xe408e4082f2f7430 */ /* 0x000fe20000000000 */
[----:B------:R-:W-:Y:S01]  /*1be0*/  LOP3.LUT R65, R15, 0xf000f, RZ, 0xc0, !PT ;  /* 0x000f000f0f417812 */ /* 0x000fe200078ec0ff */
[----:B------:R-:W-:Y:S01]  /*1bf0*/  HADD2.F32 R62, -RZ, R48.H1_H1 ;  /* 0x30000030ff3e7230 */ /* 0x000fe20000004100 */
[----:B------:R-:W-:Y:S01]  /*1c00*/  LOP3.LUT R12, R12, 0x64006400, RZ, 0xfc, !PT ;  /* 0x640064000c0c7812 */ /* 0x000fe200078efcff */
[C---:B------:R-:W-:Y:S01]  /*1c10*/  FFMA.FTZ R48, R66.reuse, R61, R67 ;  /* 0x0000003d42307223 */ /* 0x040fe20000010043 */
[----:B------:R-:W-:Y:S01]  /*1c20*/  LOP3.LUT R13, R13, 0x64006400, RZ, 0xfc, !PT ;  /* 0x640064000d0d7812 */ /* 0x000fe200078efcff */
[--C-:B------:R-:W-:Y:S01]  /*1c30*/  HADD2.F32 R82, -RZ, R23.reuse.H0_H0 ;  /* 0x20000017ff527230 */ /* 0x100fe20000004100 */
[----:B------:R-:W-:Y:S01]  /*1c40*/  LOP3.LUT R22, R65, 0x64006400, RZ, 0xfc, !PT ;  /* 0x6400640041167812 */ /* 0x000fe200078efcff */
[----:B------:R-:W-:Y:S01]  /*1c50*/  HADD2.F32 R81, -RZ, R23.H1_H1 ;  /* 0x30000017ff517230 */ /* 0x000fe20000004100 */
[----:B------:R-:W-:Y:S01]  /*1c60*/  FFMA.FTZ R68, R66, R63, R68 ;  /* 0x0000003f42447223 */ /* 0x000fe20000010044 */
[----:B------:R-:W-:Y:S01]  /*1c70*/  HADD2 R23, R12, -1032, -1032 ;  /* 0xe408e4080c177430 */ /* 0x000fe20000000000 */
[C---:B------:R-:W-:Y:S01]  /*1c80*/  FFMA.FTZ R48, R97.reuse, R62, R48 ;  /* 0x0000003e61307223 */ /* 0x040fe20000010030 */
[--C-:B------:R-:W-:Y:S01]  /*1c90*/  HADD2.F32 R65, -RZ, R47.reuse.H0_H0 ;  /* 0x2000002fff417230 */ /* 0x100fe20000004100 */
[----:B------:R-:W-:Y:S01]  /*1ca0*/  FFMA.FTZ R97, R97, R64, R68 ;  /* 0x0000004061617223 */ /* 0x000fe20000010044 */
[----:B------:R-:W-:Y:S01]  /*1cb0*/  HADD2.F32 R66, -RZ, R47.H1_H1 ;  /* 0x3000002fff427230 */ /* 0x000fe20000004100 */
[----:B------:R-:W-:Y:S01]  /*1cc0*/  SHF.R.U32.HI R14, RZ, 0x8, R14 ;  /* 0x00000008ff0e7819 */ /* 0x000fe2000001160e */
[----:B------:R-:W-:Y:S01]  /*1cd0*/  HADD2 R47, R13, -1032, -1032 ;  /* 0xe408e4080d2f7430 */ /* 0x000fe20000000000 */
[----:B------:R-:W-:Y:S01]  /*1ce0*/  SHF.R.U32.HI R15, RZ, 0x8, R15 ;  /* 0x00000008ff0f7819 */ /* 0x000fe2000001160f */
[----:B------:R-:W-:Y:S01]  /*1cf0*/  HADD2 R22, R22, -1032, -1032 ;  /* 0xe408e40816167430 */ /* 0x000fe20000000000 */
[----:B------:R-:W0:Y:S01]  /*1d00*/  LDS.64 R12, [UR4+0x18] ;  /* 0x00001804ff0c7984 */ /* 0x000e220008000a00 */
[----:B------:R-:W-:-:S02]  /*1d10*/  HADD2.F32 R67, -RZ, R23.H0_H0 ;  /* 0x20000017ff437230 */ /* 0x000fc40000004100 */
[----:B------:R-:W-:Y:S01]  /*1d20*/  HADD2.F32 R68, -RZ, R23.H1_H1 ;  /* 0x30000017ff447230 */ /* 0x000fe20000004100 */
[----:B------:R-:W-:Y:S01]  /*1d30*/  LOP3.LUT R23, R71, 0x64006400, RZ, 0xfc, !PT ;  /* 0x6400640047177812 */ /* 0x000fe200078efcff */
[--C-:B------:R-:W-:Y:S02]  /*1d40*/  HADD2.F32 R69, -RZ, R47.reuse.H0_H0 ;  /* 0x2000002fff457230 */ /* 0x100fe40000004100 */
[--C-:B------:R-:W-:Y:S02]  /*1d50*/  HADD2.F32 R71, -RZ, R22.reuse.H0_H0 ;  /* 0x20000016ff477230 */ /* 0x100fe40000004100 */
[----:B------:R-:W-:Y:S01]  /*1d60*/  HADD2.F32 R70, -RZ, R47.H1_H1 ;  /* 0x3000002fff467230 */ /* 0x000fe20000004100 */
[----:B------:R-:W-:Y:S01]  /*1d70*/  LOP3.LUT R47, R74, 0x64006400, RZ, 0xfc, !PT ;  /* 0x640064004a2f7812 */ /* 0x000fe200078efcff */
[----:B------:R-:W-:Y:S01]  /*1d80*/  HADD2.F32 R72, -RZ, R22.H1_H1 ;  /* 0x30000016ff487230 */ /* 0x000fe20000004100 */
[----:B------:R-:W-:Y:S01]  /*1d90*/  FFMA.FTZ R22, R65, R76, RZ ;  /* 0x0000004c41167223 */ /* 0x000fe200000100ff */
[-C--:B------:R-:W-:Y:S01]  /*1da0*/  HFMA2 R78, R23, R26.reuse.H0_H0, -72, -72 ;  /* 0xd480d480174e7431 */ /* 0x080fe2000004001a */
[C---:B------:R-:W-:Y:S01]  /*1db0*/  FFMA.FTZ R23, R76.reuse, R67, RZ ;  /* 0x000000434c177223 */ /* 0x040fe200000100ff */
[-C--:B------:R-:W-:Y:S01]  /*1dc0*/  HFMA2 R47, R47, R26.reuse.H0_H0, -72, -72 ;  /* 0xd480d4802f2f7431 */ /* 0x080fe2000004001a */
[C---:B------:R-:W-:Y:S01]  /*1dd0*/  FFMA.FTZ R74, R76.reuse, R69, RZ ;  /* 0x000000454c4a7223 */ /* 0x040fe200000100ff */
[----:B------:R-:W-:Y:S01]  /*1de0*/  HFMA2 R80, R75, R26.H0_H0, -72, -72 ;  /* 0xd480d4804b507431 */ /* 0x000fe2000004001a */
[----:B------:R-:W-:-:S02]  /*1df0*/  FFMA.FTZ R76, R76, R71, RZ ;  /* 0x000000474c4c7223 */ /* 0x000fc400000100ff */
[----:B------:R-:W-:Y:S02]  /*1e00*/  FFMA.FTZ R22, R66, R77, R22 ;  /* 0x0000004d42167223 */ /* 0x000fe40000010016 */
[C---:B------:R-:W-:Y:S01]  /*1e10*/  FFMA.FTZ R84, R77.reuse, R72, R76 ;  /* 0x000000484d547223 */ /* 0x040fe2000001004c */
[----:B------:R-:W-:Y:S01]  /*1e20*/  HFMA2 R76, R73, R26.H0_H0, -72, -72 ;  /* 0xd480d480494c7431 */ /* 0x000fe2000004001a */
[C---:B------:R-:W-:Y:S01]  /*1e30*/  FFMA.FTZ R23, R77.reuse, R68, R23 ;  /* 0x000000444d177223 */ /* 0x040fe20000010017 */
[----:B------:R-:W-:Y:S01]  /*1e40*/  HADD2.F32 R73, -RZ, R78.H0_H0 ;  /* 0x2000004eff497230 */ /* 0x000fe20000004100 */
[----:B------:R-:W-:Y:S01]  /*1e50*/  FFMA.FTZ R83, R77, R70, R74 ;  /* 0x000000464d537223 */ /* 0x000fe2000001004a */
[--C-:B------:R-:W-:Y:S02]  /*1e60*/  HADD2.F32 R77, -RZ, R47.reuse.H0_H0 ;  /* 0x2000002fff4d7230 */ /* 0x100fe40000004100 */
        /* <DEDUP_REMOVED lines=40> */
[----:B------:R-:W-:Y:S01]  /*20f0*/  LOP3.LUT R47, R47, 0x64006400, RZ, 0xfc, !PT ;  /* 0x640064002f2f7812 */ /* 0x000fe200078efcff */
[----:B------:R-:W-:Y:S01]  /*2100*/  HADD2.F32 R22, -RZ, R13.H1_H1 ;  /* 0x3000000dff167230 */ /* 0x000fe20000004100 */
[----:B------:R-:W-:Y:S01]  /*2110*/  LOP3.LUT R13, R46, 0x64006400, RZ, 0xfc, !PT ;  /* 0x640064002e0d7812 */ /* 0x000fe200078efcff */
[-C--:B------:R-:W-:Y:S01]  /*2120*/  HFMA2 R100, R45, R26.reuse.H0_H0, -72, -72 ;  /* 0xd480d4802d647431 */ /* 0x080fe2000004001a */
[C---:B------:R-:W-:Y:S01]  /*2130*/  FFMA.FTZ R95, R85.reuse, R82, R87 ;  /* 0x00000052555f7223 */ /* 0x040fe20000010057 */
[----:B------:R-:W-:Y:S01]  /*2140*/  HADD2.F32 R86, -RZ, R91.H1_H1 ;  /* 0x3000005bff567230 */ /* 0x000fe20000004100 */
[C---:B------:R-:W-:Y:S01]  /*2150*/  FFMA.FTZ R94, R85.reuse, R83, R88 ;  /* 0x00000053555e7223 */ /* 0x040fe20000010058 */
[----:B------:R-:W-:Y:S01]  /*2160*/  HADD2.F32 R87, -RZ, R92.H1_H1 ;  /* 0x3000005cff577230 */ /* 0x000fe20000004100 */
[----:B------:R-:W-:Y:S01]  /*2170*/  FFMA.FTZ R101, R85, R84, R89 ;  /* 0x0000005455657223 */ /* 0x000fe20000010059 */
[----:B------:R-:W-:Y:S01]  /*2180*/  HADD2.F32 R85, -RZ, R90.H1_H1 ;  /* 0x3000005aff557230 */ /* 0x000fe20000004100 */
[C---:B------:R-:W-:Y:S01]  /*2190*/  FFMA.FTZ R95, R12.reuse, R86, R95 ;  /* 0x000000560c5f7223 */ /* 0x040fe2000001005f */
[-C--:B------:R-:W-:Y:S01]  /*21a0*/  HFMA2 R46, R13, R26.reuse.H0_H0, -72, -72 ;  /* 0xd480d4800d2e7431 */ /* 0x080fe2000004001a */
[----:B------:R-:W-:Y:S01]  /*21b0*/  FFMA.FTZ R94, R12, R87, R94 ;  /* 0x000000570c5e7223 */ /* 0x000fe2000001005e */
[----:B------:R-:W-:Y:S01]  /*21c0*/  HFMA2 R15, R15, R26.H0_H0, -72, -72 ;  /* 0xd480d4800f0f7431 */ /* 0x000fe2000004001a */
[----:B------:R-:W-:Y:S01]  /*21d0*/  FFMA.FTZ R14, R85, R12, R93 ;  /* 0x0000000c550e7223 */ /* 0x000fe2000001005d */
[----:B------:R-:W-:-:S02]  /*21e0*/  HADD2.F32 R88, -RZ, R98.H1_H1 ;  /* 0x30000062ff587230 */ /* 0x000fc40000004100 */
[----:B------:R-:W-:Y:S02]  /*21f0*/  HADD2.F32 R90, -RZ, R100.H0_H0 ;  /* 0x20000064ff5a7230 */ /* 0x000fe40000004100 */
[----:B------:R-:W-:Y:S01]  /*2200*/  HFMA2 R103, R47, R26.H0_H0, -72, -72 ;  /* 0xd480d4802f677431 */ /* 0x000fe2000004001a */
[----:B------:R-:W-:Y:S01]  /*2210*/  FFMA.FTZ R12, R12, R88, R101 ;  /* 0x000000580c0c7223 */ /* 0x000fe20000010065 */
[----:B------:R-:W-:Y:S01]  /*2220*/  HADD2.F32 R47, -RZ, R2.H0_H0 ;  /* 0x20000002ff2f7230 */ /* 0x000fe20000004100 */
[----:B------:R-:W-:Y:S01]  /*2230*/  FFMA.FTZ R101, R23, R90, R95 ;  /* 0x0000005a17657223 */ /* 0x000fe2000001005f */
[----:B------:R-:W-:Y:S02]  /*2240*/  HADD2.F32 R89, -RZ, R46.H0_H0 ;  /* 0x2000002eff597230 */ /* 0x000fe40000004100 */
[----:B------:R-:W-:Y:S02]  /*2250*/  HADD2.F32 R91, -RZ, R15.H0_H0 ;  /* 0x2000000fff5b7230 */ /* 0x000fe40000004100 */
[----:B------:R-:W-:Y:S01]  /*2260*/  HADD2.F32 R45, -RZ, R0.H0_H0 ;  /* 0x20000000ff2d7230 */ /* 0x000fe20000004100 */
[----:B------:R-:W-:Y:S01]  /*2270*/  FFMA.FTZ R98, R89, R23, R14 ;  /* 0x0000001759627223 */ /* 0x000fe2000001000e */
[----:B------:R-:W-:Y:S01]  /*2280*/  HADD2.F32 R92, -RZ, R103.H0_H0 ;  /* 0x20000067ff5c7230 */ /* 0x000fe20000004100 */
[C---:B------:R-:W-:Y:S01]  /*2290*/  FFMA.FTZ R102, R23.reuse, R91, R94 ;  /* 0x0000005b17667223 */ /* 0x040fe2000001005e */
[----:B------:R-:W-:Y:S01]  /*22a0*/  HADD2.F32 R93, -RZ, R46.H1_H1 ;  /* 0x3000002eff5d7230 */ /* 0x000fe20000004100 */
[----:B------:R-:W-:Y:S01]  /*22b0*/  FMUL.FTZ R14, R96, R45 ;  /* 0x0000002d600e7220 */ /* 0x000fe20000410000 */
[----:B------:R-:W-:Y:S01]  /*22c0*/  HADD2.F32 R95, -RZ, R15.H1_H1 ;  /* 0x3000000fff5f7230 */ /* 0x000fe20000004100 */
[----:B------:R-:W-:Y:S01]  /*22d0*/  FMUL.FTZ R15, R48, R47 ;  /* 0x0000002f300f7220 */ /* 0x000fe20000410000 */
[----:B------:R-:W-:Y:S01]  /*22e0*/  HADD2.F32 R46, -RZ, R0.H1_H1 ;  /* 0x30000000ff2e7230 */ /* 0x000fe20000004100 */
[----:B------:R-:W-:Y:S01]  /*22f0*/  FFMA.FTZ R23, R23, R92, R12 ;  /* 0x0000005c17177223 */ /* 0x000fe2000001000c */
[----:B------:R-:W-:Y:S01]  /*2300*/  HADD2.F32 R48, -RZ, R2.H1_H1 ;  /* 0x30000002ff307230 */ /* 0x000fe20000004100 */
[C---:B------:R-:W-:Y:S01]  /*2310*/  FFMA.FTZ R104, R22.reuse, R95, R102 ;  /* 0x0000005f16687223 */ /* 0x040fe20000010066 */
        /* <DEDUP_REMOVED lines=12> */
[----:B------:R-:W0:Y:S01]  /*23e0*/  LDS.64 R12, [UR4+0x20] ;  /* 0x00002004ff0c7984 */ /* 0x000e220008000a00 */
[----:B------:R-:W-:Y:S01]  /*23f0*/  FMUL.FTZ R101, R46, R101 ;  /* 0x000000652e657220 */ /* 0x000fe20000410000 */
[--C-:B------:R-:W-:Y:S01]  /*2400*/  HADD2 R97, R14.H0_H0, R29.reuse.H0_H0 ;  /* 0x2000001d0e617230 */ /* 0x100fe20000000800 */
[----:B------:R-:W-:Y:S01]  /*2410*/  FMUL.FTZ R100, R47, R104 ;  /* 0x000000682f647220 */ /* 0x000fe20000410000 */
[----:B------:R-:W-:Y:S01]  /*2420*/  HADD2 R29, R99.H0_H0, R29.H1_H1 ;  /* 0x3000001d631d7230 */ /* 0x000fe20000000800 */
[----:B------:R-:W-:Y:S01]  /*2430*/  FMUL.FTZ R23, R48, R23 ;  /* 0x0000001730177220 */ /* 0x000fe20000410000 */
[--C-:B------:R-:W-:Y:S01]  /*2440*/  HADD2 R98, R15.H0_H0, R28.reuse.H0_H0 ;  /* 0x2000001c0f627230 */ /* 0x100fe20000000800 */
[----:B------:R-:W-:Y:S01]  /*2450*/  F2FP.PACK_AB R102, RZ, R102 ;  /* 0x00000066ff66723e */ /* 0x000fe200000000ff */
[----:B------:R-:W-:Y:S01]  /*2460*/  HADD2 R99, R22.H0_H0, R28.H1_H1 ;  /* 0x3000001c16637230 */ /* 0x000fe20000000800 */
[----:B------:R-:W-:-:S02]  /*2470*/  F2FP.PACK_AB R101, RZ, R101 ;  /* 0x00000065ff65723e */ /* 0x000fc400000000ff */
[----:B------:R-:W-:Y:S02]  /*2480*/  F2FP.PACK_AB R100, RZ, R100 ;  /* 0x00000064ff64723e */ /* 0x000fe400000000ff */
[----:B------:R-:W-:Y:S01]  /*2490*/  F2FP.PACK_AB R28, RZ, R23 ;  /* 0x00000017ff1c723e */ /* 0x000fe200000000ff */
[----:B------:R-:W-:Y:S05]  /*24a0*/  @!P0 BRA `(.L_x_2003) ;  /* 0x0000036000008947 */ /* 0x000fea0003800000 */
[----:B------:R-:W1:Y:S04]  /*24b0*/  LDS.64 R14, [UR4+0x80] ;  /* 0x00008004ff0e7984 */ /* 0x000e680008000a00 */
[----:B------:R-:W2:Y:S01]  /*24c0*/  LDS.64 R22, [UR4+0x88] ;  /* 0x00008804ff167984 */ /* 0x000ea20008000a00 */
[--C-:B-1----:R-:W-:Y:S02]  /*24d0*/  HADD2.F32 R104, -RZ, R14.reuse.H0_H0 ;  /* 0x2000000eff687230 */ /* 0x102fe40000004100 */
[----:B------:R-:W-:-:S02]  /*24e0*/  HADD2.F32 R103, -RZ, R14.H1_H1 ;  /* 0x3000000eff677230 */ /* 0x000fc40000004100 */
[--C-:B------:R-:W-:Y:S01]  /*24f0*/  HADD2.F32 R14, -RZ, R15.reuse.H0_H0 ;  /* 0x2000000fff0e7230 */ /* 0x100fe20000004100 */
[-C--:B------:R-:W-:Y:S01]  /*2500*/  FFMA.FTZ R27, R27, R104.reuse, RZ ;  /* 0x000000681b1b7223 */ /* 0x080fe200000100ff */
[----:B------:R-:W-:Y:S01]  /*2510*/  HADD2.F32 R15, -RZ, R15.H1_H1 ;  /* 0x3000000fff0f7230 */ /* 0x000fe20000004100 */
[-C--:B------:R-:W-:Y:S02]  /*2520*/  FFMA.FTZ R31, R31, R104.reuse, RZ ;  /* 0x000000681f1f7223 */ /* 0x080fe400000100ff */
[-C--:B------:R-:W-:Y:S02]  /*2530*/  FFMA.FTZ R33, R33, R104.reuse, RZ ;  /* 0x0000006821217223 */ /* 0x080fe400000100ff */
[----:B------:R-:W-:Y:S02]  /*2540*/  FFMA.FTZ R35, R35, R104, RZ ;  /* 0x0000006823237223 */ /* 0x000fe400000100ff */
        /* <DEDUP_REMOVED lines=44> */
.L_x_2003:
        /* <DEDUP_REMOVED lines=55> */
.L_x_2004:
        /* <DEDUP_REMOVED lines=28> */
[----:B------:R-:W0:Y:S01]  /*2d40*/  LDS.64 R8, [UR4+0x28] ;  /* 0x00002804ff087984 */ /* 0x000e220008000a00 */
[--C-:B------:R-:W-:Y:S01]  /*2d50*/  HADD2.F32 R10, -RZ, R14.reuse.H0_H0 ;  /* 0x2000000eff0a7230 */ /* 0x100fe20000004100 */
[----:B------:R-:W-:Y:S01]  /*2d60*/  LOP3.LUT R27, R22, 0x64006400, RZ, 0xfc, !PT ;  /* 0x64006400161b7812 */ /* 0x000fe200078efcff */
[----:B------:R-:W-:Y:S01]  /*2d70*/  HADD2.F32 R11, -RZ, R14.H1_H1 ;  /* 0x3000000eff0b7230 */ /* 0x000fe20000004100 */
[----:B------:R-:W-:Y:S01]  /*2d80*/  LOP3.LUT R31, R30, 0x64006400, RZ, 0xfc, !PT ;  /* 0x640064001e1f7812 */ /* 0x000fe200078efcff */
[----:B------:R-:W-:Y:S01]  /*2d90*/  HADD2.F32 R12, -RZ, R13.H0_H0 ;  /* 0x2000000dff0c7230 */ /* 0x000fe20000004100 */
[----:B------:R-:W-:Y:S01]  /*2da0*/  LOP3.LUT R33, R32, 0x64006400, RZ, 0xfc, !PT ;  /* 0x6400640020217812 */ /* 0x000fe200078efcff */
[----:B------:R-:W-:Y:S01]  /*2db0*/  HADD2.F32 R14, -RZ, R15.H0_H0 ;  /* 0x2000000fff0e7230 */ /* 0x000fe20000004100 */
[----:B------:R-:W-:Y:S01]  /*2dc0*/  SHF.R.U32.HI R77, RZ, 0x8, R4 ;  /* 0x00000008ff4d7819 */ /* 0x000fe20000011604 */
[--C-:B------:R-:W-:Y:S01]  /*2dd0*/  HADD2.F32 R22, -RZ, R23.reuse.H0_H0 ;  /* 0x20000017ff167230 */ /* 0x100fe20000004100 */
[C---:B------:R-:W-:Y:S01]  /*2de0*/  FFMA.FTZ R30, R35.reuse, R12, RZ ;  /* 0x0000000c231e7223 */ /* 0x040fe200000100ff */
[-C--:B------:R-:W-:Y:S01]  /*2df0*/  HFMA2 R43, R27, R26.reuse.H0_H0, -72, -72 ;  /* 0xd480d4801b2b7431 */ /* 0x080fe2000004001a */
[----:B------:R-:W-:Y:S01]  /*2e00*/  FFMA.FTZ R27, R10, R35, RZ ;  /* 0x000000230a1b7223 */ /* 0x000fe200000100ff */
[----:B------:R-:W-:Y:S01]  /*2e10*/  HADD2.F32 R23, -RZ, R23.H1_H1 ;  /* 0x30000017ff177230 */ /* 0x000fe20000004100 */
[C---:B------:R-:W-:Y:S01]  /*2e20*/  FFMA.FTZ R32, R35.reuse, R14, RZ ;  /* 0x0000000e23207223 */ /* 0x040fe200000100ff */
[----:B------:R-:W-:Y:S01]  /*2e30*/  HADD2.F32 R15, -RZ, R15.H1_H1 ;  /* 0x3000000fff0f7230 */ /* 0x000fe20000004100 */
[----:B------:R-:W-:Y:S01]  /*2e40*/  FFMA.FTZ R35, R35, R22, RZ ;  /* 0x0000001623237223 */ /* 0x000fe200000100ff */
[----:B------:R-:W-:Y:S01]  /*2e50*/  HADD2.F32 R13, -RZ, R13.H1_H1 ;  /* 0x3000000dff0d7230 */ /* 0x000fe20000004100 */
[----:B------:R-:W-:Y:S01]  /*2e60*/  FFMA.FTZ R38, R11, R36, R27 ;  /* 0x000000240b267223 */ /* 0x000fe2000001001b */
[--C-:B------:R-:W-:Y:S01]  /*2e70*/  HADD2.F32 R27, -RZ, R43.reuse.H0_H0 ;  /* 0x2000002bff1b7230 */ /* 0x100fe20000004100 */
[----:B------:R-:W-:Y:S01]  /*2e80*/  FFMA.FTZ R42, R36, R23, R35 ;  /* 0x00000017242a7223 */ /* 0x000fe20000010023 */
[----:B------:R-:W-:Y:S01]  /*2e90*/  LOP3.LUT R35, R34, 0x64006400, RZ, 0xfc, !PT ;  /* 0x6400640022237812 */ /* 0x000fe200078efcff */
[C---:B------:R-:W-:Y:S01]  /*2ea0*/  FFMA.FTZ R41, R36.reuse, R15, R32 ;  /* 0x0000000f24297223 */ /* 0x040fe20000010020 */
[-C--:B------:R-:W-:Y:S01]  /*2eb0*/  HFMA2 R32, R31, R26.reuse.H0_H0, -72, -72 ;  /* 0xd480d4801f207431 */ /* 0x080fe2000004001a */
[----:B------:R-:W-:Y:S01]  /*2ec0*/  FFMA.FTZ R39, R36, R13, R30 ;  /* 0x0000000d24277223 */ /* 0x000fe2000001001e */
[-C--:B------:R-:W-:Y:S01]  /*2ed0*/  HFMA2 R34, R33, R26.reuse.H0_H0, -72, -72 ;  /* 0xd480d48021227431 */ /* 0x080fe2000004001a */
[----:B------:R-:W-:Y:S01]  /*2ee0*/  FFMA.FTZ R38, R27, R40, R38 ;  /* 0x000000281b267223 */ /* 0x000fe20000010026 */
[----:B------:R-:W-:Y:S01]  /*2ef0*/  HFMA2 R36, R35, R26.H0_H0, -72, -72 ;  /* 0xd480d48023247431 */ /* 0x000fe2000004001a */
[----:B------:R-:W-:Y:S01]  /*2f00*/  LOP3.LUT R64, R5, 0xf000f0, RZ, 0xc0, !PT ;  /* 0x00f000f005407812 */ /* 0x000fe200078ec0ff */
[----:B------:R-:W-:Y:S01]  /*2f10*/  HADD2.F32 R31, -RZ, R32.H0_H0 ;  /* 0x20000020ff1f7230 */ /* 0x000fe20000004100 */
[----:B------:R-:W-:Y:S01]  /*2f20*/  SHF.R.U32.HI R78, RZ, 0x8, R5 ;  /* 0x00000008ff4e7819 */ /* 0x000fe20000011605 */
        /* <DEDUP_REMOVED lines=38> */
[--C-:B------:R-:W-:Y:S01]  /*3190*/  HADD2.F32 R40, -RZ, R61.reuse.H0_H0 ;  /* 0x2000003dff287230 */ /* 0x100fe20000004100 */
[C---:B------:R-:W-:Y:S01]  /*31a0*/  FFMA.FTZ R57, R41.reuse, R38, R43 ;  /* 0x0000002629397223 */ /* 0x040fe2000001002b */
        /* <DEDUP_REMOVED lines=11> */
[----:B------:R-:W0:Y:S01]  /*3260*/  LDS.64 R8, [UR4+0x30] ;  /* 0x00003004ff087984 */ /* 0x000e220008000a00 */
        /* <DEDUP_REMOVED lines=8> */
[----:B------:R-:W-:Y:S01]  /*32f0*/  FFMA.FTZ R59, R55, R44, R59 ;  /* 0x0000002c373b7223 */ /* 0x000fe2000001003b */
[----:B------:R-:W-:Y:S01]  /*3300*/  HFMA2 R56, R51, R26.H0_H0, -72, -72 ;  /* 0xd480d48033387431 */ /* 0x000fe2000004001a */
[----:B------:R-:W-:Y:S01]  /*3310*/  LOP3.LUT R61, R4, 0xf000f0, RZ, 0xc0, !PT ;  /* 0x00f000f0043d7812 */ /* 0x000fe200078ec0ff */
[----:B------:R-:W-:-:S02]  /*3320*/  HADD2.F32 R51, -RZ, R52.H0_H0 ;  /* 0x20000034ff337230 */ /* 0x000fc40000004100 */
[----:B------:R-:W-:Y:S01]  /*3330*/  HADD2.F32 R49, -RZ, R50.H0_H0 ;  /* 0x20000032ff317230 */ /* 0x000fe20000004100 */
[----:B------:R-:W-:Y:S01]  /*3340*/  LOP3.LUT R63, R61, 0x64006400, RZ, 0xfc, !PT ;  /* 0x640064003d3f7812 */ /* 0x000fe200078efcff */
[----:B------:R-:W-:Y:S01]  /*3350*/  HADD2.F32 R52, -RZ, R52.H1_H1 ;  /* 0x30000034ff347230 */ /* 0x000fe20000004100 */
[----:B------:R-:W-:Y:S01]  /*3360*/  FFMA.FTZ R57, R60, R51, R57 ;  /* 0x000000333c397223 */ /* 0x000fe20000010039 */
[----:B------:R-:W-:Y:S01]  /*3370*/  HADD2.F32 R50, -RZ, R50.H1_H1 ;  /* 0x30000032ff327230 */ /* 0x000fe20000004100 */
[----:B------:R-:W-:Y:S01]  /*3380*/  FFMA.FTZ R58, R49, R60, R58 ;  /* 0x0000003c313a7223 */ /* 0x000fe2000001003a */
[----:B------:R-:W-:Y:S01]  /*3390*/  HADD2.F32 R53, -RZ, R54.H0_H0 ;  /* 0x20000036ff357230 */ /* 0x000fe20000004100 */
[----:B------:R-:W-:Y:S01]  /*33a0*/  FFMA.FTZ R85, R87, R52, R57 ;  /* 0x0000003457557223 */ /* 0x000fe20000010039 */
[----:B------:R-:W-:Y:S01]  /*33b0*/  HADD2.F32 R55, -RZ, R56.H0_H0 ;  /* 0x20000038ff377230 */ /* 0x000fe20000004100 */
[----:B------:R-:W-:Y:S01]  /*33c0*/  LOP3.LUT R57, R4, 0xf000f, RZ, 0xc0, !PT ;  /* 0x000f000f04397812 */ /* 0x000fe200078ec0ff */
[----:B------:R-:W-:Y:S01]  /*33d0*/  FFMA.FTZ R84, R50, R87, R58 ;  /* 0x0000005732547223 */ /* 0x000fe2000001003a */
[----:B------:R-:W-:Y:S01]  /*33e0*/  LOP3.LUT R4, R5, 0xf000f, RZ, 0xc0, !PT ;  /* 0x000f000f05047812 */ /* 0x000fe200078ec0ff */
[----:B------:R-:W-:Y:S01]  /*33f0*/  HADD2.F32 R54, -RZ, R54.H1_H1 ;  /* 0x30000036ff367230 */ /* 0x000fe20000004100 */
[----:B------:R-:W-:Y:S01]  /*3400*/  LOP3.LUT R5, R6, 0xf000f, RZ, 0xc0, !PT ;  /* 0x000f000f06057812 */ /* 0x000fe200078ec0ff */
        /* <DEDUP_REMOVED lines=12> */
[----:B------:R-:W-:Y:S01]  /*34d0*/  HADD2 R59, R4, -1032, -1032 ;  /* 0xe408e408043b7430 */ /* 0x000fe20000000000 */
[----:B------:R-:W-:Y:S01]  /*34e0*/  SHF.R.U32.HI R7, RZ, 0x8, R7 ;  /* 0x00000008ff077819 */ /* 0x000fe20000011607 */
[----:B------:R-:W-:Y:S01]  /*34f0*/  HADD2 R60, R5, -1032, -1032 ;  /* 0xe408e408053c7430 */ /* 0x000fe20000000000 */
[----:B------:R-:W-:Y:S01]  /*3500*/  FMUL.FTZ R86, R47, R86 ;  /* 0x000000562f567220 */ /* 0x000fe20000410000 */
[----:B------:R-:W-:Y:S01]  /*3510*/  HADD2 R62, R58, -1032, -1032 ;  /* 0xe408e4083a3e7430 */ /* 0x000fe20000000000 */
[----:B------:R-:W1:Y:S01]  /*3520*/  LDS.64 R4, [UR4+0x38] ;  /* 0x00003804ff047984 */ /* 0x000e620008000a00 */
[--C-:B0-----:R-:W-:Y:S01]  /*3530*/  HADD2.F32 R70, -RZ, R8.reuse.H0_H0 ;  /* 0x20000008ff467230 */ /* 0x101fe20000004100 */
[----:B------:R-:W-:Y:S01]  /*3540*/  FMUL.FTZ R87, R48, R87 ;  /* 0x0000005730577220 */ /* 0x000fe20000410000 */
[----:B------:R-:W-:Y:S01]  /*3550*/  HADD2.F32 R69, -RZ, R8.H1_H1 ;  /* 0x30000008ff457230 */ /* 0x000fe20000004100 */
[----:B------:R-:W-:Y:S01]  /*3560*/  F2FP.PACK_AB R86, RZ, R86 ;  /* 0x00000056ff56723e */ /* 0x000fe200000000ff */
[----:B------:R-:W-:-:S02]  /*3570*/  HADD2.F32 R74, -RZ, R9.H0_H0 ;  /* 0x20000009ff4a7230 */ /* 0x000fc40000004100 */
[----:B------:R-:W-:Y:S01]  /*3580*/  HADD2.F32 R71, -RZ, R9.H1_H1 ;  /* 0x30000009ff477230 */ /* 0x000fe20000004100 */
[----:B------:R-:W-:Y:S01]  /*3590*/  F2FP.PACK_AB R87, RZ, R87 ;  /* 0x00000057ff57723e */ /* 0x000fe200000000ff */
[--C-:B------:R-:W-:Y:S02]  /*35a0*/  HADD2.F32 R8, -RZ, R57.reuse.H0_H0 ;  /* 0x20000039ff087230 */ /* 0x100fe40000004100 */
[----:B------:R-:W-:Y:S02]  /*35b0*/  HADD2.F32 R9, -RZ, R57.H1_H1 ;  /* 0x30000039ff097230 */ /* 0x000fe40000004100 */
[--C-:B------:R-:W-:Y:S01]  /*35c0*/  HADD2.F32 R57, -RZ, R59.reuse.H0_H0 ;  /* 0x2000003bff397230 */ /* 0x100fe20000004100 */
[----:B------:R-:W-:Y:S01]  /*35d0*/  FFMA.FTZ R64, R8, R70, RZ ;  /* 0x0000004608407223 */ /* 0x000fe200000100ff */
[----:B------:R-:W-:Y:S02]  /*35e0*/  HADD2.F32 R58, -RZ, R59.H1_H1 ;  /* 0x3000003bff3a7230 */ /* 0x000fe40000004100 */
[----:B------:R-:W-:Y:S01]  /*35f0*/  HADD2.F32 R59, -RZ, R60.H0_H0 ;  /* 0x2000003cff3b7230 */ /* 0x000fe20000004100 */
[----:B------:R-:W-:Y:S01]  /*3600*/  FFMA.FTZ R72, R9, R69, R64 ;  /* 0x0000004509487223 */ /* 0x000fe20000010040 */
[----:B------:R-:W-:-:S02]  /*3610*/  HADD2.F32 R61, -RZ, R62.H0_H0 ;  /* 0x2000003eff3d7230 */ /* 0x000fc40000004100 */
[-C--:B------:R-:W-:Y:S01]  /*3620*/  HFMA2 R79, R63, R26.reuse.H0_H0, -72, -72 ;  /* 0xd480d4803f4f7431 */ /* 0x080fe2000004001a */
[C---:B------:R-:W-:Y:S01]  /*3630*/  FFMA.FTZ R63, R70.reuse, R57, RZ ;  /* 0x00000039463f7223 */ /* 0x040fe200000100ff */
[----:B------:R-:W-:Y:S01]  /*3640*/  HADD2.F32 R60, -RZ, R60.H1_H1 ;  /* 0x3000003cff3c7230 */ /* 0x000fe20000004100 */
[C---:B------:R-:W-:Y:S01]  /*3650*/  FFMA.FTZ R66, R70.reuse, R59, RZ ;  /* 0x0000003b46427223 */ /* 0x040fe200000100ff */
[----:B------:R-:W-:Y:S01]  /*3660*/  HADD2.F32 R62, -RZ, R62.H1_H1 ;  /* 0x3000003eff3e7230 */ /* 0x000fe20000004100 */
[----:B------:R-:W-:Y:S01]  /*3670*/  FFMA.FTZ R70, R70, R61, RZ ;  /* 0x0000003d46467223 */ /* 0x000fe200000100ff */
        /* <DEDUP_REMOVED lines=27> */
[--C-:B-1----:R-:W-:Y:S01]  /*3830*/  HADD2.F32 R75, -RZ, R4.reuse.H0_H0 ;  /* 0x20000004ff4b7230 */ /* 0x102fe20000004100 */
        /* <DEDUP_REMOVED lines=28> */
[----:B------:R-:W-:-:S02]  /*3a00*/  HFMA2 R93, R79, R26.H0_H0, -72, -72 ;  /* 0xd480d4804f5d7431 */ /* 0x000fc4000004001a */
[----:B------:R-:W-:Y:S02]  /*3a10*/  HADD2.F32 R76, -RZ, R92.H1_H1 ;  /* 0x3000005cff4c7230 */ /* 0x000fe40000004100 */
[-C--:B------:R-:W-:Y:S01]  /*3a20*/  HFMA2 R6, R7, R26.reuse.H0_H0, -72, -72 ;  /* 0xd480d48007067431 */ /* 0x080fe2000004001a */
[----:B------:R-:W-:Y:S01]  /*3a30*/  FFMA.FTZ R7, R75, R4, R88 ;  /* 0x000000044b077223 */ /* 0x000fe20000010058 */
[-C--:B------:R-:W-:Y:S01]  /*3a40*/  HFMA2 R94, R81, R26.reuse.H0_H0, -72, -72 ;  /* 0xd480d480515e7431 */ /* 0x080fe2000004001a */
[C---:B------:R-:W-:Y:S01]  /*3a50*/  FFMA.FTZ R89, R4.reuse, R76, R89 ;  /* 0x0000004c04597223 */ /* 0x040fe20000010059 */
        /* <DEDUP_REMOVED lines=20> */
[----:B------:R-:W-:Y:S01]  /*3ba0*/  HADD2 R98, R86.H0_H0, R98.H0_H0 ;  /* 0x2000006256627230 */ /* 0x000fe20000000800 */
[C---:B------:R-:W-:Y:S01]  /*3bb0*/  FFMA.FTZ R7, R5.reuse, R83, R90 ;  /* 0x0000005305077223 */ /* 0x040fe2000001005a */
[----:B------:R-:W-:Y:S01]  /*3bc0*/  F2FP.PACK_AB R4, RZ, R4 ;  /* 0x00000004ff04723e */ /* 0x000fe200000000ff */
[C---:B------:R-:W-:Y:S01]  /*3bd0*/  FFMA.FTZ R90, R5.reuse, R84, R89 ;  /* 0x00000054055a7223 */ /* 0x040fe20000010059 */
[----:B------:R-:W-:Y:S01]  /*3be0*/  F2FP.PACK_AB R6, RZ, R6 ;  /* 0x00000006ff06723e */ /* 0x000fe200000000ff */
        /* <DEDUP_REMOVED lines=69> */
.L_x_2005:
        /* <DEDUP_REMOVED lines=59> */
.L_x_2002:
[----:B------:R-:W-:Y:S01]  /*43f0*/  IADD3 R18, R18, 0x20, RZ ;  /* 0x0000002012127810 */ /* 0x000fe20007ffe0ff */
[----:B------:R-:W-:Y:S01]  /*4400*/  IMAD.MOV.U32 R5, RZ, RZ, c[0x0][0x18c] ;  /* 0x00006300ff057624 */ /* 0x000fe200078e00ff */
[----:B------:R-:W-:Y:S02]  /*4410*/  UIADD3 UR4, UR4, 0x40, URZ ;  /* 0x0000004004047890 */ /* 0x000fe4000fffe03f */
[C---:B------:R-:W-:Y:S01]  /*4420*/  ISETP.GE.AND P0, PT, R18.reuse, c[0x0][0x1b4], PT ;  /* 0x00006d0012007a0c */ /* 0x040fe20003f06270 */
[----:B------:R-:W-:Y:S01]  /*4430*/  IMAD.WIDE R24, R5, 0x10, R24 ;  /* 0x0000001005187825 */ /* 0x000fe200078e0218 */
[----:B------:R-:W-:-:S13]  /*4440*/  ISETP.LT.AND P2, PT, R18, R17, PT ;  /* 0x000000111200720c */ /* 0x000fda0003f41270 */
[----:B------:R-:W-:Y:S05]  /*4450*/  @!P0 BRA P2, `(.L_x_2006) ;  /* 0xffffcd7000008947 */ /* 0x000fea000103ffff */
.L_x_2001:
[----:B------:R-:W-:-:S04]  /*4460*/  ISETP.GE.AND P0, PT, R18, R17, PT ;  /* 0x000000111200720c */ /* 0x000fc80003f06270 */
[----:B------:R-:W-:-:S13]  /*4470*/  ISETP.GE.OR P0, PT, R18, c[0x0][0x1b8], P0 ;  /* 0x00006e0012007a0c */ /* 0x000fda0000706670 */
[----:B------:R-:W-:Y:S05]  /*4480*/  @P0 BRA `(.L_x_2007) ;  /* 0x0000197000000947 */ /* 0x000fea0003800000 */
.L_x_2009:
        /* <DEDUP_REMOVED lines=9> */
[----:B------:R0:W5:Y:S04]  /*4520*/  @!P0 LDG.E.U16.CONSTANT R33, [R4.64] ;  /* 0x0000000604218981 */ /* 0x000168000c1e9500 */
[----:B------:R-:W5:Y:S04]  /*4530*/  LDG.E.128.CONSTANT R24, [R24.64] ;  /* 0x0000000618187981 */ /* 0x000f68000c1e9d00 */
[----:B------:R0:W5:Y:S01]  /*4540*/  LDG.E.128.CONSTANT R8, [R6.64] ;  /* 0x0000000606087981 */ /* 0x000162000c1e9d00 */
[----:B------:R-:W-:Y:S01]  /*4550*/  IADD3 R30, R18, 0x20, RZ ;  /* 0x00000020121e7810 */ /* 0x000fe20007ffe0ff */
[----:B------:R-:W-:-:S03]  /*4560*/  IMAD.WIDE R22, R31, 0x4, R6 ;  /* 0x000000041f167825 */ /* 0x000fc600078e0206 */
[----:B------:R-:W-:Y:S02]  /*4570*/  ISETP.GE.AND P2, PT, R30, c[0x0][0x1b8], PT ;  /* 0x00006e001e007a0c */ /* 0x000fe40003f46270 */
[----:B--2---:R-:W-:Y:S02]  /*4580*/  @!P0 PRMT R0, R12, 0x7610, R0 ;  /* 0x000076100c008816 */ /* 0x004fe40000000000 */
[----:B------:R-:W-:Y:S02]  /*4590*/  @!P0 PRMT R2, R13, 0x7610, R2 ;  /* 0x000076100d028816 */ /* 0x000fe40000000002 */
        /* <DEDUP_REMOVED lines=12> */
[----:B------:R-:W-:Y:S02]  /*4660*/  SHF.R.U32.HI R41, RZ, 0xf, R27 ;  /* 0x0000000fff297819 */ /* 0x000fe4000001161b */
        /* <DEDUP_REMOVED lines=8> */
[C---:B------:R-:W-:Y:S02]  /*46f0*/  LOP3.LUT R14, R8.reuse, 0x380038, RZ, 0xc0, !PT ;  /* 0x00380038080e7812 */ /* 0x040fe400078ec0ff */
[----:B------:R-:W-:Y:S02]  /*4700*/  SHF.R.U32.HI R89, RZ, 0x6, R8 ;  /* 0x00000006ff597819 */ /* 0x000fe40000011608 */
[----:B------:R-:W-:Y:S02]  /*4710*/  LOP3.LUT R68, R8, 0x70007, RZ, 0xc0, !PT ;  /* 0x0007000708447812 */ /* 0x000fe400078ec0ff */
[--C-:B------:R-:W-:Y:S02]  /*4720*/  SHF.R.U32.HI R37, RZ, 0xe, R9.reuse ;  /* 0x0000000eff257819 */ /* 0x100fe40000011609 */
[----:B------:R-:W-:Y:S02]  /*4730*/  LOP3.LUT R26, R9, 0x380038, RZ, 0xc0, !PT ;  /* 0x00380038091a7812 */ /* 0x000fe400078ec0ff */
[----:B------:R-:W-:-:S02]  /*4740*/  SHF.R.U32.HI R90, RZ, 0x6, R9 ;  /* 0x00000006ff5a7819 */ /* 0x000fc40000011609 */
[----:B------:R-:W-:Y:S02]  /*4750*/  LOP3.LUT R70, R9, 0x70007, RZ, 0xc0, !PT ;  /* 0x0007000709467812 */ /* 0x000fe400078ec0ff */
[--C-:B------:R-:W-:Y:S02]  /*4760*/  SHF.R.U32.HI R39, RZ, 0xe, R10.reuse ;  /* 0x0000000eff277819 */ /* 0x100fe4000001160a */
[----:B------:R-:W-:Y:S02]  /*4770*/  LOP3.LUT R32, R32, 0x10001, RZ, 0xc0, !PT ;  /* 0x0001000120207812 */ /* 0x000fe400078ec0ff */
[----:B------:R-:W-:Y:S02]  /*4780*/  LOP3.LUT R36, R36, 0x10001, RZ, 0xc0, !PT ;  /* 0x0001000124247812 */ /* 0x000fe400078ec0ff */
[----:B------:R-:W-:Y:S02]  /*4790*/  LOP3.LUT R9, R10, 0x380038, RZ, 0xc0, !PT ;  /* 0x003800380a097812 */ /* 0x000fe400078ec0ff */
[----:B------:R-:W-:-:S02]  /*47a0*/  SHF.R.U32.HI R91, RZ, 0x6, R10 ;  /* 0x00000006ff5b7819 */ /* 0x000fc4000001160a */
[----:B------:R-:W-:Y:S02]  /*47b0*/  LOP3.LUT R72, R10, 0x70007, RZ, 0xc0, !PT ;  /* 0x000700070a487812 */ /* 0x000fe400078ec0ff */
[--C-:B------:R-:W-:Y:S02]  /*47c0*/  SHF.R.U32.HI R8, RZ, 0xe, R11.reuse ;  /* 0x0000000eff087819 */ /* 0x100fe4000001160b */
[----:B------:R-:W-:Y:S02]  /*47d0*/  LOP3.LUT R41, R41, 0x10001, RZ, 0xc0, !PT ;  /* 0x0001000129297812 */ /* 0x000fe400078ec0ff */
[C---:B------:R-:W-:Y:S02]  /*47e0*/  LOP3.LUT R10, R11.reuse, 0x380038, RZ, 0xc0, !PT ;  /* 0x003800380b0a7812 */ /* 0x040fe400078ec0ff */
[----:B------:R-:W-:Y:S02]  /*47f0*/  SHF.R.U32.HI R92, RZ, 0x6, R11 ;  /* 0x00000006ff5c7819 */ /* 0x000fe4000001160b */
[----:B------:R-:W-:-:S02]  /*4800*/  LOP3.LUT R74, R11, 0x70007, RZ, 0xc0, !PT ;  /* 0x000700070b4a7812 */ /* 0x000fc400078ec0ff */
[----:B------:R-:W-:Y:S02]  /*4810*/  LOP3.LUT R24, R13, 0x20002, R24, 0xf8, !PT ;  /* 0x000200020d187812 */ /* 0x000fe400078ef818 */
[----:B------:R-:W-:Y:S02]  /*4820*/  LOP3.LUT R15, R15, 0x64006400, RZ, 0xfc, !PT ;  /* 0x640064000f0f7812 */ /* 0x000fe400078efcff */
[----:B------:R-:W-:Y:S02]  /*4830*/  LOP3.LUT R13, R34, 0x64006400, RZ, 0xfc, !PT ;  /* 0x64006400220d7812 */ /* 0x000fe400078efcff */
[----:B------:R-:W-:Y:S01]  /*4840*/  LOP3.LUT R37, R32, 0x20002, R37, 0xf8, !PT ;  /* 0x0002000220257812 */ /* 0x000fe200078ef825 */
[----:B------:R-:W-:Y:S01]  /*4850*/  HFMA2 R64, R15, R40.H0_H0, -132, -132 ;  /* 0xd820d8200f407431 */ /* 0x000fe20000040028 */
[----:B------:R-:W-:Y:S02]  /*4860*/  LOP3.LUT R39, R36, 0x20002, R39, 0xf8, !PT ;  /* 0x0002000224277812 */ /* 0x000fe400078ef827 */
        /* <DEDUP_REMOVED lines=13> */
[----:B------:R-:W-:-:S02]  /*4940*/  SHF.R.U32.HI R71, RZ, 0x6, R27 ;  /* 0x00000006ff477819 */ /* 0x000fc4000001161b */
[----:B------:R-:W-:Y:S01]  /*4950*/  LOP3.LUT R10, R90, 0x380038, RZ, 0xc0, !PT ;  /* 0x003800385a0a7812 */ /* 0x000fe200078ec0ff */
        /* <DEDUP_REMOVED lines=8> */
[----:B------:R-:W-:Y:S01]  /*49e0*/  HADD2 R75, R75, -1028, -1028 ;  /* 0xe404e4044b4b7430 */ /* 0x000fe20000000000 */
[----:B------:R-:W-:Y:S02]  /*49f0*/  LOP3.LUT R68, R68, 0x64006400, RZ, 0xfc, !PT ;  /* 0x6400640044447812 */ /* 0x000fe400078efcff */
[----:B------:R-:W-:Y:S01]  /*4a00*/  LOP3.LUT R70, R70, 0x64006400, RZ, 0xfc, !PT ;  /* 0x6400640046467812 */ /* 0x000fe200078efcff */
[----:B------:R-:W-:Y:S01]  /*4a10*/  HADD2 R73, R73, -1028, -1028 ;  /* 0xe404e40449497430 */ /* 0x000fe20000000000 */
[----:B------:R-:W-:Y:S02]  /*4a20*/  ISETP.GE.AND P3, PT, R16, 0x2, PT ;  /* 0x000000021000780c */ /* 0x000fe40003f66270 */
[----:B--2---:R-:W-:Y:S02]  /*4a30*/  SHF.R.U32.HI R76, RZ, 0xd, R5 ;  /* 0x0000000dff4c7819 */ /* 0x004fe40000011605 */
[----:B------:R-:W-:-:S02]  /*4a40*/  LOP3.LUT R11, R5, 0x380038, RZ, 0xc0, !PT ;  /* 0x00380038050b7812 */ /* 0x000fc400078ec0ff */
[----:B------:R-:W-:Y:S02]  /*4a50*/  SHF.R.U32.HI R82, RZ, 0x6, R5 ;  /* 0x00000006ff527819 */ /* 0x000fe40000011605 */
[----:B------:R-:W-:Y:S02]  /*4a60*/  LOP3.LUT R86, R5, 0x70007, RZ, 0xc0, !PT ;  /* 0x0007000705567812 */ /* 0x000fe400078ec0ff */
[----:B------:R-:W-:Y:S02]  /*4a70*/  LOP3.LUT R5, R12, 0x64006400, RZ, 0xfc, !PT ;  /* 0x640064000c057812 */ /* 0x000fe400078efcff */
[----:B------:R-:W-:Y:S02]  /*4a80*/  LOP3.LUT R32, R6, 0x380038, RZ, 0xc0, !PT ;  /* 0x0038003806207812 */ /* 0x000fe400078ec0ff */
[----:B------:R-:W-:Y:S01]  /*4a90*/  LOP3.LUT R12, R25, 0x380038, RZ, 0xc0, !PT ;  /* 0x00380038190c7812 */ /* 0x000fe200078ec0ff */
[----:B------:R-:W-:Y:S01]  /*4aa0*/  HFMA2 R66, R5, R40.H0_H0, -132, -132 ;  /* 0xd820d82005427431 */ /* 0x000fe20000040028 */
[----:B------:R-:W-:-:S02]  /*4ab0*/  SHF.R.U32.HI R79, RZ, 0xd, R7 ;  /* 0x0000000dff4f7819 */ /* 0x000fc40000011607 */
[C---:B------:R-:W-:Y:S02]  /*4ac0*/  LOP3.LUT R41, R7.reuse, 0x380038, RZ, 0xc0, !PT ;  /* 0x0038003807297812 */ /* 0x040fe400078ec0ff */
[----:B------:R-:W-:Y:S02]  /*4ad0*/  SHF.R.U32.HI R84, RZ, 0x6, R7 ;  /* 0x00000006ff547819 */ /* 0x000fe40000011607 */
[----:B------:R-:W-:Y:S02]  /*4ae0*/  LOP3.LUT R88, R7, 0x70007, RZ, 0xc0, !PT ;  /* 0x0007000707587812 */ /* 0x000fe400078ec0ff */
[--C-:B------:R-:W-:Y:S02]  /*4af0*/  SHF.R.U32.HI R81, RZ, 0xd, R4.reuse ;  /* 0x0000000dff517819 */ /* 0x100fe40000011604 */
[----:B------:R-:W-:Y:S02]  /*4b00*/  LOP3.LUT R8, R4, 0x380038, RZ, 0xc0, !PT ;  /* 0x0038003804087812 */ /* 0x000fe400078ec0ff */
[----:B------:R-:W-:-:S02]  /*4b10*/  SHF.R.U32.HI R80, RZ, 0x6, R4 ;  /* 0x00000006ff507819 */ /* 0x000fc40000011604 */
[----:B------:R-:W-:Y:S02]  /*4b20*/  LOP3.LUT R85, R4, 0x70007, RZ, 0xc0, !PT ;  /* 0x0007000704557812 */ /* 0x000fe400078ec0ff */
[----:B------:R-:W-:Y:S02]  /*4b30*/  LOP3.LUT R7, R69, 0x380038, RZ, 0xc0, !PT ;  /* 0x0038003845077812 */ /* 0x000fe400078ec0ff */
[--C-:B------:R-:W-:Y:S02]  /*4b40*/  SHF.R.U32.HI R78, RZ, 0xd, R6.reuse ;  /* 0x0000000dff4e7819 */ /* 0x100fe40000011606 */
[----:B------:R-:W-:Y:S02]  /*4b50*/  SHF.R.U32.HI R83, RZ, 0x6, R6 ;  /* 0x00000006ff537819 */ /* 0x000fe40000011606 */
        /* <DEDUP_REMOVED lines=20> */
[----:B------:R-:W-:Y:S01]  /*4ca0*/  LOP3.LUT R79, R36, 0x40004, R79, 0xf8, !PT ;  /* 0x00040004244f7812 */ /* 0x000fe200078ef84f */
[-C--:B------:R-:W-:Y:S01]  /*4cb0*/  HFMA2 R46, R5, R40.reuse.H0_H0, -132, -132 ;  /* 0xd820d820052e7431 */ /* 0x080fe20000040028 */
[----:B------:R-:W-:Y:S01]  /*4cc0*/  LOP3.LUT R36, R92, 0x380038, RZ, 0xc0, !PT ;  /* 0x003800385c247812 */ /* 0x000fe200078ec0ff */
[----:B------:R-:W-:Y:S01]  /*4cd0*/  HFMA2 R44, R7, R40.H0_H0, -132, -132 ;  /* 0xd820d820072c7431 */ /* 0x000fe20000040028 */
[----:B------:R-:W-:Y:S02]  /*4ce0*/  LOP3.LUT R4, R67, 0x1c001c0, RZ, 0xc0, !PT ;  /* 0x01c001c043047812 */ /* 0x000fe400078ec0ff */
[----:B------:R-:W-:Y:S02]  /*4cf0*/  LOP3.LUT R6, R69, 0x1c001c0, RZ, 0xc0, !PT ;  /* 0x01c001c045067812 */ /* 0x000fe400078ec0ff */
[----:B------:R-:W-:Y:S02]  /*4d00*/  LOP3.LUT R5, R89, 0x1c001c0, RZ, 0xc0, !PT ;  /* 0x01c001c059057812 */ /* 0x000fe400078ec0ff */
[----:B------:R-:W-:-:S02]  /*4d10*/  LOP3.LUT R7, R90, 0x1c001c0, RZ, 0xc0, !PT ;  /* 0x01c001c05a077812 */ /* 0x000fc400078ec0ff */
[----:B------:R-:W-:Y:S02]  /*4d20*/  LOP3.LUT R76, R37, 0x40004, R76, 0xf8, !PT ;  /* 0x00040004254c7812 */ /* 0x000fe400078ef84c */
        /* <DEDUP_REMOVED lines=17> */
[----:B------:R-:W-:Y:S01]  /*4e40*/  LOP3.LUT R81, R24, 0x40004, R81, 0xf8, !PT ;  /* 0x0004000418517812 */ /* 0x000fe200078ef851 */
        /* <DEDUP_REMOVED lines=11> */
[----:B------:R-:W-:-:S02]  /*4f00*/  LOP3.LUT R8, R25, 0x1c001c0, RZ, 0xc0, !PT ;  /* 0x01c001c019087812 */ /* 0x000fc400078ec0ff */
[----:B------:R-:W-:Y:S01]  /*4f10*/  LOP3.LUT R78, R39, 0x40004, R78, 0xf8, !PT ;  /* 0x00040004274e7812 */ /* 0x000fe200078ef84e */
[----:B------:R-:W-:Y:S01]  /*4f20*/  HFMA2 R39, R6, R35.H0_H0, -20, -20 ;  /* 0xcd00cd0006277431 */ /* 0x000fe20000040023 */
[----:B------:R-:W-:Y:S01]  /*4f30*/  LOP3.LUT R9, R91, 0x1c001c0, RZ, 0xc0, !PT ;  /* 0x01c001c05b097812 */ /* 0x000fe200078ec0ff */
[----:B------:R-:W-:Y:S01]  /*4f40*/  HFMA2 R40, R11, R40.H0_H0, -132, -132 ;  /* 0xd820d8200b287431 */ /* 0x000fe20000040028 */
[----:B------:R-:W-:Y:S01]  /*4f50*/  LOP3.LUT R10, R71, 0x1c001c0, RZ, 0xc0, !PT ;  /* 0x01c001c0470a7812 */ /* 0x000fe200078ec0ff */
[----:B------:R-:W1:Y:S01]  /*4f60*/  LDS.128 R4, [UR4+0x10] ;  /* 0x00001004ff047984 */ /* 0x000e620008000c00 */
[----:B------:R-:W-:Y:S02]  /*4f70*/  LOP3.LUT R11, R92, 0x1c001c0, RZ, 0xc0, !PT ;  /* 0x01c001c05c0b7812 */ /* 0x000fe400078ec0ff */
        /* <DEDUP_REMOVED lines=16> */
[-C--:B0-----:R-:W-:Y:S01]  /*5080*/  HFMA2 R11, R73, R12.reuse, RZ.H0_H0 ;  /* 0x0000000c490b7231 */ /* 0x081fe200000400ff */
[----:B------:R-:W-:Y:S01]  /*5090*/  LOP3.LUT R67, R67, 0x70007, RZ, 0xc0, !PT ;  /* 0x0007000743437812 */ /* 0x000fe200078ec0ff */
[----:B------:R-:W-:Y:S01]  /*50a0*/  HFMA2 R35, R10, R35.H0_H0, -20, -20 ;  /* 0xcd00cd000a237431 */ /* 0x000fe20000040023 */
[----:B------:R-:W-:Y:S01]  /*50b0*/  LOP3.LUT R8, R25, 0x70007, RZ, 0xc0, !PT ;  /* 0x0007000719087812 */ /* 0x000fe200078ec0ff */
[----:B------:R-:W-:Y:S01]  /*50c0*/  HADD2 R25, R9, -1028, -1028 ;  /* 0xe404e40409197430 */ /* 0x000fe20000000000 */
[----:B------:R-:W-:Y:S01]  /*50d0*/  LOP3.LUT R69, R69, 0x70007, RZ, 0xc0, !PT ;  /* 0x0007000745457812 */ /* 0x000fe200078ec0ff */
[-C--:B------:R-:W-:Y:S01]  /*50e0*/  HFMA2.MMA R10, R75, R12.reuse, RZ ;  /* 0x0000000c4b0a7235 */ /* 0x080fe200000000ff */
[----:B------:R-:W-:Y:S01]  /*50f0*/  LOP3.LUT R9, R71, 0x64006400, RZ, 0xfc, !PT ;  /* 0x6400640047097812 */ /* 0x000fe200078efcff */
[----:B------:R-:W-:Y:S01]  /*5100*/  HFMA2.MMA R71, R27, R12, RZ ;  /* 0x0000000c1b477235 */ /* 0x000fe200000000ff */
[----:B------:R-:W-:Y:S01]  /*5110*/  LOP3.LUT R67, R67, 0x64006400, RZ, 0xfc, !PT ;  /* 0x6400640043437812 */ /* 0x000fe200078efcff */
[----:B------:R-:W-:Y:S01]  /*5120*/  HFMA2 R12, R25, R12, RZ.H0_H0 ;  /* 0x0000000c190c7231 */ /* 0x000fe200000400ff */
[----:B------:R-:W-:Y:S01]  /*5130*/  LOP3.LUT R69, R69, 0x64006400, RZ, 0xfc, !PT ;  /* 0x6400640045457812 */ /* 0x000fe200078efcff */
[-C--:B------:R-:W-:Y:S01]  /*5140*/  HFMA2.MMA R10, R66, R13.reuse, R10 ;  /* 0x0000000d420a7235 */ /* 0x080fe2000000000a */
[----:B------:R-:W-:Y:S01]  /*5150*/  LOP3.LUT R8, R8, 0x64006400, RZ, 0xfc, !PT ;  /* 0x6400640008087812 */ /* 0x000fe200078efcff */
[----:B------:R-:W-:Y:S01]  /*5160*/  HFMA2.MMA R93, R26, R13, R71 ;  /* 0x0000000d1a5d7235 */ /* 0x000fe20000000047 */
        /* <DEDUP_REMOVED lines=53> */
[-C--:B------:R-:W-:Y:S01]  /*54c0*/  HFMA2 R93, R92, R7.reuse, R93 ;  /* 0x000000075c5d7231 */ /* 0x080fe2000000005d */
[----:B------:R-:W-:Y:S01]  /*54d0*/  HFMA2.MMA R95, R94, R7, R95 ;  /* 0x000000075e5f7235 */ /* 0x000fe2000000005f */
[----:B------:R-:W-:Y:S01]  /*54e0*/  HFMA2 R6, R96, R7, R6 ;  /* 0x0000000760067231 */ /* 0x000fe20000000006 */
[----:B------:R-:W-:Y:S01]  /*54f0*/  LOP3.LUT R80, R80, 0x64006400, RZ, 0xfc, !PT ;  /* 0x6400640050507812 */ /* 0x000fe200078efcff */
[----:B------:R-:W-:Y:S01]  /*5500*/  HADD2 R85, R85, -1028, -1028 ;  /* 0xe404e40455557430 */ /* 0x000fe20000000000 */
[-C--:B0-----:R-:W-:Y:S01]  /*5510*/  HFMA2.MMA R4, R57, R8.reuse, R4 ;  /* 0x0000000839047235 */ /* 0x081fe20000000004 */
[-C--:B------:R-:W-:Y:S01]  /*5520*/  HFMA2 R93, R55, R8.reuse, R93 ;  /* 0x00000008375d7231 */ /* 0x080fe2000000005d */
[----:B------:R-:W-:Y:S01]  /*5530*/  HFMA2.MMA R95, R53, R8, R95 ;  /* 0x00000008355f7235 */ /* 0x000fe2000000005f */
[----:B------:R-:W-:Y:S01]  /*5540*/  HFMA2 R6, R51, R8, R6 ;  /* 0x0000000833067231 */ /* 0x000fe20000000006 */
        /* <DEDUP_REMOVED lines=22> */
[----:B------:R-:W-:Y:S01]  /*56b0*/  HADD2 R93, R82, -1028, -1028 ;  /* 0xe404e404525d7430 */ /* 0x000fe20000000000 */
[----:B------:R-:W-:Y:S01]  /*56c0*/  HFMA2.MMA R8, R95, R12, R7 ;  /* 0x0000000c5f087235 */ /* 0x000fe20000000007 */
[----:B------:R-:W-:Y:S01]  /*56d0*/  LOP3.LUT R84, R84, 0x64006400, RZ, 0xfc, !PT ;  /* 0x6400640054547812 */ /* 0x000fe200078efcff */
[----:B------:R-:W-:Y:S01]  /*56e0*/  HFMA2 R10, R48, R11, R10 ;  /* 0x0000000b300a7231 */ /* 0x000fe2000000000a */
        /* <DEDUP_REMOVED lines=9> */
[----:B------:R-:W-:Y:S01]  /*5780*/  HFMA2 R10, R97, R12, R10 ;  /* 0x0000000c610a7231 */ /* 0x000fe2000000000a */
[----:B------:R-:W-:Y:S01]  /*5790*/  HFMA2.MMA R8, R37, R14, R8 ;  /* 0x0000000e25087235 */ /* 0x000fe20000000008 */
[----:B------:R-:W-:Y:S01]  /*57a0*/  HADD2 R80, R80, -1028, -1028 ;  /* 0xe404e40450507430 */ /* 0x000fe20000000000 */
[----:B------:R-:W-:Y:S01]  /*57b0*/  LOP3.LUT R79, R79, 0x64006400, RZ, 0xfc, !PT ;  /* 0x640064004f4f7812 */ /* 0x000fe200078efcff */
        /* <DEDUP_REMOVED lines=74> */
[----:B------:R-:W-:Y:S01]  /*5c60*/  HFMA2.MMA R47, R50, R15, R47 ;  /* 0x0000000f322f7235 */ /* 0x000fe2000000002f */
[----:B------:R-:W-:-:S03]  /*5c70*/  HFMA2 R39, R78, R27, R39 ;  /* 0x0000001b4e277231 */ /* 0x000fc60000000027 */
[-C--:B------:R-:W-:Y:S01]  /*5c80*/  HFMA2.MMA R12, R83, R24.reuse, R12 ;  /* 0x00000018530c7235 */ /* 0x080fe2000000000c */
[----:B------:R-:W-:Y:S01]  /*5c90*/  HADD2 R39, R39.H0_H0, R39.H1_H1 ;  /* 0x3000002727277230 */ /* 0x000fe20000000800 */
[----:B------:R-:W-:-:S04]  /*5ca0*/  HFMA2.MMA R47, R95, R24, R47 ;  /* 0x000000185f2f7235 */ /* 0x000fc8000000002f */
        /* <DEDUP_REMOVED lines=14> */
[----:B------:R-:W-:Y:S02]  /*5d90*/  HFMA2 R3, R40, R2, R3 ;  /* 0x0000000228037231 */ /* 0x000fe40000000003 */
.L_x_2008:
[----:B0-----:R-:W-:Y:S01]  /*5da0*/  ISETP.LT.AND P3, PT, R30, R17, PT ;  /* 0x000000111e00720c */ /* 0x001fe20003f61270 */
[----:B------:R-:W-:Y:S01]  /*5db0*/  UIADD3 UR4, UR4, 0x40, URZ ;  /* 0x0000004004047890 */ /* 0x000fe2000fffe03f */
[----:B-----5:R-:W-:Y:S02]  /*5dc0*/  @!P0 IMAD.IADD R21, R33, 0x1, R18 ;  /* 0x0000000121158824 */ /* 0x020fe400078e0212 */
[----:B------:R-:W-:-:S04]  /*5dd0*/  IMAD.WIDE R24, R31, 0x4, R22 ;  /* 0x000000041f187825 */ /* 0x000fc800078e0216 */
[----:B------:R-:W-:-:S05]  /*5de0*/  IMAD.MOV.U32 R18, RZ, RZ, R30 ;  /* 0x000000ffff127224 */ /* 0x000fca00078e001e */
[----:B------:R-:W-:Y:S05]  /*5df0*/  @!P2 BRA P3, `(.L_x_2009) ;  /* 0xffffe6900000a947 */ /* 0x000fea000183ffff */
.L_x_2007:
        /* <DEDUP_REMOVED lines=16> */
.L_x_2013:
[----:B------:R-:W0:Y:S02]  /*5f00*/  LDS R6, [R2] ;  /* 0x0000000002067984 */ /* 0x000e240000000800 */
[----:B0-----:R-:W-:-:S06]  /*5f10*/  HADD2 R7, R6, R29 ;  /* 0x0000001d06077230 */ /* 0x001fcc0000000000 */
[----:B------:R-:W0:Y:S02]  /*5f20*/  ATOMS.CAST.SPIN R7, [R2], R6, R7 ;  /* 0x000000060207738d */ /* 0x000e240001800007 */
[----:B0-----:R-:W-:-:S13]  /*5f30*/  ISETP.EQ.U32.AND P0, PT, R7, 0x1, PT ;  /* 0x000000010700780c */ /* 0x001fda0003f02070 */
[----:B------:R-:W-:Y:S05]  /*5f40*/  @!P0 BRA `(.L_x_2013) ;  /* 0xffffffb000008947 */ /* 0x000fea000383ffff */
[----:B------:R-:W-:Y:S05]  /*5f50*/  BRA `(.L_x_2011) ;  /* 0x0000003000007947 */ /* 0x000fea0003800000 */
.L_x_2012:
[----:B------:R-:W2:Y:S02]  /*5f60*/  LD.E R2, [R4.64] ;  /* 0x0000000604027980 */ /* 0x000ea4000c101900 */
[----:B--2---:R-:W-:-:S05]  /*5f70*/  IMAD.IADD R7, R29, 0x1, R2 ;  /* 0x000000011d077824 */ /* 0x004fca00078e0202 */
[----:B------:R0:W-:Y:S02]  /*5f80*/  ST.E [R4.64], R7 ;  /* 0x0000000704007985 */ /* 0x0001e4000c101906 */
.L_x_2011:
[----:B------:R-:W-:Y:S05]  /*5f90*/  BSYNC B0 ;  /* 0x0000000000007941 */ /* 0x000fea0003800000 */
.L_x_2010:
[----:B------:R-:W2:Y:S01]  /*5fa0*/  ATOM.E.ADD.F16x2.RN.STRONG.GPU P0, RZ, [R4.64+0x4], R28 ;  /* 0x0000041c04ff798a */ /* 0x000ea2000810e9c6 */
[----:B------:R-:W-:Y:S01]  /*5fb0*/  BSSY B0, `(.L_x_2014) ;  /* 0x000000f000007945 */ /* 0x000fe20003800000 */
[----:B--2---:R-:W-:Y:S05]  /*5fc0*/  @P0 BRA `(.L_x_2015) ;  /* 0x000000d000000947 */ /* 0x004fea0003800000 */
[----:B------:R-:W1:Y:S02]  /*5fd0*/  QSPC.E.S P0, RZ, [R4+0x4] ;  /* 0x0000040004ff73aa */ /* 0x000e640000000500 */
[----:B-1----:R-:W-:Y:S05]  /*5fe0*/  @!P0 BRA `(.L_x_2016) ;  /* 0x0000008000008947 */ /* 0x002fea0003800000 */
[----:B0-----:R-:W-:-:S04]  /*5ff0*/  IADD3 R4, R4, 0x4, RZ ;  /* 0x0000000404047810 */ /* 0x001fc80007ffe0ff */
[----:B------:R-:W-:-:S05]  /*6000*/  LOP3.LUT R4, R4, 0xffffff, RZ, 0xc0, !PT ;  /* 0x00ffffff04047812 */ /* 0x000fca00078ec0ff */
.L_x_2017:
[----:B------:R-:W0:Y:S02]  /*6010*/  LDS R6, [R4] ;  /* 0x0000000004067984 */ /* 0x000e240000000800 */
[----:B0-----:R-:W-:-:S10]  /*6020*/  HFMA2.MMA R7, R6, 1, 1, R28 ;  /* 0x3c003c0006077835 */ /* 0x001fd4000000001c */
[----:B------:R-:W0:Y:S02]  /*6030*/  ATOMS.CAST.SPIN R7, [R4], R6, R7 ;  /* 0x000000060407738d */ /* 0x000e240001800007 */
[----:B0-----:R-:W-:-:S13]  /*6040*/  ISETP.EQ.U32.AND P0, PT, R7, 0x1, PT ;  /* 0x000000010700780c */ /* 0x001fda0003f02070 */
[----:B------:R-:W-:Y:S05]  /*6050*/  @!P0 BRA `(.L_x_2017) ;  /* 0xffffffb000008947 */ /* 0x000fea000383ffff */
[----:B------:R-:W-:Y:S05]  /*6060*/  BRA `(.L_x_2015) ;  /* 0x0000003000007947 */ /* 0x000fea0003800000 */
.L_x_2016:
[----:B------:R-:W2:Y:S02]  /*6070*/  LD.E R2, [R4.64+0x4] ;  /* 0x0000040604027980 */ /* 0x000ea4000c101900 */
[----:B0-2---:R-:W-:-:S05]  /*6080*/  IMAD.IADD R7, R28, 0x1, R2 ;  /* 0x000000011c077824 */ /* 0x005fca00078e0202 */
[----:B------:R0:W-:Y:S02]  /*6090*/  ST.E [R4.64+0x4], R7 ;  /* 0x0000040704007985 */ /* 0x0001e4000c101906 */
.L_x_2015:
[----:B------:R-:W-:Y:S05]  /*60a0*/  BSYNC B0 ;  /* 0x0000000000007941 */ /* 0x000fea0003800000 */
.L_x_2014:
        /* <DEDUP_REMOVED lines=10> */
.L_x_2021:
[----:B------:R-:W0:Y:S02]  /*6150*/  LDS R6, [R0] ;  /* 0x0000000000067984 */ /* 0x000e240000000800 */
[----:B0-----:R-:W-:-:S06]  /*6160*/  HADD2 R7, R6, R19 ;  /* 0x0000001306077230 */ /* 0x001fcc0000000000 */
[----:B------:R-:W0:Y:S02]  /*6170*/  ATOMS.CAST.SPIN R7, [R0], R6, R7 ;  /* 0x000000060007738d */ /* 0x000e240001800007 */
[----:B0-----:R-:W-:-:S13]  /*6180*/  ISETP.EQ.U32.AND P0, PT, R7, 0x1, PT ;  /* 0x000000010700780c */ /* 0x001fda0003f02070 */
[----:B------:R-:W-:Y:S05]  /*6190*/  @!P0 BRA `(.L_x_2021) ;  /* 0xffffffb000008947 */ /* 0x000fea000383ffff */
[----:B------:R-:W-:Y:S05]  /*61a0*/  BRA `(.L_x_2019) ;  /* 0x0000003000007947 */ /* 0x000fea0003800000 */
.L_x_2020:
[----:B------:R-:W2:Y:S02]  /*61b0*/  LD.E R0, [R4.64] ;  /* 0x0000000604007980 */ /* 0x000ea4000c101900 */
[----:B--2---:R-:W-:-:S05]  /*61c0*/  IMAD.IADD R7, R19, 0x1, R0 ;  /* 0x0000000113077824 */ /* 0x004fca00078e0200 */
[----:B------:R0:W-:Y:S02]  /*61d0*/  ST.E [R4.64], R7 ;  /* 0x0000000704007985 */ /* 0x0001e4000c101906 */
.L_x_2019:
[----:B------:R-:W-:Y:S05]  /*61e0*/  BSYNC B0 ;  /* 0x0000000000007941 */ /* 0x000fea0003800000 */
.L_x_2018:
[----:B------:R-:W2:Y:S02]  /*61f0*/  ATOM.E.ADD.F16x2.RN.STRONG.GPU P0, RZ, [R4.64+0x4], R3 ;  /* 0x0000040304ff798a */ /* 0x000ea4000810e9c6 */
[----:B--2---:R-:W-:Y:S05]  /*6200*/  @P0 EXIT ;  /* 0x000000000000094d */ /* 0x004fea0003800000 */
[----:B------:R-:W1:Y:S02]  /*6210*/  QSPC.E.S P0, RZ, [R4+0x4] ;  /* 0x0000040004ff73aa */ /* 0x000e640000000500 */
[----:B-1----:R-:W-:Y:S05]  /*6220*/  @!P0 BRA `(.L_x_2022) ;  /* 0x0000009000008947 */ /* 0x002fea0003800000 */
[----:B0-----:R-:W-:Y:S01]  /*6230*/  IADD3 R4, R4, 0x4, RZ ;  /* 0x0000000404047810 */ /* 0x001fe20007ffe0ff */
[----:B------:R-:W-:-:S03]  /*6240*/  IMAD.MOV.U32 R5, RZ, RZ, R3 ;  /* 0x000000ffff057224 */ /* 0x000fc600078e0003 */
[----:B------:R-:W-:-:S05]  /*6250*/  LOP3.LUT R4, R4, 0xffffff, RZ, 0xc0, !PT ;  /* 0x00ffffff04047812 */ /* 0x000fca00078ec0ff */
.L_x_2023:
[----:B------:R-:W0:Y:S02]  /*6260*/  LDS R2, [R4] ;  /* 0x0000000004027984 */ /* 0x000e240000000800 */
[----:B0-----:R-:W-:-:S10]  /*6270*/  HFMA2.MMA R3, R2, 1, 1, R5 ;  /* 0x3c003c0002037835 */ /* 0x001fd40000000005 */
[----:B------:R-:W0:Y:S02]  /*6280*/  ATOMS.CAST.SPIN R3, [R4], R2, R3 ;  /* 0x000000020403738d */ /* 0x000e240001800003 */
[----:B0-----:R-:W-:-:S13]  /*6290*/  ISETP.EQ.U32.AND P0, PT, R3, 0x1, PT ;  /* 0x000000010300780c */ /* 0x001fda0003f02070 */
[----:B------:R-:W-:Y:S05]  /*62a0*/  @!P0 BRA `(.L_x_2023) ;  /* 0xffffffb000008947 */ /* 0x000fea000383ffff */
[----:B------:R-:W-:Y:S05]  /*62b0*/  EXIT ;  /* 0x000000000000794d */ /* 0x000fea0003800000 */
.L_x_2022:
[----:B------:R-:W2:Y:S02]  /*62c0*/  LD.E R0, [R4.64+0x4] ;  /* 0x0000040604007980 */ /* 0x000ea4000c101900 */
[----:B--2---:R-:W-:-:S05]  /*62d0*/  IMAD.IADD R3, R3, 0x1, R0 ;  /* 0x0000000103037824 */ /* 0x004fca00078e0200 */
[----:B------:R-:W-:Y:S01]  /*62e0*/  ST.E [R4.64+0x4], R3 ;  /* 0x0000040304007985 */ /* 0x000fe2000c101906 */
[----:B------:R-:W-:Y:S05]  /*62f0*/  EXIT ;  /* 0x000000000000794d */ /* 0x000fea0003800000 */
.L_x_2024:
        /* <DEDUP_REMOVED lines=16> */
.L_x_2854:


//--------------------- .text._Z23gemm_half_q_half_kernelILi2ELi14ELb0ELb0ELi64EEvPK6__halfPKjS4_S2_PS0_iiiiPKtS7_iiiiiibS2_i --------------------------
	.section	.text._Z23gemm_half_q_half_kernelILi2ELi14ELb0ELb0ELi64EEvPK6__halfPKjS4_S2_PS0_iiiiPKtS7_iiiiiibS2_i,"ax",@progbits
	.sectioninfo	@"SHI_REGISTERS=107"
	.align	128
        .global         _Z23gemm_half_q_half_kernelILi2ELi14ELb0ELb0ELi64EEvPK6__halfPKjS4_S2_PS0_iiiiPKtS7_iiiiiibS2_i
        .type           _Z23gemm_half_q_half_kernelILi2ELi14ELb0ELb0ELi64EEvPK6__halfPKjS4_S2_PS0_iiiiPKtS7_iiiiiibS2_i,@function
        .size           _Z23gemm_half_q_half_kernelILi2ELi14ELb0ELb0ELi64EEvPK6__halfPKjS4_S2_PS0_iiiiPKtS7_iiiiiibS2_i,(.L_x_2855 - _Z23gemm_half_q_half_kernelILi2ELi14ELb0ELb0ELi64EEvPK6__halfPKjS4_S2_PS0_iiiiPKtS7_iiiiiibS2_i)
        .other          _Z23gemm_half_q_half_kernelILi2ELi14ELb0ELb0ELi64EEvPK6__halfPKjS4_S2_PS0_iiiiPKtS7_iiiiiibS2_i,@"STO_CUDA_ENTRY STV_DEFAULT"
_Z23gemm_half_q_half_kernelILi2ELi14ELb0ELb0ELi64EEvPK6__halfPKjS4_S2_PS0_iiiiPKtS7_iiiiiibS2_i:
.text._Z23gemm_half_q_half_kernelILi2ELi14ELb0ELb0ELi64EEvPK6__halfPKjS4_S2_PS0_iiiiPKtS7_iiiiiibS2_i:
        /* <DEDUP_REMOVED lines=40> */
.L_x_2029:
        /* <DEDUP_REMOVED lines=17> */
.L_x_2028:
        /* <DEDUP_REMOVED lines=17> */
.L_x_2027:
        /* <DEDUP_REMOVED lines=13> */
.L_x_2031:
        /* <DEDUP_REMOVED lines=17> */
.L_x_2030:
        /* <DEDUP_REMOVED lines=15> */
.L_x_2026:
[----:B------:R-:W-:Y:S05]  /*0770*/  BSYNC B0 ;  /* 0x0000000000007941 */ /* 0x000fea0003800000 */
.L_x_2025:
        /* <DEDUP_REMOVED lines=18> */
.L_x_2034:
        /* <DEDUP_REMOVED lines=11> */
.L_x_2033:
        /* <DEDUP_REMOVED lines=10> */
.L_x_2032:
        /* <DEDUP_REMOVED lines=14> */
.L_x_2036:
        /* <DEDUP_REMOVED lines=43> */
.L_x_2035:
        /* <DEDUP_REMOVED lines=69> */
.L_x_2042:
        /* <DEDUP_REMOVED lines=356> */
.L_x_2039:
        /* <DEDUP_REMOVED lines=55> */
.L_x_2040:
        /* <DEDUP_REMOVED lines=332> */
.L_x_2041:
        /* <DEDUP_REMOVED lines=59> */
.L_x_2038:
[----:B------:R-:W-:Y:S01]  /*43f0*/  IADD3 R18, R18, 0x20, RZ ;  /* 0x0000002012127810 */ /* 0x000fe20007ffe0ff */
[----:B------:R-:W-:Y:S01]  /*4400*/  IMAD.MOV.U32 R5, RZ, RZ, c[0x0][0x18c] ;  /* 0x00006300ff057624 */ /* 0x000fe200078e00ff */
[----:B------:R-:W-:Y:S02]  /*4410*/  UIADD3 UR4, UR4, 0x40, URZ ;  /* 0x0000004004047890 */ /* 0x000fe4000fffe03f */
[C---:B------:R-:W-:Y:S01]  /*4420*/  ISETP.GE.AND P0, PT, R18.reuse, c[0x0][0x1b4], PT ;  /* 0x00006d0012007a0c */ /* 0x040fe20003f06270 */
[----:B------:R-:W-:Y:S01]  /*4430*/  IMAD.WIDE R22, R5, 0x10, R22 ;  /* 0x0000001005167825 */ /* 0x000fe200078e0216 */
[----:B------:R-:W-:-:S13]  /*4440*/  ISETP.LT.AND P2, PT, R18, R17, PT ;  /* 0x000000111200720c */ /* 0x000fda0003f41270 */
[----:B------:R-:W-:Y:S05]  /*4450*/  @!P0 BRA P2, `(.L_x_2042) ;  /* 0xffffcd7000008947 */ /* 0x000fea000103ffff */
.L_x_2037:
[----:B------:R-:W-:-:S04]  /*4460*/  ISETP.GE.AND P0, PT, R18, R17, PT ;  /* 0x000000111200720c */ /* 0x000fc80003f06270 */
[----:B------:R-:W-:-:S13]  /*4470*/  ISETP.GE.OR P0, PT, R18, c[0x0][0x1b8], P0 ;  /* 0x00006e0012007a0c */ /* 0x000fda0000706670 */
[----:B------:R-:W-:Y:S05]  /*4480*/  @P0 BRA `(.L_x_2043) ;  /* 0x0000197000000947 */ /* 0x000fea0003800000 */
.L_x_2045:
[----:B------:R-:W-:Y:S01]  /*4490*/  ISETP.NE.AND P0, PT, R18, R21, PT ;  /* 0x000000151200720c */ /* 0x000fe20003f05270 */
[----:B------:R-:W-:Y:S01]  /*44a0*/  IMAD.MOV.U32 R27, RZ, RZ, c[0x0][0x18c] ;  /* 0x00006300ff1b7624 */ /* 0x000fe200078e00ff */
[----:B------:R0:W5:Y:S11]  /*44b0*/  LDG.E.128.CONSTANT R12, [R22.64] ;  /* 0x00000006160c7981 */ /* 0x000176000c1e9d00 */
        /* <DEDUP_REMOVED lines=8> */
[----:B------:R1:W5:Y:S01]  /*4540*/  LDG.E.128.CONSTANT R8, [R6.64] ;  /* 0x0000000606087981 */ /* 0x000362000c1e9d00 */
[----:B------:R-:W-:Y:S01]  /*4550*/  IMAD.WIDE R32, R27, 0x4, R6 ;  /* 0x000000041b207825 */ /* 0x000fe200078e0206 */
[----:B------:R-:W-:-:S05]  /*4560*/  IADD3 R30, R18, 0x20, RZ ;  /* 0x00000020121e7810 */ /* 0x000fca0007ffe0ff */
[----:B0-----:R-:W-:Y:S01]  /*4570*/  IMAD.WIDE R22, R27, 0x4, R32 ;  /* 0x000000041b167825 */ /* 0x001fe200078e0220 */
[----:B--2---:R-:W-:Y:S02]  /*4580*/  @!P0 PRMT R0, R24, 0x7610, R0 ;  /* 0x0000761018008816 */ /* 0x004fe40000000000 */
[----:B------:R-:W-:Y:S02]  /*4590*/  @!P0 PRMT R2, R25, 0x7610, R2 ;  /* 0x0000761019028816 */ /* 0x000fe40000000002 */
[----:B------:R-:W-:Y:S02]  /*45a0*/  @!P0 PRMT R0, R0, 0x7610, R24 ;  /* 0x0000761000008816 */ /* 0x000fe40000000018 */
[----:B------:R-:W-:Y:S01]  /*45b0*/  @!P0 PRMT R2, R2, 0x7610, R25 ;  /* 0x0000761002028816 */ /* 0x000fe20000000019 */
[----:B------:R-:W-:Y:S05]  /*45c0*/  @!P1 BRA `(.L_x_2044) ;  /* 0x000017d000009947 */ /* 0x000fea0003800000 */
[----:B-1----:R0:W2:Y:S01]  /*45d0*/  LDG.E.128.CONSTANT R4, [R32.64] ;  /* 0x0000000620047981 */ /* 0x0020a2000c1e9d00 */
[----:B-----5:R-:W-:Y:S01]  /*45e0*/  SHF.R.U32.HI R26, RZ, 0xf, R12 ;  /* 0x0000000fff1a7819 */ /* 0x020fe2000001160c */
[----:B------:R-:W-:Y:S01]  /*45f0*/  IMAD.MOV.U32 R40, RZ, RZ, 0x3000 ;  /* 0x00003000ff287424 */ /* 0x000fe200078e00ff */
[----:B------:R-:W-:-:S02]  /*4600*/  SHF.R.U32.HI R37, RZ, 0xf, R14 ;  /* 0x0000000fff257819 */ /* 0x000fc4000001160e */
[--C-:B------:R-:W-:Y:S02]  /*4610*/  SHF.R.U32.HI R35, RZ, 0xf, R13.reuse ;  /* 0x0000000fff237819 */ /* 0x100fe4000001160d */
[C---:B------:R-:W-:Y:S02]  /*4620*/  LOP3.LUT R34, R13.reuse, 0x380038, RZ, 0xc0, !PT ;  /* 0x003800380d227812 */ /* 0x040fe400078ec0ff */
[----:B------:R-:W-:Y:S01]  /*4630*/  SHF.R.U32.HI R27, RZ, 0x6, R13 ;  /* 0x00000006ff1b7819 */ /* 0x000fe2000001160d */
[----:B0-----:R-:W-:Y:S01]  /*4640*/  IMAD.MOV.U32 R33, RZ, RZ, 0x2400 ;  /* 0x00002400ff217424 */ /* 0x001fe200078e00ff */
[----:B------:R-:W-:Y:S02]  /*4650*/  LOP3.LUT R69, R13, 0x70007, RZ, 0xc0, !PT ;  /* 0x000700070d457812 */ /* 0x000fe400078ec0ff */
[----:B------:R-:W-:Y:S02]  /*4660*/  SHF.R.U32.HI R13, RZ, 0xe, R8 ;  /* 0x0000000eff0d7819 */ /* 0x000fe40000011608 */
[----:B------:R-:W-:-:S02]  /*4670*/  LOP3.LUT R26, R26, 0x10001, RZ, 0xc0, !PT ;  /* 0x000100011a1a7812 */ /* 0x000fc400078ec0ff */
[C---:B------:R-:W-:Y:S02]  /*4680*/  LOP3.LUT R24, R12.reuse, 0x380038, RZ, 0xc0, !PT ;  /* 0x003800380c187812 */ /* 0x040fe400078ec0ff */
[----:B------:R-:W-:Y:S02]  /*4690*/  SHF.R.U32.HI R25, RZ, 0x6, R12 ;  /* 0x00000006ff197819 */ /* 0x000fe4000001160c */
[----:B------:R-:W-:Y:S02]  /*46a0*/  LOP3.LUT R71, R12, 0x70007, RZ, 0xc0, !PT ;  /* 0x000700070c477812 */ /* 0x000fe400078ec0ff */
[----:B------:R-:W-:Y:S02]  /*46b0*/  LOP3.LUT R36, R14, 0x380038, RZ, 0xc0, !PT ;  /* 0x003800380e247812 */ /* 0x000fe400078ec0ff */
[----:B------:R-:W-:Y:S02]  /*46c0*/  LOP3.LUT R12, R8, 0x380038, RZ, 0xc0, !PT ;  /* 0x00380038080c7812 */ /* 0x000fe400078ec0ff */
[----:B------:R-:W-:-:S02]  /*46d0*/  SHF.R.U32.HI R32, RZ, 0xe, R10 ;  /* 0x0000000eff207819 */ /* 0x000fc4000001160a */
[----:B------:R-:W-:Y:S02]  /*46e0*/  LOP3.LUT R37, R37, 0x10001, RZ, 0xc0, !PT ;  /* 0x0001000125257812 */ /* 0x000fe400078ec0ff */
[----:B------:R-:W-:Y:S02]  /*46f0*/  SHF.R.U32.HI R65, RZ, 0x6, R14 ;  /* 0x00000006ff417819 */ /* 0x000fe4000001160e */
[----:B------:R-:W-:Y:S02]  /*4700*/  LOP3.LUT R73, R14, 0x70007, RZ, 0xc0, !PT ;  /* 0x000700070e497812 */ /* 0x000fe400078ec0ff */
[----:B------:R-:W-:Y:S02]  /*4710*/  SHF.R.U32.HI R87, RZ, 0x6, R8 ;  /* 0x00000006ff577819 */ /* 0x000fe40000011608 */
[----:B------:R-:W-:Y:S02]  /*4720*/  LOP3.LUT R68, R8, 0x70007, RZ, 0xc0, !PT ;  /* 0x0007000708447812 */ /* 0x000fe400078ec0ff */
[----:B------:R-:W-:-:S02]  /*4730*/  SHF.R.U32.HI R8, RZ, 0xe, R9 ;  /* 0x0000000eff087819 */ /* 0x000fc40000011609 */
[C---:B------:R-:W-:Y:S02]  /*4740*/  LOP3.LUT R14, R9.reuse, 0x380038, RZ, 0xc0, !PT ;  /* 0x00380038090e7812 */ /* 0x040fe400078ec0ff */
[----:B------:R-:W-:Y:S02]  /*4750*/  SHF.R.U32.HI R88, RZ, 0x6, R9 ;  /* 0x00000006ff587819 */ /* 0x000fe40000011609 */
[----:B------:R-:W-:Y:S02]  /*4760*/  LOP3.LUT R70, R9, 0x70007, RZ, 0xc0, !PT ;  /* 0x0007000709467812 */ /* 0x000fe400078ec0ff */
[----:B------:R-:W-:Y:S02]  /*4770*/  LOP3.LUT R35, R35, 0x10001, RZ, 0xc0, !PT ;  /* 0x0001000123237812 */ /* 0x000fe400078ec0ff */
[----:B------:R-:W-:Y:S02]  /*4780*/  LOP3.LUT R26, R26, 0x20002, R13, 0xf8, !PT ;  /* 0x000200021a1a7812 */ /* 0x000fe400078ef80d */
[----:B------:R-:W-:-:S02]  /*4790*/  LOP3.LUT R9, R10, 0x380038, RZ, 0xc0, !PT ;  /* 0x003800380a097812 */ /* 0x000fc400078ec0ff */
[----:B------:R-:W-:Y:S02]  /*47a0*/  SHF.R.U32.HI R90, RZ, 0x6, R10 ;  /* 0x00000006ff5a7819 */ /* 0x000fe4000001160a */
[----:B------:R-:W-:Y:S02]  /*47b0*/  LOP3.LUT R72, R10, 0x70007, RZ, 0xc0, !PT ;  /* 0x000700070a487812 */ /* 0x000fe400078ec0ff */
[----:B------:R-:W-:Y:S02]  /*47c0*/  LOP3.LUT R13, R36, 0x64006400, RZ, 0xfc, !PT ;  /* 0x64006400240d7812 */ /* 0x000fe400078efcff */
[--C-:B------:R-:W-:Y:S02]  /*47d0*/  SHF.R.U32.HI R39, RZ, 0xf, R15.reuse ;  /* 0x0000000fff277819 */ /* 0x100fe4000001160f */
        /* <DEDUP_REMOVED lines=8> */
[----:B------:R-:W-:Y:S02]  /*4860*/  LOP3.LUT R63, R12, 0x64006400, RZ, 0xfc, !PT ;  /* 0x640064000c3f7812 */ /* 0x000fe400078efcff */
[----:B------:R-:W-:Y:S02]  /*4870*/  LOP3.LUT R12, R65, 0x380038, RZ, 0xc0, !PT ;  /* 0x00380038410c7812 */ /* 0x000fe400078ec0ff */
[----:B------:R-:W-:Y:S01]  /*4880*/  LOP3.LUT R35, R35, 0x20002, R8, 0xf8, !PT ;  /* 0x0002000223237812 */ /* 0x000fe200078ef808 */
        /* <DEDUP_REMOVED lines=18> */
[----:B------:R-:W-:-:S02]  /*49b0*/  LOP3.LUT R39, R39, 0x20002, R42, 0xf8, !PT ;  /* 0x0002000227277812 */ /* 0x000fc400078ef82a */
[----:B------:R-:W-:Y:S02]  /*49c0*/  LOP3.LUT R69, R69, 0x64006400, RZ, 0xfc, !PT ;  /* 0x6400640045457812 */ /* 0x000fe400078efcff */
[----:B------:R-:W-:Y:S02]  /*49d0*/  LOP3.LUT R75, R75, 0x64006400, RZ, 0xfc, !PT ;  /* 0x640064004b4b7812 */ /* 0x000fe400078efcff */
[----:B------:R-:W-:Y:S02]  /*49e0*/  LOP3.LUT R68, R68, 0x64006400, RZ, 0xfc, !PT ;  /* 0x6400640044447812 */ /* 0x000fe400078efcff */
[----:B------:R-:W-:Y:S02]  /*49f0*/  LOP3.LUT R70, R70, 0x64006400, RZ, 0xfc, !PT ;  /* 0x6400640046467812 */ /* 0x000fe400078efcff */
[----:B------:R-:W-:Y:S02]  /*4a00*/  ISETP.GE.AND P2, PT, R16, 0x2, PT ;  /* 0x000000021000780c */ /* 0x000fe40003f46270 */
[----:B--2---:R-:W-:-:S02]  /*4a10*/  SHF.R.U32.HI R77, RZ, 0xd, R4 ;  /* 0x0000000dff4d7819 */ /* 0x004fc40000011604 */
[--C-:B------:R-:W-:Y:S02]  /*4a20*/  SHF.R.U32.HI R78, RZ, 0xd, R5.reuse ;  /* 0x0000000dff4e7819 */ /* 0x100fe40000011605 */
[C---:B------:R-:W-:Y:S02]  /*4a30*/  LOP3.LUT R11, R5.reuse, 0x380038, RZ, 0xc0, !PT ;  /* 0x00380038050b7812 */ /* 0x040fe400078ec0ff */
[----:B------:R-:W-:Y:S02]  /*4a40*/  SHF.R.U32.HI R81, RZ, 0x6, R5 ;  /* 0x00000006ff517819 */ /* 0x000fe40000011605 */
[----:B------:R-:W-:Y:S02]  /*4a50*/  LOP3.LUT R85, R5, 0x70007, RZ, 0xc0, !PT ;  /* 0x0007000705557812 */ /* 0x000fe400078ec0ff */
[----:B------:R-:W-:Y:S02]  /*4a60*/  LOP3.LUT R15, R6, 0x380038, RZ, 0xc0, !PT ;  /* 0x00380038060f7812 */ /* 0x000fe400078ec0ff */
[----:B------:R-:W-:-:S02]  /*4a70*/  SHF.R.U32.HI R80, RZ, 0xd, R7 ;  /* 0x0000000dff507819 */ /* 0x000fc40000011607 */
[C---:B------:R-:W-:Y:S02]  /*4a80*/  LOP3.LUT R37, R7.reuse, 0x380038, RZ, 0xc0, !PT ;  /* 0x0038003807257812 */ /* 0x040fe400078ec0ff */
[----:B------:R-:W-:Y:S02]  /*4a90*/  SHF.R.U32.HI R83, RZ, 0x6, R7 ;  /* 0x00000006ff537819 */ /* 0x000fe40000011607 */
[----:B------:R-:W-:Y:S02]  /*4aa0*/  LOP3.LUT R89, R7, 0x70007, RZ, 0xc0, !PT ;  /* 0x0007000707597812 */ /* 0x000fe400078ec0ff */
[----:B------:R-:W-:Y:S02]  /*4ab0*/  LOP3.LUT R5, R24, 0x64006400, RZ, 0xfc, !PT ;  /* 0x6400640018057812 */ /* 0x000fe400078efcff */
[----:B------:R-:W-:Y:S02]  /*4ac0*/  LOP3.LUT R7, R34, 0x64006400, RZ, 0xfc, !PT ;  /* 0x6400640022077812 */ /* 0x000fe400078efcff */
[C---:B------:R-:W-:Y:S01]  /*4ad0*/  LOP3.LUT R8, R4.reuse, 0x380038, RZ, 0xc0, !PT ;  /* 0x0038003804087812 */ /* 0x040fe200078ec0ff */
[-C--:B------:R-:W-:Y:S01]  /*4ae0*/  HFMA2 R66, R5, R40.reuse.H0_H0, -132, -132 ;  /* 0xd820d82005427431 */ /* 0x080fe20000040028 */
[----:B------:R-:W-:Y:S01]  /*4af0*/  SHF.R.U32.HI R76, RZ, 0x6, R4 ;  /* 0x00000006ff4c7819 */ /* 0x000fe20000011604 */
[----:B------:R-:W-:Y:S01]  /*4b00*/  HFMA2 R64, R7, R40.H0_H0, -132, -132 ;  /* 0xd820d82007407431 */ /* 0x000fe20000040028 */
[----:B------:R-:W-:-:S02]  /*4b10*/  LOP3.LUT R84, R4, 0x70007, RZ, 0xc0, !PT ;  /* 0x0007000704547812 */ /* 0x000fc400078ec0ff */
[----:B------:R-:W-:Y:S01]  /*4b20*/  LOP3.LUT R77, R26, 0x40004, R77, 0xf8, !PT ;  /* 0x000400041a4d7812 */ /* 0x000fe200078ef84d */
[----:B------:R-:W-:Y:S01]  /*4b30*/  HFMA2 R26, R13, R40.H0_H0, -132, -132 ;  /* 0xd820d8200d1a7431 */ /* 0x000fe20000040028 */
[--C-:B------:R-:W-:Y:S02]  /*4b40*/  SHF.R.U32.HI R79, RZ, 0xd, R6.reuse ;  /* 0x0000000dff4f7819 */ /* 0x100fe40000011606 */
[----:B------:R-:W-:Y:S02]  /*4b50*/  SHF.R.U32.HI R82, RZ, 0x6, R6 ;  /* 0x00000006ff527819 */ /* 0x000fe40000011606 */
        /* <DEDUP_REMOVED lines=15> */
[----:B------:R-:W-:Y:S01]  /*4c50*/  LOP3.LUT R78, R35, 0x40004, R78, 0xf8, !PT ;  /* 0x00040004234e7812 */ /* 0x000fe200078ef84e */
[----:B------:R-:W-:Y:S01]  /*4c60*/  HFMA2 R55, R55, R40.H0_H0, -132, -132 ;  /* 0xd820d82037377431 */ /* 0x000fe20000040028 */
[----:B------:R-:W-:-:S02]  /*4c70*/  LOP3.LUT R35, R38, 0x64006400, RZ, 0xfc, !PT ;  /* 0x6400640026237812 */ /* 0x000fc400078efcff */
[----:B------:R-:W-:Y:S02]  /*4c80*/  LOP3.LUT R79, R32, 0x40004, R79, 0xf8, !PT ;  /* 0x00040004204f7812 */ /* 0x000fe400078ef84f */
        /* <DEDUP_REMOVED lines=52> */
[----:B------:R-:W-:Y:S01]  /*4fd0*/  LOP3.LUT R80, R39, 0x40004, R80, 0xf8, !PT ;  /* 0x0004000427507812 */ /* 0x000fe200078ef850 */
[----:B------:R-:W-:Y:S01]  /*4fe0*/  HFMA2 R39, R4, R33.H0_H0, -20, -20 ;  /* 0xcd00cd0004277431 */ /* 0x000fe20000040021 */
[----:B------:R-:W-:Y:S01]  /*4ff0*/  LOP3.LUT R8, R9, 0x64006400, RZ, 0xfc, !PT ;  /* 0x6400640009087812 */ /* 0x000fe200078efcff */
[----:B------:R-:W1:Y:S01]  /*5000*/  LDS.128 R4, [UR4+0x10] ;  /* 0x00001004ff047984 */ /* 0x000e620008000c00 */
[----:B------:R-:W-:-:S02]  /*5010*/  LOP3.LUT R10, R11, 0x64006400, RZ, 0xfc, !PT ;  /* 0x640064000b0a7812 */ /* 0x000fc400078efcff */
        /* <DEDUP_REMOVED lines=11> */
[-C--:B0-----:R-:W-:Y:S01]  /*50d0*/  HFMA2.MMA R11, R73, R12.reuse, RZ ;  /* 0x0000000c490b7235 */ /* 0x081fe200000000ff */
[----:B------:R-:W-:Y:S01]  /*50e0*/  LOP3.LUT R10, R67, 0x64006400, RZ, 0xfc, !PT ;  /* 0x64006400430a7812 */ /* 0x000fe200078efcff */
[-C--:B------:R-:W-:Y:S01]  /*50f0*/  HFMA2 R67, R71, R12.reuse, RZ.H0_H0 ;  /* 0x0000000c47437231 */ /* 0x080fe200000400ff */
[----:B------:R-:W-:Y:S01]  /*5100*/  LOP3.LUT R65, R65, 0x64006400, RZ, 0xfc, !PT ;  /* 0x6400640041417812 */ /* 0x000fe200078efcff */
[----:B------:R-:W-:Y:S01]  /*5110*/  HFMA2.MMA R69, R27, R12, RZ ;  /* 0x0000000c1b457235 */ /* 0x000fe200000000ff */
[----:B------:R-:W-:Y:S01]  /*5120*/  HADD2 R25, R75, -1028, -1028 ;  /* 0xe404e4044b197430 */ /* 0x000fe20000000000 */
[-C--:B------:R-:W-:Y:S01]  /*5130*/  HFMA2.MMA R11, R66, R13.reuse, R11 ;  /* 0x0000000d420b7235 */ /* 0x080fe2000000000b */
[-C--:B------:R-:W-:Y:S01]  /*5140*/  HFMA2 R92, R64, R13.reuse, R67 ;  /* 0x0000000d405c7231 */ /* 0x080fe20000000043 */
[----:B------:R-:W-:Y:S01]  /*5150*/  LOP3.LUT R9, R9, 0x64006400, RZ, 0xfc, !PT ;  /* 0x6400640009097812 */ /* 0x000fe200078efcff */
[----:B------:R-:W-:Y:S01]  /*5160*/  HADD2 R75, R8, -1028, -1028 ;  /* 0xe404e404084b7430 */ /* 0x000fe20000000000 */
[----:B------:R-:W-:Y:S01]  /*5170*/  HFMA2.MMA R93, R26, R13, R69 ;  /* 0x0000000d1a5d7235 */ /* 0x000fe20000000045 */
[----:B------:R-:W-:Y:S01]  /*5180*/  HFMA2 R12, R25, R12, RZ.H0_H0 ;  /* 0x0000000c190c7231 */ /* 0x000fe200000400ff */
        /* <DEDUP_REMOVED lines=9> */
[----:B------:R-:W0:Y:S01]  /*5220*/  LDS.128 R8, [UR4+0x20] ;  /* 0x00002004ff087984 */ /* 0x000e220008000c00 */
        /* <DEDUP_REMOVED lines=10> */
[-C--:B-1----:R-:W-:Y:S01]  /*52d0*/  HFMA2.MMA R14, R47, R4.reuse, R14 ;  /* 0x000000042f0e7235 */ /* 0x082fe2000000000e */
        /* <DEDUP_REMOVED lines=35> */
[-C--:B0-----:R-:W-:Y:S01]  /*5510*/  HFMA2.MMA R4, R55, R8.reuse, R4 ;  /* 0x0000000837047235 */ /* 0x081fe20000000004 */
[----:B------:R-:W-:Y:S01]  /*5520*/  HADD2 R85, R84, -1028, -1028 ;  /* 0xe404e40454557430 */ /* 0x000fe20000000000 */
[----:B------:R-:W-:Y:S01]  /*5530*/  LOP3.LUT R82, R82, 0x64006400, RZ, 0xfc, !PT ;  /* 0x6400640052527812 */ /* 0x000fe200078efcff */
[-C--:B------:R-:W-:Y:S01]  /*5540*/  HFMA2 R93, R53, R8.reuse, R93 ;  /* 0x00000008355d7231 */ /* 0x080fe2000000005d */
[----:B------:R-:W-:Y:S01]  /*5550*/  HFMA2.MMA R95, R51, R8, R95 ;  /* 0x00000008335f7235 */ /* 0x000fe2000000005f */
[----:B------:R-:W-:Y:S01]  /*5560*/  HFMA2 R6, R49, R8, R6 ;  /* 0x0000000831067231 */ /* 0x000fe20000000006 */
[-C--:B------:R-:W-:Y:S01]  /*5570*/  HFMA2.MMA R5, R38, R9.reuse, R4 ;  /* 0x0000000926057235 */ /* 0x080fe20000000004 */
[----:B------:R-:W-:Y:S01]  /*5580*/  HADD2 R89, R86, -1028, -1028 ;  /* 0xe404e40456597430 */ /* 0x000fe20000000000 */
[----:B------:R-:W-:Y:S01]  /*5590*/  LOP3.LUT R4, R83, 0x70007, RZ, 0xc0, !PT ;  /* 0x0007000753047812 */ /* 0x000fe200078ec0ff */
[-C--:B------:R-:W-:Y:S01]  /*55a0*/  HFMA2 R93, R36, R9.reuse, R93 ;  /* 0x00000009245d7231 */ /* 0x080fe2000000005d */
[----:B------:R-:W-:Y:S01]  /*55b0*/  HFMA2.MMA R95, R34, R9, R95 ;  /* 0x00000009225f7235 */ /* 0x000fe2000000005f */
[----:B------:R-:W-:Y:S01]  /*55c0*/  HADD2 R87, R87, -1028, -1028 ;  /* 0xe404e40457577430 */ /* 0x000fe20000000000 */
        /* <DEDUP_REMOVED lines=13> */
[----:B------:R-:W-:Y:S01]  /*56a0*/  HADD2 R93, R82, -1028, -1028 ;  /* 0xe404e404525d7430 */ /* 0x000fe20000000000 */
[----:B------:R-:W-:Y:S01]  /*56b0*/  LOP3.LUT R79, R79, 0x64006400, RZ, 0xfc, !PT ;  /* 0x640064004f4f7812 */ /* 0x000fe200078efcff */
[-C--:B-1----:R-:W-:Y:S01]  /*56c0*/  HFMA2.MMA R6, R81, R12.reuse, R6 ;  /* 0x0000000c51067235 */ /* 0x082fe20000000006 */
[----:B------:R-:W-:Y:S01]  /*56d0*/  HADD2 R95, R4, -1028, -1028 ;  /* 0xe404e404045f7430 */ /* 0x000fe20000000000 */
[----:B------:R-:W-:Y:S01]  /*56e0*/  LOP3.LUT R82, R80, 0x64006400, RZ, 0xfc, !PT ;  /* 0x6400640050527812 */ /* 0x000fe200078efcff */
[----:B------:R-:W-:Y:S01]  /*56f0*/  HADD2 R83, R83, -1028, -1028 ;  /* 0xe404e40453537430 */ /* 0x000fe20000000000 */
[----:B------:R-:W-:Y:S01]  /*5700*/  HFMA2.MMA R4, R93, R12, R7 ;  /* 0x0000000c5d047235 */ /* 0x000fe20000000007 */
[----:B------:R-:W-:Y:S01]  /*5710*/  HFMA2 R10, R48, R11, R10 ;  /* 0x0000000b300a7231 */ /* 0x000fe2000000000a */
[-C--:B------:R-:W-:Y:S01]  /*5720*/  HFMA2.MMA R7, R46, R13.reuse, R6 ;  /* 0x0000000d2e077235 */ /* 0x080fe20000000006 */
[-C--:B------:R-:W-:Y:S01]  /*5730*/  HFMA2 R5, R83, R12.reuse, R5 ;  /* 0x0000000c53057231 */ /* 0x080fe20000000005 */
[----:B------:R-:W-:Y:S01]  /*5740*/  LOP3.LUT R78, R78, 0x64006400, RZ, 0xfc, !PT ;  /* 0x640064004e4e7812 */ /* 0x000fe200078efcff */
[----:B------:R-:W-:Y:S01]  /*5750*/  HADD2 R76, R76, -1028, -1028 ;  /* 0xe404e4044c4c7430 */ /* 0x000fe20000000000 */
[----:B------:R-:W-:Y:S01]  /*5760*/  HFMA2.MMA R4, R42, R13, R4 ;  /* 0x0000000d2a047235 */ /* 0x000fe20000000004 */
[----:B------:R-:W-:Y:S01]  /*5770*/  HFMA2 R10, R95, R12, R10 ;  /* 0x0000000c5f0a7231 */ /* 0x000fe2000000000a */
[----:B------:R-:W-:Y:S01]  /*5780*/  HFMA2.MMA R7, R39, R14, R7 ;  /* 0x0000000e27077235 */ /* 0x000fe20000000007 */
[----:B------:R-:W-:-:S02]  /*5790*/  HADD2 R80, R79, -1028, -1028 ;  /* 0xe404e4044f507430 */ /* 0x000fc40000000000 */
[-C--:B------:R-:W-:Y:S01]  /*57a0*/  HFMA2 R5, R44, R13.reuse, R5 ;  /* 0x0000000d2c057231 */ /* 0x080fe20000000005 */
[----:B------:R-:W-:Y:S01]  /*57b0*/  HFMA2.MMA R4, R35, R14, R4 ;  /* 0x0000000e23047235 */ /* 0x000fe20000000004 */
[----:B------:R-:W-:Y:S01]  /*57c0*/  HFMA2 R10, R40, R13, R10 ;  /* 0x0000000d280a7231 */ /* 0x000fe2000000000a */
[-C--:B------:R-:W-:Y:S01]  /*57d0*/  HFMA2.MMA R7, R76, R15.reuse, R7 ;  /* 0x0000000f4c077235 */ /* 0x080fe20000000007 */
[-C--:B------:R-:W-:Y:S02]  /*57e0*/  HFMA2 R5, R37, R14.reuse, R5 ;  /* 0x0000000e25057231 */ /* 0x080fe40000000005 */
[----:B------:R-:W-:Y:S01]  /*57f0*/  HADD2 R78, R78, -1028, -1028 ;  /* 0xe404e4044e4e7430 */ /* 0x000fe20000000000 */
        /* <DEDUP_REMOVED lines=90> */
.L_x_2044:
[C---:B-1----:R-:W-:Y:S01]  /*5da0*/  ISETP.GE.AND P2, PT, R30.reuse, c[0x0][0x1b8], PT ;  /* 0x00006e001e007a0c */ /* 0x042fe20003f46270 */
[----:B------:R-:W-:Y:S01]  /*5db0*/  UIADD3 UR4, UR4, 0x40, URZ ;  /* 0x0000004004047890 */ /* 0x000fe2000fffe03f */
[----:B------:R-:W-:Y:S01]  /*5dc0*/  ISETP.LT.AND P3, PT, R30, R17, PT ;  /* 0x000000111e00720c */ /* 0x000fe20003f61270 */
[----:B-----5:R-:W-:Y:S02]  /*5dd0*/  @!P0 IMAD.IADD R21, R31, 0x1, R18 ;  /* 0x000000011f158824 */ /* 0x020fe400078e0212 */
[----:B------:R-:W-:-:S10]  /*5de0*/  IMAD.MOV.U32 R18, RZ, RZ, R30 ;  /* 0x000000ffff127224 */ /* 0x000fd400078e001e */
[----:B------:R-:W-:Y:S05]  /*5df0*/  @!P2 BRA P3, `(.L_x_2045) ;  /* 0xffffe6900000a947 */ /* 0x000fea000183ffff */
.L_x_2043:
[----:B------:R-:W-:-:S04]  /*5e00*/  ISETP.GE.AND P0, PT, R18, R17, PT ;  /* 0x000000111200720c */ /* 0x000fc80003f06270 */
[----:B------:R-:W-:-:S13]  /*5e10*/  ISETP.GE.OR P0, PT, R18, c[0x0][0x1bc], P0 ;  /* 0x00006f0012007a0c */ /* 0x000fda0000706670 */
[----:B------:R-:W-:Y:S05]  /*5e20*/  @P0 BRA `(.L_x_2046) ;  /* 0x00000d9000000947 */ /* 0x000fea0003800000 */
[----:B------:R-:W-:-:S05]  /*5e30*/  IMAD.MOV.U32 R13, RZ, RZ, c[0x0][0x18c] ;  /* 0x00006300ff0d7624 */ /* 0x000fca00078e00ff */
[----:B------:R-:W-:-:S04]  /*5e40*/  SHF.R.S32.HI R12, RZ, 0x1f, R13 ;  /* 0x0000001fff0c7819 */ /* 0x000fc8000001140d */
[----:B------:R-:W-:Y:S02]  /*5e50*/  SHF.L.U64.HI R12, R13, 0x2, R12 ;  /* 0x000000020d0c7819 */ /* 0x000fe4000001020c */
.L_x_2048:
[----:B------:R-:W-:-:S13]  /*5e60*/  ISETP.NE.AND P0, PT, R18, R21, PT ;  /* 0x000000151200720c */ /* 0x000fda0003f05270 */
[----:B------:R-:W-:Y:S01]  /*5e70*/  @!P0 IADD3 R20, R20, 0x1, RZ ;  /* 0x0000000114148810 */ /* 0x000fe20007ffe0ff */
[----:B------:R-:W-:Y:S01]  /*5e80*/  @!P0 IMAD.MOV.U32 R5, RZ, RZ, 0x2 ;  /* 0x00000002ff058424 */ /* 0x000fe200078e00ff */
[----:B------:R-:W-:-:S03]  /*5e90*/  @!P0 LEA R4, R18, 0x1, 0x1 ;  /* 0x0000000112048811 */ /* 0x000fc600078e08ff */
[----:B------:R-:W-:Y:S02]  /*5ea0*/  @!P0 IMAD R6, R20, 0x8, R1 ;  /* 0x0000000814068824 */ /* 0x000fe400078e0201 */
[----:B------:R-:W-:-:S04]  /*5eb0*/  @!P0 IMAD.WIDE R4, R4, R5, c[0x0][0x198] ;  /* 0x0000660004048625 */ /* 0x000fc800078e0205 */
[----:B------:R-:W2:Y:S04]  /*5ec0*/  @!P0 LDL.64 R6, [R6] ;  /* 0x0000000006068983 */ /* 0x000ea80000100a00 */
[----:B------:R0:W5:Y:S01]  /*5ed0*/  @!P0 LDG.E.U16.CONSTANT R15, [R4.64] ;  /* 0x00000006040f8981 */ /* 0x000162000c1e9500 */
[----:B------:R-:W-:-:S04]  /*5ee0*/  IADD3 R14, R18, 0x10, RZ ;  /* 0x00000010120e7810 */ /* 0x000fc80007ffe0ff */
[C---:B------:R-:W-:Y:S02]  /*5ef0*/  ISETP.GE.AND P2, PT, R14.reuse, c[0x0][0x1bc], PT ;  /* 0x00006f000e007a0c */ /* 0x040fe40003f46270 */
[----:B------:R-:W-:Y:S02]  /*5f00*/  ISETP.LT.AND P4, PT, R14, R17, PT ;  /* 0x000000110e00720c */ /* 0x000fe40003f81270 */
[----:B--2---:R-:W-:Y:S02]  /*5f10*/  @!P0 PRMT R0, R6, 0x7610, R0 ;  /* 0x0000761006008816 */ /* 0x004fe40000000000 */
[----:B------:R-:W-:Y:S02]  /*5f20*/  @!P0 PRMT R2, R7, 0x7610, R2 ;  /* 0x0000761007028816 */ /* 0x000fe40000000002 */
[----:B------:R-:W-:Y:S02]  /*5f30*/  @!P0 PRMT R0, R0, 0x7610, R6 ;  /* 0x0000761000008816 */ /* 0x000fe40000000006 */
[----:B------:R-:W-:Y:S01]  /*5f40*/  @!P0 PRMT R2, R2, 0x7610, R7 ;  /* 0x0000761002028816 */ /* 0x000fe20000000007 */
[----:B------:R-:W-:Y:S05]  /*5f50*/  @!P1 BRA `(.L_x_2047) ;  /* 0x00000c0000009947 */ /* 0x000fea0003800000 */
[----:B0-----:R-:W2:Y:S01]  /*5f60*/  LDG.E.128.CONSTANT R4, [R22.64] ;  /* 0x0000000616047981 */ /* 0x001ea2000c1e9d00 */
        /* <DEDUP_REMOVED lines=68> */
[----:B------:R-:W-:Y:S01]  /*63b0*/  LOP3.LUT R58, R57, 0x64006400, RZ, 0xfc, !PT ;  /* 0x64006400393a7812 */ /* 0x000fe200078efcff */
[-C--:B------:R-:W-:Y:S01]  /*63c0*/  HFMA2 R45, R45, R49.reuse.H0_H0, -66, -66 ;  /* 0xd420d4202d2d7431 */ /* 0x080fe20000040031 */
[----:B------:R-:W-:Y:S01]  /*63d0*/  LOP3.LUT R48, R43, 0xc000c0, RZ, 0xc0, !PT ;  /* 0x00c000c02b307812 */ /* 0x000fe200078ec0ff */
[----:B------:R-:W-:Y:S01]  /*63e0*/  HFMA2 R47, R47, R49.H0_H0, -66, -66 ;  /* 0xd420d4202f2f7431 */ /* 0x000fe20000040031 */
[----:B------:R-:W-:Y:S01]  /*63f0*/  LOP3.LUT R57, R56, 0x64006400, RZ, 0xfc, !PT ;  /* 0x6400640038397812 */ /* 0x000fe200078efcff */
[----:B------:R-:W-:Y:S01]  /*6400*/  HADD2 R61, R51, -1026, -1026 ;  /* 0xe402e402333d7430 */ /* 0x000fe20000000000 */
[----:B------:R-:W-:Y:S01]  /*6410*/  LOP3.LUT R56, R37, 0xc000c0, RZ, 0xc0, !PT ;  /* 0x00c000c025387812 */ /* 0x000fe200078ec0ff */
[----:B------:R-:W-:Y:S01]  /*6420*/  HFMA2 R58, R58, R60.H1_H1, -18, -18 ;  /* 0xcc80cc803a3a7431 */ /* 0x000fe2000006003c */
[----:B------:R-:W-:Y:S01]  /*6430*/  LOP3.LUT R49, R44, 0x64006400, RZ, 0xfc, !PT ;  /* 0x640064002c317812 */ /* 0x000fe200078efcff */
[----:B------:R-:W-:Y:S01]  /*6440*/  HADD2 R57, R57, -1026, -1026 ;  /* 0xe402e40239397430 */ /* 0x000fe20000000000 */
[----:B------:R-:W-:-:S02]  /*6450*/  LOP3.LUT R55, R52, 0x64006400, RZ, 0xfc, !PT ;  /* 0x6400640034377812 */ /* 0x000fc400078efcff */
[----:B------:R-:W-:Y:S02]  /*6460*/  LOP3.LUT R59, R41, 0xc000c0, RZ, 0xc0, !PT ;  /* 0x00c000c0293b7812 */ /* 0x000fe400078ec0ff */
[----:B------:R-:W-:Y:S01]  /*6470*/  LOP3.LUT R52, R48, 0x64006400, RZ, 0xfc, !PT ;  /* 0x6400640030347812 */ /* 0x000fe200078efcff */
[----:B------:R-:W-:Y:S01]  /*6480*/  HFMA2 R48, R54, R60.H1_H1, -18, -18 ;  /* 0xcc80cc8036307431 */ /* 0x000fe2000006003c */
        /* <DEDUP_REMOVED lines=8> */
[C---:B------:R-:W-:Y:S01]  /*6510*/  LOP3.LUT R53, R42.reuse, 0xc000c0, RZ, 0xc0, !PT ;  /* 0x00c000c02a357812 */ /* 0x040fe200078ec0ff */
[-C--:B------:R-:W-:Y:S01]  /*6520*/  HFMA2 R44, R46, R60.reuse.H1_H1, -18, -18 ;  /* 0xcc80cc802e2c7431 */ /* 0x080fe2000006003c */
[-C--:B------:R-:W-:Y:S01]  /*6530*/  HFMA2.MMA R49, R59, R4.reuse, RZ ;  /* 0x000000043b317235 */ /* 0x080fe200000000ff */
[----:B------:R-:W-:Y:S01]  /*6540*/  HFMA2 R46, R50, R60.H1_H1, -18, -18 ;  /* 0xcc80cc80322e7431 */ /* 0x000fe2000006003c */
[----:B------:R-:W-:Y:S01]  /*6550*/  LOP3.LUT R50, R53, 0x64006400, RZ, 0xfc, !PT ;  /* 0x6400640035327812 */ /* 0x000fe200078efcff */
[----:B------:R-:W-:Y:S01]  /*6560*/  HFMA2.MMA R53, R55, R4, RZ ;  /* 0x0000000437357235 */ /* 0x000fe200000000ff */
[----:B------:R-:W-:Y:S01]  /*6570*/  HFMA2 R4, R57, R4, RZ.H0_H0 ;  /* 0x0000000439047231 */ /* 0x000fe200000400ff */
[----:B------:R-:W-:Y:S01]  /*6580*/  LOP3.LUT R43, R43, 0x30003, RZ, 0xc0, !PT ;  /* 0x000300032b2b7812 */ /* 0x000fe200078ec0ff */
[-C--:B------:R-:W-:Y:S01]  /*6590*/  HFMA2.MMA R49, R24, R5.reuse, R49 ;  /* 0x0000000518317235 */ /* 0x080fe20000000031 */
[-C--:B------:R-:W-:Y:S01]  /*65a0*/  HFMA2 R51, R26, R5.reuse, R51 ;  /* 0x000000051a337231 */ /* 0x080fe20000000033 */
[----:B------:R-:W-:Y:S01]  /*65b0*/  LOP3.LUT R37, R37, 0x30003, RZ, 0xc0, !PT ;  /* 0x0003000325257812 */ /* 0x000fe200078ec0ff */
[----:B------:R-:W-:Y:S01]  /*65c0*/  HFMA2.MMA R53, R30, R5, R53 ;  /* 0x000000051e357235 */ /* 0x000fe20000000035 */
[----:B------:R-:W-:Y:S01]  /*65d0*/  HFMA2 R4, R32, R5, R4 ;  /* 0x0000000520047231 */ /* 0x000fe20000000004 */
        /* <DEDUP_REMOVED lines=8> */
[----:B------:R-:W-:Y:S01]  /*6660*/  HADD2 R43, R43, -1026, -1026 ;  /* 0xe402e4022b2b7430 */ /* 0x000fe20000000000 */
[----:B------:R-:W-:Y:S01]  /*6670*/  LOP3.LUT R41, R41, 0x30003, RZ, 0xc0, !PT ;  /* 0x0003000329297812 */ /* 0x000fe200078ec0ff */
[----:B------:R-:W-:Y:S01]  /*6680*/  HFMA2.MMA R53, R48, R7, R53 ;  /* 0x0000000730357235 */ /* 0x000fe20000000035 */
[----:B------:R-:W-:Y:S01]  /*6690*/  HADD2 R49, R37, -1026, -1026 ;  /* 0xe402e40225317430 */ /* 0x000fe20000000000 */
[----:B------:R-:W-:Y:S01]  /*66a0*/  LOP3.LUT R42, R42, 0x64006400, RZ, 0xfc, !PT ;  /* 0x640064002a2a7812 */ /* 0x000fe200078efcff */
[-C--:B------:R-:W-:Y:S01]  /*66b0*/  HFMA2 R50, R50, R60.reuse.H1_H1, -18, -18 ;  /* 0xcc80cc8032327431 */ /* 0x080fe2000006003c */
[-C--:B-1----:R-:W-:Y:S01]  /*66c0*/  HFMA2.MMA R4, R43, R8.reuse, R4 ;  /* 0x000000082b047235 */ /* 0x082fe20000000004 */
[----:B------:R-:W-:Y:S01]  /*66d0*/  LOP3.LUT R41, R41, 0x64006400, RZ, 0xfc, !PT ;  /* 0x6400640029297812 */ /* 0x000fe200078efcff */
[-C--:B------:R-:W-:Y:S01]  /*66e0*/  HFMA2 R54, R54, R60.reuse.H1_H1, -18, -18 ;  /* 0xcc80cc8036367431 */ /* 0x080fe2000006003c */
[----:B------:R-:W-:Y:S01]  /*66f0*/  HFMA2.MMA R53, R49, R8, R53 ;  /* 0x0000000831357235 */ /* 0x000fe20000000035 */
[----:B------:R-:W-:-:S02]  /*6700*/  HFMA2 R56, R56, R60.H1_H1, -18, -18 ;  /* 0xcc80cc8038387431 */ /* 0x000fc4000006003c */
[-C--:B------:R-:W-:Y:S01]  /*6710*/  HFMA2.MMA R5, R34, R9.reuse, R4 ;  /* 0x0000000922057235 */ /* 0x080fe20000000004 */
[-C--:B------:R-:W-:Y:S02]  /*6720*/  HFMA2 R51, R46, R7.reuse, R51 ;  /* 0x000000072e337231 */ /* 0x080fe40000000033 */
[----:B------:R-:W-:Y:S01]  /*6730*/  HADD2 R60, R42, -1026, -1026 ;  /* 0xe402e4022a3c7430 */ /* 0x000fe20000000000 */
[----:B------:R-:W-:Y:S01]  /*6740*/  HFMA2.MMA R53, R38, R9, R53 ;  /* 0x0000000926357235 */ /* 0x000fe20000000035 */
[----:B------:R-:W-:Y:S01]  /*6750*/  HFMA2 R6, R58, R7, R6 ;  /* 0x000000073a067231 */ /* 0x000fe20000000006 */
[-C--:B------:R-:W-:Y:S01]  /*6760*/  HFMA2.MMA R5, R35, R10.reuse, R5 ;  /* 0x0000000a23057235 */ /* 0x080fe20000000005 */
[----:B------:R-:W-:Y:S02]  /*6770*/  HADD2 R63, R41, -1026, -1026 ;  /* 0xe402e402293f7430 */ /* 0x000fe40000000000 */
[-C--:B------:R-:W-:Y:S01]  /*6780*/  HFMA2 R51, R60, R8.reuse, R51 ;  /* 0x000000083c337231 */ /* 0x080fe20000000033 */
[----:B------:R-:W-:Y:S01]  /*6790*/  HFMA2.MMA R53, R45, R10, R53 ;  /* 0x0000000a2d357235 */ /* 0x000fe20000000035 */
[----:B------:R-:W-:Y:S01]  /*67a0*/  HFMA2 R6, R63, R8, R6 ;  /* 0x000000083f067231 */ /* 0x000fe20000000006 */
[----:B------:R-:W-:Y:S01]  /*67b0*/  HFMA2.MMA R5, R52, R11, R5 ;  /* 0x0000000b34057235 */ /* 0x000fe20000000005 */
[----:B------:R-:W-:-:S02]  /*67c0*/  HFMA2 R51, R36, R9, R51 ;  /* 0x0000000924337231 */ /* 0x000fc40000000033 */
[----:B------:R-:W-:Y:S01]  /*67d0*/  HFMA2 R6, R40, R9, R6 ;  /* 0x0000000928067231 */ /* 0x000fe20000000006 */
[----:B------:R-:W-:Y:S01]  /*67e0*/  HFMA2.MMA R53, R54, R11, R53 ;  /* 0x0000000b36357235 */ /* 0x000fe20000000035 */
[-C--:B------:R-:W-:Y:S02]  /*67f0*/  HFMA2 R51, R39, R10.reuse, R51 ;  /* 0x0000000a27337231 */ /* 0x080fe40000000033 */
        /* <DEDUP_REMOVED lines=54> */
.L_x_2047:
[----:B0-----:R-:W-:Y:S01]  /*6b60*/  LEA R22, P3, R13, R22, 0x2 ;  /* 0x000000160d167211 */ /* 0x001fe200078610ff */
[----:B------:R-:W-:Y:S01]  /*6b70*/  UIADD3 UR4, UR4, 0x20, URZ ;  /* 0x0000002004047890 */ /* 0x000fe2000fffe03f */
[----:B-----5:R-:W-:Y:S02]  /*6b80*/  @!P0 IMAD.IADD R21, R15, 0x1, R18 ;  /* 0x000000010f158824 */ /* 0x020fe400078e0212 */
[----:B------:R-:W-:Y:S02]  /*6b90*/  IMAD.MOV.U32 R18, RZ, RZ, R14 ;  /* 0x000000ffff127224 */ /* 0x000fe400078e000e */
[----:B------:R-:W-:Y:S01]  /*6ba0*/  IMAD.X R23, R23, 0x1, R12, P3 ;  /* 0x0000000117177824 */ /* 0x000fe200018e060c */
[----:B------:R-:W-:Y:S05]  /*6bb0*/  @!P2 BRA P4, `(.L_x_2048) ;  /* 0xfffff2a00000a947 */ /* 0x000fea000203ffff */
.L_x_2046:
        /* <DEDUP_REMOVED lines=16> */
.L_x_2052:
[----:B------:R-:W0:Y:S02]  /*6cc0*/  LDS R6, [R2] ;  /* 0x0000000002067984 */ /* 0x000e240000000800 */
[----:B0-----:R-:W-:-:S06]  /*6cd0*/  HADD2 R7, R6, R29 ;  /* 0x0000001d06077230 */ /* 0x001fcc0000000000 */
[----:B------:R-:W0:Y:S02]  /*6ce0*/  ATOMS.CAST.SPIN R7, [R2], R6, R7 ;  /* 0x000000060207738d */ /* 0x000e240001800007 */
[----:B0-----:R-:W-:-:S13]  /*6cf0*/  ISETP.EQ.U32.AND P0, PT, R7, 0x1, PT ;  /* 0x000000010700780c */ /* 0x001fda0003f02070 */
[----:B------:R-:W-:Y:S05]  /*6d00*/  @!P0 BRA `(.L_x_2052) ;  /* 0xffffffb000008947 */ /* 0x000fea000383ffff */
[----:B------:R-:W-:Y:S05]  /*6d10*/  BRA `(.L_x_2050) ;  /* 0x0000003000007947 */ /* 0x000fea0003800000 */
.L_x_2051:
[----:B------:R-:W2:Y:S02]  /*6d20*/  LD.E R2, [R4.64] ;  /* 0x0000000604027980 */ /* 0x000ea4000c101900 */
[----:B--2---:R-:W-:-:S05]  /*6d30*/  IMAD.IADD R7, R29, 0x1, R2 ;  /* 0x000000011d077824 */ /* 0x004fca00078e0202 */
[----:B------:R0:W-:Y:S02]  /*6d40*/  ST.E [R4.64], R7 ;  /* 0x0000000704007985 */ /* 0x0001e4000c101906 */
.L_x_2050:
[----:B------:R-:W-:Y:S05]  /*6d50*/  BSYNC B0 ;  /* 0x0000000000007941 */ /* 0x000fea0003800000 */
.L_x_2049:
[----:B------:R-:W2:Y:S01]  /*6d60*/  ATOM.E.ADD.F16x2.RN.STRONG.GPU P0, RZ, [R4.64+0x4], R28 ;  /* 0x0000041c04ff798a */ /* 0x000ea2000810e9c6 */
[----:B------:R-:W-:Y:S01]  /*6d70*/  BSSY B0, `(.L_x_2053) ;  /* 0x000000f000007945 */ /* 0x000fe20003800000 */
[----:B--2---:R-:W-:Y:S05]  /*6d80*/  @P0 BRA `(.L_x_2054) ;  /* 0x000000d000000947 */ /* 0x004fea0003800000 */
[----:B------:R-:W1:Y:S02]  /*6d90*/  QSPC.E.S P0, RZ, [R4+0x4] ;  /* 0x0000040004ff73aa */ /* 0x000e640000000500 */
[----:B-1----:R-:W-:Y:S05]  /*6da0*/  @!P0 BRA `(.L_x_2055) ;  /* 0x0000008000008947 */ /* 0x002fea0003800000 */
[----:B0-----:R-:W-:-:S04]  /*6db0*/  IADD3 R4, R4, 0x4, RZ ;  /* 0x0000000404047810 */ /* 0x001fc80007ffe0ff */
[----:B------:R-:W-:-:S05]  /*6dc0*/  LOP3.LUT R4, R4, 0xffffff, RZ, 0xc0, !PT ;  /* 0x00ffffff04047812 */ /* 0x000fca00078ec0ff */
.L_x_2056:
[----:B------:R-:W0:Y:S02]  /*6dd0*/  LDS R6, [R4] ;  /* 0x0000000004067984 */ /* 0x000e240000000800 */
[----:B0-----:R-:W-:-:S10]  /*6de0*/  HFMA2.MMA R7, R6, 1, 1, R28 ;  /* 0x3c003c0006077835 */ /* 0x001fd4000000001c */
[----:B------:R-:W0:Y:S02]  /*6df0*/  ATOMS.CAST.SPIN R7, [R4], R6, R7 ;  /* 0x000000060407738d */ /* 0x000e240001800007 */
[----:B0-----:R-:W-:-:S13]  /*6e00*/  ISETP.EQ.U32.AND P0, PT, R7, 0x1, PT ;  /* 0x000000010700780c */ /* 0x001fda0003f02070 */
[----:B------:R-:W-:Y:S05]  /*6e10*/  @!P0 BRA `(.L_x_2056) ;  /* 0xffffffb000008947 */ /* 0x000fea000383ffff */
[----:B------:R-:W-:Y:S05]  /*6e20*/  BRA `(.L_x_2054) ;  /* 0x0000003000007947 */ /* 0x000fea0003800000 */
.L_x_2055:
[----:B------:R-:W2:Y:S02]  /*6e30*/  LD.E R2, [R4.64+0x4] ;  /* 0x0000040604027980 */ /* 0x000ea4000c101900 */
[----:B0-2---:R-:W-:-:S05]  /*6e40*/  IMAD.IADD R7, R28, 0x1, R2 ;  /* 0x000000011c077824 */ /* 0x005fca00078e0202 */
[----:B------:R0:W-:Y:S02]  /*6e50*/  ST.E [R4.64+0x4], R7 ;  /* 0x0000040704007985 */ /* 0x0001e4000c101906 */
.L_x_2054:
[----:B------:R-:W-:Y:S05]  /*6e60*/  BSYNC B0 ;  /* 0x0000000000007941 */ /* 0x000fea0003800000 */
.L_x_2053:
        /* <DEDUP_REMOVED lines=10> */
.L_x_2060:
[----:B------:R-:W0:Y:S02]  /*6f10*/  LDS R6, [R0] ;  /* 0x0000000000067984 */ /* 0x000e240000000800 */
[----:B0-----:R-:W-:-:S06]  /*6f20*/  HADD2 R7, R6, R19 ;  /* 0x0000001306077230 */ /* 0x001fcc0000000000 */
[----:B------:R-:W0:Y:S02]  /*6f30*/  ATOMS.CAST.SPIN R7, [R0], R6, R7 ;  /* 0x000000060007738d */ /* 0x000e240001800007 */
[----:B0-----:R-:W-:-:S13]  /*6f40*/  ISETP.EQ.U32.AND P0, PT, R7, 0x1, PT ;  /* 0x000000010700780c */ /* 0x001fda0003f02070 */
[----:B------:R-:W-:Y:S05]  /*6f50*/  @!P0 BRA `(.L_x_2060) ;  /* 0xffffffb000008947 */ /* 0x000fea000383ffff */
[----:B------:R-:W-:Y:S05]  /*6f60*/  BRA `(.L_x_2058) ;  /* 0x0000003000007947 */ /* 0x000fea0003800000 */
.L_x_2059:
[----:B------:R-:W2:Y:S02]  /*6f70*/  LD.E R0, [R4.64] ;  /* 0x0000000604007980 */ /* 0x000ea4000c101900 */
[----:B--2---:R-:W-:-:S05]  /*6f80*/  IMAD.IADD R7, R19, 0x1, R0 ;  /* 0x0000000113077824 */ /* 0x004fca00078e0200 */
[----:B------:R0:W-:Y:S02]  /*6f90*/  ST.E [R4.64], R7 ;  /* 0x0000000704007985 */ /* 0x0001e4000c101906 */
.L_x_2058:
[----:B------:R-:W-:Y:S05]  /*6fa0*/  BSYNC B0 ;  /* 0x0000000000007941 */ /* 0x000fea0003800000 */
.L_x_2057:
[----:B------:R-:W2:Y:S02]  /*6fb0*/  ATOM.E.ADD.F16x2.RN.STRONG.GPU P0, RZ, [R4.64+0x4], R3 ;  /* 0x0000040304ff798a */ /* 0x000ea4000810e9c6 */
[----:B--2---:R-:W-:Y:S05]  /*6fc0*/  @P0 EXIT ;  /* 0x000000000000094d */ /* 0x004fea0003800000 */
[----:B------:R-:W1:Y:S02]  /*6fd0*/  QSPC.E.S P0, RZ, [R4+0x4] ;  /* 0x0000040004ff73aa */ /* 0x000e640000000500 */
[----:B-1----:R-:W-:Y:S05]  /*6fe0*/  @!P0 BRA `(.L_x_2061) ;  /* 0x0000009000008947 */ /* 0x002fea0003800000 */
[----:B0-----:R-:W-:Y:S01]  /*6ff0*/  IADD3 R4, R4, 0x4, RZ ;  /* 0x0000000404047810 */ /* 0x001fe20007ffe0ff */
[----:B------:R-:W-:-:S03]  /*7000*/  IMAD.MOV.U32 R5, RZ, RZ, R3 ;  /* 0x000000ffff057224 */ /* 0x000fc600078e0003 */
[----:B------:R-:W-:-:S05]  /*7010*/  LOP3.LUT R4, R4, 0xffffff, RZ, 0xc0, !PT ;  /* 0x00ffffff04047812 */ /* 0x000fca00078ec0ff */
.L_x_2062:
[----:B------:R-:W0:Y:S02]  /*7020*/  LDS R2, [R4] ;  /* 0x0000000004027984 */ /* 0x000e240000000800 */
[----:B0-----:R-:W-:-:S10]  /*7030*/  HFMA2.MMA R3, R2, 1, 1, R5 ;  /* 0x3c003c0002037835 */ /* 0x001fd40000000005 */
[----:B------:R-:W0:Y:S02]  /*7040*/  ATOMS.CAST.SPIN R3, [R4], R2, R3 ;  /* 0x000000020403738d */ /* 0x000e240001800003 */
[----:B0-----:R-:W-:-:S13]  /*7050*/  ISETP.EQ.U32.AND P0, PT, R3, 0x1, PT ;  /* 0x000000010300780c */ /* 0x001fda0003f02070 */
[----:B------:R-:W-:Y:S05]  /*7060*/  @!P0 BRA `(.L_x_2062) ;  /* 0xffffffb000008947 */ /* 0x000fea000383ffff */
[----:B------:R-:W-:Y:S05]  /*7070*/  EXIT ;  /* 0x000000000000794d */ /* 0x000fea0003800000 */
.L_x_2061:
[----:B------:R-:W2:Y:S02]  /*7080*/  LD.E R0, [R4.64+0x4] ;  /* 0x0000040604007980 */ /* 0x000ea4000c101900 */
[----:B--2---:R-:W-:-:S05]  /*7090*/  IMAD.IADD R3, R3, 0x1, R0 ;  /* 0x0000000103037824 */ /* 0x004fca00078e0200 */
[----:B------:R-:W-:Y:S01]  /*70a0*/  ST.E [R4.64+0x4], R3 ;  /* 0x0000040304007985 */ /* 0x000fe2000c101906 */
[----:B------:R-:W-:Y:S05]  /*70b0*/  EXIT ;  /* 0x000000000000794d */ /* 0x000fea0003800000 */
.L_x_2063:
        /* <DEDUP_REMOVED lines=12> */
.L_x_2855:


//--------------------- .text._Z23gemm_half_q_half_kernelILi2ELi4ELb0ELb0ELi64EEvPK6__halfPKjS4_S2_PS0_iiiiPKtS7_iiiiiibS2_i --------------------------
	.section	.text._Z23gemm_half_q_half_kernelILi2ELi4ELb0ELb0ELi64EEvPK6__halfPKjS4_S2_PS0_iiiiPKtS7_iiiiiibS2_i,"ax",@progbits
	.sectioninfo	@"SHI_REGISTERS=98"
	.align	128
        .global         _Z23gemm_half_q_half_kernelILi2ELi4ELb0ELb0ELi64EEvPK6__halfPKjS4_S2_PS0_iiiiPKtS7_iiiiiibS2_i
        .type           _Z23gemm_half_q_half_kernelILi2ELi4ELb0ELb0ELi64EEvPK6__halfPKjS4_S2_PS0_iiiiPKtS7_iiiiiibS2_i,@function
        .size           _Z23gemm_half_q_half_kernelILi2ELi4ELb0ELb0ELi64EEvPK6__halfPKjS4_S2_PS0_iiiiPKtS7_iiiiiibS2_i,(.L_x_2856 - _Z23gemm_half_q_half_kernelILi2ELi4ELb0ELb0ELi64EEvPK6__halfPKjS4_S2_PS0_iiiiPKtS7_iiiiiibS2_i)
        .other          _Z23gemm_half_q_half_kernelILi2ELi4ELb0ELb0ELi64EEvPK6__halfPKjS4_S2_PS0_iiiiPKtS7_iiiiiibS2_i,@"STO_CUDA_ENTRY STV_DEFAULT"
_Z23gemm_half_q_half_kernelILi2ELi4ELb0ELb0ELi64EEvPK6__halfPKjS4_S2_PS0_iiiiPKtS7_iiiiiibS2_i:
.text._Z23gemm_half_q_half_kernelILi2ELi4ELb0ELb0ELi64EEvPK6__halfPKjS4_S2_PS0_iiiiPKtS7_iiiiiibS2_i:
        /* <DEDUP_REMOVED lines=40> */
.L_x_2068:
        /* <DEDUP_REMOVED lines=17> */
.L_x_2067:
        /* <DEDUP_REMOVED lines=17> */
.L_x_2066:
        /* <DEDUP_REMOVED lines=13> */
.L_x_2070:
        /* <DEDUP_REMOVED lines=17> */
.L_x_2069:
        /* <DEDUP_REMOVED lines=15> */
.L_x_2065:
[----:B------:R-:W-:Y:S05]  /*0770*/  BSYNC B0 ;  /* 0x0000000000007941 */ /* 0x000fea0003800000 */
.L_x_2064:
        /* <DEDUP_REMOVED lines=18> */
.L_x_2073:
        /* <DEDUP_REMOVED lines=11> */
.L_x_2072:
        /* <DEDUP_REMOVED lines=10> */
.L_x_2071:
        /* <DEDUP_REMOVED lines=59> */
.L_x_2075:
        /* <DEDUP_REMOVED lines=43> */
.L_x_2074:
        /* <DEDUP_REMOVED lines=8> */
[----:B-1----:R-:W3:Y:S01]  /*10d0*/  LDG.E.U16.CONSTANT R3, [R8.64+0x2] ;  /* 0x0000020608037981 */ /* 0x002ee2000c1e9500 */
[----:B------:R-:W-:Y:S01]  /*10e0*/  IMAD R0, R0, c[0x0][0x18c], RZ ;  /* 0x0000630000007a24 */ /* 0x000fe200078e02ff */
[----:B------:R-:W-:Y:S01]  /*10f0*/  PRMT R25, RZ, 0x7610, R25 ;  /* 0x00007610ff197816 */ /* 0x000fe20000000019 */
[----:B------:R-:W-:Y:S01]  /*1100*/  IMAD.MOV.U32 R30, RZ, RZ, RZ ;  /* 0x000000ffff1e7224 */ /* 0x000fe200078e00ff */
        /* <DEDUP_REMOVED lines=9> */
.L_x_2078:
[----:B------:R-:W-:Y:S01]  /*11a0*/  ISETP.NE.AND P0, PT, R28, R3, PT ;  /* 0x000000031c00720c */ /* 0x000fe20003f05270 */
[----:B------:R-:W-:Y:S02]  /*11b0*/  IMAD.MOV.U32 R21, RZ, RZ, 0x4 ;  /* 0x00000004ff157424 */ /* 0x000fe400078e00ff */
[----:B------:R-:W-:-:S10]  /*11c0*/  IMAD.MOV.U32 R12, RZ, RZ, R4 ;  /* 0x000000ffff0c7224 */ /* 0x000fd400078e0004 */
[----:B------:R-:W-:Y:S01]  /*11d0*/  @!P0 IADD3 R30, R30, 0x1, RZ ;  /* 0x000000011e1e8810 */ /* 0x000fe20007ffe0ff */
[----:B------:R-:W-:-:S04]  /*11e0*/  @!P0 IMAD.SHL.U32 R6, R28, 0x2, RZ ;  /* 0x000000021c068824 */ /* 0x000fc800078e00ff */
[----:B------:R-:W-:Y:S02]  /*11f0*/  @!P0 IMAD R16, R30, 0x8, R1 ;  /* 0x000000081e108824 */ /* 0x000fe400078e0201 */
[----:B------:R-:W-:Y:S02]  /*1200*/  @!P0 IMAD.MOV.U32 R7, RZ, RZ, 0x2 ;  /* 0x00000002ff078424 */ /* 0x000fe400078e00ff */
[----:B------:R-:W-:Y:S02]  /*1210*/  IMAD.MOV.U32 R13, RZ, RZ, R5 ;  /* 0x000000ffff0d7224 */ /* 0x000fe400078e0005 */
[----:B------:R-:W2:Y:S01]  /*1220*/  @!P0 LDL.64 R16, [R16] ;  /* 0x0000000010108983 */ /* 0x000ea20000100a00 */
[----:B------:R-:W-:-:S04]  /*1230*/  @!P0 IMAD.WIDE R6, R6, R7, c[0x0][0x198] ;  /* 0x0000660006068625 */ /* 0x000fc800078e0207 */
[C---:B------:R-:W-:Y:S01]  /*1240*/  IMAD.WIDE R4, R21.reuse, c[0x0][0x18c], R12 ;  /* 0x0000630015047a25 */ /* 0x040fe200078e020c */
[----:B------:R1:W5:Y:S04]  /*1250*/  @!P0 LDG.E.U16.CONSTANT R29, [R6.64+0x2] ;  /* 0x00000206061d8981 */ /* 0x000368000c1e9500 */
[----:B------:R-:W5:Y:S04]  /*1260*/  LDG.E.128.CONSTANT R12, [R12.64] ;  /* 0x000000060c0c7981 */ /* 0x000f68000c1e9d00 */
[----:B0-----:R1:W5:Y:S01]  /*1270*/  LDG.E.128.CONSTANT R8, [R4.64] ;  /* 0x0000000604087981 */ /* 0x001362000c1e9d00 */
[----:B------:R-:W-:Y:S01]  /*1280*/  IMAD.WIDE R34, R21, c[0x0][0x18c], R4 ;  /* 0x0000630015227a25 */ /* 0x000fe200078e0204 */
[----:B------:R-:W-:-:S05]  /*1290*/  IADD3 R32, R28, 0x20, RZ ;  /* 0x000000201c207810 */ /* 0x000fca0007ffe0ff */
[----:B------:R-:W-:Y:S01]  /*12a0*/  IMAD.WIDE R20, R21, c[0x0][0x18c], R34 ;  /* 0x0000630015147a25 */ /* 0x000fe200078e0222 */
        /* <DEDUP_REMOVED lines=8> */
[----:B------:R-:W-:Y:S01]  /*1330*/  LOP3.LUT R39, R15, 0x380038, RZ, 0xc0, !PT ;  /* 0x003800380f277812 */ /* 0x000fe200078ec0ff */
[----:B------:R-:W-:Y:S01]  /*1340*/  IMAD.MOV.U32 R31, RZ, RZ, 0x2400 ;  /* 0x00002400ff1f7424 */ /* 0x000fe200078e00ff */
[----:B------:R-:W-:-:S02]  /*1350*/  SHF.R.U32.HI R65, RZ, 0x6, R15 ;  /* 0x00000006ff417819 */ /* 0x000fc4000001160f */
[----:B------:R-:W-:Y:S02]  /*1360*/  LOP3.LUT R73, R15, 0x70007, RZ, 0xc0, !PT ;  /* 0x000700070f497812 */ /* 0x000fe400078ec0ff */
[----:B------:R-:W-:Y:S02]  /*1370*/  LOP3.LUT R36, R36, 0x10001, RZ, 0xc0, !PT ;  /* 0x0001000124247812 */ /* 0x000fe400078ec0ff */
[----:B0-----:R-:W-:Y:S02]  /*1380*/  SHF.R.U32.HI R34, RZ, 0xf, R15 ;  /* 0x0000000fff227819 */ /* 0x001fe4000001160f */
        /* <DEDUP_REMOVED lines=8> */
[----:B------:R-:W-:-:S02]  /*1410*/  SHF.R.U32.HI R41, RZ, 0xe, R11 ;  /* 0x0000000eff297819 */ /* 0x000fc4000001160b */
[----:B------:R-:W-:Y:S02]  /*1420*/  LOP3.LUT R34, R34, 0x10001, RZ, 0xc0, !PT ;  /* 0x0001000122227812 */ /* 0x000fe400078ec0ff */
[--C-:B------:R-:W-:Y:S02]  /*1430*/  SHF.R.U32.HI R38, RZ, 0xf, R14.reuse ;  /* 0x0000000fff267819 */ /* 0x100fe4000001160e */
[C---:B------:R-:W-:Y:S02]  /*1440*/  LOP3.LUT R37, R14.reuse, 0x380038, RZ, 0xc0, !PT ;  /* 0x003800380e257812 */ /* 0x040fe400078ec0ff */
[----:B------:R-:W-:Y:S02]  /*1450*/  SHF.R.U32.HI R63, RZ, 0x6, R14 ;  /* 0x00000006ff3f7819 */ /* 0x000fe4000001160e */
[----:B------:R-:W-:Y:S02]  /*1460*/  LOP3.LUT R71, R14, 0x70007, RZ, 0xc0, !PT ;  /* 0x000700070e477812 */ /* 0x000fe400078ec0ff */
[----:B------:R-:W-:-:S02]  /*1470*/  LOP3.LUT R14, R9, 0x380038, RZ, 0xc0, !PT ;  /* 0x00380038090e7812 */ /* 0x000fc400078ec0ff */
[----:B------:R-:W-:Y:S02]  /*1480*/  SHF.R.U32.HI R88, RZ, 0x6, R9 ;  /* 0x00000006ff587819 */ /* 0x000fe40000011609 */
[----:B------:R-:W-:Y:S02]  /*1490*/  LOP3.LUT R72, R9, 0x70007, RZ, 0xc0, !PT ;  /* 0x0007000709487812 */ /* 0x000fe400078ec0ff */
[----:B------:R-:W-:Y:S02]  /*14a0*/  LOP3.LUT R33, R33, 0x64006400, RZ, 0xfc, !PT ;  /* 0x6400640021217812 */ /* 0x000fe400078efcff */
[----:B------:R-:W-:Y:S02]  /*14b0*/  SHF.R.U32.HI R19, RZ, 0x6, R13 ;  /* 0x00000006ff137819 */ /* 0x000fe4000001160d */
[----:B------:R-:W-:Y:S01]  /*14c0*/  LOP3.LUT R67, R13, 0x70007, RZ, 0xc0, !PT ;  /* 0x000700070d437812 */ /* 0x000fe200078ec0ff */
[----:B------:R-:W-:Y:S01]  /*14d0*/  HFMA2 R66, R33, R42.H0_H0, -132, -132 ;  /* 0xd820d82021427431 */ /* 0x000fe2000004002a */
        /* <DEDUP_REMOVED lines=8> */
[----:B------:R-:W-:Y:S02]  /*1560*/  LOP3.LUT R18, R18, 0x10001, RZ, 0xc0, !PT ;  /* 0x0001000112127812 */ /* 0x000fe400078ec0ff */
[----:B------:R-:W-:Y:S02]  /*1570*/  LOP3.LUT R41, R34, 0x20002, R41, 0xf8, !PT ;  /* 0x0002000222297812 */ /* 0x000fe400078ef829 */
[----:B------:R-:W-:Y:S02]  /*1580*/  LOP3.LUT R61, R12, 0x64006400, RZ, 0xfc, !PT ;  /* 0x640064000c3d7812 */ /* 0x000fe400078efcff */
[----:B------:R-:W-:Y:S02]  /*1590*/  SHF.R.U32.HI R87, RZ, 0x6, R8 ;  /* 0x00000006ff577819 */ /* 0x000fe40000011608 */
[----:B------:R-:W-:Y:S01]  /*15a0*/  LOP3.LUT R12, R63, 0x380038, RZ, 0xc0, !PT ;  /* 0x003800383f0c7812 */ /* 0x000fe200078ec0ff */
[----:B------:R-:W-:Y:S01]  /*15b0*/  HFMA2 R61, R61, R42.H0_H0, -132, -132 ;  /* 0xd820d8203d3d7431 */ /* 0x000fe2000004002a */
        /* <DEDUP_REMOVED lines=16> */
[----:B------:R-:W-:Y:S02]  /*16c0*/  LOP3.LUT R38, R38, 0x20002, R35, 0xf8, !PT ;  /* 0x0002000226267812 */ /* 0x000fe400078ef823 */
[----:B------:R-:W-:Y:S02]  /*16d0*/  LOP3.LUT R35, R91, 0x380038, RZ, 0xc0, !PT ;  /* 0x003800385b237812 */ /* 0x000fe400078ec0ff */
[----:B------:R-:W-:Y:S02]  /*16e0*/  LOP3.LUT R51, R10, 0x64006400, RZ, 0xfc, !PT ;  /* 0x640064000a337812 */ /* 0x000fe400078efcff */
[----:B------:R-:W-:-:S02]  /*16f0*/  LOP3.LUT R39, R39, 0x64006400, RZ, 0xfc, !PT ;  /* 0x6400640027277812 */ /* 0x000fc400078efcff */
[----:B------:R-:W-:Y:S01]  /*1700*/  LOP3.LUT R35, R35, 0x64006400, RZ, 0xfc, !PT ;  /* 0x6400640023237812 */ /* 0x000fe200078efcff */
[-C--:B------:R-:W-:Y:S01]  /*1710*/  HFMA2 R51, R51, R42.reuse.H0_H0, -132, -132 ;  /* 0xd820d82033337431 */ /* 0x080fe2000004002a */
[----:B------:R-:W-:Y:S02]  /*1720*/  LOP3.LUT R69, R69, 0x64006400, RZ, 0xfc, !PT ;  /* 0x6400640045457812 */ /* 0x000fe400078efcff */
[----:B------:R-:W-:Y:S01]  /*1730*/  LOP3.LUT R67, R67, 0x64006400, RZ, 0xfc, !PT ;  /* 0x6400640043437812 */ /* 0x000fe200078efcff */
[----:B------:R-:W-:Y:S01]  /*1740*/  HFMA2 R47, R35, R42.H0_H0, -132, -132 ;  /* 0xd820d820232f7431 */ /* 0x000fe2000004002a */
[----:B------:R-:W-:Y:S02]  /*1750*/  LOP3.LUT R73, R73, 0x64006400, RZ, 0xfc, !PT ;  /* 0x6400640049497812 */ /* 0x000fe400078efcff */
[----:B------:R-:W-:Y:S02]  /*1760*/  LOP3.LUT R70, R70, 0x64006400, RZ, 0xfc, !PT ;  /* 0x6400640046467812 */ /* 0x000fe400078efcff */
[----:B------:R-:W-:-:S02]  /*1770*/  LOP3.LUT R72, R72, 0x64006400, RZ, 0xfc, !PT ;  /* 0x6400640048487812 */ /* 0x000fc400078efcff */
[----:B------:R-:W-:Y:S02]  /*1780*/  ISETP.GE.AND P2, PT, R26, 0x2, PT ;  /* 0x000000021a00780c */ /* 0x000fe40003f46270 */
[--C-:B--2---:R-:W-:Y:S02]  /*1790*/  SHF.R.U32.HI R78, RZ, 0xd, R5.reuse ;  /* 0x0000000dff4e7819 */ /* 0x104fe40000011605 */
[----:B------:R-:W-:Y:S02]  /*17a0*/  LOP3.LUT R11, R5, 0x380038, RZ, 0xc0, !PT ;  /* 0x00380038050b7812 */ /* 0x000fe400078ec0ff */
[----:B------:R-:W-:Y:S02]  /*17b0*/  LOP3.LUT R78, R15, 0x40004, R78, 0xf8, !PT ;  /* 0x000400040f4e7812 */ /* 0x000fe400078ef84e */
[----:B------:R-:W-:Y:S02]  /*17c0*/  LOP3.LUT R15, R65, 0x380038, RZ, 0xc0, !PT ;  /* 0x00380038410f7812 */ /* 0x000fe400078ec0ff */
[----:B------:R-:W-:-:S02]  /*17d0*/  SHF.R.U32.HI R81, RZ, 0x6, R5 ;  /* 0x00000006ff517819 */ /* 0x000fc40000011605 */
[----:B------:R-:W-:Y:S02]  /*17e0*/  LOP3.LUT R85, R5, 0x70007, RZ, 0xc0, !PT ;  /* 0x0007000705557812 */ /* 0x000fe400078ec0ff */
[----:B------:R-:W-:Y:S02]  /*17f0*/  LOP3.LUT R34, R6, 0x380038, RZ, 0xc0, !PT ;  /* 0x0038003806227812 */ /* 0x000fe400078ec0ff */
[--C-:B------:R-:W-:Y:S02]  /*1800*/  SHF.R.U32.HI R80, RZ, 0xd, R7.reuse ;  /* 0x0000000dff507819 */ /* 0x100fe40000011607 */
[C---:B------:R-:W-:Y:S02]  /*1810*/  LOP3.LUT R36, R7.reuse, 0x380038, RZ, 0xc0, !PT ;  /* 0x0038003807247812 */ /* 0x040fe400078ec0ff */
[----:B------:R-:W-:Y:S02]  /*1820*/  SHF.R.U32.HI R83, RZ, 0x6, R7 ;  /* 0x00000006ff537819 */ /* 0x000fe40000011607 */
[----:B------:R-:W-:-:S02]  /*1830*/  LOP3.LUT R89, R7, 0x70007, RZ, 0xc0, !PT ;  /* 0x0007000707597812 */ /* 0x000fc400078ec0ff */
[----:B------:R-:W-:Y:S01]  /*1840*/  LOP3.LUT R5, R16, 0x64006400, RZ, 0xfc, !PT ;  /* 0x6400640010057812 */ /* 0x000fe200078efcff */
[-C--:B------:R-:W-:Y:S01]  /*1850*/  HFMA2 R16, R39, R42.reuse.H0_H0, -132, -132 ;  /* 0xd820d82027107431 */ /* 0x080fe2000004002a */
[--C-:B------:R-:W-:Y:S02]  /*1860*/  SHF.R.U32.HI R77, RZ, 0xd, R4.reuse ;  /* 0x0000000dff4d7819 */ /* 0x100fe40000011604 */
[C---:B------:R-:W-:Y:S01]  /*1870*/  LOP3.LUT R8, R4.reuse, 0x380038, RZ, 0xc0, !PT ;  /* 0x0038003804087812 */ /* 0x040fe200078ec0ff */
[----:B------:R-:W-:Y:S01]  /*1880*/  HFMA2 R68, R5, R42.H0_H0, -132, -132 ;  /* 0xd820d82005447431 */ /* 0x000fe2000004002a */
[----:B------:R-:W-:Y:S02]  /*1890*/  SHF.R.U32.HI R75, RZ, 0x6, R4 ;  /* 0x00000006ff4b7819 */ /* 0x000fe40000011604 */
[----:B------:R-:W-:Y:S02]  /*18a0*/  LOP3.LUT R84, R4, 0x70007, RZ, 0xc0, !PT ;  /* 0x0007000704547812 */ /* 0x000fe400078ec0ff */
[----:B------:R-:W-:-:S02]  /*18b0*/  LOP3.LUT R7, R19, 0x380038, RZ, 0xc0, !PT ;  /* 0x0038003813077812 */ /* 0x000fc400078ec0ff */
[--C-:B------:R-:W-:Y:S02]  /*18c0*/  SHF.R.U32.HI R79, RZ, 0xd, R6.reuse ;  /* 0x0000000dff4f7819 */ /* 0x100fe40000011606 */
[----:B------:R-:W-:Y:S02]  /*18d0*/  SHF.R.U32.HI R82, RZ, 0x6, R6 ;  /* 0x00000006ff527819 */ /* 0x000fe40000011606 */
        /* <DEDUP_REMOVED lines=38> */
[----:B------:R-:W-:-:S02]  /*1b40*/  LOP3.LUT R79, R38, 0x40004, R79, 0xf8, !PT ;  /* 0x00040004264f7812 */ /* 0x000fc400078ef84f */
        /* <DEDUP_REMOVED lines=27> */
[----:B------:R-:W-:Y:S01]  /*1d00*/  LOP3.LUT R80, R41, 0x40004, R80, 0xf8, !PT ;  /* 0x0004000429507812 */ /* 0x000fe200078ef850 */
        /* <DEDUP_REMOVED lines=113> */
[----:B------:R-:W-:Y:S01]  /*2420*/  HFMA2 R10, R50, R11, R10 ;  /* 0x0000000b320a7231 */ /* 0x000fe2000000000a */
[----:B------:R-:W-:Y:S01]  /*2430*/  LOP3.LUT R84, R80, 0x64006400, RZ, 0xfc, !PT ;  /* 0x6400640050547812 */ /* 0x000fe200078efcff */
[-C--:B------:R-:W-:Y:S01]  /*2440*/  HFMA2 R4, R81, R12.reuse, R4 ;  /* 0x0000000c51047231 */ /* 0x080fe20000000004 */
[-C--:B------:R-:W-:Y:S01]  /*2450*/  HFMA2.MMA R7, R48, R13.reuse, R6 ;  /* 0x0000000d30077235 */ /* 0x080fe20000000006 */
[----:B------:R-:W-:Y:S01]  /*2460*/  HADD2 R93, R93, -1028, -1028 ;  /* 0xe404e4045d5d7430 */ /* 0x000fe20000000000 */
[----:B------:R-:W-:Y:S01]  /*2470*/  HFMA2.MMA R95, R44, R13, R95 ;  /* 0x0000000d2c5f7235 */ /* 0x000fe2000000005f */
[----:B------:R-:W-:Y:S01]  /*2480*/  HFMA2 R5, R46, R13, R4 ;  /* 0x0000000d2e057231 */ /* 0x000fe20000000004 */
        /* <DEDUP_REMOVED lines=8> */
[-C--:B------:R-:W-:Y:S02]  /*2510*/  HFMA2 R5, R35, R14.reuse, R5 ;  /* 0x0000000e23057231 */ /* 0x080fe40000000005 */
        /* <DEDUP_REMOVED lines=91> */
.L_x_2077:
[C---:B-1----:R-:W-:Y:S01]  /*2ad0*/  ISETP.GE.AND P2, PT, R32.reuse, c[0x0][0x1b8], PT ;  /* 0x00006e0020007a0c */ /* 0x042fe20003f46270 */
[----:B------:R-:W-:Y:S01]  /*2ae0*/  UIADD3 UR4, UR4, 0x40, URZ ;  /* 0x0000004004047890 */ /* 0x000fe2000fffe03f */
[----:B------:R-:W-:Y:S01]  /*2af0*/  ISETP.LT.AND P3, PT, R32, R27, PT ;  /* 0x0000001b2000720c */ /* 0x000fe20003f61270 */
[----:B-----5:R-:W-:Y:S02]  /*2b00*/  @!P0 IMAD.IADD R3, R29, 0x1, R28 ;  /* 0x000000011d038824 */ /* 0x020fe400078e021c */
[----:B------:R-:W-:Y:S02]  /*2b10*/  IMAD.MOV.U32 R4, RZ, RZ, R20 ;  /* 0x000000ffff047224 */ /* 0x000fe400078e0014 */
[----:B------:R-:W-:Y:S02]  /*2b20*/  IMAD.MOV.U32 R5, RZ, RZ, R21 ;  /* 0x000000ffff057224 */ /* 0x000fe400078e0015 */
[----:B------:R-:W-:-:S06]  /*2b30*/  IMAD.MOV.U32 R28, RZ, RZ, R32 ;  /* 0x000000ffff1c7224 */ /* 0x000fcc00078e0020 */
[----:B------:R-:W-:Y:S05]  /*2b40*/  @!P2 BRA P3, `(.L_x_2078) ;  /* 0xffffe6500000a947 */ /* 0x000fea000183ffff */
.L_x_2076:
[----:B------:R-:W-:Y:S05]  /*2b50*/  @!P1 EXIT ;  /* 0x000000000000994d */ /* 0x000fea0003800000 */
[----:B-1----:R-:W1:Y:S01]  /*2b60*/  S2R R3, SR_CTAID.X ;  /* 0x0000000000037919 */ /* 0x002e620000002500 */
[----:B0-----:R-:W-:-:S03]  /*2b70*/  IMAD.MOV.U32 R9, RZ, RZ, 0x2 ;  /* 0x00000002ff097424 */ /* 0x001fc600078e00ff */
[----:B------:R-:W1:Y:S04]  /*2b80*/  S2R R2, SR_TID.X ;  /* 0x0000000000027919 */ /* 0x000e680000002100 */
[----:B------:R-:W0:Y:S01]  /*2b90*/  S2R R0, SR_CTAID.Y ;  /* 0x0000000000007919 */ /* 0x000e220000002600 */
[----:B-1----:R-:W-:Y:S02]  /*2ba0*/  IMAD R3, R3, 0x40, R2 ;  /* 0x0000004003037824 */ /* 0x002fe400078e0202 */
[----:B0-----:R-:W-:Y:S02]  /*2bb0*/  IMAD.SHL.U32 R0, R0, 0x2, RZ ;  /* 0x0000000200007824 */ /* 0x001fe400078e00ff */
        /* <DEDUP_REMOVED lines=9> */
.L_x_2082:
[----:B------:R-:W0:Y:S02]  /*2c50*/  LDS R6, [R4] ;  /* 0x0000000004067984 */ /* 0x000e240000000800 */
[----:B0-----:R-:W-:-:S06]  /*2c60*/  HADD2 R7, R6, R25 ;  /* 0x0000001906077230 */ /* 0x001fcc0000000000 */
[----:B------:R-:W0:Y:S02]  /*2c70*/  ATOMS.CAST.SPIN R7, [R4], R6, R7 ;  /* 0x000000060407738d */ /* 0x000e240001800007 */
[----:B0-----:R-:W-:-:S13]  /*2c80*/  ISETP.EQ.U32.AND P0, PT, R7, 0x1, PT ;  /* 0x000000010700780c */ /* 0x001fda0003f02070 */
[----:B------:R-:W-:Y:S05]  /*2c90*/  @!P0 BRA `(.L_x_2082) ;  /* 0xffffffb000008947 */ /* 0x000fea000383ffff */
[----:B------:R-:W-:Y:S05]  /*2ca0*/  BRA `(.L_x_2080) ;  /* 0x0000003000007947 */ /* 0x000fea0003800000 */
.L_x_2081:
[----:B------:R-:W2:Y:S02]  /*2cb0*/  LD.E R4, [R2.64] ;  /* 0x0000000602047980 */ /* 0x000ea4000c101900 */
[----:B--2---:R-:W-:-:S05]  /*2cc0*/  IMAD.IADD R5, R25, 0x1, R4 ;  /* 0x0000000119057824 */ /* 0x004fca00078e0204 */
[----:B------:R0:W-:Y:S02]  /*2cd0*/  ST.E [R2.64], R5 ;  /* 0x0000000502007985 */ /* 0x0001e4000c101906 */
.L_x_2080:
[----:B------:R-:W-:Y:S05]  /*2ce0*/  BSYNC B0 ;  /* 0x0000000000007941 */ /* 0x000fea0003800000 */
.L_x_2079:
[----:B------:R-:W2:Y:S01]  /*2cf0*/  ATOM.E.ADD.F16x2.RN.STRONG.GPU P0, RZ, [R2.64+0x4], R24 ;  /* 0x0000041802ff798a */ /* 0x000ea2000810e9c6 */
[----:B------:R-:W-:Y:S01]  /*2d00*/  BSSY B0, `(.L_x_2083) ;  /* 0x000000f000007945 */ /* 0x000fe20003800000 */
[----:B--2---:R-:W-:Y:S05]  /*2d10*/  @P0 BRA `(.L_x_2084) ;  /* 0x000000d000000947 */ /* 0x004fea0003800000 */
[----:B------:R-:W1:Y:S02]  /*2d20*/  QSPC.E.S P0, RZ, [R2+0x4] ;  /* 0x0000040002ff73aa */ /* 0x000e640000000500 */
[----:B-1----:R-:W-:Y:S05]  /*2d30*/  @!P0 BRA `(.L_x_2085) ;  /* 0x0000008000008947 */ /* 0x002fea0003800000 */
[----:B0-----:R-:W-:-:S04]  /*2d40*/  IADD3 R2, R2, 0x4, RZ ;  /* 0x0000000402027810 */ /* 0x001fc80007ffe0ff */
[----:B------:R-:W-:-:S05]  /*2d50*/  LOP3.LUT R2, R2, 0xffffff, RZ, 0xc0, !PT ;  /* 0x00ffffff02027812 */ /* 0x000fca00078ec0ff */
.L_x_2086:
[----:B------:R-:W0:Y:S02]  /*2d60*/  LDS R4, [R2] ;  /* 0x0000000002047984 */ /* 0x000e240000000800 */
[----:B0-----:R-:W-:-:S10]  /*2d70*/  HFMA2.MMA R5, R4, 1, 1, R24 ;  /* 0x3c003c0004057835 */ /* 0x001fd40000000018 */
[----:B------:R-:W0:Y:S02]  /*2d80*/  ATOMS.CAST.SPIN R5, [R2], R4, R5 ;  /* 0x000000040205738d */ /* 0x000e240001800005 */
[----:B0-----:R-:W-:-:S13]  /*2d90*/  ISETP.EQ.U32.AND P0, PT, R5, 0x1, PT ;  /* 0x000000010500780c */ /* 0x001fda0003f02070 */
[----:B------:R-:W-:Y:S05]  /*2da0*/  @!P0 BRA `(.L_x_2086) ;  /* 0xffffffb000008947 */ /* 0x000fea000383ffff */
[----:B------:R-:W-:Y:S05]  /*2db0*/  BRA `(.L_x_2084) ;  /* 0x0000003000007947 */ /* 0x000fea0003800000 */
.L_x_2085:
[----:B------:R-:W2:Y:S02]  /*2dc0*/  LD.E R4, [R2.64+0x4] ;  /* 0x0000040602047980 */ /* 0x000ea4000c101900 */
[----:B0-2---:R-:W-:-:S05]  /*2dd0*/  IMAD.IADD R5, R24, 0x1, R4 ;  /* 0x0000000118057824 */ /* 0x005fca00078e0204 */
[----:B------:R0:W-:Y:S02]  /*2de0*/  ST.E [R2.64+0x4], R5 ;  /* 0x0000040502007985 */ /* 0x0001e4000c101906 */
.L_x_2084:
[----:B------:R-:W-:Y:S05]  /*2df0*/  BSYNC B0 ;  /* 0x0000000000007941 */ /* 0x000fea0003800000 */
.L_x_2083:
        /* <DEDUP_REMOVED lines=10> */
.L_x_2090:
[----:B------:R-:W0:Y:S02]  /*2ea0*/  LDS R4, [R0] ;  /* 0x0000000000047984 */ /* 0x000e240000000800 */
[----:B0-----:R-:W-:-:S06]  /*2eb0*/  HADD2 R5, R4, R23 ;  /* 0x0000001704057230 */ /* 0x001fcc0000000000 */
[----:B------:R-:W0:Y:S02]  /*2ec0*/  ATOMS.CAST.SPIN R5, [R0], R4, R5 ;  /* 0x000000040005738d */ /* 0x000e240001800005 */
[----:B0-----:R-:W-:-:S13]  /*2ed0*/  ISETP.EQ.U32.AND P0, PT, R5, 0x1, PT ;  /* 0x000000010500780c */ /* 0x001fda0003f02070 */
[----:B------:R-:W-:Y:S05]  /*2ee0*/  @!P0 BRA `(.L_x_2090) ;  /* 0xffffffb000008947 */ /* 0x000fea000383ffff */
[----:B------:R-:W-:Y:S05]  /*2ef0*/  BRA `(.L_x_2088) ;  /* 0x0000003000007947 */ /* 0x000fea0003800000 */
.L_x_2089:
[----:B------:R-:W2:Y:S02]  /*2f00*/  LD.E R0, [R2.64] ;  /* 0x0000000602007980 */ /* 0x000ea4000c101900 */
[----:B--2---:R-:W-:-:S05]  /*2f10*/  IMAD.IADD R5, R23, 0x1, R0 ;  /* 0x0000000117057824 */ /* 0x004fca00078e0200 */
[----:B------:R0:W-:Y:S02]  /*2f20*/  ST.E [R2.64], R5 ;  /* 0x0000000502007985 */ /* 0x0001e4000c101906 */
.L_x_2088:
[----:B------:R-:W-:Y:S05]  /*2f30*/  BSYNC B0 ;  /* 0x0000000000007941 */ /* 0x000fea0003800000 */
.L_x_2087:
[----:B------:R-:W2:Y:S02]  /*2f40*/  ATOM.E.ADD.F16x2.RN.STRONG.GPU P0, RZ, [R2.64+0x4], R22 ;  /* 0x0000041602ff798a */ /* 0x000ea4000810e9c6 */
[----:B--2---:R-:W-:Y:S05]  /*2f50*/  @P0 EXIT ;  /* 0x000000000000094d */ /* 0x004fea0003800000 */
[----:B------:R-:W1:Y:S02]  /*2f60*/  QSPC.E.S P0, RZ, [R2+0x4] ;  /* 0x0000040002ff73aa */ /* 0x000e640000000500 */
[----:B-1----:R-:W-:Y:S05]  /*2f70*/  @!P0 BRA `(.L_x_2091) ;  /* 0x0000008000008947 */ /* 0x002fea0003800000 */
[----:B0-----:R-:W-:-:S04]  /*2f80*/  IADD3 R2, R2, 0x4, RZ ;  /* 0x0000000402027810 */ /* 0x001fc80007ffe0ff */
[----:B------:R-:W-:-:S05]  /*2f90*/  LOP3.LUT R2, R2, 0xffffff, RZ, 0xc0, !PT ;  /* 0x00ffffff02027812 */ /* 0x000fca00078ec0ff */
.L_x_2092:
[----:B------:R-:W0:Y:S02]  /*2fa0*/  LDS R4, [R2] ;  /* 0x0000000002047984 */ /* 0x000e240000000800 */
[----:B0-----:R-:W-:-:S10]  /*2fb0*/  HFMA2.MMA R5, R4, 1, 1, R22 ;  /* 0x3c003c0004057835 */ /* 0x001fd40000000016 */
[----:B------:R-:W0:Y:S02]  /*2fc0*/  ATOMS.CAST.SPIN R5, [R2], R4, R5 ;  /* 0x000000040205738d */ /* 0x000e240001800005 */
[----:B0-----:R-:W-:-:S13]  /*2fd0*/  ISETP.EQ.U32.AND P0, PT, R5, 0x1, PT ;  /* 0x000000010500780c */ /* 0x001fda0003f02070 */
[----:B------:R-:W-:Y:S05]  /*2fe0*/  @!P0 BRA `(.L_x_2092) ;  /* 0xffffffb000008947 */ /* 0x000fea000383ffff */
[----:B------:R-:W-:Y:S05]  /*2ff0*/  EXIT ;  /* 0x000000000000794d */ /* 0x000fea0003800000 */
.L_x_2091:
[----:B------:R-:W2:Y:S02]  /*3000*/  LD.E R0, [R2.64+0x4] ;  /* 0x0000040602007980 */ /* 0x000ea4000c101900 */
[----:B0-2---:R-:W-:-:S05]  /*3010*/  IMAD.IADD R5, R22, 0x1, R0 ;  /* 0x0000000116057824 */ /* 0x005fca00078e0200 */
[----:B------:R-:W-:Y:S01]  /*3020*/  ST.E [R2.64+0x4], R5 ;  /* 0x0000040502007985 */ /* 0x000fe2000c101906 */
[----:B------:R-:W-:Y:S05]  /*3030*/  EXIT ;  /* 0x000000000000794d */ /* 0x000fea0003800000 */
.L_x_2093:
        /* <DEDUP_REMOVED lines=12> */
.L_x_2856:


//--------------------- .text._Z23gemm_half_q_half_kernelILi2ELi6ELb0ELb0ELi64EEvPK6__halfPKjS4_S2_PS0_iiiiPKtS7_iiiiiibS2_i --------------------------
	.section	.text._Z23gemm_half_q_half_kernelILi2ELi6ELb0ELb0ELi64EEvPK6__halfPKjS4_S2_PS0_iiiiPKtS7_iiiiiibS2_i,"ax",@progbits
	.sectioninfo	@"SHI_REGISTERS=98"
	.align	128
        .global         _Z23gemm_half_q_half_kernelILi2ELi6ELb0ELb0ELi64EEvPK6__halfPKjS4_S2_PS0_iiiiPKtS7_iiiiiibS2_i
        .type           _Z23gemm_half_q_half_kernelILi2ELi6ELb0ELb0ELi64EEvPK6__halfPKjS4_S2_PS0_iiiiPKtS7_iiiiiibS2_i,@function
        .size           _Z23gemm_half_q_half_kernelILi2ELi6ELb0ELb0ELi64EEvPK6__halfPKjS4_S2_PS0_iiiiPKtS7_iiiiiibS2_i,(.L_x_2857 - _Z23gemm_half_q_half_kernelILi2ELi6ELb0ELb0ELi64EEvPK6__halfPKjS4_S2_PS0_iiiiPKtS7_iiiiiibS2_i)
        .other          _Z23gemm_half_q_half_kernelILi2ELi6ELb0ELb0ELi64EEvPK6__halfPKjS4_S2_PS0_iiiiPKtS7_iiiiiibS2_i,@"STO_CUDA_ENTRY STV_DEFAULT"
_Z23gemm_half_q_half_kernelILi2ELi6ELb0ELb0ELi64EEvPK6__halfPKjS4_S2_PS0_iiiiPKtS7_iiiiiibS2_i:
.text._Z23gemm_half_q_half_kernelILi2ELi6ELb0ELb0ELi64EEvPK6__halfPKjS4_S2_PS0_iiiiPKtS7_iiiiiibS2_i:
        /* <DEDUP_REMOVED lines=40> */
.L_x_2098:
        /* <DEDUP_REMOVED lines=17> */
.L_x_2097:
        /* <DEDUP_REMOVED lines=17> */
.L_x_2096:
        /* <DEDUP_REMOVED lines=13> */
.L_x_2100:
        /* <DEDUP_REMOVED lines=17> */
.L_x_2099:
        /* <DEDUP_REMOVED lines=15> */
.L_x_2095:
[----:B------:R-:W-:Y:S05]  /*0770*/  BSYNC B0 ;  /* 0x0000000000007941 */ /* 0x000fea0003800000 */
.L_x_2094:
        /* <DEDUP_REMOVED lines=18> */
.L_x_2103:
        /* <DEDUP_REMOVED lines=11> */
.L_x_2102:
        /* <DEDUP_REMOVED lines=10> */
.L_x_2101:
        /* <DEDUP_REMOVED lines=14> */
.L_x_2105:
        /* <DEDUP_REMOVED lines=43> */
.L_x_2104:
        /* <DEDUP_REMOVED lines=57> */
[----:B------:R-:W-:-:S05]  /*1110*/  IMAD R0, R0, c[0x0][0x18c], RZ ;  /* 0x0000630000007a24 */ /* 0x000fca00078e02ff */
        /* <DEDUP_REMOVED lines=11> */
.L_x_2108:
[C---:B------:R-:W-:Y:S01]  /*11d0*/  ISETP.NE.AND P0, PT, R21.reuse, R30, PT ;  /* 0x0000001e1500720c */ /* 0x040fe20003f05270 */
[----:B------:R-:W-:Y:S01]  /*11e0*/  IMAD.MOV.U32 R19, RZ, RZ, 0x4 ;  /* 0x00000004ff137424 */ /* 0x000fe200078e00ff */
[----:B------:R0:W5:Y:S11]  /*11f0*/  LDG.E.128.CONSTANT R12, [R2.64] ;  /* 0x00000006020c7981 */ /* 0x000176000c1e9d00 */
[----:B------:R-:W-:Y:S01]  /*1200*/  @!P0 IADD3 R24, R24, 0x1, RZ ;  /* 0x0000000118188810 */ /* 0x000fe20007ffe0ff */
[----:B------:R-:W-:-:S04]  /*1210*/  @!P0 IMAD.SHL.U32 R32, R21, 0x2, RZ ;  /* 0x0000000215208824 */ /* 0x000fc800078e00ff */
[----:B------:R-:W-:Y:S02]  /*1220*/  @!P0 IMAD R16, R24, 0x8, R1 ;  /* 0x0000000818108824 */ /* 0x000fe400078e0201 */
[----:B------:R-:W-:-:S04]  /*1230*/  @!P0 IMAD.MOV.U32 R33, RZ, RZ, 0x2 ;  /* 0x00000002ff218424 */ /* 0x000fc800078e00ff */
[----:B------:R-:W2:Y:S01]  /*1240*/  @!P0 LDL.64 R16, [R16] ;  /* 0x0000000010108983 */ /* 0x000ea20000100a00 */
[----:B------:R-:W-:-:S04]  /*1250*/  @!P0 IMAD.WIDE R32, R32, R33, c[0x0][0x198] ;  /* 0x0000660020208625 */ /* 0x000fc800078e0221 */
[C---:B------:R-:W-:Y:S02]  /*1260*/  IMAD.WIDE R4, R19.reuse, c[0x0][0x18c], R2 ;  /* 0x0000630013047a25 */ /* 0x040fe400078e0202 */
[----:B------:R1:W5:Y:S04]  /*1270*/  @!P0 LDG.E.U16.CONSTANT R32, [R32.64+0x2] ;  /* 0x0000020620208981 */ /* 0x000368000c1e9500 */
[----:B------:R1:W5:Y:S01]  /*1280*/  LDG.E.128.CONSTANT R8, [R4.64] ;  /* 0x0000000604087981 */ /* 0x000362000c1e9d00 */
[----:B------:R-:W-:Y:S01]  /*1290*/  IMAD.WIDE R6, R19, c[0x0][0x18c], R4 ;  /* 0x0000630013067a25 */ /* 0x000fe200078e0204 */
[----:B------:R-:W-:-:S05]  /*12a0*/  IADD3 R29, R21, 0x20, RZ ;  /* 0x00000020151d7810 */ /* 0x000fca0007ffe0ff */
[----:B0-----:R-:W-:Y:S01]  /*12b0*/  IMAD.WIDE R2, R19, c[0x0][0x18c], R6 ;  /* 0x0000630013027a25 */ /* 0x001fe200078e0206 */
[----:B--2---:R-:W-:Y:S02]  /*12c0*/  @!P0 PRMT R0, R16, 0x7610, R0 ;  /* 0x0000761010008816 */ /* 0x004fe40000000000 */
[----:B------:R-:W-:Y:S02]  /*12d0*/  @!P0 PRMT R23, R17, 0x7610, R23 ;  /* 0x0000761011178816 */ /* 0x000fe40000000017 */
[----:B------:R-:W-:Y:S02]  /*12e0*/  @!P0 PRMT R0, R0, 0x7610, R16 ;  /* 0x0000761000008816 */ /* 0x000fe40000000010 */
[----:B------:R-:W-:Y:S01]  /*12f0*/  @!P0 PRMT R23, R23, 0x7610, R17 ;  /* 0x0000761017178816 */ /* 0x000fe20000000011 */
[----:B------:R-:W-:Y:S05]  /*1300*/  @!P1 BRA `(.L_x_2107) ;  /* 0x000017d000009947 */ /* 0x000fea0003800000 */
[----:B-1----:R-:W2:Y:S01]  /*1310*/  LDG.E.128.CONSTANT R4, [R6.64] ;  /* 0x0000000606047981 */ /* 0x002ea2000c1e9d00 */
        /* <DEDUP_REMOVED lines=10> */
[----:B------:R-:W-:-:S02]  /*13c0*/  LOP3.LUT R16, R12, 0x380038, RZ, 0xc0, !PT ;  /* 0x003800380c107812 */ /* 0x000fc400078ec0ff */
[----:B------:R-:W-:Y:S02]  /*13d0*/  SHF.R.U32.HI R17, RZ, 0x6, R12 ;  /* 0x00000006ff117819 */ /* 0x000fe4000001160c */
[----:B------:R-:W-:Y:S02]  /*13e0*/  LOP3.LUT R69, R12, 0x70007, RZ, 0xc0, !PT ;  /* 0x000700070c457812 */ /* 0x000fe400078ec0ff */
[C---:B------:R-:W-:Y:S02]  /*13f0*/  LOP3.LUT R33, R13.reuse, 0x380038, RZ, 0xc0, !PT ;  /* 0x003800380d217812 */ /* 0x040fe400078ec0ff */
[----:B------:R-:W-:Y:S02]  /*1400*/  SHF.R.U32.HI R19, RZ, 0x6, R13 ;  /* 0x00000006ff137819 */ /* 0x000fe4000001160d */
[----:B------:R-:W-:Y:S02]  /*1410*/  LOP3.LUT R67, R13, 0x70007, RZ, 0xc0, !PT ;  /* 0x000700070d437812 */ /* 0x000fe400078ec0ff */
[----:B------:R-:W-:-:S02]  /*1420*/  LOP3.LUT R15, R34, 0x20002, R15, 0xf8, !PT ;  /* 0x00020002220f7812 */ /* 0x000fc400078ef80f */
[--C-:B------:R-:W-:Y:S02]  /*1430*/  SHF.R.U32.HI R13, RZ, 0xe, R8.reuse ;  /* 0x0000000eff0d7819 */ /* 0x100fe40000011608 */
[C---:B------:R-:W-:Y:S02]  /*1440*/  LOP3.LUT R12, R8.reuse, 0x380038, RZ, 0xc0, !PT ;  /* 0x00380038080c7812 */ /* 0x040fe400078ec0ff */
[----:B------:R-:W-:Y:S02]  /*1450*/  SHF.R.U32.HI R87, RZ, 0x6, R8 ;  /* 0x00000006ff577819 */ /* 0x000fe40000011608 */
[----:B------:R-:W-:Y:S02]  /*1460*/  LOP3.LUT R70, R8, 0x70007, RZ, 0xc0, !PT ;  /* 0x0007000708467812 */ /* 0x000fe400078ec0ff */
        /* <DEDUP_REMOVED lines=10> */
[--C-:B------:R-:W-:Y:S02]  /*1510*/  SHF.R.U32.HI R37, RZ, 0xe, R10.reuse ;  /* 0x0000000eff257819 */ /* 0x100fe4000001160a */
[C---:B------:R-:W-:Y:S02]  /*1520*/  LOP3.LUT R9, R10.reuse, 0x380038, RZ, 0xc0, !PT ;  /* 0x003800380a097812 */ /* 0x040fe400078ec0ff */
[----:B------:R-:W-:Y:S02]  /*1530*/  SHF.R.U32.HI R90, RZ, 0x6, R10 ;  /* 0x00000006ff5a7819 */ /* 0x000fe4000001160a */
[----:B------:R-:W-:-:S02]  /*1540*/  LOP3.LUT R74, R10, 0x70007, RZ, 0xc0, !PT ;  /* 0x000700070a4a7812 */ /* 0x000fc400078ec0ff */
        /* <DEDUP_REMOVED lines=11> */
[----:B------:R-:W-:Y:S01]  /*1600*/  HFMA2 R59, R59, R42.H0_H0, -132, -132 ;  /* 0xd820d8203b3b7431 */ /* 0x000fe2000004002a */
[----:B------:R-:W-:Y:S02]  /*1610*/  LOP3.LUT R57, R9, 0x64006400, RZ, 0xfc, !PT ;  /* 0x6400640009397812 */ /* 0x000fe400078efcff */
        /* <DEDUP_REMOVED lines=21> */
[----:B--2---:R-:W-:Y:S02]  /*1770*/  SHF.R.U32.HI R78, RZ, 0xd, R5 ;  /* 0x0000000dff4e7819 */ /* 0x004fe40000011605 */
[----:B------:R-:W-:Y:S02]  /*1780*/  SHF.R.U32.HI R80, RZ, 0xd, R7 ;  /* 0x0000000dff507819 */ /* 0x000fe40000011607 */
[----:B------:R-:W-:Y:S02]  /*1790*/  LOP3.LUT R78, R15, 0x40004, R78, 0xf8, !PT ;  /* 0x000400040f4e7812 */ /* 0x000fe400078ef84e */
[----:B------:R-:W-:Y:S02]  /*17a0*/  LOP3.LUT R15, R38, 0x64006400, RZ, 0xfc, !PT ;  /* 0x64006400260f7812 */ /* 0x000fe400078efcff */
[----:B------:R-:W-:-:S02]  /*17b0*/  LOP3.LUT R11, R5, 0x380038, RZ, 0xc0, !PT ;  /* 0x00380038050b7812 */ /* 0x000fc400078ec0ff */
[----:B------:R-:W-:Y:S02]  /*17c0*/  SHF.R.U32.HI R81, RZ, 0x6, R5 ;  /* 0x00000006ff517819 */ /* 0x000fe40000011605 */
[----:B------:R-:W-:Y:S02]  /*17d0*/  LOP3.LUT R85, R5, 0x70007, RZ, 0xc0, !PT ;  /* 0x0007000705557812 */ /* 0x000fe400078ec0ff */
[----:B------:R-:W-:Y:S02]  /*17e0*/  LOP3.LUT R34, R6, 0x380038, RZ, 0xc0, !PT ;  /* 0x0038003806227812 */ /* 0x000fe400078ec0ff */
        /* <DEDUP_REMOVED lines=53> */
[----:B------:R-:W-:Y:S01]  /*1b40*/  LOP3.LUT R77, R18, 0x40004, R77, 0xf8, !PT ;  /* 0x00040004124d7812 */ /* 0x000fe200078ef84d */
[-C--:B------:R-:W-:Y:S01]  /*1b50*/  HFMA2 R18, R35, R42.reuse.H0_H0, -132, -132 ;  /* 0xd820d82023127431 */ /* 0x080fe2000004002a */
        /* <DEDUP_REMOVED lines=248> */
.L_x_2107:
[C---:B-1----:R-:W-:Y:S01]  /*2ae0*/  ISETP.GE.AND P2, PT, R29.reuse, c[0x0][0x1b8], PT ;  /* 0x00006e001d007a0c */ /* 0x042fe20003f46270 */
[----:B------:R-:W-:Y:S01]  /*2af0*/  UIADD3 UR4, UR4, 0x40, URZ ;  /* 0x0000004004047890 */ /* 0x000fe2000fffe03f */
[----:B------:R-:W-:Y:S01]  /*2b00*/  ISETP.LT.AND P3, PT, R29, R20, PT ;  /* 0x000000141d00720c */ /* 0x000fe20003f61270 */
[----:B-----5:R-:W-:Y:S02]  /*2b10*/  @!P0 IMAD.IADD R30, R32, 0x1, R21 ;  /* 0x00000001201e8824 */ /* 0x020fe400078e0215 */
[----:B------:R-:W-:-:S10]  /*2b20*/  IMAD.MOV.U32 R21, RZ, RZ, R29 ;  /* 0x000000ffff157224 */ /* 0x000fd400078e001d */
[----:B------:R-:W-:Y:S05]  /*2b30*/  @!P2 BRA P3, `(.L_x_2108) ;  /* 0xffffe6900000a947 */ /* 0x000fea000183ffff */
.L_x_2106:
[----:B------:R-:W-:-:S04]  /*2b40*/  ISETP.GE.AND P0, PT, R21, R20, PT ;  /* 0x000000141500720c */ /* 0x000fc80003f06270 */
[----:B------:R-:W-:-:S13]  /*2b50*/  ISETP.GE.OR P0, PT, R21, c[0x0][0x1bc], P0 ;  /* 0x00006f0015007a0c */ /* 0x000fda0000706670 */
[----:B------:R-:W-:Y:S05]  /*2b60*/  @P0 BRA `(.L_x_2109) ;  /* 0x00000d9000000947 */ /* 0x000fea0003800000 */
[----:B------:R-:W-:-:S05]  /*2b70*/  IMAD.MOV.U32 R13, RZ, RZ, c[0x0][0x18c] ;  /* 0x00006300ff0d7624 */ /* 0x000fca00078e00ff */
[----:B------:R-:W-:-:S04]  /*2b80*/  SHF.R.S32.HI R12, RZ, 0x1f, R13 ;  /* 0x0000001fff0c7819 */ /* 0x000fc8000001140d */
[----:B------:R-:W-:Y:S02]  /*2b90*/  SHF.L.U64.HI R12, R13, 0x2, R12 ;  /* 0x000000020d0c7819 */ /* 0x000fe4000001020c */
.L_x_2111:
        /* <DEDUP_REMOVED lines=208> */
.L_x_2110:
[----:B0-----:R-:W-:Y:S01]  /*38a0*/  LEA R2, P3, R13, R2, 0x2 ;  /* 0x000000020d027211 */ /* 0x001fe200078610ff */
[----:B------:R-:W-:Y:S01]  /*38b0*/  UIADD3 UR4, UR4, 0x20, URZ ;  /* 0x0000002004047890 */ /* 0x000fe2000fffe03f */
[----:B-----5:R-:W-:Y:S02]  /*38c0*/  @!P0 IMAD.IADD R30, R14, 0x1, R21 ;  /* 0x000000010e1e8824 */ /* 0x020fe400078e0215 */
[----:B------:R-:W-:Y:S02]  /*38d0*/  IMAD.MOV.U32 R21, RZ, RZ, R15 ;  /* 0x000000ffff157224 */ /* 0x000fe400078e000f */
[----:B------:R-:W-:Y:S01]  /*38e0*/  IMAD.X R3, R3, 0x1, R12, P3 ;  /* 0x0000000103037824 */ /* 0x000fe200018e060c */
[----:B------:R-:W-:Y:S05]  /*38f0*/  @!P2 BRA P4, `(.L_x_2111) ;  /* 0xfffff2a00000a947 */ /* 0x000fea000203ffff */
.L_x_2109:
        /* <DEDUP_REMOVED lines=16> */
.L_x_2115:
[----:B------:R-:W0:Y:S02]  /*3a00*/  LDS R6, [R4] ;  /* 0x0000000004067984 */ /* 0x000e240000000800 */
[----:B0-----:R-:W-:-:S06]  /*3a10*/  HADD2 R7, R6, R28 ;  /* 0x0000001c06077230 */ /* 0x001fcc0000000000 */
[----:B------:R-:W0:Y:S02]  /*3a20*/  ATOMS.CAST.SPIN R7, [R4], R6, R7 ;  /* 0x000000060407738d */ /* 0x000e240001800007 */
[----:B0-----:R-:W-:-:S13]  /*3a30*/  ISETP.EQ.U32.AND P0, PT, R7, 0x1, PT ;  /* 0x000000010700780c */ /* 0x001fda0003f02070 */
[----:B------:R-:W-:Y:S05]  /*3a40*/  @!P0 BRA `(.L_x_2115) ;  /* 0xffffffb000008947 */ /* 0x000fea000383ffff */
[----:B------:R-:W-:Y:S05]  /*3a50*/  BRA `(.L_x_2113) ;  /* 0x0000003000007947 */ /* 0x000fea0003800000 */
.L_x_2114:
[----:B------:R-:W2:Y:S02]  /*3a60*/  LD.E R4, [R2.64] ;  /* 0x0000000602047980 */ /* 0x000ea4000c101900 */
[----:B--2---:R-:W-:-:S05]  /*3a70*/  IMAD.IADD R5, R28, 0x1, R4 ;  /* 0x000000011c057824 */ /* 0x004fca00078e0204 */
[----:B------:R0:W-:Y:S02]  /*3a80*/  ST.E [R2.64], R5 ;  /* 0x0000000502007985 */ /* 0x0001e4000c101906 */
.L_x_2113:
[----:B------:R-:W-:Y:S05]  /*3a90*/  BSYNC B0 ;  /* 0x0000000000007941 */ /* 0x000fea0003800000 */
.L_x_2112:
[----:B------:R-:W2:Y:S01]  /*3aa0*/  ATOM.E.ADD.F16x2.RN.STRONG.GPU P0, RZ, [R2.64+0x4], R27 ;  /* 0x0000041b02ff798a */ /* 0x000ea2000810e9c6 */
[----:B------:R-:W-:Y:S01]  /*3ab0*/  BSSY B0, `(.L_x_2116) ;  /* 0x000000f000007945 */ /* 0x000fe20003800000 */
[----:B--2---:R-:W-:Y:S05]  /*3ac0*/  @P0 BRA `(.L_x_2117) ;  /* 0x000000d000000947 */ /* 0x004fea0003800000 */
[----:B------:R-:W1:Y:S02]  /*3ad0*/  QSPC.E.S P0, RZ, [R2+0x4] ;  /* 0x0000040002ff73aa */ /* 0x000e640000000500 */
[----:B-1----:R-:W-:Y:S05]  /*3ae0*/  @!P0 BRA `(.L_x_2118) ;  /* 0x0000008000008947 */ /* 0x002fea0003800000 */
[----:B0-----:R-:W-:-:S04]  /*3af0*/  IADD3 R2, R2, 0x4, RZ ;  /* 0x0000000402027810 */ /* 0x001fc80007ffe0ff */
[----:B------:R-:W-:-:S05]  /*3b00*/  LOP3.LUT R2, R2, 0xffffff, RZ, 0xc0, !PT ;  /* 0x00ffffff02027812 */ /* 0x000fca00078ec0ff */
.L_x_2119:
[----:B------:R-:W0:Y:S02]  /*3b10*/  LDS R4, [R2] ;  /* 0x0000000002047984 */ /* 0x000e240000000800 */
[----:B0-----:R-:W-:-:S10]  /*3b20*/  HFMA2.MMA R5, R4, 1, 1, R27 ;  /* 0x3c003c0004057835 */ /* 0x001fd4000000001b */
[----:B------:R-:W0:Y:S02]  /*3b30*/  ATOMS.CAST.SPIN R5, [R2], R4, R5 ;  /* 0x000000040205738d */ /* 0x000e240001800005 */
[----:B0-----:R-:W-:-:S13]  /*3b40*/  ISETP.EQ.U32.AND P0, PT, R5, 0x1, PT ;  /* 0x000000010500780c */ /* 0x001fda0003f02070 */
[----:B------:R-:W-:Y:S05]  /*3b50*/  @!P0 BRA `(.L_x_2119) ;  /* 0xffffffb000008947 */ /* 0x000fea000383ffff */
[----:B------:R-:W-:Y:S05]  /*3b60*/  BRA `(.L_x_2117) ;  /* 0x0000003000007947 */ /* 0x000fea0003800000 */
.L_x_2118:
[----:B------:R-:W2:Y:S02]  /*3b70*/  LD.E R4, [R2.64+0x4] ;  /* 0x0000040602047980 */ /* 0x000ea4000c101900 */
[----:B0-2---:R-:W-:-:S05]  /*3b80*/  IMAD.IADD R5, R27, 0x1, R4 ;  /* 0x000000011b057824 */ /* 0x005fca00078e0204 */
[----:B------:R0:W-:Y:S02]  /*3b90*/  ST.E [R2.64+0x4], R5 ;  /* 0x0000040502007985 */ /* 0x0001e4000c101906 */
.L_x_2117:
[----:B------:R-:W-:Y:S05]  /*3ba0*/  BSYNC B0 ;  /* 0x0000000000007941 */ /* 0x000fea0003800000 */
.L_x_2116:
        /* <DEDUP_REMOVED lines=10> */
.L_x_2123:
[----:B------:R-:W0:Y:S02]  /*3c50*/  LDS R4, [R0] ;  /* 0x0000000000047984 */ /* 0x000e240000000800 */
[----:B0-----:R-:W-:-:S06]  /*3c60*/  HADD2 R5, R4, R25 ;  /* 0x0000001904057230 */ /* 0x001fcc0000000000 */
[----:B------:R-:W0:Y:S02]  /*3c70*/  ATOMS.CAST.SPIN R5, [R0], R4, R5 ;  /* 0x000000040005738d */ /* 0x000e240001800005 */
[----:B0-----:R-:W-:-:S13]  /*3c80*/  ISETP.EQ.U32.AND P0, PT, R5, 0x1, PT ;  /* 0x000000010500780c */ /* 0x001fda0003f02070 */
[----:B------:R-:W-:Y:S05]  /*3c90*/  @!P0 BRA `(.L_x_2123) ;  /* 0xffffffb000008947 */ /* 0x000fea000383ffff */
[----:B------:R-:W-:Y:S05]  /*3ca0*/  BRA `(.L_x_2121) ;  /* 0x0000003000007947 */ /* 0x000fea0003800000 */
.L_x_2122:
[----:B------:R-:W2:Y:S02]  /*3cb0*/  LD.E R0, [R2.64] ;  /* 0x0000000602007980 */ /* 0x000ea4000c101900 */
[----:B--2---:R-:W-:-:S05]  /*3cc0*/  IMAD.IADD R5, R25, 0x1, R0 ;  /* 0x0000000119057824 */ /* 0x004fca00078e0200 */
[----:B------:R0:W-:Y:S02]  /*3cd0*/  ST.E [R2.64], R5 ;  /* 0x0000000502007985 */ /* 0x0001e4000c101906 */
.L_x_2121:
[----:B------:R-:W-:Y:S05]  /*3ce0*/  BSYNC B0 ;  /* 0x0000000000007941 */ /* 0x000fea0003800000 */
.L_x_2120:
[----:B------:R-:W2:Y:S02]  /*3cf0*/  ATOM.E.ADD.F16x2.RN.STRONG.GPU P0, RZ, [R2.64+0x4], R26 ;  /* 0x0000041a02ff798a */ /* 0x000ea4000810e9c6 */
[----:B--2---:R-:W-:Y:S05]  /*3d00*/  @P0 EXIT ;  /* 0x000000000000094d */ /* 0x004fea0003800000 */
[----:B------:R-:W1:Y:S02]  /*3d10*/  QSPC.E.S P0, RZ, [R2+0x4] ;  /* 0x0000040002ff73aa */ /* 0x000e640000000500 */
[----:B-1----:R-:W-:Y:S05]  /*3d20*/  @!P0 BRA `(.L_x_2124) ;  /* 0x0000008000008947 */ /* 0x002fea0003800000 */
[----:B0-----:R-:W-:-:S04]  /*3d30*/  IADD3 R2, R2, 0x4, RZ ;  /* 0x0000000402027810 */ /* 0x001fc80007ffe0ff */
[----:B------:R-:W-:-:S05]  /*3d40*/  LOP3.LUT R2, R2, 0xffffff, RZ, 0xc0, !PT ;  /* 0x00ffffff02027812 */ /* 0x000fca00078ec0ff */
.L_x_2125:
[----:B------:R-:W0:Y:S02]  /*3d50*/  LDS R4, [R2] ;  /* 0x0000000002047984 */ /* 0x000e240000000800 */
[----:B0-----:R-:W-:-:S10]  /*3d60*/  HFMA2.MMA R5, R4, 1, 1, R26 ;  /* 0x3c003c0004057835 */ /* 0x001fd4000000001a */
[----:B------:R-:W0:Y:S02]  /*3d70*/  ATOMS.CAST.SPIN R5, [R2], R4, R5 ;  /* 0x000000040205738d */ /* 0x000e240001800005 */
[----:B0-----:R-:W-:-:S13]  /*3d80*/  ISETP.EQ.U32.AND P0, PT, R5, 0x1, PT ;  /* 0x000000010500780c */ /* 0x001fda0003f02070 */
[----:B------:R-:W-:Y:S05]  /*3d90*/  @!P0 BRA `(.L_x_2125) ;  /* 0xffffffb000008947 */ /* 0x000fea000383ffff */
[----:B------:R-:W-:Y:S05]  /*3da0*/  EXIT ;  /* 0x000000000000794d */ /* 0x000fea0003800000 */
.L_x_2124:
[----:B------:R-:W2:Y:S02]  /*3db0*/  LD.E R0, [R2.64+0x4] ;  /* 0x0000040602007980 */ /* 0x000ea4000c101900 */
[----:B0-2---:R-:W-:-:S05]  /*3dc0*/  IMAD.IADD R5, R26, 0x1, R0 ;  /* 0x000000011a057824 */ /* 0x005fca00078e0200 */
[----:B------:R-:W-:Y:S01]  /*3dd0*/  ST.E [R2.64+0x4], R5 ;  /* 0x0000040502007985 */ /* 0x000fe2000c101906 */
[----:B------:R-:W-:Y:S05]  /*3de0*/  EXIT ;  /* 0x000000000000794d */ /* 0x000fea0003800000 */
.L_x_2126:
        /* <DEDUP_REMOVED lines=9> */
.L_x_2857:


//--------------------- .text._Z23gemm_half_q_half_kernelILi2ELi2ELb0ELb0ELi64EEvPK6__halfPKjS4_S2_PS0_iiiiPKtS7_iiiiiibS2_i --------------------------
	.section	.text._Z23gemm_half_q_half_kernelILi2ELi2ELb0ELb0ELi64EEvPK6__halfPKjS4_S2_PS0_iiiiPKtS7_iiiiiibS2_i,"ax",@progbits
	.sectioninfo	@"SHI_REGISTERS=60"
	.align	128
        .global         _Z23gemm_half_q_half_kernelILi2ELi2ELb0ELb0ELi64EEvPK6__halfPKjS4_S2_PS0_iiiiPKtS7_iiiiiibS2_i
        .type           _Z23gemm_half_q_half_kernelILi2ELi2ELb0ELb0ELi64EEvPK6__halfPKjS4_S2_PS0_iiiiPKtS7_iiiiiibS2_i,@function
        .size           _Z23gemm_half_q_half_kernelILi2ELi2ELb0ELb0ELi64EEvPK6__halfPKjS4_S2_PS0_iiiiPKtS7_iiiiiibS2_i,(.L_x_2858 - _Z23gemm_half_q_half_kernelILi2ELi2ELb0ELb0ELi64EEvPK6__halfPKjS4_S2_PS0_iiiiPKtS7_iiiiiibS2_i)
        .other          _Z23gemm_half_q_half_kernelILi2ELi2ELb0ELb0ELi64EEvPK6__halfPKjS4_S2_PS0_iiiiPKtS7_iiiiiibS2_i,@"STO_CUDA_ENTRY STV_DEFAULT"
_Z23gemm_half_q_half_kernelILi2ELi2ELb0ELb0ELi64EEvPK6__halfPKjS4_S2_PS0_iiiiPKtS7_iiiiiibS2_i:
.text._Z23gemm_half_q_half_kernelILi2ELi2ELb0ELb0ELi64EEvPK6__halfPKjS4_S2_PS0_iiiiPKtS7_iiiiiibS2_i:
        /* <DEDUP_REMOVED lines=40> */
.L_x_2131:
        /* <DEDUP_REMOVED lines=17> */
.L_x_2130:
        /* <DEDUP_REMOVED lines=17> */
.L_x_2129:
        /* <DEDUP_REMOVED lines=13> */
.L_x_2133:
        /* <DEDUP_REMOVED lines=17> */
.L_x_2132:
        /* <DEDUP_REMOVED lines=15> */
.L_x_2128:
[----:B------:R-:W-:Y:S05]  /*0770*/  BSYNC B0 ;  /* 0x0000000000007941 */ /* 0x000fea0003800000 */
.L_x_2127:
        /* <DEDUP_REMOVED lines=18> */
.L_x_2136:
        /* <DEDUP_REMOVED lines=11> */
.L_x_2135:
        /* <DEDUP_REMOVED lines=10> */
.L_x_2134:
        /* <DEDUP_REMOVED lines=21> */
[----:B------:R-:W-:Y:S02]  /*0b40*/  @P3 LEA.HI R7, R7, R4, RZ, 0x5 ;  /* 0x0000000407073211 */ /* 0x000fe400078f28ff */
[----:B------:R-:W-:Y:S02]  /*0b50*/  @P2 IMNMX R4, R8, c[0x0][0x1bc], PT ;  /* 0x00006f0008042a17 */ /* 0x000fe40003800200 */
[----:B------:R-:W-:Y:S02]  /*0b60*/  @P0 SHF.R.S32.HI R0, RZ, 0x5, R0 ;  /* 0x00000005ff000819 */ /* 0x000fe40000011400 */
[----:B------:R-:W-:Y:S01]  /*0b70*/  @P4 LEA.HI R10, R5, R6, RZ, 0x5 ;  /* 0x00000006050a4211 */ /* 0x000fe200078f28ff */
[----:B------:R-:W-:Y:S01]  /*0b80*/  IMAD.MOV.U32 R6, RZ, RZ, RZ ;  /* 0x000000ffff067224 */ /* 0x000fe200078e00ff */
[----:B------:R-:W-:Y:S01]  /*0b90*/  @P2 IADD3 R11, R4, -c[0x0][0x1b8], RZ ;  /* 0x80006e00040b2a10 */ /* 0x000fe20007ffe0ff */
[----:B------:R-:W-:Y:S01]  /*0ba0*/  @P0 IMAD R6, R0, 0x6, RZ ;  /* 0x0000000600060824 */ /* 0x000fe200078e02ff */
[----:B------:R-:W-:Y:S01]  /*0bb0*/  ISETP.GE.AND P0, PT, R8, R23, PT ;  /* 0x000000170800720c */ /* 0x000fe20003f06270 */
[----:B------:R-:W-:Y:S01]  /*0bc0*/  CS2R R4, SRZ ;  /* 0x0000000000047805 */ /* 0x000fe2000001ff00 */
        /* <DEDUP_REMOVED lines=14> */
[----:B------:R-:W-:-:S02]  /*0cb0*/  IMAD.SHL.U32 R7, R2, 0x80, RZ ;  /* 0x0000008002077824 */ /* 0x000fc400078e00ff */
[----:B------:R-:W-:Y:S01]  /*0cc0*/  IMAD.MOV.U32 R2, RZ, RZ, 0x2 ;  /* 0x00000002ff027424 */ /* 0x000fe200078e00ff */
[----:B------:R-:W-:Y:S01]  /*0cd0*/  IADD3 R4, R9, R6, R4 ;  /* 0x0000000609047210 */ /* 0x000fe20007ffe004 */
[----:B------:R-:W-:Y:S02]  /*0ce0*/  @P5 IMAD R5, R12, 0x3, RZ ;  /* 0x000000030c055824 */ /* 0x000fe400078e02ff */
        /* <DEDUP_REMOVED lines=11> */
.L_x_2138:
        /* <DEDUP_REMOVED lines=43> */
.L_x_2137:
[----:B------:R-:W-:Y:S02]  /*1050*/  ISETP.GE.OR P0, PT, R8, c[0x0][0x1bc], P0 ;  /* 0x00006f0008007a0c */ /* 0x000fe40000706670 */
[----:B------:R-:W-:Y:S02]  /*1060*/  PRMT R21, RZ, 0x5410, RZ ;  /* 0x00005410ff157816 */ /* 0x000fe400000000ff */
[----:B------:R-:W-:Y:S02]  /*1070*/  IADD3 R0, R0, R4, R5 ;  /* 0x0000000400007210 */ /* 0x000fe40007ffe005 */
[----:B------:R-:W-:Y:S02]  /*1080*/  PRMT R20, RZ, 0x5410, RZ ;  /* 0x00005410ff147816 */ /* 0x000fe400000000ff */
[----:B------:R-:W-:Y:S02]  /*1090*/  PRMT R19, RZ, 0x5410, RZ ;  /* 0x00005410ff137816 */ /* 0x000fe400000000ff */
[----:B------:R-:W-:-:S03]  /*10a0*/  PRMT R17, RZ, 0x5410, RZ ;  /* 0x00005410ff117816 */ /* 0x000fc600000000ff */
[----:B------:R-:W-:Y:S05]  /*10b0*/  @P0 BRA `(.L_x_2139) ;  /* 0x00000e3000000947 */ /* 0x000fea0003800000 */
[----:B0-----:R-:W2:Y:S04]  /*10c0*/  LDG.E.U16.CONSTANT R7, [R6.64+0x2] ;  /* 0x0000020606077981 */ /* 0x001ea8000c1e9500 */
[----:B------:R0:W5:Y:S01]  /*10d0*/  LDL.64 R4, [R1] ;  /* 0x0000000001047983 */ /* 0x0001620000100a00 */
[----:B------:R-:W-:-:S05]  /*10e0*/  IMAD R0, R0, c[0x0][0x18c], RZ ;  /* 0x0000630000007a24 */ /* 0x000fca00078e02ff */
[----:B------:R-:W-:Y:S02]  /*10f0*/  SHF.R.S32.HI R2, RZ, 0x1f, R0 ;  /* 0x0000001fff027819 */ /* 0x000fe40000011400 */
[----:B------:R-:W-:-:S04]  /*1100*/  IADD3 R0, P0, R3, R0, RZ ;  /* 0x0000000003007210 */ /* 0x000fc80007f1e0ff */
[----:B------:R-:W-:Y:S02]  /*1110*/  LEA.HI.X.SX32 R3, R3, R2, 0x1, P0 ;  /* 0x0000000203037211 */ /* 0x000fe400000f0eff */
[----:B------:R-:W-:-:S04]  /*1120*/  LEA R2, P0, R0, c[0x0][0x168], 0x2 ;  /* 0x00005a0000027a11 */ /* 0x000fc800078010ff */
[----:B------:R-:W-:Y:S01]  /*1130*/  LEA.HI.X R3, R0, c[0x0][0x16c], R3, 0x2, P0 ;  /* 0x00005b0000037a11 */ /* 0x000fe200000f1403 */
[----:B------:R-:W-:Y:S01]  /*1140*/  IMAD.MOV.U32 R0, RZ, RZ, c[0x0][0x18c] ;  /* 0x00006300ff007624 */ /* 0x000fe200078e00ff */
[----:B------:R-:W-:-:S04]  /*1150*/  PRMT R21, RZ, 0x7610, R21 ;  /* 0x00007610ff157816 */ /* 0x000fc80000000015 */
[----:B------:R-:W-:Y:S01]  /*1160*/  SHF.R.S32.HI R9, RZ, 0x1f, R0 ;  /* 0x0000001fff097819 */ /* 0x000fe20000011400 */
[----:B------:R-:W-:-:S03]  /*1170*/  IMAD.MOV.U32 R18, RZ, RZ, RZ ;  /* 0x000000ffff127224 */ /* 0x000fc600078e00ff */
[----:B------:R-:W-:Y:S01]  /*1180*/  SHF.L.U64.HI R16, R0, 0x2, R9 ;  /* 0x0000000200107819 */ /* 0x000fe20000010209 */
[----:B------:R-:W-:Y:S01]  /*1190*/  UMOV UR4, URZ ;  /* 0x0000003f00047c82 */ /* 0x000fe20008000000 */
[----:B0-2---:R-:W-:-:S05]  /*11a0*/  IMAD.IADD R7, R8, 0x1, R7 ;  /* 0x0000000108077824 */ /* 0x005fca00078e0207 */
.L_x_2141:
[----:B------:R-:W-:-:S13]  /*11b0*/  ISETP.NE.AND P0, PT, R8, R7, PT ;  /* 0x000000070800720c */ /* 0x000fda0003f05270 */
[----:B------:R-:W-:Y:S01]  /*11c0*/  @!P0 IADD3 R18, R18, 0x1, RZ ;  /* 0x0000000112128810 */ /* 0x000fe20007ffe0ff */
[----:B-1----:R-:W-:Y:S02]  /*11d0*/  @!P0 IMAD.SHL.U32 R10, R8, 0x2, RZ ;  /* 0x00000002080a8824 */ /* 0x002fe400078e00ff */
[----:B------:R-:W-:Y:S02]  /*11e0*/  @!P0 IMAD.MOV.U32 R11, RZ, RZ, 0x2 ;  /* 0x00000002ff0b8424 */ /* 0x000fe400078e00ff */
[----:B------:R-:W-:Y:S02]  /*11f0*/  @!P0 IMAD R9, R18, 0x8, R1 ;  /* 0x0000000812098824 */ /* 0x000fe400078e0201 */
[----:B------:R-:W-:-:S03]  /*1200*/  @!P0 IMAD.WIDE R10, R10, R11, c[0x0][0x198] ;  /* 0x000066000a0a8625 */ /* 0x000fc600078e020b */
[----:B------:R-:W2:Y:S04]  /*1210*/  @!P0 LDL.64 R12, [R9] ;  /* 0x00000000090c8983 */ /* 0x000ea80000100a00 */
[----:B------:R-:W3:Y:S01]  /*1220*/  @!P0 LDG.E.U16.CONSTANT R11, [R10.64+0x2] ;  /* 0x000002060a0b8981 */ /* 0x000ee2000c1e9500 */
[----:B------:R-:W-:-:S04]  /*1230*/  IADD3 R6, R8, 0x10, RZ ;  /* 0x0000001008067810 */ /* 0x000fc80007ffe0ff */
[C---:B------:R-:W-:Y:S02]  /*1240*/  ISETP.GE.AND P2, PT, R6.reuse, c[0x0][0x1bc], PT ;  /* 0x00006f0006007a0c */ /* 0x040fe40003f46270 */
[----:B------:R-:W-:Y:S02]  /*1250*/  ISETP.LT.AND P3, PT, R6, R23, PT ;  /* 0x000000170600720c */ /* 0x000fe40003f61270 */
[----:B--2--5:R-:W-:Y:S02]  /*1260*/  @!P0 PRMT R4, R12, 0x7610, R4 ;  /* 0x000076100c048816 */ /* 0x024fe40000000004 */
        /* <DEDUP_REMOVED lines=8> */
[----:B------:R-:W-:Y:S01]  /*12f0*/  IMAD.MOV.U32 R54, RZ, RZ, 0x2c00 ;  /* 0x00002c00ff367424 */ /* 0x000fe200078e00ff */
[----:B------:R-:W0:Y:S01]  /*1300*/  LDS.128 R8, [UR4] ;  /* 0x00000004ff087984 */ /* 0x000e220008000c00 */
[----:B------:R-:W-:Y:S01]  /*1310*/  IMAD.MOV.U32 R33, RZ, RZ, 0x2400 ;  /* 0x00002400ff217424 */ /* 0x000fe200078e00ff */
[----:B--2---:R-:W-:-:S02]  /*1320*/  LOP3.LUT R26, R12, 0xc000c, RZ, 0xc0, !PT ;  /* 0x000c000c0c1a7812 */ /* 0x004fc400078ec0ff */
[----:B------:R-:W-:Y:S02]  /*1330*/  SHF.R.U32.HI R48, RZ, 0x8, R12 ;  /* 0x00000008ff307819 */ /* 0x000fe4000001160c */
[C---:B------:R-:W-:Y:S02]  /*1340*/  LOP3.LUT R41, R12.reuse, 0x300030, RZ, 0xc0, !PT ;  /* 0x003000300c297812 */ /* 0x040fe400078ec0ff */
[C---:B------:R-:W-:Y:S02]  /*1350*/  LOP3.LUT R40, R12.reuse, 0xc000c0, RZ, 0xc0, !PT ;  /* 0x00c000c00c287812 */ /* 0x040fe400078ec0ff */
[----:B------:R-:W-:Y:S02]  /*1360*/  LOP3.LUT R25, R12, 0x30003, RZ, 0xc0, !PT ;  /* 0x000300030c197812 */ /* 0x000fe400078ec0ff */
        /* <DEDUP_REMOVED lines=11> */
[----:B------:R-:W-:Y:S02]  /*1420*/  SHF.R.U32.HI R52, RZ, 0x8, R15 ;  /* 0x00000008ff347819 */ /* 0x000fe4000001160f */
[C---:B------:R-:W-:Y:S02]  /*1430*/  LOP3.LUT R31, R15.reuse, 0x300030, RZ, 0xc0, !PT ;  /* 0x003000300f1f7812 */ /* 0x040fe400078ec0ff */
        /* <DEDUP_REMOVED lines=34> */
[----:B------:R-:W-:Y:S01]  /*1660*/  HFMA2 R46, R29, R8, RZ.H0_H0 ;  /* 0x000000081d2e7231 */ /* 0x000fe200000400ff */
[----:B------:R-:W-:Y:S01]  /*1670*/  HFMA2.MMA R43, R31, R8, RZ ;  /* 0x000000081f2b7235 */ /* 0x000fe200000000ff */
[----:B------:R-:W-:Y:S01]  /*1680*/  LOP3.LUT R39, R39, 0x64006400, RZ, 0xfc, !PT ;  /* 0x6400640027277812 */ /* 0x000fe200078efcff */
[----:B------:R-:W-:Y:S01]  /*1690*/  HFMA2 R24, R49, R24.H0_H0, -258, -258 ;  /* 0xdc08dc0831187431 */ /* 0x000fe20000040018 */
[----:B------:R-:W-:Y:S01]  /*16a0*/  LOP3.LUT R56, R42, 0x64006400, RZ, 0xfc, !PT ;  /* 0x640064002a387812 */ /* 0x000fe200078efcff */
[----:B------:R-:W-:Y:S01]  /*16b0*/  HFMA2 R49, R25, R8, RZ.H0_H0 ;  /* 0x0000000819317231 */ /* 0x000fe200000400ff */
[----:B------:R-:W-:Y:S01]  /*16c0*/  LOP3.LUT R42, R44, 0x64006400, RZ, 0xfc, !PT ;  /* 0x640064002c2a7812 */ /* 0x000fe200078efcff */
[-C--:B------:R-:W-:Y:S01]  /*16d0*/  HFMA2 R8, R36, R9.reuse, R46 ;  /* 0x0000000924087231 */ /* 0x080fe2000000002e */
[-C--:B------:R-:W-:Y:S01]  /*16e0*/  HFMA2.MMA R46, R34, R9.reuse, R47 ;  /* 0x00000009222e7235 */ /* 0x080fe2000000002f */
[-C--:B------:R-:W-:Y:S01]  /*16f0*/  HFMA2 R37, R37, R54.reuse.H0_H0, -66, -66 ;  /* 0xd420d42025257431 */ /* 0x080fe20000040036 */
[----:B------:R-:W-:Y:S01]  /*1700*/  HFMA2.MMA R43, R38, R9, R43 ;  /* 0x00000009262b7235 */ /* 0x000fe2000000002b */
[-C--:B------:R-:W-:Y:S01]  /*1710*/  HFMA2 R41, R41, R54.reuse.H0_H0, -66, -66 ;  /* 0xd420d42029297431 */ /* 0x080fe20000040036 */
[----:B------:R-:W-:Y:S01]  /*1720*/  LOP3.LUT R47, R50, 0x30003, RZ, 0xc0, !PT ;  /* 0x00030003322f7812 */ /* 0x000fe200078ec0ff */
[-C--:B------:R-:W-:Y:S01]  /*1730*/  HFMA2 R39, R39, R54.reuse.H0_H0, -66, -66 ;  /* 0xd420d42027277431 */ /* 0x080fe20000040036 */
[----:B------:R-:W-:Y:S01]  /*1740*/  LOP3.LUT R53, R52, 0x30003, RZ, 0xc0, !PT ;  /* 0x0003000334357812 */ /* 0x000fe200078ec0ff */
[----:B------:R-:W-:Y:S01]  /*1750*/  HFMA2 R49, R32, R9, R49 ;  /* 0x0000000920317231 */ /* 0x000fe20000000031 */
[----:B------:R-:W-:Y:S01]  /*1760*/  LOP3.LUT R47, R47, 0x64006400, RZ, 0xfc, !PT ;  /* 0x640064002f2f7812 */ /* 0x000fe200078efcff */
[----:B------:R-:W-:Y:S01]  /*1770*/  HFMA2 R35, R35, R54.H0_H0, -66, -66 ;  /* 0xd420d42023237431 */ /* 0x000fe20000040036 */
[-C--:B------:R-:W-:Y:S01]  /*1780*/  HFMA2.MMA R43, R41, R10.reuse, R43 ;  /* 0x0000000a292b7235 */ /* 0x080fe2000000002b */
[-C--:B------:R-:W-:Y:S01]  /*1790*/  HFMA2 R9, R39, R10.reuse, R8 ;  /* 0x0000000a27097231 */ /* 0x080fe20000000008 */
[----:B------:R-:W-:Y:S01]  /*17a0*/  HFMA2.MMA R8, R37, R10, R46 ;  /* 0x0000000a25087235 */ /* 0x000fe2000000002e */
[----:B------:R-:W-:Y:S01]  /*17b0*/  LOP3.LUT R46, R40, 0x64006400, RZ, 0xfc, !PT ;  /* 0x64006400282e7812 */ /* 0x000fe200078efcff */
[----:B------:R-:W-:Y:S01]  /*17c0*/  HFMA2 R10, R35, R10, R49 ;  /* 0x0000000a230a7231 */ /* 0x000fe20000000031 */
[C---:B------:R-:W-:Y:S01]  /*17d0*/  LOP3.LUT R49, R48.reuse, 0x30003, RZ, 0xc0, !PT ;  /* 0x0003000330317812 */ /* 0x040fe200078ec0ff */
[-C--:B------:R-:W-:Y:S01]  /*17e0*/  HFMA2 R42, R42, R33.reuse.H0_H0, -18, -18 ;  /* 0xcc80cc802a2a7431 */ /* 0x080fe20000040021 */
[----:B------:R-:W-:Y:S01]  /*17f0*/  LOP3.LUT R40, R45, 0x64006400, RZ, 0xfc, !PT ;  /* 0x640064002d287812 */ /* 0x000fe200078efcff */
[-C--:B------:R-:W-:Y:S01]  /*1800*/  HFMA2 R46, R46, R33.reuse.H0_H0, -18, -18 ;  /* 0xcc80cc802e2e7431 */ /* 0x080fe20000040021 */
[----:B------:R-:W-:Y:S01]  /*1810*/  LOP3.LUT R45, R51, 0x30003, RZ, 0xc0, !PT ;  /* 0x00030003332d7812 */ /* 0x000fe200078ec0ff */
[-C--:B------:R-:W-:Y:S01]  /*1820*/  HFMA2 R44, R56, R33.reuse.H0_H0, -18, -18 ;  /* 0xcc80cc80382c7431 */ /* 0x080fe20000040021 */
[----:B------:R-:W-:Y:S01]  /*1830*/  LOP3.LUT R49, R49, 0x64006400, RZ, 0xfc, !PT ;  /* 0x6400640031317812 */ /* 0x000fe200078efcff */
[-C--:B------:R-:W-:Y:S01]  /*1840*/  HFMA2.MMA R8, R42, R11.reuse, R8 ;  /* 0x0000000b2a087235 */ /* 0x080fe20000000008 */
[----:B------:R-:W-:Y:S01]  /*1850*/  LOP3.LUT R45, R45, 0x64006400, RZ, 0xfc, !PT ;  /* 0x640064002d2d7812 */ /* 0x000fe200078efcff */
[----:B------:R-:W-:Y:S01]  /*1860*/  HFMA2.MMA R55, R46, R11, R43 ;  /* 0x0000000b2e377235 */ /* 0x000fe2000000002b */
[----:B------:R-:W-:Y:S01]  /*1870*/  LOP3.LUT R53, R53, 0x64006400, RZ, 0xfc, !PT ;  /* 0x6400640035357812 */ /* 0x000fe200078efcff */
[----:B------:R-:W-:Y:S01]  /*1880*/  HADD2 R49, R49, -1026, -1026 ;  /* 0xe402e40231317430 */ /* 0x000fe20000000000 */
[C---:B------:R-:W-:Y:S01]  /*1890*/  LOP3.LUT R57, R48.reuse, 0x300030, RZ, 0xc0, !PT ;  /* 0x0030003030397812 */ /* 0x040fe200078ec0ff */
[----:B------:R-:W-:Y:S01]  /*18a0*/  HADD2 R45, R45, -1026, -1026 ;  /* 0xe402e4022d2d7430 */ /* 0x000fe20000000000 */
[----:B------:R-:W-:Y:S01]  /*18b0*/  LOP3.LUT R48, R48, 0xc000c0, RZ, 0xc0, !PT ;  /* 0x00c000c030307812 */ /* 0x000fe200078ec0ff */
[----:B------:R-:W-:Y:S01]  /*18c0*/  HFMA2 R40, R40, R33.H0_H0, -18, -18 ;  /* 0xcc80cc8028287431 */ /* 0x000fe20000040021 */
[----:B------:R-:W-:Y:S01]  /*18d0*/  LOP3.LUT R57, R57, 0x64006400, RZ, 0xfc, !PT ;  /* 0x6400640039397812 */ /* 0x000fe200078efcff */
[-C--:B-1----:R-:W-:Y:S01]  /*18e0*/  HFMA2.MMA R55, R49, R12.reuse, R55 ;  /* 0x0000000c31377235 */ /* 0x082fe20000000037 */
[-C--:B------:R-:W-:Y:S01]  /*18f0*/  HFMA2 R9, R44, R11.reuse, R9 ;  /* 0x0000000b2c097231 */ /* 0x080fe20000000009 */
[----:B------:R-:W-:Y:S01]  /*1900*/  HFMA2.MMA R8, R45, R12, R8 ;  /* 0x0000000c2d087235 */ /* 0x000fe20000000008 */
[----:B------:R-:W-:Y:S01]  /*1910*/  HADD2 R47, R47, -1026, -1026 ;  /* 0xe402e4022f2f7430 */ /* 0x000fe20000000000 */
[----:B------:R-:W-:Y:S01]  /*1920*/  LOP3.LUT R48, R48, 0x64006400, RZ, 0xfc, !PT ;  /* 0x6400640030307812 */ /* 0x000fe200078efcff */
[----:B------:R-:W-:-:S02]  /*1930*/  HFMA2 R10, R40, R11, R10 ;  /* 0x0000000b280a7231 */ /* 0x000fc4000000000a */
[----:B------:R-:W-:Y:S01]  /*1940*/  HADD2 R43, R53, -1026, -1026 ;  /* 0xe402e402352b7430 */ /* 0x000fe20000000000 */
[----:B------:R-:W-:Y:S01]  /*1950*/  LOP3.LUT R53, R51, 0x300030, RZ, 0xc0, !PT ;  /* 0x0030003033357812 */ /* 0x000fe200078ec0ff */
        /* <DEDUP_REMOVED lines=8> */
[-C--:B------:R-:W-:Y:S01]  /*19e0*/  HFMA2 R57, R57, R54.reuse.H0_H0, -66, -66 ;  /* 0xd420d42039397431 */ /* 0x080fe20000040036 */
[C---:B------:R-:W-:Y:S01]  /*19f0*/  LOP3.LUT R11, R52.reuse, 0xc000c0, RZ, 0xc0, !PT ;  /* 0x00c000c0340b7812 */ /* 0x040fe200078ec0ff */
[----:B------:R-:W-:Y:S01]  /*1a00*/  HFMA2 R13, R24, R13, R12 ;  /* 0x0000000d180d7231 */ /* 0x000fe2000000000c */
[----:B------:R-:W-:Y:S01]  /*1a10*/  LOP3.LUT R12, R52, 0x300030, RZ, 0xc0, !PT ;  /* 0x00300030340c7812 */ /* 0x000fe200078ec0ff */
[-C--:B------:R-:W-:Y:S01]  /*1a20*/  HFMA2 R52, R48, R33.reuse.H0_H0, -18, -18 ;  /* 0xcc80cc8030347431 */ /* 0x080fe20000040021 */
[----:B------:R-:W-:Y:S01]  /*1a30*/  LOP3.LUT R55, R55, 0x64006400, RZ, 0xfc, !PT ;  /* 0x6400640037377812 */ /* 0x000fe200078efcff */
[-C--:B------:R-:W-:Y:S01]  /*1a40*/  HFMA2 R53, R53, R54.reuse.H0_H0, -66, -66 ;  /* 0xd420d42035357431 */ /* 0x080fe20000040036 */
[----:B------:R-:W-:Y:S01]  /*1a50*/  LOP3.LUT R48, R51, 0x64006400, RZ, 0xfc, !PT ;  /* 0x6400640033307812 */ /* 0x000fe200078efcff */
[-C--:B------:R-:W-:Y:S01]  /*1a60*/  HFMA2.MMA R9, R57, R14.reuse, R9 ;  /* 0x0000000e39097235 */ /* 0x080fe20000000009 */
[----:B------:R-:W-:Y:S01]  /*1a70*/  LOP3.LUT R50, R50, 0xc000c0, RZ, 0xc0, !PT ;  /* 0x00c000c032327812 */ /* 0x000fe200078ec0ff */
[----:B------:R-:W-:Y:S01]  /*1a80*/  HFMA2 R55, R55, R54.H0_H0, -66, -66 ;  /* 0xd420d42037377431 */ /* 0x000fe20000040036 */
[----:B------:R-:W-:Y:S01]  /*1a90*/  LOP3.LUT R12, R12, 0x64006400, RZ, 0xfc, !PT ;  /* 0x640064000c0c7812 */ /* 0x000fe200078efcff */
[----:B------:R-:W-:Y:S01]  /*1aa0*/  HFMA2 R48, R48, R33.H0_H0, -18, -18 ;  /* 0xcc80cc8030307431 */ /* 0x000fe20000040021 */
[----:B------:R-:W-:Y:S01]  /*1ab0*/  LOP3.LUT R50, R50, 0x64006400, RZ, 0xfc, !PT ;  /* 0x6400640032327812 */ /* 0x000fe200078efcff */
[----:B------:R-:W-:Y:S01]  /*1ac0*/  HFMA2.MMA R8, R53, R14, R8 ;  /* 0x0000000e35087235 */ /* 0x000fe20000000008 */
[----:B------:R-:W-:Y:S01]  /*1ad0*/  HFMA2 R56, R55, R14, R10 ;  /* 0x0000000e37387231 */ /* 0x000fe2000000000a */
[----:B------:R-:W-:Y:S01]  /*1ae0*/  LOP3.LUT R10, R11, 0x64006400, RZ, 0xfc, !PT ;  /* 0x640064000b0a7812 */ /* 0x000fe200078efcff */
[----:B------:R-:W-:Y:S01]  /*1af0*/  HFMA2.MMA R9, R52, R15, R9 ;  /* 0x0000000f34097235 */ /* 0x000fe20000000009 */
[----:B------:R-:W-:-:S02]  /*1b00*/  HFMA2 R51, R12, R54.H0_H0, -66, -66 ;  /* 0xd420d4200c337431 */ /* 0x000fc40000040036 */
[-C--:B------:R-:W-:Y:S01]  /*1b10*/  HFMA2 R50, R50, R33.reuse.H0_H0, -18, -18 ;  /* 0xcc80cc8032327431 */ /* 0x080fe20000040021 */
[----:B------:R-:W-:Y:S01]  /*1b20*/  HFMA2.MMA R8, R48, R15, R8 ;  /* 0x0000000f30087235 */ /* 0x000fe20000000008 */
[----:B------:R-:W-:Y:S02]  /*1b30*/  HFMA2 R54, R10, R33.H0_H0, -18, -18 ;  /* 0xcc80cc800a367431 */ /* 0x000fe40000040021 */
        /* <DEDUP_REMOVED lines=40> */
[----:B------:R-:W-:-:S03]  /*1dc0*/  HADD2 R13, R25.H0_H0, R25.H1_H1 ;  /* 0x30000019190d7230 */ /* 0x000fc60000000800 */
[-C--:B------:R-:W-:Y:S02]  /*1dd0*/  HFMA2.MMA R26, R57, R14.reuse, R31 ;  /* 0x0000000e391a7235 */ /* 0x080fe4000000001f */
[----:B------:R-:W-:Y:S01]  /*1de0*/  HFMA2.MMA R24, R53, R14, R27 ;  /* 0x0000000e35187235 */ /* 0x000fe2000000001b */
[----:B------:R-:W-:-:S03]  /*1df0*/  HFMA2 R27, R51, R14, R12 ;  /* 0x0000000e331b7231 */ /* 0x000fc6000000000c */
[-C--:B------:R-:W-:Y:S01]  /*1e00*/  HFMA2.MMA R26, R52, R15.reuse, R26 ;  /* 0x0000000f341a7235 */ /* 0x080fe2000000001a */
[----:B------:R-:W-:Y:S01]  /*1e10*/  HFMA2 R27, R54, R15, R27 ;  /* 0x0000000f361b7231 */ /* 0x000fe2000000001b */
[----:B------:R-:W-:-:S03]  /*1e20*/  HFMA2.MMA R24, R48, R15, R24 ;  /* 0x0000000f30187235 */ /* 0x000fc60000000018 */
[----:B------:R-:W-:-:S05]  /*1e30*/  HADD2 R12, R27.H0_H0, R27.H1_H1 ;  /* 0x3000001b1b0c7230 */ /* 0x000fca0000000800 */
[----:B------:R-:W-:Y:S02]  /*1e40*/  HADD2 R26, R26.H0_H0, R26.H1_H1 ;  /* 0x3000001a1a1a7230 */ /* 0x000fe40000000800 */
[----:B------:R-:W-:-:S03]  /*1e50*/  HADD2 R24, R24.H0_H0, R24.H1_H1 ;  /* 0x3000001818187230 */ /* 0x000fc60000000800 */
[----:B------:R-:W-:Y:S02]  /*1e60*/  PRMT R26, R26, 0x5410, R13 ;  /* 0x000054101a1a7816 */ /* 0x000fe4000000000d */
[----:B------:R-:W-:-:S04]  /*1e70*/  PRMT R24, R24, 0x5410, R12 ;  /* 0x0000541018187816 */ /* 0x000fc8000000000c */
[----:B------:R-:W-:Y:S01]  /*1e80*/  HFMA2.MMA R19, R26, R4, R19 ;  /* 0x000000041a137235 */ /* 0x000fe20000000013 */
[----:B------:R-:W-:Y:S02]  /*1e90*/  HFMA2 R17, R24, R5, R17 ;  /* 0x0000000518117231 */ /* 0x000fe40000000011 */
.L_x_2140:
[----:B------:R-:W-:Y:S01]  /*1ea0*/  LEA R2, P0, R0, R2, 0x2 ;  /* 0x0000000200027211 */ /* 0x000fe200078010ff */
[----:B------:R-:W-:Y:S01]  /*1eb0*/  UIADD3 UR4, UR4, 0x20, URZ ;  /* 0x0000002004047890 */ /* 0x000fe2000fffe03f */
[----:B------:R-:W-:-:S03]  /*1ec0*/  IMAD.MOV.U32 R8, RZ, RZ, R6 ;  /* 0x000000ffff087224 */ /* 0x000fc600078e0006 */
[----:B------:R-:W-:Y:S01]  /*1ed0*/  IMAD.X R3, R3, 0x1, R16, P0 ;  /* 0x0000000103037824 */ /* 0x000fe200000e0610 */
[----:B------:R-:W-:Y:S05]  /*1ee0*/  @!P2 BRA P3, `(.L_x_2141) ;  /* 0xfffff2c00000a947 */ /* 0x000fea000183ffff */
.L_x_2139:
        /* <DEDUP_REMOVED lines=15> */
[----:B------:R-:W-:-:S05]  /*1fe0*/  LOP3.LUT R4, R2, 0xffffff, RZ, 0xc0, !PT ;  /* 0x00ffffff02047812 */ /* 0x000fca00078ec0ff */
.L_x_2145:
[----:B0-----:R-:W0:Y:S02]  /*1ff0*/  LDS R6, [R4] ;  /* 0x0000000004067984 */ /* 0x001e240000000800 */
[----:B0-----:R-:W-:-:S06]  /*2000*/  HADD2 R7, R6, R21 ;  /* 0x0000001506077230 */ /* 0x001fcc0000000000 */
[----:B------:R-:W0:Y:S02]  /*2010*/  ATOMS.CAST.SPIN R7, [R4], R6, R7 ;  /* 0x000000060407738d */ /* 0x000e240001800007 */
[----:B0-----:R-:W-:-:S13]  /*2020*/  ISETP.EQ.U32.AND P0, PT, R7, 0x1, PT ;  /* 0x000000010700780c */ /* 0x001fda0003f02070 */
[----:B------:R-:W-:Y:S05]  /*2030*/  @!P0 BRA `(.L_x_2145) ;  /* 0xffffffb000008947 */ /* 0x000fea000383ffff */
[----:B------:R-:W-:Y:S05]  /*2040*/  BRA `(.L_x_2143) ;  /* 0x0000003000007947 */ /* 0x000fea0003800000 */
.L_x_2144:
[----:B------:R-:W2:Y:S02]  /*2050*/  LD.E R4, [R2.64] ;  /* 0x0000000602047980 */ /* 0x000ea4000c101900 */
[----:B--2---:R-:W-:-:S05]  /*2060*/  IMAD.IADD R5, R21, 0x1, R4 ;  /* 0x0000000115057824 */ /* 0x004fca00078e0204 */
[----:B------:R2:W-:Y:S02]  /*2070*/  ST.E [R2.64], R5 ;  /* 0x0000000502007985 */ /* 0x0005e4000c101906 */
.L_x_2143:
[----:B------:R-:W-:Y:S05]  /*2080*/  BSYNC B0 ;  /* 0x0000000000007941 */ /* 0x000fea0003800000 */
.L_x_2142:
[----:B------:R-:W3:Y:S01]  /*2090*/  ATOM.E.ADD.F16x2.RN.STRONG.GPU P0, RZ, [R2.64+0x4], R20 ;  /* 0x0000041402ff798a */ /* 0x000ee2000810e9c6 */
[----:B------:R-:W-:Y:S01]  /*20a0*/  BSSY B0, `(.L_x_2146) ;  /* 0x000000f000007945 */ /* 0x000fe20003800000 */
[----:B---3--:R-:W-:Y:S05]  /*20b0*/  @P0 BRA `(.L_x_2147) ;  /* 0x000000d000000947 */ /* 0x008fea0003800000 */
[----:B------:R-:W3:Y:S02]  /*20c0*/  QSPC.E.S P0, RZ, [R2+0x4] ;  /* 0x0000040002ff73aa */ /* 0x000ee40000000500 */
[----:B---3--:R-:W-:Y:S05]  /*20d0*/  @!P0 BRA `(.L_x_2148) ;  /* 0x0000008000008947 */ /* 0x008fea0003800000 */
[----:B--2---:R-:W-:-:S04]  /*20e0*/  IADD3 R2, R2, 0x4, RZ ;  /* 0x0000000402027810 */ /* 0x004fc80007ffe0ff */
[----:B------:R-:W-:-:S05]  /*20f0*/  LOP3.LUT R2, R2, 0xffffff, RZ, 0xc0, !PT ;  /* 0x00ffffff02027812 */ /* 0x000fca00078ec0ff */
.L_x_2149:
[----:B------:R-:W2:Y:S02]  /*2100*/  LDS R4, [R2] ;  /* 0x0000000002047984 */ /* 0x000ea40000000800 */
[----:B--2---:R-:W-:-:S10]  /*2110*/  HFMA2.MMA R5, R4, 1, 1, R20 ;  /* 0x3c003c0004057835 */ /* 0x004fd40000000014 */
[----:B------:R-:W2:Y:S02]  /*2120*/  ATOMS.CAST.SPIN R5, [R2], R4, R5 ;  /* 0x000000040205738d */ /* 0x000ea40001800005 */
[----:B--2---:R-:W-:-:S13]  /*2130*/  ISETP.EQ.U32.AND P0, PT, R5, 0x1, PT ;  /* 0x000000010500780c */ /* 0x004fda0003f02070 */
[----:B------:R-:W-:Y:S05]  /*2140*/  @!P0 BRA `(.L_x_2149) ;  /* 0xffffffb000008947 */ /* 0x000fea000383ffff */
[----:B------:R-:W-:Y:S05]  /*2150*/  BRA `(.L_x_2147) ;  /* 0x0000003000007947 */ /* 0x000fea0003800000 */
.L_x_2148:
[----:B------:R-:W3:Y:S02]  /*2160*/  LD.E R4, [R2.64+0x4] ;  /* 0x0000040602047980 */ /* 0x000ee4000c101900 */
[----:B--23--:R-:W-:-:S05]  /*2170*/  IMAD.IADD R5, R20, 0x1, R4 ;  /* 0x0000000114057824 */ /* 0x00cfca00078e0204 */
[----:B------:R2:W-:Y:S02]  /*2180*/  ST.E [R2.64+0x4], R5 ;  /* 0x0000040502007985 */ /* 0x0005e4000c101906 */
.L_x_2147:
[----:B------:R-:W-:Y:S05]  /*2190*/  BSYNC B0 ;  /* 0x0000000000007941 */ /* 0x000fea0003800000 */
.L_x_2146:
        /* <DEDUP_REMOVED lines=10> */
.L_x_2153:
[----:B------:R-:W2:Y:S02]  /*2240*/  LDS R4, [R0] ;  /* 0x0000000000047984 */ /* 0x000ea40000000800 */
[----:B--2---:R-:W-:-:S06]  /*2250*/  HADD2 R5, R4, R19 ;  /* 0x0000001304057230 */ /* 0x004fcc0000000000 */
[----:B------:R-:W2:Y:S02]  /*2260*/  ATOMS.CAST.SPIN R5, [R0], R4, R5 ;  /* 0x000000040005738d */ /* 0x000ea40001800005 */
[----:B--2---:R-:W-:-:S13]  /*2270*/  ISETP.EQ.U32.AND P0, PT, R5, 0x1, PT ;  /* 0x000000010500780c */ /* 0x004fda0003f02070 */
[----:B------:R-:W-:Y:S05]  /*2280*/  @!P0 BRA `(.L_x_2153) ;  /* 0xffffffb000008947 */ /* 0x000fea000383ffff */
[----:B------:R-:W-:Y:S05]  /*2290*/  BRA `(.L_x_2151) ;  /* 0x0000003000007947 */ /* 0x000fea0003800000 */
.L_x_2152:
[----:B------:R-:W2:Y:S02]  /*22a0*/  LD.E R0, [R2.64] ;  /* 0x0000000602007980 */ /* 0x000ea4000c101900 */
[----:B--2---:R-:W-:-:S05]  /*22b0*/  IMAD.IADD R5, R19, 0x1, R0 ;  /* 0x0000000113057824 */ /* 0x004fca00078e0200 */
[----:B------:R2:W-:Y:S02]  /*22c0*/  ST.E [R2.64], R5 ;  /* 0x0000000502007985 */ /* 0x0005e4000c101906 */
.L_x_2151:
[----:B------:R-:W-:Y:S05]  /*22d0*/  BSYNC B0 ;  /* 0x0000000000007941 */ /* 0x000fea0003800000 */
.L_x_2150:
[----:B------:R-:W3:Y:S02]  /*22e0*/  ATOM.E.ADD.F16x2.RN.STRONG.GPU P0, RZ, [R2.64+0x4], R17 ;  /* 0x0000041102ff798a */ /* 0x000ee4000810e9c6 */
[----:B---3--:R-:W-:Y:S05]  /*22f0*/  @P0 EXIT ;  /* 0x000000000000094d */ /* 0x008fea0003800000 */
[----:B------:R-:W3:Y:S02]  /*2300*/  QSPC.E.S P0, RZ, [R2+0x4] ;  /* 0x0000040002ff73aa */ /* 0x000ee40000000500 */
[----:B---3--:R-:W-:Y:S05]  /*2310*/  @!P0 BRA `(.L_x_2154) ;  /* 0x0000008000008947 */ /* 0x008fea0003800000 */
[----:B--2---:R-:W-:-:S04]  /*2320*/  IADD3 R2, R2, 0x4, RZ ;  /* 0x0000000402027810 */ /* 0x004fc80007ffe0ff */
[----:B------:R-:W-:-:S05]  /*2330*/  LOP3.LUT R2, R2, 0xffffff, RZ, 0xc0, !PT ;  /* 0x00ffffff02027812 */ /* 0x000fca00078ec0ff */
.L_x_2155:
[----:B------:R-:W2:Y:S02]  /*2340*/  LDS R4, [R2] ;  /* 0x0000000002047984 */ /* 0x000ea40000000800 */
[----:B--2---:R-:W-:-:S10]  /*2350*/  HFMA2.MMA R5, R4, 1, 1, R17 ;  /* 0x3c003c0004057835 */ /* 0x004fd40000000011 */
[----:B------:R-:W2:Y:S02]  /*2360*/  ATOMS.CAST.SPIN R5, [R2], R4, R5 ;  /* 0x000000040205738d */ /* 0x000ea40001800005 */
[----:B--2---:R-:W-:-:S13]  /*2370*/  ISETP.EQ.U32.AND P0, PT, R5, 0x1, PT ;  /* 0x000000010500780c */ /* 0x004fda0003f02070 */
[----:B------:R-:W-:Y:S05]  /*2380*/  @!P0 BRA `(.L_x_2155) ;  /* 0xffffffb000008947 */ /* 0x000fea000383ffff */
[----:B------:R-:W-:Y:S05]  /*2390*/  EXIT ;  /* 0x000000000000794d */ /* 0x000fea0003800000 */
.L_x_2154:
[----:B------:R-:W3:Y:S02]  /*23a0*/  LD.E R0, [R2.64+0x4] ;  /* 0x0000040602007980 */ /* 0x000ee4000c101900 */
[----:B--23--:R-:W-:-:S05]  /*23b0*/  IMAD.IADD R5, R17, 0x1, R0 ;  /* 0x0000000111057824 */ /* 0x00cfca00078e0200 */
[----:B------:R-:W-:Y:S01]  /*23c0*/  ST.E [R2.64+0x4], R5 ;  /* 0x0000040502007985 */ /* 0x000fe2000c101906 */
[----:B------:R-:W-:Y:S05]  /*23d0*/  EXIT ;  /* 0x000000000000794d */ /* 0x000fea0003800000 */
.L_x_2156:
        /* <DEDUP_REMOVED lines=10> */
.L_x_2858:


//--------------------- .text._Z23gemm_half_q_half_kernelILi2ELi32ELb0ELb0ELi32EEvPK6__halfPKjS4_S2_PS0_iiiiPKtS7_iiiiiibS2_i --------------------------
	.section	.text._Z23gemm_half_q_half_kernelILi2ELi32ELb0ELb0ELi32EEvPK6__halfPKjS4_S2_PS0_iiiiPKtS7_iiiiiibS2_i,"ax",@progbits
	.sectioninfo	@"SHI_REGISTERS=59"
	.align	128
        .global         _Z23gemm_half_q_half_kernelILi2ELi32ELb0ELb0ELi32EEvPK6__halfPKjS4_S2_PS0_iiiiPKtS7_iiiiiibS2_i
        .type           _Z23gemm_half_q_half_kernelILi2ELi32ELb0ELb0ELi32EEvPK6__halfPKjS4_S2_PS0_iiiiPKtS7_iiiiiibS2_i,@function
        .size           _Z23gemm_half_q_half_kernelILi2ELi32ELb0ELb0ELi32EEvPK6__halfPKjS4_S2_PS0_iiiiPKtS7_iiiiiibS2_i,(.L_x_2859 - _Z23gemm_half_q_half_kernelILi2ELi32ELb0ELb0ELi32EEvPK6__halfPKjS4_S2_PS0_iiiiPKtS7_iiiiiibS2_i)
        .other          _Z23gemm_half_q_half_kernelILi2ELi32ELb0ELb0ELi32EEvPK6__halfPKjS4_S2_PS0_iiiiPKtS7_iiiiiibS2_i,@"STO_CUDA_ENTRY STV_DEFAULT"
_Z23gemm_half_q_half_kernelILi2ELi32ELb0ELb0ELi32EEvPK6__halfPKjS4_S2_PS0_iiiiPKtS7_iiiiiibS2_i:
.text._Z23gemm_half_q_half_kernelILi2ELi32ELb0ELb0ELi32EEvPK6__halfPKjS4_S2_PS0_iiiiPKtS7_iiiiiibS2_i:
        /* <DEDUP_REMOVED lines=39> */
.L_x_2161:
        /* <DEDUP_REMOVED lines=17> */
.L_x_2160:
        /* <DEDUP_REMOVED lines=17> */
.L_x_2159:
        /* <DEDUP_REMOVED lines=13> */
.L_x_2163:
        /* <DEDUP_REMOVED lines=17> */
.L_x_2162:
        /* <DEDUP_REMOVED lines=15> */
.L_x_2158:
[----:B------:R-:W-:Y:S05]  /*0760*/  BSYNC B0 ;  /* 0x0000000000007941 */ /* 0x000fea0003800000 */
.L_x_2157:
        /* <DEDUP_REMOVED lines=18> */
.L_x_2166:
        /* <DEDUP_REMOVED lines=11> */
.L_x_2165:
        /* <DEDUP_REMOVED lines=10> */
.L_x_2164:
        /* <DEDUP_REMOVED lines=14> */
[----:B------:R-:W-:Y:S02]  /*0ac0*/  @P0 LEA.HI R4, R4, R3, RZ, 0x5 ;  /* 0x0000000304040211 */ /* 0x000fe400078f28ff */
[----:B------:R-:W-:Y:S02]  /*0ad0*/  @P5 IMNMX R7, R0, c[0x0][0x1b4], PT ;  /* 0x00006d0000075a17 */ /* 0x000fe40003800200 */
[----:B------:R-:W-:Y:S02]  /*0ae0*/  @P4 IADD3 R5, R5, -c[0x0][0x1ac], RZ ;  /* 0x80006b0005054a10 */ /* 0x000fe40007ffe0ff */
[----:B------:R-:W-:Y:S02]  /*0af0*/  @P2 IADD3 R3, R8, -c[0x0][0x1b4], RZ ;  /* 0x80006d0008032a10 */ /* 0x000fe40007ffe0ff */
[----:B------:R-:W-:-:S02]  /*0b00*/  @P5 IADD3 R7, R7, -c[0x0][0x1b0], RZ ;  /* 0x80006c0007075a10 */ /* 0x000fc40007ffe0ff */
[----:B------:R-:W-:Y:S02]  /*0b10*/  @P4 SHF.R.S32.HI R8, RZ, 0x1f, R5 ;  /* 0x0000001fff084819 */ /* 0x000fe40000011405 */
[----:B------:R-:W-:Y:S02]  /*0b20*/  @P2 SHF.R.S32.HI R12, RZ, 0x1f, R3 ;  /* 0x0000001fff0c2819 */ /* 0x000fe40000011403 */
[----:B------:R-:W-:Y:S02]  /*0b30*/  @P3 IMNMX R9, R0, c[0x0][0x1bc], PT ;  /* 0x00006f0000093a17 */ /* 0x000fe40003800200 */
[----:B------:R-:W-:Y:S02]  /*0b40*/  @P0 SHF.R.S32.HI R4, RZ, 0x5, R4 ;  /* 0x00000005ff040819 */ /* 0x000fe40000011404 */
[----:B------:R-:W-:Y:S02]  /*0b50*/  @P5 SHF.R.S32.HI R10, RZ, 0x1f, R7 ;  /* 0x0000001fff0a5819 */ /* 0x000fe40000011407 */
[----:B------:R-:W-:-:S02]  /*0b60*/  @P4 LEA.HI R8, R8, R5, RZ, 0x5 ;  /* 0x0000000508084211 */ /* 0x000fc400078f28ff */
        /* <DEDUP_REMOVED lines=35> */
.L_x_2168:
        /* <DEDUP_REMOVED lines=41> */
.L_x_2167:
[----:B------:R-:W-:Y:S02]  /*1030*/  ISETP.GE.OR P0, PT, R0, c[0x0][0x1ac], P0 ;  /* 0x00006b0000007a0c */ /* 0x000fe40000706670 */
[----:B------:R-:W-:Y:S02]  /*1040*/  IADD3 R9, R8, R9, R7 ;  /* 0x0000000908097210 */ /* 0x000fe40007ffe007 */
[----:B------:R-:W-:-:S02]  /*1050*/  PRMT R29, RZ, 0x5410, RZ ;  /* 0x00005410ff1d7816 */ /* 0x000fc400000000ff */
[----:B------:R-:W-:Y:S02]  /*1060*/  PRMT R30, RZ, 0x5410, RZ ;  /* 0x00005410ff1e7816 */ /* 0x000fe400000000ff */
[----:B------:R-:W-:Y:S02]  /*1070*/  PRMT R7, RZ, 0x5410, RZ ;  /* 0x00005410ff077816 */ /* 0x000fe400000000ff */
[----:B------:R-:W-:-:S03]  /*1080*/  PRMT R28, RZ, 0x5410, RZ ;  /* 0x00005410ff1c7816 */ /* 0x000fc600000000ff */
[----:B------:R-:W-:Y:S05]  /*1090*/  @P0 BRA `(.L_x_2169) ;  /* 0x00001da000000947 */ /* 0x000fea0003800000 */
[----:B------:R-:W-:Y:S01]  /*10a0*/  IMAD R9, R9, c[0x0][0x18c], RZ ;  /* 0x0000630009097a24 */ /* 0x000fe200078e02ff */
[----:B------:R-:W-:Y:S01]  /*10b0*/  PRMT R29, R29, 0x5410, RZ ;  /* 0x000054101d1d7816 */ /* 0x000fe200000000ff */
[----:B------:R-:W-:Y:S02]  /*10c0*/  ULDC UR5, c[0x0][0x18c] ;  /* 0x0000630000057ab9 */ /* 0x000fe40000000800 */
[----:B------:R-:W-:Y:S01]  /*10d0*/  USHF.R.S32.HI UR5, URZ, 0x1f, UR5 ;  /* 0x0000001f3f057899 */ /* 0x000fe20008011405 */
[C---:B------:R-:W-:Y:S01]  /*10e0*/  IADD3 R35, P0, R6.reuse, R9, RZ ;  /* 0x0000000906237210 */ /* 0x040fe20007f1e0ff */
[----:B------:R-:W-:Y:S01]  /*10f0*/  UMOV UR4, URZ ;  /* 0x0000003f00047c82 */ /* 0x000fe20008000000 */
[----:B------:R-:W-:Y:S02]  /*1100*/  SHF.R.S32.HI R9, RZ, 0x1f, R9 ;  /* 0x0000001fff097819 */ /* 0x000fe40000011409 */
[----:B------:R-:W-:Y:S02]  /*1110*/  LEA R34, P2, R35, c[0x0][0x168], 0x2 ;  /* 0x00005a0023227a11 */ /* 0x000fe400078410ff */
[----:B------:R-:W-:-:S04]  /*1120*/  LEA.HI.X.SX32 R6, R6, R9, 0x1, P0 ;  /* 0x0000000906067211 */ /* 0x000fc800000f0eff */
[----:B------:R-:W-:-:S05]  /*1130*/  LEA.HI.X R35, R35, c[0x0][0x16c], R6, 0x2, P2 ;  /* 0x00005b0023237a11 */ /* 0x000fca00010f1406 */
.L_x_2172:
        /* <DEDUP_REMOVED lines=10> */
[----:B------:R-:W-:Y:S02]  /*11e0*/  LOP3.LUT R22, R21, 0xf000f, RZ, 0xc0, !PT ;  /* 0x000f000f15167812 */ /* 0x000fe400078ec0ff */
[----:B------:R-:W-:-:S04]  /*11f0*/  SHF.R.U32.HI R21, RZ, 0xc, R10 ;  /* 0x0000000cff157819 */ /* 0x000fc8000001160a */
[----:B------:R-:W-:Y:S02]  /*1200*/  LOP3.LUT R26, R21, 0xf000f, RZ, 0xc0, !PT ;  /* 0x000f000f151a7812 */ /* 0x000fe400078ec0ff */
[----:B------:R-:W-:Y:S02]  /*1210*/  LOP3.LUT R27, R10, 0x3f003f, RZ, 0xc0, !PT ;  /* 0x003f003f0a1b7812 */ /* 0x000fe400078ec0ff */
[----:B------:R-:W-:Y:S02]  /*1220*/  LOP3.LUT R49, R11, 0x3f003f, RZ, 0xc0, !PT ;  /* 0x003f003f0b317812 */ /* 0x000fe400078ec0ff */
[----:B------:R-:W-:Y:S02]  /*1230*/  SHF.R.U32.HI R33, RZ, 0x6, R10 ;  /* 0x00000006ff217819 */ /* 0x000fe4000001160a */
[----:B------:R-:W-:Y:S02]  /*1240*/  LOP3.LUT R27, R27, 0x64006400, RZ, 0xfc, !PT ;  /* 0x640064001b1b7812 */ /* 0x000fe400078efcff */
[----:B------:R-:W-:-:S02]  /*1250*/  LOP3.LUT R49, R49, 0x64006400, RZ, 0xfc, !PT ;  /* 0x6400640031317812 */ /* 0x000fc400078efcff */
[----:B------:R-:W-:-:S03]  /*1260*/  SHF.R.U32.HI R52, RZ, 0x6, R11 ;  /* 0x00000006ff347819 */ /* 0x000fc6000001160b */
[----:B------:R-:W-:Y:S01]  /*1270*/  HADD2 R49, R49, -1056, -1056 ;  /* 0xe420e42031317430 */ /* 0x000fe20000000000 */
[----:B------:R-:W-:Y:S02]  /*1280*/  LOP3.LUT R37, R33, 0x3f003f, RZ, 0xc0, !PT ;  /* 0x003f003f21257812 */ /* 0x000fe400078ec0ff */
[----:B------:R-:W-:-:S04]  /*1290*/  LOP3.LUT R52, R52, 0x3f003f, RZ, 0xc0, !PT ;  /* 0x003f003f34347812 */ /* 0x000fc800078ec0ff */
[----:B------:R-:W-:-:S05]  /*12a0*/  LOP3.LUT R52, R52, 0x64006400, RZ, 0xfc, !PT ;  /* 0x6400640034347812 */ /* 0x000fca00078efcff */
[----:B------:R-:W-:Y:S01]  /*12b0*/  HADD2 R52, R52, -1056, -1056 ;  /* 0xe420e42034347430 */ /* 0x000fe20000000000 */
[----:B------:R-:W-:Y:S02]  /*12c0*/  ISETP.GE.AND P0, PT, R32, 0x2, PT ;  /* 0x000000022000780c */ /* 0x000fe40003f06270 */
[----:B------:R-:W-:Y:S02]  /*12d0*/  PRMT R2, R2, 0x5410, R3 ;  /* 0x0000541002027816 */ /* 0x000fe40000000003 */
[----:B------:R-:W-:Y:S02]  /*12e0*/  PRMT R4, R4, 0x5410, R5 ;  /* 0x0000541004047816 */ /* 0x000fe40000000005 */
[----:B---3--:R-:W-:Y:S02]  /*12f0*/  SHF.R.U32.HI R43, RZ, 0x8, R12 ;  /* 0x00000008ff2b7819 */ /* 0x008fe4000001160c */
[----:B------:R-:W-:Y:S02]  /*1300*/  SHF.R.U32.HI R45, RZ, 0x8, R13 ;  /* 0x00000008ff2d7819 */ /* 0x000fe4000001160d */
[----:B------:R-:W-:-:S02]  /*1310*/  LOP3.LUT R43, R20, 0x300030, R43, 0xf8, !PT ;  /* 0x00300030142b7812 */ /* 0x000fc400078ef82b */
[----:B------:R-:W-:Y:S02]  /*1320*/  LOP3.LUT R45, R22, 0x300030, R45, 0xf8, !PT ;  /* 0x00300030162d7812 */ /* 0x000fe400078ef82d */
[----:B--2---:R-:W-:Y:S02]  /*1330*/  SHF.R.U32.HI R20, RZ, 0xc, R16 ;  /* 0x0000000cff147819 */ /* 0x004fe40000011610 */
[----:B------:R-:W-:Y:S02]  /*1340*/  SHF.R.U32.HI R22, RZ, 0xc, R17 ;  /* 0x0000000cff167819 */ /* 0x000fe40000011611 */
[----:B------:R-:W-:Y:S02]  /*1350*/  LOP3.LUT R21, R20, 0xf000f, RZ, 0xc0, !PT ;  /* 0x000f000f14157812 */ /* 0x000fe400078ec0ff */
[----:B------:R-:W-:Y:S02]  /*1360*/  LOP3.LUT R23, R22, 0xf000f, RZ, 0xc0, !PT ;  /* 0x000f000f16177812 */ /* 0x000fe400078ec0ff */
[----:B------:R-:W-:-:S02]  /*1370*/  SHF.R.U32.HI R46, RZ, 0xa, R12 ;  /* 0x0000000aff2e7819 */ /* 0x000fc4000001160c */
[----:B------:R-:W-:Y:S02]  /*1380*/  SHF.R.U32.HI R48, RZ, 0xa, R13 ;  /* 0x0000000aff307819 */ /* 0x000fe4000001160d */
[----:B------:R-:W-:Y:S02]  /*1390*/  LOP3.LUT R46, R21, 0x300030, R46, 0xf8, !PT ;  /* 0x00300030152e7812 */ /* 0x000fe400078ef82e */
[----:B------:R-:W-:Y:S02]  /*13a0*/  LOP3.LUT R48, R23, 0x300030, R48, 0xf8, !PT ;  /* 0x0030003017307812 */ /* 0x000fe400078ef830 */
[----:B------:R-:W1:Y:S01]  /*13b0*/  LDS.128 R20, [UR4] ;  /* 0x00000004ff147984 */ /* 0x000e620008000c00 */
[----:B------:R-:W-:Y:S02]  /*13c0*/  SHF.R.U32.HI R24, RZ, 0xc, R18 ;  /* 0x0000000cff187819 */ /* 0x000fe40000011612 */
[----:B------:R-:W-:Y:S02]  /*13d0*/  SHF.R.U32.HI R50, RZ, 0xa, R14 ;  /* 0x0000000aff327819 */ /* 0x000fe4000001160e */
[----:B------:R-:W-:-:S02]  /*13e0*/  LOP3.LUT R25, R24, 0xf000f, RZ, 0xc0, !PT ;  /* 0x000f000f18197812 */ /* 0x000fc400078ec0ff */
[----:B------:R-:W-:Y:S02]  /*13f0*/  LOP3.LUT R24, R8, 0x3f003f, RZ, 0xc0, !PT ;  /* 0x003f003f08187812 */ /* 0x000fe400078ec0ff */
[----:B------:R-:W-:Y:S02]  /*1400*/  LOP3.LUT R50, R25, 0x300030, R50, 0xf8, !PT ;  /* 0x0030003019327812 */ /* 0x000fe400078ef832 */
[----:B------:R-:W-:Y:S02]  /*1410*/  SHF.R.U32.HI R8, RZ, 0x6, R8 ;  /* 0x00000006ff087819 */ /* 0x000fe40000011608 */
[----:B------:R-:W-:Y:S02]  /*1420*/  LOP3.LUT R25, R9, 0x3f003f, RZ, 0xc0, !PT ;  /* 0x003f003f09197812 */ /* 0x000fe400078ec0ff */
[----:B------:R-:W-:Y:S02]  /*1430*/  SHF.R.U32.HI R47, RZ, 0x8, R14 ;  /* 0x00000008ff2f7819 */ /* 0x000fe4000001160e */
[----:B------:R-:W-:-:S02]  /*1440*/  LOP3.LUT R24, R24, 0x64006400, RZ, 0xfc, !PT ;  /* 0x6400640018187812 */ /* 0x000fc400078efcff */
[----:B------:R-:W-:Y:S02]  /*1450*/  SHF.R.U32.HI R9, RZ, 0x6, R9 ;  /* 0x00000006ff097819 */ /* 0x000fe40000011609 */
[----:B------:R-:W-:Y:S02]  /*1460*/  LOP3.LUT R10, R8, 0x3f003f, RZ, 0xc0, !PT ;  /* 0x003f003f080a7812 */ /* 0x000fe400078ec0ff */
[----:B------:R-:W-:Y:S01]  /*1470*/  LOP3.LUT R25, R25, 0x64006400, RZ, 0xfc, !PT ;  /* 0x6400640019197812 */ /* 0x000fe200078efcff */
[----:B------:R-:W-:Y:S01]  /*1480*/  HADD2 R53, R24, -1056, -1056 ;  /* 0xe420e42018357430 */ /* 0x000fe20000000000 */
[----:B------:R-:W-:Y:S02]  /*1490*/  LOP3.LUT R47, R26, 0x300030, R47, 0xf8, !PT ;  /* 0x003000301a2f7812 */ /* 0x000fe400078ef82f */
[----:B------:R-:W-:Y:S02]  /*14a0*/  LOP3.LUT R8, R17, 0x3f003f, RZ, 0xc0, !PT ;  /* 0x003f003f11087812 */ /* 0x000fe400078ec0ff */
[----:B------:R-:W-:Y:S01]  /*14b0*/  SHF.R.U32.HI R36, RZ, 0x6, R17 ;  /* 0x00000006ff247819 */ /* 0x000fe20000011611 */
[----:B------:R-:W-:Y:S01]  /*14c0*/  HADD2 R17, R27, -1056, -1056 ;  /* 0xe420e4201b117430 */ /* 0x000fe20000000000 */
[----:B------:R-:W-:-:S02]  /*14d0*/  LOP3.LUT R26, R9, 0x3f003f, RZ, 0xc0, !PT ;  /* 0x003f003f091a7812 */ /* 0x000fc400078ec0ff */
[----:B------:R-:W-:Y:S01]  /*14e0*/  LOP3.LUT R10, R10, 0x64006400, RZ, 0xfc, !PT ;  /* 0x640064000a0a7812 */ /* 0x000fe200078efcff */
[----:B------:R-:W-:Y:S01]  /*14f0*/  HADD2 R51, R25, -1056, -1056 ;  /* 0xe420e42019337430 */ /* 0x000fe20000000000 */
[----:B------:R-:W-:Y:S02]  /*1500*/  SHF.R.U32.HI R9, RZ, 0x6, R16 ;  /* 0x00000006ff097819 */ /* 0x000fe40000011610 */
[----:B------:R-:W-:Y:S02]  /*1510*/  LOP3.LUT R33, R18, 0x3f003f, RZ, 0xc0, !PT ;  /* 0x003f003f12217812 */ /* 0x000fe400078ec0ff */
[----:B------:R-:W-:Y:S02]  /*1520*/  SHF.R.U32.HI R38, RZ, 0x6, R18 ;  /* 0x00000006ff267819 */ /* 0x000fe40000011612 */
[----:B------:R-:W-:Y:S02]  /*1530*/  LOP3.LUT R39, R13, 0x3f003f, RZ, 0xc0, !PT ;  /* 0x003f003f0d277812 */ /* 0x000fe400078ec0ff */
[----:B------:R-:W-:-:S02]  /*1540*/  SHF.R.U32.HI R42, RZ, 0x6, R13 ;  /* 0x00000006ff2a7819 */ /* 0x000fc4000001160d */
[----:B------:R-:W-:Y:S02]  /*1550*/  LOP3.LUT R41, R14, 0x3f003f, RZ, 0xc0, !PT ;  /* 0x003f003f0e297812 */ /* 0x000fe400078ec0ff */
[----:B------:R-:W-:Y:S01]  /*1560*/  SHF.R.U32.HI R44, RZ, 0x6, R14 ;  /* 0x00000006ff2c7819 */ /* 0x000fe2000001160e */
[----:B------:R-:W-:Y:S01]  /*1570*/  HADD2 R14, R10, -1056, -1056 ;  /* 0xe420e4200a0e7430 */ /* 0x000fe20000000000 */
[----:B------:R-:W-:Y:S01]  /*1580*/  LOP3.LUT R18, R9, 0x3f003f, RZ, 0xc0, !PT ;  /* 0x003f003f09127812 */ /* 0x000fe200078ec0ff */
[----:B-1----:R-:W-:Y:S01]  /*1590*/  HFMA2 R9, R51, R20, RZ.H0_H0 ;  /* 0x0000001433097231 */ /* 0x002fe200000400ff */
[----:B------:R-:W-:Y:S01]  /*15a0*/  LOP3.LUT R13, R8, 0x64006400, RZ, 0xfc, !PT ;  /* 0x64006400080d7812 */ /* 0x000fe200078efcff */
[-C--:B------:R-:W-:Y:S01]  /*15b0*/  HFMA2.MMA R8, R53, R20.reuse, RZ ;  /* 0x0000001435087235 */ /* 0x080fe200000000ff */
[----:B------:R-:W-:Y:S01]  /*15c0*/  LOP3.LUT R26, R26, 0x64006400, RZ, 0xfc, !PT ;  /* 0x640064001a1a7812 */ /* 0x000fe200078efcff */
[-C--:B------:R-:W-:Y:S01]  /*15d0*/  HFMA2.MMA R10, R17, R20.reuse, RZ ;  /* 0x00000014110a7235 */ /* 0x080fe200000000ff */
[----:B------:R-:W-:Y:S01]  /*15e0*/  LOP3.LUT R55, R16, 0x3f003f, RZ, 0xc0, !PT ;  /* 0x003f003f10377812 */ /* 0x000fe200078ec0ff */
[----:B------:R-:W-:Y:S01]  /*15f0*/  HFMA2.MMA R20, R49, R20, RZ ;  /* 0x0000001431147235 */ /* 0x000fe200000000ff */
[----:B------:R-:W-:-:S02]  /*1600*/  LOP3.LUT R16, R37, 0x64006400, RZ, 0xfc, !PT ;  /* 0x6400640025107812 */ /* 0x000fc400078efcff */
[----:B------:R-:W-:Y:S02]  /*1610*/  LOP3.LUT R37, R12, 0x3f003f, RZ, 0xc0, !PT ;  /* 0x003f003f0c257812 */ /* 0x000fe400078ec0ff */
[----:B------:R-:W-:Y:S01]  /*1620*/  SHF.R.U32.HI R40, RZ, 0x6, R12 ;  /* 0x00000006ff287819 */ /* 0x000fe2000001160c */
[----:B------:R-:W-:Y:S02]  /*1630*/  HADD2 R12, R26, -1056, -1056 ;  /* 0xe420e4201a0c7430 */ /* 0x000fe40000000000 */
[----:B------:R-:W-:Y:S02]  /*1640*/  HADD2 R16, R16, -1056, -1056 ;  /* 0xe420e42010107430 */ /* 0x000fe40000000000 */
[-C--:B------:R-:W-:Y:S01]  /*1650*/  HFMA2 R8, R14, R21.reuse, R8 ;  /* 0x000000150e087231 */ /* 0x080fe20000000008 */
[----:B------:R-:W-:Y:S01]  /*1660*/  LOP3.LUT R55, R55, 0x64006400, RZ, 0xfc, !PT ;  /* 0x6400640037377812 */ /* 0x000fe200078efcff */
[----:B------:R-:W-:Y:S01]  /*1670*/  HFMA2.MMA R9, R12, R21, R9 ;  /* 0x000000150c097235 */ /* 0x000fe20000000009 */
[-C--:B------:R-:W-:Y:S01]  /*1680*/  HFMA2 R10, R16, R21.reuse, R10 ;  /* 0x00000015100a7231 */ /* 0x080fe2000000000a */
[----:B------:R-:W-:Y:S01]  /*1690*/  LOP3.LUT R33, R33, 0x64006400, RZ, 0xfc, !PT ;  /* 0x6400640021217812 */ /* 0x000fe200078efcff */
[----:B------:R-:W-:Y:S01]  /*16a0*/  HFMA2 R20, R52, R21, R20 ;  /* 0x0000001534147231 */ /* 0x000fe20000000014 */
[----:B------:R-:W-:Y:S01]  /*16b0*/  LOP3.LUT R21, R19, 0x3f003f, RZ, 0xc0, !PT ;  /* 0x003f003f13157812 */ /* 0x000fe200078ec0ff */
[----:B------:R-:W1:Y:S03]  /*16c0*/  LDS.128 R24, [UR4+0x10] ;  /* 0x00001004ff187984 */ /* 0x000e660008000c00 */
[----:B------:R-:W-:Y:S01]  /*16d0*/  LOP3.LUT R21, R21, 0x64006400, RZ, 0xfc, !PT ;  /* 0x6400640015157812 */ /* 0x000fe200078efcff */
[----:B------:R-:W-:-:S02]  /*16e0*/  HADD2 R55, R55, -1056, -1056 ;  /* 0xe420e42037377430 */ /* 0x000fc40000000000 */
[----:B------:R-:W-:Y:S02]  /*16f0*/  HADD2 R33, R33, -1056, -1056 ;  /* 0xe420e42021217430 */ /* 0x000fe40000000000 */
[----:B------:R-:W-:Y:S02]  /*1700*/  HADD2 R21, R21, -1056, -1056 ;  /* 0xe420e42015157430 */ /* 0x000fe40000000000 */
[----:B------:R-:W-:Y:S01]  /*1710*/  HADD2 R13, R13, -1056, -1056 ;  /* 0xe420e4200d0d7430 */ /* 0x000fe20000000000 */
[-C--:B------:R-:W-:Y:S02]  /*1720*/  HFMA2.MMA R8, R55, R22.reuse, R8 ;  /* 0x0000001637087235 */ /* 0x080fe40000000008 */
[-C--:B------:R-:W-:Y:S01]  /*1730*/  HFMA2.MMA R10, R33, R22.reuse, R10 ;  /* 0x00000016210a7235 */ /* 0x080fe2000000000a */
[----:B------:R-:W-:Y:S01]  /*1740*/  HFMA2 R9, R13, R22, R9 ;  /* 0x000000160d097231 */ /* 0x000fe20000000009 */
[----:B------:R-:W-:Y:S01]  /*1750*/  HFMA2.MMA R20, R21, R22, R20 ;  /* 0x0000001615147235 */ /* 0x000fe20000000014 */
[----:B------:R-:W-:-:S02]  /*1760*/  SHF.R.U32.HI R22, RZ, 0x6, R19 ;  /* 0x00000006ff167819 */ /* 0x000fc40000011613 */
[----:B------:R-:W-:Y:S02]  /*1770*/  LOP3.LUT R36, R36, 0x3f003f, RZ, 0xc0, !PT ;  /* 0x003f003f24247812 */ /* 0x000fe400078ec0ff */
[----:B------:R-:W-:Y:S02]  /*1780*/  LOP3.LUT R38, R38, 0x3f003f, RZ, 0xc0, !PT ;  /* 0x003f003f26267812 */ /* 0x000fe400078ec0ff */
[----:B------:R-:W-:Y:S02]  /*1790*/  LOP3.LUT R22, R22, 0x3f003f, RZ, 0xc0, !PT ;  /* 0x003f003f16167812 */ /* 0x000fe400078ec0ff */
[----:B------:R-:W-:Y:S02]  /*17a0*/  LOP3.LUT R36, R36, 0x64006400, RZ, 0xfc, !PT ;  /* 0x6400640024247812 */ /* 0x000fe400078efcff */
[----:B------:R-:W-:Y:S02]  /*17b0*/  LOP3.LUT R18, R18, 0x64006400, RZ, 0xfc, !PT ;  /* 0x6400640012127812 */ /* 0x000fe400078efcff */
[----:B------:R-:W-:-:S02]  /*17c0*/  LOP3.LUT R38, R38, 0x64006400, RZ, 0xfc, !PT ;  /* 0x6400640026267812 */ /* 0x000fc400078efcff */
[----:B------:R-:W-:Y:S01]  /*17d0*/  LOP3.LUT R22, R22, 0x64006400, RZ, 0xfc, !PT ;  /* 0x6400640016167812 */ /* 0x000fe200078efcff */
[----:B------:R-:W-:Y:S02]  /*17e0*/  HADD2 R36, R36, -1056, -1056 ;  /* 0xe420e42024247430 */ /* 0x000fe40000000000 */
[----:B------:R-:W-:Y:S02]  /*17f0*/  HADD2 R18, R18, -1056, -1056 ;  /* 0xe420e42012127430 */ /* 0x000fe40000000000 */
[----:B------:R-:W-:Y:S02]  /*1800*/  HADD2 R38, R38, -1056, -1056 ;  /* 0xe420e42026267430 */ /* 0x000fe40000000000 */
[----:B------:R-:W-:Y:S01]  /*1810*/  HADD2 R22, R22, -1056, -1056 ;  /* 0xe420e42016167430 */ /* 0x000fe20000000000 */
[----:B------:R-:W-:Y:S01]  /*1820*/  HFMA2.MMA R9, R36, R23, R9 ;  /* 0x0000001724097235 */ /* 0x000fe20000000009 */
[-C--:B------:R-:W-:Y:S02]  /*1830*/  HFMA2 R8, R18, R23.reuse, R8 ;  /* 0x0000001712087231 */ /* 0x080fe40000000008 */
[----:B------:R-:W-:-:S02]  /*1840*/  HFMA2 R10, R38, R23, R10 ;  /* 0x00000017260a7231 */ /* 0x000fc4000000000a */
[----:B------:R-:W-:Y:S01]  /*1850*/  HFMA2 R20, R22, R23, R20 ;  /* 0x0000001716147231 */ /* 0x000fe20000000014 */
[----:B------:R-:W-:Y:S02]  /*1860*/  LOP3.LUT R23, R15, 0x3f003f, RZ, 0xc0, !PT ;  /* 0x003f003f0f177812 */ /* 0x000fe400078ec0ff */
[----:B------:R-:W-:Y:S02]  /*1870*/  LOP3.LUT R37, R37, 0x64006400, RZ, 0xfc, !PT ;  /* 0x6400640025257812 */ /* 0x000fe400078efcff */
[----:B------:R-:W-:Y:S02]  /*1880*/  LOP3.LUT R41, R41, 0x64006400, RZ, 0xfc, !PT ;  /* 0x6400640029297812 */ /* 0x000fe400078efcff */
[----:B------:R-:W-:Y:S02]  /*1890*/  LOP3.LUT R23, R23, 0x64006400, RZ, 0xfc, !PT ;  /* 0x6400640017177812 */ /* 0x000fe400078efcff */
[----:B------:R-:W-:Y:S01]  /*18a0*/  LOP3.LUT R39, R39, 0x64006400, RZ, 0xfc, !PT ;  /* 0x6400640027277812 */ /* 0x000fe200078efcff */
[----:B------:R-:W-:-:S02]  /*18b0*/  HADD2 R37, R37, -1056, -1056 ;  /* 0xe420e42025257430 */ /* 0x000fc40000000000 */
[----:B------:R-:W-:Y:S02]  /*18c0*/  HADD2 R41, R41, -1056, -1056 ;  /* 0xe420e42029297430 */ /* 0x000fe40000000000 */
[----:B------:R-:W-:Y:S02]  /*18d0*/  HADD2 R23, R23, -1056, -1056 ;  /* 0xe420e42017177430 */ /* 0x000fe40000000000 */
[----:B------:R-:W-:Y:S01]  /*18e0*/  HADD2 R39, R39, -1056, -1056 ;  /* 0xe420e42027277430 */ /* 0x000fe20000000000 */
[----:B------:R-:W-:Y:S01]  /*18f0*/  LOP3.LUT R42, R42, 0x3f003f, RZ, 0xc0, !PT ;  /* 0x003f003f2a2a7812 */ /* 0x000fe200078ec0ff */
[-C--:B-1----:R-:W-:Y:S02]  /*1900*/  HFMA2.MMA R8, R37, R24.reuse, R8 ;  /* 0x0000001825087235 */ /* 0x082fe40000000008 */
[----:B------:R-:W-:Y:S01]  /*1910*/  HFMA2 R9, R39, R24, R9 ;  /* 0x0000001827097231 */ /* 0x000fe20000000009 */
[-C--:B------:R-:W-:Y:S02]  /*1920*/  HFMA2.MMA R10, R41, R24.reuse, R10 ;  /* 0x00000018290a7235 */ /* 0x080fe4000000000a */
[----:B------:R-:W-:Y:S01]  /*1930*/  HFMA2.MMA R20, R23, R24, R20 ;  /* 0x0000001817147235 */ /* 0x000fe20000000014 */
[----:B------:R-:W-:-:S02]  /*1940*/  SHF.R.U32.HI R24, RZ, 0xc, R11 ;  /* 0x0000000cff187819 */ /* 0x000fc4000001160b */
[----:B------:R-:W-:Y:S02]  /*1950*/  LOP3.LUT R42, R42, 0x64006400, RZ, 0xfc, !PT ;  /* 0x640064002a2a7812 */ /* 0x000fe400078efcff */
[----:B------:R-:W-:Y:S02]  /*1960*/  SHF.R.U32.HI R11, RZ, 0xc, R19 ;  /* 0x0000000cff0b7819 */ /* 0x000fe40000011613 */
[--C-:B------:R-:W-:Y:S02]  /*1970*/  SHF.R.U32.HI R19, RZ, 0x8, R15.reuse ;  /* 0x00000008ff137819 */ /* 0x100fe4000001160f */
[--C-:B------:R-:W-:Y:S02]  /*1980*/  SHF.R.U32.HI R54, RZ, 0xa, R15.reuse ;  /* 0x0000000aff367819 */ /* 0x100fe4000001160f */
[----:B------:R-:W-:Y:S01]  /*1990*/  SHF.R.U32.HI R15, RZ, 0x6, R15 ;  /* 0x00000006ff0f7819 */ /* 0x000fe2000001160f */
[----:B------:R-:W-:Y:S01]  /*19a0*/  HADD2 R42, R42, -1056, -1056 ;  /* 0xe420e4202a2a7430 */ /* 0x000fe20000000000 */
[----:B------:R-:W-:-:S02]  /*19b0*/  LOP3.LUT R40, R40, 0x3f003f, RZ, 0xc0, !PT ;  /* 0x003f003f28287812 */ /* 0x000fc400078ec0ff */
[----:B------:R-:W-:Y:S02]  /*19c0*/  LOP3.LUT R44, R44, 0x3f003f, RZ, 0xc0, !PT ;  /* 0x003f003f2c2c7812 */ /* 0x000fe400078ec0ff */
[----:B------:R-:W-:Y:S02]  /*19d0*/  LOP3.LUT R15, R15, 0x3f003f, RZ, 0xc0, !PT ;  /* 0x003f003f0f0f7812 */ /* 0x000fe400078ec0ff */
[----:B------:R-:W-:Y:S02]  /*19e0*/  LOP3.LUT R24, R24, 0xf000f, RZ, 0xc0, !PT ;  /* 0x000f000f18187812 */ /* 0x000fe400078ec0ff */
[----:B------:R-:W-:Y:S01]  /*19f0*/  LOP3.LUT R40, R40, 0x64006400, RZ, 0xfc, !PT ;  /* 0x6400640028287812 */ /* 0x000fe200078efcff */
[----:B------:R-:W-:Y:S01]  /*1a00*/  HFMA2.MMA R9, R42, R25, R9 ;  /* 0x000000192a097235 */ /* 0x000fe20000000009 */
[----:B------:R-:W-:Y:S02]  /*1a10*/  LOP3.LUT R44, R44, 0x64006400, RZ, 0xfc, !PT ;  /* 0x640064002c2c7812 */ /* 0x000fe400078efcff */
[----:B------:R-:W-:-:S02]  /*1a20*/  LOP3.LUT R15, R15, 0x64006400, RZ, 0xfc, !PT ;  /* 0x640064000f0f7812 */ /* 0x000fc400078efcff */
[----:B------:R-:W-:Y:S01]  /*1a30*/  LOP3.LUT R24, R24, 0x300030, R19, 0xf8, !PT ;  /* 0x0030003018187812 */ /* 0x000fe200078ef813 */
[----:B------:R-:W-:Y:S01]  /*1a40*/  HADD2 R40, R40, -1056, -1056 ;  /* 0xe420e42028287430 */ /* 0x000fe20000000000 */
        /* <DEDUP_REMOVED lines=9> */
[-C--:B------:R-:W-:Y:S01]  /*1ae0*/  HFMA2 R8, R40, R25.reuse, R8 ;  /* 0x0000001928087231 */ /* 0x080fe20000000008 */
[----:B------:R-:W-:Y:S01]  /*1af0*/  LOP3.LUT R11, R11, 0xf000f, RZ, 0xc0, !PT ;  /* 0x000f000f0b0b7812 */ /* 0x000fe200078ec0ff */
[----:B------:R-:W-:Y:S02]  /*1b00*/  HADD2 R47, R47, -1056, -1056 ;  /* 0xe420e4202f2f7430 */ /* 0x000fe40000000000 */
[-C--:B------:R-:W-:Y:S02]  /*1b10*/  HFMA2 R10, R44, R25.reuse, R10 ;  /* 0x000000192c0a7231 */ /* 0x080fe4000000000a */
[----:B------:R-:W-:Y:S02]  /*1b20*/  HFMA2 R20, R19, R25, R20 ;  /* 0x0000001913147231 */ /* 0x000fe40000000014 */
[----:B------:R-:W-:Y:S02]  /*1b30*/  HADD2 R25, R24, -1056, -1056 ;  /* 0xe420e42018197430 */ /* 0x000fe40000000000 */
[----:B------:R-:W-:-:S02]  /*1b40*/  HADD2 R48, R48, -1056, -1056 ;  /* 0xe420e42030307430 */ /* 0x000fc40000000000 */
[----:B------:R-:W-:Y:S01]  /*1b50*/  HFMA2 R9, R45, R26, R9 ;  /* 0x0000001a2d097231 */ /* 0x000fe20000000009 */
[-C--:B------:R-:W-:Y:S01]  /*1b60*/  HFMA2.MMA R8, R43, R26.reuse, R8 ;  /* 0x0000001a2b087235 */ /* 0x080fe20000000008 */
[----:B------:R-:W-:Y:S01]  /*1b70*/  LOP3.LUT R11, R11, 0x300030, R54, 0xf8, !PT ;  /* 0x003000300b0b7812 */ /* 0x000fe200078ef836 */
[-C--:B------:R-:W-:Y:S01]  /*1b80*/  HFMA2.MMA R10, R47, R26.reuse, R10 ;  /* 0x0000001a2f0a7235 */ /* 0x080fe2000000000a */
[----:B------:R-:W-:Y:S01]  /*1b90*/  LOP3.LUT R46, R46, 0x64006400, RZ, 0xfc, !PT ;  /* 0x640064002e2e7812 */ /* 0x000fe200078efcff */
[----:B------:R-:W-:Y:S01]  /*1ba0*/  HFMA2.MMA R26, R25, R26, R20 ;  /* 0x0000001a191a7235 */ /* 0x000fe20000000014 */
[----:B------:R-:W-:Y:S01]  /*1bb0*/  LOP3.LUT R50, R50, 0x64006400, RZ, 0xfc, !PT ;  /* 0x6400640032327812 */ /* 0x000fe200078efcff */
[----:B------:R-:W-:Y:S01]  /*1bc0*/  HFMA2.MMA R9, R48, R27, R9 ;  /* 0x0000001b30097235 */ /* 0x000fe20000000009 */
[----:B------:R-:W-:Y:S01]  /*1bd0*/  LOP3.LUT R11, R11, 0x64006400, RZ, 0xfc, !PT ;  /* 0x640064000b0b7812 */ /* 0x000fe200078efcff */
[----:B------:R-:W-:Y:S02]  /*1be0*/  HADD2 R46, R46, -1056, -1056 ;  /* 0xe420e4202e2e7430 */ /* 0x000fe40000000000 */
[----:B------:R-:W-:-:S02]  /*1bf0*/  HADD2 R50, R50, -1056, -1056 ;  /* 0xe420e42032327430 */ /* 0x000fc40000000000 */
[----:B------:R-:W-:Y:S02]  /*1c00*/  HADD2 R20, R11, -1056, -1056 ;  /* 0xe420e4200b147430 */ /* 0x000fe40000000000 */
[-C--:B------:R-:W-:Y:S02]  /*1c10*/  HFMA2 R8, R46, R27.reuse, R8 ;  /* 0x0000001b2e087231 */ /* 0x080fe40000000008 */
        /* <DEDUP_REMOVED lines=11> */
[----:B------:R-:W1:Y:S02]  /*1cd0*/  LDS.128 R8, [UR4+0x40] ;  /* 0x00004004ff087984 */ /* 0x000e640008000c00 */
[-C--:B-1----:R-:W-:Y:S01]  /*1ce0*/  HFMA2 R51, R51, R8.reuse, RZ.H0_H0 ;  /* 0x0000000833337231 */ /* 0x082fe200000400ff */
[-C--:B------:R-:W-:Y:S01]  /*1cf0*/  HFMA2.MMA R53, R53, R8.reuse, RZ ;  /* 0x0000000835357235 */ /* 0x080fe200000000ff */
[----:B------:R-:W-:Y:S01]  /*1d00*/  HFMA2 R26, R49, R8, RZ.H0_H0 ;  /* 0x00000008311a7231 */ /* 0x000fe200000400ff */
[----:B------:R-:W-:Y:S01]  /*1d10*/  HFMA2.MMA R17, R17, R8, RZ ;  /* 0x0000000811117235 */ /* 0x000fe200000000ff */
[-C--:B------:R-:W-:Y:S02]  /*1d20*/  HFMA2 R24, R12, R9.reuse, R51 ;  /* 0x000000090c187231 */ /* 0x080fe40000000033 */
[----:B------:R-:W-:Y:S01]  /*1d30*/  HFMA2 R26, R52, R9, R26 ;  /* 0x00000009341a7231 */ /* 0x000fe2000000001a */
[-C--:B------:R-:W-:Y:S01]  /*1d40*/  HFMA2.MMA R53, R14, R9.reuse, R53 ;  /* 0x000000090e357235 */ /* 0x080fe20000000035 */
[-C--:B------:R-:W-:Y:S01]  /*1d50*/  HFMA2 R24, R13, R10.reuse, R24 ;  /* 0x0000000a0d187231 */ /* 0x080fe20000000018 */
[----:B------:R-:W-:Y:S01]  /*1d60*/  HFMA2.MMA R17, R16, R9, R17 ;  /* 0x0000000910117235 */ /* 0x000fe20000000011 */
[----:B------:R-:W1:Y:S01]  /*1d70*/  LDS.128 R12, [UR4+0x50] ;  /* 0x00005004ff0c7984 */ /* 0x000e620008000c00 */
[----:B------:R-:W-:-:S02]  /*1d80*/  HFMA2 R26, R21, R10, R26 ;  /* 0x0000000a151a7231 */ /* 0x000fc4000000001a */
        /* <DEDUP_REMOVED lines=29> */
[----:B------:R-:W-:-:S05]  /*1f60*/  HFMA2 R29, R22, R4, R29 ;  /* 0x00000004161d7231 */ /* 0x000fca000000001d */
.L_x_2170:
[----:B------:R-:W-:Y:S05]  /*1f70*/  @!P1 BRA `(.L_x_2171) ;  /* 0x00000e4000009947 */ /* 0x000fea0003800000 */
[----:B------:R-:W-:Y:S01]  /*1f80*/  UIMAD UR8, UR5, 0xc, URZ ;  /* 0x0000000c050878a4 */ /* 0x000fe2000f8e023f */
[----:B-----5:R-:W-:-:S05]  /*1f90*/  IMAD.WIDE.U32 R8, R6, 0xc, R34 ;  /* 0x0000000c06087825 */ /* 0x020fca00078e0022 */
[----:B------:R-:W-:-:S05]  /*1fa0*/  IADD3 R9, R9, UR8, RZ ;  /* 0x0000000809097c10 */ /* 0x000fca000fffe0ff */
[C---:B------:R-:W-:Y:S02]  /*1fb0*/  IMAD.WIDE R16, R6.reuse, 0x4, R8 ;  /* 0x0000000406107825 */ /* 0x040fe400078e0208 */
[----:B------:R-:W2:Y:S04]  /*1fc0*/  LDG.E.128.CONSTANT R8, [R8.64] ;  /* 0x0000000608087981 */ /* 0x000ea8000c1e9d00 */
        /* <DEDUP_REMOVED lines=8> */
[----:B------:R-:W-:Y:S02]  /*2050*/  LOP3.LUT R20, R20, 0xf000f, RZ, 0xc0, !PT ;  /* 0x000f000f14147812 */ /* 0x000fe400078ec0ff */
[----:B------:R-:W-:-:S02]  /*2060*/  SHF.R.U32.HI R22, RZ, 0xc, R10 ;  /* 0x0000000cff167819 */ /* 0x000fc4000001160a */
[----:B----4-:R-:W-:Y:S02]  /*2070*/  SHF.R.U32.HI R39, RZ, 0x8, R12 ;  /* 0x00000008ff277819 */ /* 0x010fe4000001160c */
[----:B------:R-:W-:Y:S02]  /*2080*/  LOP3.LUT R21, R21, 0xf000f, RZ, 0xc0, !PT ;  /* 0x000f000f15157812 */ /* 0x000fe400078ec0ff */
[----:B------:R-:W-:Y:S02]  /*2090*/  SHF.R.U32.HI R40, RZ, 0x8, R13 ;  /* 0x00000008ff287819 */ /* 0x000fe4000001160d */
[----:B------:R-:W-:Y:S02]  /*20a0*/  LOP3.LUT R39, R20, 0x300030, R39, 0xf8, !PT ;  /* 0x0030003014277812 */ /* 0x000fe400078ef827 */
[----:B------:R-:W-:Y:S02]  /*20b0*/  LOP3.LUT R26, R22, 0xf000f, RZ, 0xc0, !PT ;  /* 0x000f000f161a7812 */ /* 0x000fe400078ec0ff */
[----:B---3--:R-:W-:-:S02]  /*20c0*/  SHF.R.U32.HI R20, RZ, 0xc, R16 ;  /* 0x0000000cff147819 */ /* 0x008fc40000011610 */
[----:B------:R-:W-:Y:S02]  /*20d0*/  SHF.R.U32.HI R22, RZ, 0xc, R17 ;  /* 0x0000000cff167819 */ /* 0x000fe40000011611 */
[----:B------:R-:W-:Y:S02]  /*20e0*/  LOP3.LUT R40, R21, 0x300030, R40, 0xf8, !PT ;  /* 0x0030003015287812 */ /* 0x000fe400078ef828 */
[----:B------:R-:W-:Y:S02]  /*20f0*/  LOP3.LUT R21, R20, 0xf000f, RZ, 0xc0, !PT ;  /* 0x000f000f14157812 */ /* 0x000fe400078ec0ff */
[----:B------:R-:W-:Y:S02]  /*2100*/  LOP3.LUT R23, R22, 0xf000f, RZ, 0xc0, !PT ;  /* 0x000f000f16177812 */ /* 0x000fe400078ec0ff */
[----:B------:R-:W-:Y:S02]  /*2110*/  SHF.R.U32.HI R38, RZ, 0xa, R12 ;  /* 0x0000000aff267819 */ /* 0x000fe4000001160c */
[----:B------:R-:W-:-:S02]  /*2120*/  SHF.R.U32.HI R36, RZ, 0xa, R13 ;  /* 0x0000000aff247819 */ /* 0x000fc4000001160d */
[----:B------:R-:W-:Y:S02]  /*2130*/  LOP3.LUT R38, R21, 0x300030, R38, 0xf8, !PT ;  /* 0x0030003015267812 */ /* 0x000fe400078ef826 */
[----:B------:R-:W-:Y:S02]  /*2140*/  LOP3.LUT R36, R23, 0x300030, R36, 0xf8, !PT ;  /* 0x0030003017247812 */ /* 0x000fe400078ef824 */
[----:B------:R-:W1:Y:S01]  /*2150*/  LDS.128 R20, [UR4+0x20] ;  /* 0x00002004ff147984 */ /* 0x000e620008000c00 */
[----:B------:R-:W-:Y:S02]  /*2160*/  SHF.R.U32.HI R24, RZ, 0xc, R18 ;  /* 0x0000000cff187819 */ /* 0x000fe40000011612 */
[--C-:B------:R-:W-:Y:S02]  /*2170*/  SHF.R.U32.HI R37, RZ, 0xa, R14.reuse ;  /* 0x0000000aff257819 */ /* 0x100fe4000001160e */
[----:B------:R-:W-:Y:S02]  /*2180*/  LOP3.LUT R24, R24, 0xf000f, RZ, 0xc0, !PT ;  /* 0x000f000f18187812 */ /* 0x000fe400078ec0ff */
[----:B------:R-:W-:-:S02]  /*2190*/  SHF.R.U32.HI R33, RZ, 0x8, R14 ;  /* 0x00000008ff217819 */ /* 0x000fc4000001160e */
[----:B------:R-:W-:Y:S02]  /*21a0*/  LOP3.LUT R54, R8, 0x3f003f, RZ, 0xc0, !PT ;  /* 0x003f003f08367812 */ /* 0x000fe400078ec0ff */
[----:B------:R-:W-:Y:S02]  /*21b0*/  LOP3.LUT R49, R10, 0x3f003f, RZ, 0xc0, !PT ;  /* 0x003f003f0a317812 */ /* 0x000fe400078ec0ff */
[----:B------:R-:W-:Y:S02]  /*21c0*/  LOP3.LUT R51, R17, 0x3f003f, RZ, 0xc0, !PT ;  /* 0x003f003f11337812 */ /* 0x000fe400078ec0ff */
[----:B------:R-:W-:Y:S02]  /*21d0*/  SHF.R.U32.HI R48, RZ, 0x6, R17 ;  /* 0x00000006ff307819 */ /* 0x000fe40000011611 */
[----:B------:R-:W-:Y:S02]  /*21e0*/  LOP3.LUT R37, R24, 0x300030, R37, 0xf8, !PT ;  /* 0x0030003018257812 */ /* 0x000fe400078ef825 */
[----:B------:R-:W-:-:S02]  /*21f0*/  SHF.R.U32.HI R8, RZ, 0x6, R8 ;  /* 0x00000006ff087819 */ /* 0x000fc40000011608 */
[----:B------:R-:W-:Y:S02]  /*2200*/  LOP3.LUT R17, R11, 0x3f003f, RZ, 0xc0, !PT ;  /* 0x003f003f0b117812 */ /* 0x000fe400078ec0ff */
[----:B------:R-:W-:Y:S02]  /*2210*/  LOP3.LUT R24, R9, 0x3f003f, RZ, 0xc0, !PT ;  /* 0x003f003f09187812 */ /* 0x000fe400078ec0ff */
[----:B------:R-:W-:Y:S02]  /*2220*/  LOP3.LUT R53, R16, 0x3f003f, RZ, 0xc0, !PT ;  /* 0x003f003f10357812 */ /* 0x000fe400078ec0ff */
[----:B------:R-:W-:Y:S02]  /*2230*/  SHF.R.U32.HI R50, RZ, 0x6, R16 ;  /* 0x00000006ff327819 */ /* 0x000fe40000011610 */
[----:B------:R-:W-:Y:S02]  /*2240*/  LOP3.LUT R33, R26, 0x300030, R33, 0xf8, !PT ;  /* 0x003000301a217812 */ /* 0x000fe400078ef821 */
[----:B------:R-:W-:-:S02]  /*2250*/  LOP3.LUT R16, R40, 0x64006400, RZ, 0xfc, !PT ;  /* 0x6400640028107812 */ /* 0x000fc400078efcff */
[----:B------:R-:W-:Y:S02]  /*2260*/  SHF.R.U32.HI R26, RZ, 0x6, R10 ;  /* 0x00000006ff1a7819 */ /* 0x000fe4000001160a */
[----:B------:R-:W-:Y:S02]  /*2270*/  LOP3.LUT R54, R54, 0x64006400, RZ, 0xfc, !PT ;  /* 0x6400640036367812 */ /* 0x000fe400078efcff */
[----:B------:R-:W-:Y:S02]  /*2280*/  LOP3.LUT R49, R49, 0x64006400, RZ, 0xfc, !PT ;  /* 0x6400640031317812 */ /* 0x000fe400078efcff */
[----:B------:R-:W-:Y:S02]  /*2290*/  SHF.R.U32.HI R25, RZ, 0x6, R9 ;  /* 0x00000006ff197819 */ /* 0x000fe40000011609 */
[----:B------:R-:W-:Y:S02]  /*22a0*/  LOP3.LUT R10, R8, 0x3f003f, RZ, 0xc0, !PT ;  /* 0x003f003f080a7812 */ /* 0x000fe400078ec0ff */
[----:B------:R-:W-:-:S02]  /*22b0*/  LOP3.LUT R17, R17, 0x64006400, RZ, 0xfc, !PT ;  /* 0x6400640011117812 */ /* 0x000fc400078efcff */
[----:B------:R-:W-:Y:S02]  /*22c0*/  LOP3.LUT R47, R18, 0x3f003f, RZ, 0xc0, !PT ;  /* 0x003f003f122f7812 */ /* 0x000fe400078ec0ff */
[----:B------:R-:W-:Y:S02]  /*22d0*/  SHF.R.U32.HI R46, RZ, 0x6, R18 ;  /* 0x00000006ff2e7819 */ /* 0x000fe40000011612 */
[----:B------:R-:W-:Y:S02]  /*22e0*/  LOP3.LUT R9, R24, 0x64006400, RZ, 0xfc, !PT ;  /* 0x6400640018097812 */ /* 0x000fe400078efcff */
[----:B------:R-:W-:Y:S02]  /*22f0*/  SHF.R.U32.HI R8, RZ, 0x6, R14 ;  /* 0x00000006ff087819 */ /* 0x000fe4000001160e */
[----:B------:R-:W-:Y:S01]  /*2300*/  LOP3.LUT R18, R37, 0x64006400, RZ, 0xfc, !PT ;  /* 0x6400640025127812 */ /* 0x000fe200078efcff */
[----:B------:R-:W-:Y:S01]  /*2310*/  HADD2 R37, R16, -1056, -1056 ;  /* 0xe420e42010257430 */ /* 0x000fe20000000000 */
[----:B------:R-:W-:Y:S01]  /*2320*/  SHF.R.U32.HI R16, RZ, 0x6, R11 ;  /* 0x00000006ff107819 */ /* 0x000fe2000001160b */
[----:B------:R-:W-:Y:S01]  /*2330*/  HADD2 R54, R54, -1056, -1056 ;  /* 0xe420e42036367430 */ /* 0x000fe20000000000 */
[----:B------:R-:W-:Y:S01]  /*2340*/  LOP3.LUT R43, R13, 0x3f003f, RZ, 0xc0, !PT ;  /* 0x003f003f0d2b7812 */ /* 0x000fe200078ec0ff */
[----:B------:R-:W-:Y:S01]  /*2350*/  HADD2 R49, R49, -1056, -1056 ;  /* 0xe420e42031317430 */ /* 0x000fe20000000000 */
[----:B------:R-:W-:Y:S01]  /*2360*/  SHF.R.U32.HI R42, RZ, 0x6, R13 ;  /* 0x00000006ff2a7819 */ /* 0x000fe2000001160d */
[----:B------:R-:W-:Y:S01]  /*2370*/  HADD2 R17, R17, -1056, -1056 ;  /* 0xe420e42011117430 */ /* 0x000fe20000000000 */
[----:B------:R-:W-:Y:S01]  /*2380*/  LOP3.LUT R8, R8, 0x3f003f, RZ, 0xc0, !PT ;  /* 0x003f003f08087812 */ /* 0x000fe200078ec0ff */
[----:B------:R-:W-:Y:S01]  /*2390*/  HADD2 R13, R9, -1056, -1056 ;  /* 0xe420e420090d7430 */ /* 0x000fe20000000000 */
[----:B------:R-:W-:-:S02]  /*23a0*/  LOP3.LUT R25, R25, 0x3f003f, RZ, 0xc0, !PT ;  /* 0x003f003f19197812 */ /* 0x000fc400078ec0ff */
[----:B------:R-:W-:Y:S02]  /*23b0*/  LOP3.LUT R26, R26, 0x3f003f, RZ, 0xc0, !PT ;  /* 0x003f003f1a1a7812 */ /* 0x000fe400078ec0ff */
[----:B------:R-:W-:Y:S02]  /*23c0*/  LOP3.LUT R41, R14, 0x3f003f, RZ, 0xc0, !PT ;  /* 0x003f003f0e297812 */ /* 0x000fe400078ec0ff */
[----:B------:R-:W-:Y:S01]  /*23d0*/  LOP3.LUT R16, R16, 0x3f003f, RZ, 0xc0, !PT ;  /* 0x003f003f10107812 */ /* 0x000fe200078ec0ff */
[----:B-1----:R-:W-:Y:S01]  /*23e0*/  HFMA2 R9, R13, R20, RZ.H0_H0 ;  /* 0x000000140d097231 */ /* 0x002fe200000400ff */
[----:B------:R-:W-:Y:S02]  /*23f0*/  LOP3.LUT R45, R12, 0x3f003f, RZ, 0xc0, !PT ;  /* 0x003f003f0c2d7812 */ /* 0x000fe400078ec0ff */
[----:B------:R-:W-:Y:S02]  /*2400*/  SHF.R.U32.HI R44, RZ, 0x6, R12 ;  /* 0x00000006ff2c7819 */ /* 0x000fe4000001160c */
[----:B------:R-:W-:Y:S01]  /*2410*/  LOP3.LUT R14, R10, 0x64006400, RZ, 0xfc, !PT ;  /* 0x640064000a0e7812 */ /* 0x000fe200078efcff */
[-C--:B------:R-:W-:Y:S01]  /*2420*/  HFMA2.MMA R10, R49, R20.reuse, RZ ;  /* 0x00000014310a7235 */ /* 0x080fe200000000ff */
[----:B------:R-:W-:Y:S01]  /*2430*/  LOP3.LUT R40, R8, 0x64006400, RZ, 0xfc, !PT ;  /* 0x6400640008287812 */ /* 0x000fe200078efcff */
[-C--:B------:R-:W-:Y:S01]  /*2440*/  HFMA2.MMA R8, R54, R20.reuse, RZ ;  /* 0x0000001436087235 */ /* 0x080fe200000000ff */
[----:B------:R-:W-:Y:S01]  /*2450*/  LOP3.LUT R12, R25, 0x64006400, RZ, 0xfc, !PT ;  /* 0x64006400190c7812 */ /* 0x000fe200078efcff */
[----:B------:R-:W-:Y:S01]  /*2460*/  HFMA2.MMA R20, R17, R20, RZ ;  /* 0x0000001411147235 */ /* 0x000fe200000000ff */
        /* <DEDUP_REMOVED lines=9> */
[----:B------:R-:W-:Y:S01]  /*2500*/  HFMA2.MMA R9, R12, R21, R9 ;  /* 0x000000150c097235 */ /* 0x000fe20000000009 */
[-C--:B------:R-:W-:Y:S01]  /*2510*/  HFMA2 R8, R14, R21.reuse, R8 ;  /* 0x000000150e087231 */ /* 0x080fe20000000008 */
[----:B------:R-:W1:Y:S01]  /*2520*/  LDS.128 R24, [UR4+0x30] ;  /* 0x00003004ff187984 */ /* 0x000e620008000c00 */
[----:B------:R-:W-:-:S02]  /*2530*/  HFMA2 R10, R52, R21, R10 ;  /* 0x00000015340a7231 */ /* 0x000fc4000000000a */
[----:B------:R-:W-:Y:S01]  /*2540*/  HFMA2 R20, R16, R21, R20 ;  /* 0x0000001510147231 */ /* 0x000fe20000000014 */
[----:B------:R-:W-:-:S04]  /*2550*/  LOP3.LUT R21, R19, 0x3f003f, RZ, 0xc0, !PT ;  /* 0x003f003f13157812 */ /* 0x000fc800078ec0ff */
[----:B------:R-:W-:Y:S01]  /*2560*/  LOP3.LUT R21, R21, 0x64006400, RZ, 0xfc, !PT ;  /* 0x6400640015157812 */ /* 0x000fe200078efcff */
[----:B------:R-:W-:Y:S02]  /*2570*/  HADD2 R53, R53, -1056, -1056 ;  /* 0xe420e42035357430 */ /* 0x000fe40000000000 */
        /* <DEDUP_REMOVED lines=16> */
[----:B------:R-:W-:Y:S02]  /*2680*/  HADD2 R48, R48, -1056, -1056 ;  /* 0xe420e42030307430 */ /* 0x000fe40000000000 */
[----:B------:R-:W-:Y:S02]  /*2690*/  HADD2 R50, R50, -1056, -1056 ;  /* 0xe420e42032327430 */ /* 0x000fe40000000000 */
[----:B------:R-:W-:Y:S02]  /*26a0*/  HADD2 R46, R46, -1056, -1056 ;  /* 0xe420e4202e2e7430 */ /* 0x000fe40000000000 */
[----:B------:R-:W-:Y:S01]  /*26b0*/  HADD2 R22, R22, -1056, -1056 ;  /* 0xe420e42016167430 */ /* 0x000fe20000000000 */
[----:B------:R-:W-:Y:S01]  /*26c0*/  HFMA2.MMA R9, R48, R23, R9 ;  /* 0x0000001730097235 */ /* 0x000fe20000000009 */
[----:B------:R-:W-:-:S02]  /*26d0*/  HFMA2 R8, R50, R23, R8 ;  /* 0x0000001732087231 */ /* 0x000fc40000000008 */
[-C--:B------:R-:W-:Y:S02]  /*26e0*/  HFMA2 R10, R46, R23.reuse, R10 ;  /* 0x000000172e0a7231 */ /* 0x080fe4000000000a */
        /* <DEDUP_REMOVED lines=25> */
[----:B------:R-:W-:Y:S01]  /*2880*/  LOP3.LUT R44, R44, 0x64006400, RZ, 0xfc, !PT ;  /* 0x640064002c2c7812 */ /* 0x000fe200078efcff */
[----:B------:R-:W-:Y:S01]  /*2890*/  HFMA2.MMA R9, R42, R25, R9 ;  /* 0x000000192a097235 */ /* 0x000fe20000000009 */
[----:B------:R-:W-:Y:S02]  /*28a0*/  LOP3.LUT R15, R15, 0x64006400, RZ, 0xfc, !PT ;  /* 0x640064000f0f7812 */ /* 0x000fe400078efcff */
[----:B------:R-:W-:Y:S01]  /*28b0*/  LOP3.LUT R24, R24, 0x300030, R19, 0xf8, !PT ;  /* 0x0030003018187812 */ /* 0x000fe200078ef813 */
        /* <DEDUP_REMOVED lines=10> */
[----:B------:R-:W-:-:S02]  /*2960*/  HADD2 R33, R33, -1056, -1056 ;  /* 0xe420e42021217430 */ /* 0x000fc40000000000 */
[-C--:B------:R-:W-:Y:S02]  /*2970*/  HFMA2 R10, R40, R25.reuse, R10 ;  /* 0x00000019280a7231 */ /* 0x080fe4000000000a */
[----:B------:R-:W-:Y:S02]  /*2980*/  HFMA2 R20, R19, R25, R20 ;  /* 0x0000001913147231 */ /* 0x000fe40000000014 */
[----:B------:R-:W-:Y:S02]  /*2990*/  HADD2 R25, R24, -1056, -1056 ;  /* 0xe420e42018197430 */ /* 0x000fe40000000000 */
[----:B------:R-:W-:Y:S02]  /*29a0*/  HADD2 R36, R36, -1056, -1056 ;  /* 0xe420e42024247430 */ /* 0x000fe40000000000 */
[----:B------:R-:W-:Y:S01]  /*29b0*/  HFMA2 R9, R37, R26, R9 ;  /* 0x0000001a25097231 */ /* 0x000fe20000000009 */
[-C--:B------:R-:W-:Y:S01]  /*29c0*/  HFMA2.MMA R8, R39, R26.reuse, R8 ;  /* 0x0000001a27087235 */ /* 0x080fe20000000008 */
[----:B------:R-:W-:Y:S01]  /*29d0*/  LOP3.LUT R11, R11, 0x300030, R56, 0xf8, !PT ;  /* 0x003000300b0b7812 */ /* 0x000fe200078ef838 */
[-C--:B------:R-:W-:Y:S01]  /*29e0*/  HFMA2.MMA R10, R33, R26.reuse, R10 ;  /* 0x0000001a210a7235 */ /* 0x080fe2000000000a */
[----:B------:R-:W-:Y:S01]  /*29f0*/  LOP3.LUT R38, R38, 0x64006400, RZ, 0xfc, !PT ;  /* 0x6400640026267812 */ /* 0x000fe200078efcff */
[----:B------:R-:W-:Y:S01]  /*2a00*/  HFMA2.MMA R26, R25, R26, R20 ;  /* 0x0000001a191a7235 */ /* 0x000fe20000000014 */
[----:B------:R-:W-:Y:S01]  /*2a10*/  LOP3.LUT R11, R11, 0x64006400, RZ, 0xfc, !PT ;  /* 0x640064000b0b7812 */ /* 0x000fe200078efcff */
[----:B------:R-:W-:-:S02]  /*2a20*/  HFMA2.MMA R9, R36, R27, R9 ;  /* 0x0000001b24097235 */ /* 0x000fc40000000009 */
[----:B------:R-:W-:Y:S02]  /*2a30*/  HADD2 R38, R38, -1056, -1056 ;  /* 0xe420e42026267430 */ /* 0x000fe40000000000 */
[----:B------:R-:W-:Y:S02]  /*2a40*/  HADD2 R18, R18, -1056, -1056 ;  /* 0xe420e42012127430 */ /* 0x000fe40000000000 */
[----:B------:R-:W-:Y:S02]  /*2a50*/  HADD2 R20, R11, -1056, -1056 ;  /* 0xe420e4200b147430 */ /* 0x000fe40000000000 */
[-C--:B------:R-:W-:Y:S02]  /*2a60*/  HFMA2 R8, R38, R27.reuse, R8 ;  /* 0x0000001b26087231 */ /* 0x080fe40000000008 */
        /* <DEDUP_REMOVED lines=13> */
[-C--:B------:R-:W-:Y:S02]  /*2b40*/  HFMA2.MMA R54, R54, R8.reuse, RZ ;  /* 0x0000000836367235 */ /* 0x080fe400000000ff */
[----:B------:R-:W-:Y:S01]  /*2b50*/  HFMA2.MMA R26, R49, R8, RZ ;  /* 0x00000008311a7235 */ /* 0x000fe200000000ff */
[-C--:B------:R-:W-:Y:S02]  /*2b60*/  HFMA2 R13, R12, R9.reuse, R13 ;  /* 0x000000090c0d7231 */ /* 0x080fe4000000000d */
[----:B------:R-:W-:Y:S01]  /*2b70*/  HFMA2 R8, R17, R8, RZ.H0_H0 ;  /* 0x0000000811087231 */ /* 0x000fe200000400ff */
[-C--:B------:R-:W-:Y:S01]  /*2b80*/  HFMA2.MMA R54, R14, R9.reuse, R54 ;  /* 0x000000090e367235 */ /* 0x080fe20000000036 */
[----:B------:R-:W-:Y:S01]  /*2b90*/  HFMA2 R24, R51, R10, R13 ;  /* 0x0000000a33187231 */ /* 0x000fe2000000000d */
[----:B------:R-:W-:Y:S01]  /*2ba0*/  HFMA2.MMA R26, R52, R9, R26 ;  /* 0x00000009341a7235 */ /* 0x000fe2000000001a */
[----:B------:R-:W1:Y:S01]  /*2bb0*/  LDS.128 R12, [UR4+0x70] ;  /* 0x00007004ff0c7984 */ /* 0x000e620008000c00 */
[----:B------:R-:W-:-:S02]  /*2bc0*/  HFMA2 R8, R16, R9, R8 ;  /* 0x0000000910087231 */ /* 0x000fc40000000008 */
[-C--:B------:R-:W-:Y:S01]  /*2bd0*/  HFMA2.MMA R53, R53, R10.reuse, R54 ;  /* 0x0000000a35357235 */ /* 0x080fe20000000036 */
[----:B------:R-:W-:Y:S01]  /*2be0*/  HFMA2 R24, R48, R11, R24 ;  /* 0x0000000b30187231 */ /* 0x000fe20000000018 */
[----:B------:R-:W-:Y:S01]  /*2bf0*/  HFMA2.MMA R26, R47, R10, R26 ;  /* 0x0000000a2f1a7235 */ /* 0x000fe2000000001a */
[----:B------:R-:W-:-:S03]  /*2c00*/  HFMA2 R8, R21, R10, R8 ;  /* 0x0000000a15087231 */ /* 0x000fc60000000008 */
[-C--:B------:R-:W-:Y:S01]  /*2c10*/  HFMA2.MMA R53, R50, R11.reuse, R53 ;  /* 0x0000000b32357235 */ /* 0x080fe20000000035 */
[----:B------:R-:W-:Y:S01]  /*2c20*/  HFMA2 R8, R22, R11, R8 ;  /* 0x0000000b16087231 */ /* 0x000fe20000000008 */
        /* <DEDUP_REMOVED lines=25> */
.L_x_2171:
        /* <DEDUP_REMOVED lines=8> */
.L_x_2169:
[----:B------:R-:W-:Y:S05]  /*2e40*/  @!P1 EXIT ;  /* 0x000000000000994d */ /* 0x000fea0003800000 */
[----:B------:R-:W0:Y:S01]  /*2e50*/  S2R R3, SR_CTAID.X ;  /* 0x0000000000037919 */ /* 0x000e220000002500 */
[----:B-----5:R-:W-:-:S03]  /*2e60*/  IMAD.MOV.U32 R11, RZ, RZ, 0x2 ;  /* 0x00000002ff0b7424 */ /* 0x020fc600078e00ff */
        /* <DEDUP_REMOVED lines=13> */
.L_x_2176:
[----:B------:R-:W0:Y:S02]  /*2f40*/  LDS R8, [R4] ;  /* 0x0000000004087984 */ /* 0x000e240000000800 */
[----:B0-----:R-:W-:-:S06]  /*2f50*/  HADD2 R9, R8, R28 ;  /* 0x0000001c08097230 */ /* 0x001fcc0000000000 */
[----:B------:R-:W0:Y:S02]  /*2f60*/  ATOMS.CAST.SPIN R9, [R4], R8, R9 ;  /* 0x000000080409738d */ /* 0x000e240001800009 */
[----:B0-----:R-:W-:-:S13]  /*2f70*/  ISETP.EQ.U32.AND P0, PT, R9, 0x1, PT ;  /* 0x000000010900780c */ /* 0x001fda0003f02070 */
[----:B------:R-:W-:Y:S05]  /*2f80*/  @!P0 BRA `(.L_x_2176) ;  /* 0xffffffb000008947 */ /* 0x000fea000383ffff */
[----:B------:R-:W-:Y:S05]  /*2f90*/  BRA `(.L_x_2174) ;  /* 0x0000003000007947 */ /* 0x000fea0003800000 */
.L_x_2175:
[----:B------:R-:W2:Y:S02]  /*2fa0*/  LD.E R4, [R2.64] ;  /* 0x0000000602047980 */ /* 0x000ea4000c101900 */
[----:B--2---:R-:W-:-:S05]  /*2fb0*/  IMAD.IADD R5, R28, 0x1, R4 ;  /* 0x000000011c057824 */ /* 0x004fca00078e0204 */
[----:B------:R0:W-:Y:S02]  /*2fc0*/  ST.E [R2.64], R5 ;  /* 0x0000000502007985 */ /* 0x0001e4000c101906 */
.L_x_2174:
[----:B------:R-:W-:Y:S05]  /*2fd0*/  BSYNC B0 ;  /* 0x0000000000007941 */ /* 0x000fea0003800000 */
.L_x_2173:
[----:B------:R-:W2:Y:S01]  /*2fe0*/  ATOM.E.ADD.F16x2.RN.STRONG.GPU P0, RZ, [R2.64+0x4], R7 ;  /* 0x0000040702ff798a */ /* 0x000ea2000810e9c6 */
[----:B------:R-:W-:Y:S01]  /*2ff0*/  BSSY B0, `(.L_x_2177) ;  /* 0x000000f000007945 */ /* 0x000fe20003800000 */
[----:B--2---:R-:W-:Y:S05]  /*3000*/  @P0 BRA `(.L_x_2178) ;  /* 0x000000d000000947 */ /* 0x004fea0003800000 */
[----:B------:R-:W1:Y:S02]  /*3010*/  QSPC.E.S P0, RZ, [R2+0x4] ;  /* 0x0000040002ff73aa */ /* 0x000e640000000500 */
[----:B-1----:R-:W-:Y:S05]  /*3020*/  @!P0 BRA `(.L_x_2179) ;  /* 0x0000008000008947 */ /* 0x002fea0003800000 */
[----:B0-----:R-:W-:-:S04]  /*3030*/  IADD3 R2, R2, 0x4, RZ ;  /* 0x0000000402027810 */ /* 0x001fc80007ffe0ff */
[----:B------:R-:W-:-:S05]  /*3040*/  LOP3.LUT R2, R2, 0xffffff, RZ, 0xc0, !PT ;  /* 0x00ffffff02027812 */ /* 0x000fca00078ec0ff */
.L_x_2180:
[----:B------:R-:W0:Y:S02]  /*3050*/  LDS R4, [R2] ;  /* 0x0000000002047984 */ /* 0x000e240000000800 */
[----:B0-----:R-:W-:-:S10]  /*3060*/  HFMA2.MMA R5, R4, 1, 1, R7 ;  /* 0x3c003c0004057835 */ /* 0x001fd40000000007 */
[----:B------:R-:W0:Y:S02]  /*3070*/  ATOMS.CAST.SPIN R5, [R2], R4, R5 ;  /* 0x000000040205738d */ /* 0x000e240001800005 */
[----:B0-----:R-:W-:-:S13]  /*3080*/  ISETP.EQ.U32.AND P0, PT, R5, 0x1, PT ;  /* 0x000000010500780c */ /* 0x001fda0003f02070 */
[----:B------:R-:W-:Y:S05]  /*3090*/  @!P0 BRA `(.L_x_2180) ;  /* 0xffffffb000008947 */ /* 0x000fea000383ffff */
[----:B------:R-:W-:Y:S05]  /*30a0*/  BRA `(.L_x_2178) ;  /* 0x0000003000007947 */ /* 0x000fea0003800000 */
.L_x_2179:
[----:B------:R-:W2:Y:S02]  /*30b0*/  LD.E R4, [R2.64+0x4] ;  /* 0x0000040602047980 */ /* 0x000ea4000c101900 */
[----:B0-2---:R-:W-:-:S05]  /*30c0*/  IMAD.IADD R5, R7, 0x1, R4 ;  /* 0x0000000107057824 */ /* 0x005fca00078e0204 */
[----:B------:R0:W-:Y:S02]  /*30d0*/  ST.E [R2.64+0x4], R5 ;  /* 0x0000040502007985 */ /* 0x0001e4000c101906 */
.L_x_2178:
[----:B------:R-:W-:Y:S05]  /*30e0*/  BSYNC B0 ;  /* 0x0000000000007941 */ /* 0x000fea0003800000 */
.L_x_2177:
        /* <DEDUP_REMOVED lines=10> */
.L_x_2184:
[----:B------:R-:W0:Y:S02]  /*3190*/  LDS R4, [R0] ;  /* 0x0000000000047984 */ /* 0x000e240000000800 */
[----:B0-----:R-:W-:-:S06]  /*31a0*/  HADD2 R5, R4, R30 ;  /* 0x0000001e04057230 */ /* 0x001fcc0000000000 */
[----:B------:R-:W0:Y:S02]  /*31b0*/  ATOMS.CAST.SPIN R5, [R0], R4, R5 ;  /* 0x000000040005738d */ /* 0x000e240001800005 */
[----:B0-----:R-:W-:-:S13]  /*31c0*/  ISETP.EQ.U32.AND P0, PT, R5, 0x1, PT ;  /* 0x000000010500780c */ /* 0x001fda0003f02070 */
[----:B------:R-:W-:Y:S05]  /*31d0*/  @!P0 BRA `(.L_x_2184) ;  /* 0xffffffb000008947 */ /* 0x000fea000383ffff */
[----:B------:R-:W-:Y:S05]  /*31e0*/  BRA `(.L_x_2182) ;  /* 0x0000003000007947 */ /* 0x000fea0003800000 */
.L_x_2183:
[----:B------:R-:W2:Y:S02]  /*31f0*/  LD.E R0, [R2.64] ;  /* 0x0000000602007980 */ /* 0x000ea4000c101900 */
[----:B--2---:R-:W-:-:S05]  /*3200*/  IMAD.IADD R5, R30, 0x1, R0 ;  /* 0x000000011e057824 */ /* 0x004fca00078e0200 */
[----:B------:R0:W-:Y:S02]  /*3210*/  ST.E [R2.64], R5 ;  /* 0x0000000502007985 */ /* 0x0001e4000c101906 */
.L_x_2182:
[----:B------:R-:W-:Y:S05]  /*3220*/  BSYNC B0 ;  /* 0x0000000000007941 */ /* 0x000fea0003800000 */
.L_x_2181:
[----:B------:R-:W2:Y:S02]  /*3230*/  ATOM.E.ADD.F16x2.RN.STRONG.GPU P0, RZ, [R2.64+0x4], R29 ;  /* 0x0000041d02ff798a */ /* 0x000ea4000810e9c6 */
[----:B--2---:R-:W-:Y:S05]  /*3240*/  @P0 EXIT ;  /* 0x000000000000094d */ /* 0x004fea0003800000 */
[----:B------:R-:W1:Y:S02]  /*3250*/  QSPC.E.S P0, RZ, [R2+0x4] ;  /* 0x0000040002ff73aa */ /* 0x000e640000000500 */
[----:B-1----:R-:W-:Y:S05]  /*3260*/  @!P0 BRA `(.L_x_2185) ;  /* 0x0000008000008947 */ /* 0x002fea0003800000 */
[----:B0-----:R-:W-:-:S04]  /*3270*/  IADD3 R2, R2, 0x4, RZ ;  /* 0x0000000402027810 */ /* 0x001fc80007ffe0ff */
[----:B------:R-:W-:-:S05]  /*3280*/  LOP3.LUT R2, R2, 0xffffff, RZ, 0xc0, !PT ;  /* 0x00ffffff02027812 */ /* 0x000fca00078ec0ff */
.L_x_2186:
[----:B------:R-:W0:Y:S02]  /*3290*/  LDS R4, [R2] ;  /* 0x0000000002047984 */ /* 0x000e240000000800 */
[----:B0-----:R-:W-:-:S10]  /*32a0*/  HFMA2.MMA R5, R4, 1, 1, R29 ;  /* 0x3c003c0004057835 */ /* 0x001fd4000000001d */
[----:B------:R-:W0:Y:S02]  /*32b0*/  ATOMS.CAST.SPIN R5, [R2], R4, R5 ;  /* 0x000000040205738d */ /* 0x000e240001800005 */
[----:B0-----:R-:W-:-:S13]  /*32c0*/  ISETP.EQ.U32.AND P0, PT, R5, 0x1, PT ;  /* 0x000000010500780c */ /* 0x001fda0003f02070 */
[----:B------:R-:W-:Y:S05]  /*32d0*/  @!P0 BRA `(.L_x_2186) ;  /* 0xffffffb000008947 */ /* 0x000fea000383ffff */
[----:B------:R-:W-:Y:S05]  /*32e0*/  EXIT ;  /* 0x000000000000794d */ /* 0x000fea0003800000 */
.L_x_2185:
[----:B------:R-:W2:Y:S02]  /*32f0*/  LD.E R0, [R2.64+0x4] ;  /* 0x0000040602007980 */ /* 0x000ea4000c101900 */
[----:B0-2---:R-:W-:-:S05]  /*3300*/  IMAD.IADD R5, R29, 0x1, R0 ;  /* 0x000000011d057824 */ /* 0x005fca00078e0200 */
[----:B------:R-:W-:Y:S01]  /*3310*/  ST.E [R2.64+0x4], R5 ;  /* 0x0000040502007985 */ /* 0x000fe2000c101906 */
[----:B------:R-:W-:Y:S05]  /*3320*/  EXIT ;  /* 0x000000000000794d */ /* 0x000fea0003800000 */
.L_x_2187:
        /* <DEDUP_REMOVED lines=13> */
.L_x_2859:


//--------------------- .text._Z23gemm_half_q_half_kernelILi2ELi48ELb0ELb0ELi32EEvPK6__halfPKjS4_S2_PS0_iiiiPKtS7_iiiiiibS2_i --------------------------
	.section	.text._Z23gemm_half_q_half_kernelILi2ELi48ELb0ELb0ELi32EEvPK6__halfPKjS4_S2_PS0_iiiiPKtS7_iiiiiibS2_i,"ax",@progbits
	.sectioninfo	@"SHI_REGISTERS=96"
	.align	128
        .global         _Z23gemm_half_q_half_kernelILi2ELi48ELb0ELb0ELi32EEvPK6__halfPKjS4_S2_PS0_iiiiPKtS7_iiiiiibS2_i
        .type           _Z23gemm_half_q_half_kernelILi2ELi48ELb0ELb0ELi32EEvPK6__halfPKjS4_S2_PS0_iiiiPKtS7_iiiiiibS2_i,@function
        .size           _Z23gemm_half_q_half_kernelILi2ELi48ELb0ELb0ELi32EEvPK6__halfPKjS4_S2_PS0_iiiiPKtS7_iiiiiibS2_i,(.L_x_2860 - _Z23gemm_half_q_half_kernelILi2ELi48ELb0ELb0ELi32EEvPK6__halfPKjS4_S2_PS0_iiiiPKtS7_iiiiiibS2_i)
        .other          _Z23gemm_half_q_half_kernelILi2ELi48ELb0ELb0ELi32EEvPK6__halfPKjS4_S2_PS0_iiiiPKtS7_iiiiiibS2_i,@"STO_CUDA_ENTRY STV_DEFAULT"
_Z23gemm_half_q_half_kernelILi2ELi48ELb0ELb0ELi32EEvPK6__halfPKjS4_S2_PS0_iiiiPKtS7_iiiiiibS2_i:
.text._Z23gemm_half_q_half_kernelILi2ELi48ELb0ELb0ELi32EEvPK6__halfPKjS4_S2_PS0_iiiiPKtS7_iiiiiibS2_i:
        /* <DEDUP_REMOVED lines=39> */
.L_x_2192:
        /* <DEDUP_REMOVED lines=17> */
.L_x_2191:
        /* <DEDUP_REMOVED lines=17> */
.L_x_2190:
        /* <DEDUP_REMOVED lines=13> */
.L_x_2194:
        /* <DEDUP_REMOVED lines=17> */
.L_x_2193:
        /* <DEDUP_REMOVED lines=15> */
.L_x_2189:
[----:B------:R-:W-:Y:S05]  /*0760*/  BSYNC B0 ;  /* 0x0000000000007941 */ /* 0x000fea0003800000 */
.L_x_2188:
        /* <DEDUP_REMOVED lines=18> */
.L_x_2197:
        /* <DEDUP_REMOVED lines=11> */
.L_x_2196:
        /* <DEDUP_REMOVED lines=10> */
.L_x_2195:
        /* <DEDUP_REMOVED lines=66> */
.L_x_2199:
        /* <DEDUP_REMOVED lines=41> */
.L_x_2198:
[----:B------:R-:W-:Y:S01]  /*1090*/  ISETP.GE.OR P0, PT, R17, c[0x0][0x1ac], P0 ;  /* 0x00006b0011007a0c */ /* 0x000fe20000706670 */
[----:B------:R-:W-:Y:S01]  /*10a0*/  UMOV UR4, URZ ;  /* 0x0000003f00047c82 */ /* 0x000fe20008000000 */
[----:B------:R-:W-:Y:S02]  /*10b0*/  PRMT R37, RZ, 0x5410, RZ ;  /* 0x00005410ff257816 */ /* 0x000fe400000000ff */
[----:B------:R-:W-:-:S02]  /*10c0*/  LEA.HI.X R93, R93, c[0x0][0x16c], R16, 0x2, P3 ;  /* 0x00005b005d5d7a11 */ /* 0x000fc400018f1410 */
[----:B------:R-:W-:Y:S02]  /*10d0*/  PRMT R36, RZ, 0x5410, RZ ;  /* 0x00005410ff247816 */ /* 0x000fe400000000ff */
[----:B------:R-:W-:Y:S02]  /*10e0*/  PRMT R19, RZ, 0x5410, RZ ;  /* 0x00005410ff137816 */ /* 0x000fe400000000ff */
[----:B------:R-:W-:-:S03]  /*10f0*/  PRMT R18, RZ, 0x5410, RZ ;  /* 0x00005410ff127816 */ /* 0x000fc600000000ff */
[----:B------:R-:W-:Y:S05]  /*1100*/  @P0 BRA `(.L_x_2200) ;  /* 0x00001d7000000947 */ /* 0x000fea0003800000 */
[----:B------:R-:W-:Y:S01]  /*1110*/  PRMT R37, RZ, 0x7610, R37 ;  /* 0x00007610ff257816 */ /* 0x000fe20000000025 */
[----:B------:R-:W-:Y:S02]  /*1120*/  ULDC UR5, c[0x0][0x18c] ;  /* 0x0000630000057ab9 */ /* 0x000fe40000000800 */
[----:B------:R-:W-:Y:S02]  /*1130*/  USHF.R.S32.HI UR5, URZ, 0x1f, UR5 ;  /* 0x0000001f3f057899 */ /* 0x000fe40008011405 */
[----:B------:R-:W-:Y:S02]  /*1140*/  UMOV UR4, URZ ;  /* 0x0000003f00047c82 */ /* 0x000fe40008000000 */
.L_x_2203:
        /* <DEDUP_REMOVED lines=52> */
[----:B------:R-:W-:Y:S02]  /*1490*/  LOP3.LUT R26, R5, 0x300030, R26, 0xf8, !PT ;  /* 0x00300030051a7812 */ /* 0x000fe400078ef81a */
[----:B------:R-:W-:-:S02]  /*14a0*/  LOP3.LUT R24, R7, 0x300030, R24, 0xf8, !PT ;  /* 0x0030003007187812 */ /* 0x000fc400078ef818 */
[----:B------:R-:W-:Y:S02]  /*14b0*/  LOP3.LUT R20, R21, 0x300030, R4, 0xf8, !PT ;  /* 0x0030003015147812 */ /* 0x000fe400078ef804 */
[----:B------:R-:W-:Y:S02]  /*14c0*/  LOP3.LUT R22, R23, 0x300030, R6, 0xf8, !PT ;  /* 0x0030003017167812 */ /* 0x000fe400078ef806 */
[----:B------:R-:W1:Y:S01]  /*14d0*/  LDS.128 R4, [UR4] ;  /* 0x00000004ff047984 */ /* 0x000e620008000c00 */
[----:B--2---:R-:W-:Y:S02]  /*14e0*/  SHF.R.U32.HI R14, RZ, 0xc, R8 ;  /* 0x0000000cff0e7819 */ /* 0x004fe40000011608 */
[----:B------:R-:W-:Y:S02]  /*14f0*/  SHF.R.U32.HI R21, RZ, 0xc, R10 ;  /* 0x0000000cff157819 */ /* 0x000fe4000001160a */
[----:B------:R-:W-:Y:S02]  /*1500*/  LOP3.LUT R48, R11, 0x3f003f, RZ, 0xc0, !PT ;  /* 0x003f003f0b307812 */ /* 0x000fe400078ec0ff */
[----:B------:R-:W-:-:S02]  /*1510*/  SHF.R.U32.HI R47, RZ, 0x6, R11 ;  /* 0x00000006ff2f7819 */ /* 0x000fc4000001160b */
[----:B------:R-:W-:Y:S02]  /*1520*/  SHF.R.U32.HI R11, RZ, 0xc, R11 ;  /* 0x0000000cff0b7819 */ /* 0x000fe4000001160b */
[----:B------:R-:W-:Y:S02]  /*1530*/  LOP3.LUT R23, R25, 0x64006400, RZ, 0xfc, !PT ;  /* 0x6400640019177812 */ /* 0x000fe400078efcff */
[----:B------:R-:W-:Y:S02]  /*1540*/  LOP3.LUT R53, R8, 0x3f003f, RZ, 0xc0, !PT ;  /* 0x003f003f08357812 */ /* 0x000fe400078ec0ff */
[----:B------:R-:W-:Y:S02]  /*1550*/  SHF.R.U32.HI R54, RZ, 0x6, R8 ;  /* 0x00000006ff367819 */ /* 0x000fe40000011608 */
[----:B------:R-:W-:Y:S02]  /*1560*/  SHF.R.U32.HI R8, RZ, 0xc, R9 ;  /* 0x0000000cff087819 */ /* 0x000fe40000011609 */
[----:B------:R-:W-:-:S02]  /*1570*/  LOP3.LUT R51, R9, 0x3f003f, RZ, 0xc0, !PT ;  /* 0x003f003f09337812 */ /* 0x000fc400078ec0ff */
[----:B------:R-:W-:Y:S02]  /*1580*/  SHF.R.U32.HI R52, RZ, 0x6, R9 ;  /* 0x00000006ff347819 */ /* 0x000fe40000011609 */
        /* <DEDUP_REMOVED lines=8> */
[----:B------:R-:W-:Y:S02]  /*1610*/  LOP3.LUT R8, R8, 0xf000f, RZ, 0xc0, !PT ;  /* 0x000f000f08087812 */ /* 0x000fe400078ec0ff */
[----:B------:R-:W-:Y:S02]  /*1620*/  LOP3.LUT R45, R14, 0x300030, R45, 0xf8, !PT ;  /* 0x003000300e2d7812 */ /* 0x000fe400078ef82d */
[----:B------:R-:W-:Y:S01]  /*1630*/  LOP3.LUT R14, R55, 0x64006400, RZ, 0xfc, !PT ;  /* 0x64006400370e7812 */ /* 0x000fe200078efcff */
[----:B------:R-:W-:Y:S01]  /*1640*/  HADD2 R21, R21, -1056, -1056 ;  /* 0xe420e42015157430 */ /* 0x000fe20000000000 */
[----:B------:R-:W-:Y:S01]  /*1650*/  LOP3.LUT R35, R8, 0x300030, R35, 0xf8, !PT ;  /* 0x0030003008237812 */ /* 0x000fe200078ef823 */
[-C--:B-1----:R-:W-:Y:S01]  /*1660*/  HFMA2.MMA R8, R15, R4.reuse, RZ ;  /* 0x000000040f087235 */ /* 0x082fe200000000ff */
[----:B------:R-:W-:Y:S01]  /*1670*/  LOP3.LUT R43, R10, 0x300030, R43, 0xf8, !PT ;  /* 0x003000300a2b7812 */ /* 0x000fe200078ef82b */
[----:B------:R-:W-:Y:S01]  /*1680*/  HFMA2.MMA R10, R23, R4, RZ ;  /* 0x00000004170a7235 */ /* 0x000fe200000000ff */
[----:B------:R-:W-:Y:S01]  /*1690*/  LOP3.LUT R46, R9, 0x300030, R46, 0xf8, !PT ;  /* 0x00300030092e7812 */ /* 0x000fe200078ef82e */
[----:B------:R-:W-:-:S02]  /*16a0*/  HADD2 R0, R12, -1056, -1056 ;  /* 0xe420e4200c007430 */ /* 0x000fc40000000000 */
[----:B------:R-:W-:Y:S02]  /*16b0*/  HADD2 R14, R14, -1056, -1056 ;  /* 0xe420e4200e0e7430 */ /* 0x000fe40000000000 */
[----:B------:R-:W-:Y:S02]  /*16c0*/  HFMA2 R9, R21, R4, RZ.H0_H0 ;  /* 0x0000000415097231 */ /* 0x000fe400000400ff */
[----:B------:R-:W-:Y:S02]  /*16d0*/  HADD2 R12, R16, -1056, -1056 ;  /* 0xe420e420100c7430 */ /* 0x000fe40000000000 */
[----:B------:R-:W-:Y:S01]  /*16e0*/  HADD2 R16, R57, -1056, -1056 ;  /* 0xe420e42039107430 */ /* 0x000fe20000000000 */
[-C--:B------:R-:W-:Y:S01]  /*16f0*/  HFMA2.MMA R57, R0, R5.reuse, R8 ;  /* 0x0000000500397235 */ /* 0x080fe20000000008 */
[----:B------:R-:W-:Y:S01]  /*1700*/  HFMA2 R58, R12, R5, R9 ;  /* 0x000000050c3a7231 */ /* 0x000fe20000000009 */
[----:B------:R-:W-:Y:S02]  /*1710*/  HFMA2.MMA R59, R14, R5, R10 ;  /* 0x000000050e3b7235 */ /* 0x000fe4000000000a */
[----:B------:R-:W1:Y:S01]  /*1720*/  LDS.128 R8, [UR4+0x10] ;  /* 0x00001004ff087984 */ /* 0x000e620008000c00 */
[----:B------:R-:W-:-:S05]  /*1730*/  LOP3.LUT R25, R56, 0x64006400, RZ, 0xfc, !PT ;  /* 0x6400640038197812 */ /* 0x000fca00078efcff */
[----:B------:R-:W-:Y:S01]  /*1740*/  HADD2 R25, R25, -1056, -1056 ;  /* 0xe420e42019197430 */ /* 0x000fe20000000000 */
[----:B------:R-:W-:-:S03]  /*1750*/  LOP3.LUT R53, R53, 0x64006400, RZ, 0xfc, !PT ;  /* 0x6400640035357812 */ /* 0x000fc600078efcff */
[----:B------:R-:W-:Y:S01]  /*1760*/  HFMA2 R4, R25, R4, RZ.H0_H0 ;  /* 0x0000000419047231 */ /* 0x000fe200000400ff */
[----:B------:R-:W-:Y:S02]  /*1770*/  LOP3.LUT R51, R51, 0x64006400, RZ, 0xfc, !PT ;  /* 0x6400640033337812 */ /* 0x000fe400078efcff */
[----:B------:R-:W-:Y:S01]  /*1780*/  LOP3.LUT R54, R54, 0x3f003f, RZ, 0xc0, !PT ;  /* 0x003f003f36367812 */ /* 0x000fe200078ec0ff */
[----:B------:R-:W-:Y:S01]  /*1790*/  HFMA2 R60, R16, R5, R4 ;  /* 0x00000005103c7231 */ /* 0x000fe20000000004 */
        /* <DEDUP_REMOVED lines=37> */
[-C--:B-1----:R-:W-:Y:S01]  /*19f0*/  HFMA2.MMA R57, R27, R8.reuse, R57 ;  /* 0x000000081b397235 */ /* 0x082fe20000000039 */
[----:B------:R-:W-:Y:S01]  /*1a00*/  HADD2 R28, R4, -1056, -1056 ;  /* 0xe420e420041c7430 */ /* 0x000fe20000000000 */
[----:B------:R-:W-:Y:S01]  /*1a10*/  LOP3.LUT R26, R26, 0x64006400, RZ, 0xfc, !PT ;  /* 0x640064001a1a7812 */ /* 0x000fe200078efcff */
[----:B------:R-:W-:Y:S01]  /*1a20*/  HFMA2.MMA R59, R31, R8, R59 ;  /* 0x000000081f3b7235 */ /* 0x000fe2000000003b */
        /* <DEDUP_REMOVED lines=15> */
[-C--:B------:R-:W-:Y:S01]  /*1b20*/  HFMA2 R58, R29, R8.reuse, R58 ;  /* 0x000000081d3a7231 */ /* 0x080fe2000000003a */
[----:B------:R-:W-:Y:S01]  /*1b30*/  LOP3.LUT R24, R24, 0x64006400, RZ, 0xfc, !PT ;  /* 0x6400640018187812 */ /* 0x000fe200078efcff */
[----:B------:R-:W-:Y:S01]  /*1b40*/  HADD2 R30, R30, -1056, -1056 ;  /* 0xe420e4201e1e7430 */ /* 0x000fe20000000000 */
[-C--:B------:R-:W-:Y:S01]  /*1b50*/  HFMA2.MMA R57, R45, R10.reuse, R57 ;  /* 0x0000000a2d397235 */ /* 0x080fe20000000039 */
[----:B------:R-:W-:Y:S01]  /*1b60*/  HADD2 R26, R46, -1056, -1056 ;  /* 0xe420e4202e1a7430 */ /* 0x000fe20000000000 */
[----:B------:R-:W-:Y:S01]  /*1b70*/  HFMA2.MMA R59, R35, R10, R59 ;  /* 0x0000000a233b7235 */ /* 0x000fe2000000003b */
[----:B------:R-:W-:Y:S02]  /*1b80*/  HFMA2 R60, R33, R8, R60 ;  /* 0x00000008213c7231 */ /* 0x000fe4000000003c */
[----:B------:R-:W-:Y:S02]  /*1b90*/  HADD2 R34, R34, -1056, -1056 ;  /* 0xe420e42022227430 */ /* 0x000fe40000000000 */
        /* <DEDUP_REMOVED lines=22> */
[----:B------:R-:W1:Y:S04]  /*1d00*/  LDS.128 R4, [UR4+0x40] ;  /* 0x00004004ff047984 */ /* 0x000e680008000c00 */
        /* <DEDUP_REMOVED lines=40> */
[----:B------:R-:W-:-:S05]  /*1f90*/  HFMA2 R18, R16, R39, R18 ;  /* 0x0000002710127231 */ /* 0x000fca0000000012 */
.L_x_2201:
        /* <DEDUP_REMOVED lines=43> */
[----:B------:R-:W-:Y:S02]  /*2250*/  LOP3.LUT R23, R22, 0xf000f, RZ, 0xc0, !PT ;  /* 0x000f000f16177812 */ /* 0x000fe400078ec0ff */
[----:B------:R-:W-:Y:S02]  /*2260*/  LOP3.LUT R26, R5, 0x300030, R26, 0xf8, !PT ;  /* 0x00300030051a7812 */ /* 0x000fe400078ef81a */
[----:B------:R-:W-:-:S02]  /*2270*/  LOP3.LUT R24, R7, 0x300030, R24, 0xf8, !PT ;  /* 0x0030003007187812 */ /* 0x000fc400078ef818 */
[----:B------:R-:W-:Y:S02]  /*2280*/  LOP3.LUT R20, R21, 0x300030, R4, 0xf8, !PT ;  /* 0x0030003015147812 */ /* 0x000fe400078ef804 */
[----:B------:R-:W-:Y:S02]  /*2290*/  LOP3.LUT R22, R23, 0x300030, R6, 0xf8, !PT ;  /* 0x0030003017167812 */ /* 0x000fe400078ef806 */
[----:B------:R-:W1:Y:S01]  /*22a0*/  LDS.128 R4, [UR4+0x20] ;  /* 0x00002004ff047984 */ /* 0x000e620008000c00 */
[----:B------:R-:W-:Y:S02]  /*22b0*/  LOP3.LUT R0, R0, 0x64006400, RZ, 0xfc, !PT ;  /* 0x6400640000007812 */ /* 0x000fe400078efcff */
[----:B------:R-:W-:Y:S02]  /*22c0*/  LOP3.LUT R23, R15, 0x64006400, RZ, 0xfc, !PT ;  /* 0x640064000f177812 */ /* 0x000fe400078efcff */
[----:B---3--:R-:W-:Y:S02]  /*22d0*/  SHF.R.U32.HI R14, RZ, 0xc, R8 ;  /* 0x0000000cff0e7819 */ /* 0x008fe40000011608 */
[----:B------:R-:W-:-:S02]  /*22e0*/  LOP3.LUT R53, R8, 0x3f003f, RZ, 0xc0, !PT ;  /* 0x003f003f08357812 */ /* 0x000fc400078ec0ff */
[----:B------:R-:W-:Y:S02]  /*22f0*/  SHF.R.U32.HI R54, RZ, 0x6, R8 ;  /* 0x00000006ff367819 */ /* 0x000fe40000011608 */
[----:B------:R-:W-:Y:S02]  /*2300*/  LOP3.LUT R48, R11, 0x3f003f, RZ, 0xc0, !PT ;  /* 0x003f003f0b307812 */ /* 0x000fe400078ec0ff */
[----:B------:R-:W-:Y:S02]  /*2310*/  SHF.R.U32.HI R47, RZ, 0x6, R11 ;  /* 0x00000006ff2f7819 */ /* 0x000fe4000001160b */
[----:B------:R-:W-:Y:S02]  /*2320*/  SHF.R.U32.HI R8, RZ, 0xc, R9 ;  /* 0x0000000cff087819 */ /* 0x000fe40000011609 */
[----:B------:R-:W-:Y:S01]  /*2330*/  SHF.R.U32.HI R11, RZ, 0xc, R11 ;  /* 0x0000000cff0b7819 */ /* 0x000fe2000001160b */
[----:B------:R-:W-:Y:S01]  /*2340*/  HADD2 R15, R0, -1056, -1056 ;  /* 0xe420e420000f7430 */ /* 0x000fe20000000000 */
[----:B------:R-:W-:Y:S01]  /*2350*/  SHF.R.U32.HI R16, RZ, 0xc, R10 ;  /* 0x0000000cff107819 */ /* 0x000fe2000001160a */
[----:B------:R-:W-:Y:S01]  /*2360*/  HADD2 R23, R23, -1056, -1056 ;  /* 0xe420e42017177430 */ /* 0x000fe20000000000 */
[----:B------:R-:W-:-:S02]  /*2370*/  LOP3.LUT R49, R10, 0x3f003f, RZ, 0xc0, !PT ;  /* 0x003f003f0a317812 */ /* 0x000fc400078ec0ff */
[----:B------:R-:W-:Y:S02]  /*2380*/  SHF.R.U32.HI R50, RZ, 0x6, R10 ;  /* 0x00000006ff327819 */ /* 0x000fe4000001160a */
        /* <DEDUP_REMOVED lines=12> */
[----:B------:R-:W-:Y:S01]  /*2450*/  LOP3.LUT R35, R8, 0x300030, R35, 0xf8, !PT ;  /* 0x0030003008237812 */ /* 0x000fe200078ef823 */
[-C--:B-1----:R-:W-:Y:S01]  /*2460*/  HFMA2.MMA R8, R15, R4.reuse, RZ ;  /* 0x000000040f087235 */ /* 0x082fe200000000ff */
[----:B------:R-:W-:Y:S01]  /*2470*/  LOP3.LUT R45, R10, 0x300030, R45, 0xf8, !PT ;  /* 0x003000300a2d7812 */ /* 0x000fe200078ef82d */
[----:B------:R-:W-:Y:S01]  /*2480*/  HFMA2.MMA R10, R23, R4, RZ ;  /* 0x00000004170a7235 */ /* 0x000fe200000000ff */
[----:B------:R-:W-:Y:S01]  /*2490*/  LOP3.LUT R55, R55, 0x64006400, RZ, 0xfc, !PT ;  /* 0x6400640037377812 */ /* 0x000fe200078efcff */
[----:B------:R-:W-:Y:S01]  /*24a0*/  HADD2 R0, R12, -1056, -1056 ;  /* 0xe420e4200c007430 */ /* 0x000fe20000000000 */
[----:B------:R-:W-:Y:S01]  /*24b0*/  LOP3.LUT R16, R16, 0xf000f, RZ, 0xc0, !PT ;  /* 0x000f000f10107812 */ /* 0x000fe200078ec0ff */
[----:B------:R-:W-:Y:S01]  /*24c0*/  HADD2 R14, R14, -1056, -1056 ;  /* 0xe420e4200e0e7430 */ /* 0x000fe20000000000 */
[----:B------:R-:W-:Y:S01]  /*24d0*/  LOP3.LUT R46, R9, 0x300030, R46, 0xf8, !PT ;  /* 0x00300030092e7812 */ /* 0x000fe200078ef82e */
[----:B------:R-:W-:Y:S01]  /*24e0*/  HFMA2 R9, R21, R4, RZ.H0_H0 ;  /* 0x0000000415097231 */ /* 0x000fe200000400ff */
[----:B------:R-:W-:Y:S01]  /*24f0*/  LOP3.LUT R58, R58, 0x3f003f, RZ, 0xc0, !PT ;  /* 0x003f003f3a3a7812 */ /* 0x000fe200078ec0ff */
[----:B------:R-:W-:Y:S01]  /*2500*/  HADD2 R12, R55, -1056, -1056 ;  /* 0xe420e420370c7430 */ /* 0x000fe20000000000 */
[----:B------:R-:W-:Y:S01]  /*2510*/  LOP3.LUT R43, R16, 0x300030, R43, 0xf8, !PT ;  /* 0x00300030102b7812 */ /* 0x000fe200078ef82b */
[-C--:B------:R-:W-:Y:S01]  /*2520*/  HFMA2.MMA R59, R14, R5.reuse, R10 ;  /* 0x000000050e3b7235 */ /* 0x080fe2000000000a */
[----:B------:R-:W-:Y:S01]  /*2530*/  LOP3.LUT R25, R57, 0x64006400, RZ, 0xfc, !PT ;  /* 0x6400640039197812 */ /* 0x000fe200078efcff */
[----:B------:R-:W-:Y:S01]  /*2540*/  HFMA2.MMA R57, R0, R5, R8 ;  /* 0x0000000500397235 */ /* 0x000fe20000000008 */
[----:B------:R-:W-:Y:S01]  /*2550*/  LOP3.LUT R16, R58, 0x64006400, RZ, 0xfc, !PT ;  /* 0x640064003a107812 */ /* 0x000fe200078efcff */
[----:B------:R-:W-:-:S02]  /*2560*/  HFMA2 R58, R12, R5, R9 ;  /* 0x000000050c3a7231 */ /* 0x000fc40000000009 */
[----:B------:R-:W1:Y:S01]  /*2570*/  LDS.128 R8, [UR4+0x30] ;  /* 0x00003004ff087984 */ /* 0x000e620008000c00 */
[----:B------:R-:W-:Y:S02]  /*2580*/  HADD2 R25, R25, -1056, -1056 ;  /* 0xe420e42019197430 */ /* 0x000fe40000000000 */
[----:B------:R-:W-:Y:S02]  /*2590*/  HADD2 R16, R16, -1056, -1056 ;  /* 0xe420e42010107430 */ /* 0x000fe40000000000 */
[----:B------:R-:W-:Y:S01]  /*25a0*/  HFMA2 R4, R25, R4, RZ.H0_H0 ;  /* 0x0000000419047231 */ /* 0x000fe200000400ff */
[----:B------:R-:W-:Y:S02]  /*25b0*/  LOP3.LUT R53, R53, 0x64006400, RZ, 0xfc, !PT ;  /* 0x6400640035357812 */ /* 0x000fe400078efcff */
[----:B------:R-:W-:Y:S01]  /*25c0*/  LOP3.LUT R51, R51, 0x64006400, RZ, 0xfc, !PT ;  /* 0x6400640033337812 */ /* 0x000fe200078efcff */
        /* <DEDUP_REMOVED lines=130> */
.L_x_2202:
        /* <DEDUP_REMOVED lines=9> */
.L_x_2200:
[----:B------:R-:W-:-:S04]  /*2e80*/  ISETP.GE.AND P0, PT, R17, R44, PT ;  /* 0x0000002c1100720c */ /* 0x000fc80003f06270 */
[----:B------:R-:W-:-:S13]  /*2e90*/  ISETP.GE.OR P0, PT, R17, c[0x0][0x1b0], P0 ;  /* 0x00006c0011007a0c */ /* 0x000fda0000706670 */
[----:B------:R-:W-:Y:S05]  /*2ea0*/  @P0 BRA `(.L_x_2204) ;  /* 0x00001a8000000947 */ /* 0x000fea0003800000 */
.L_x_2206:
        /* <DEDUP_REMOVED lines=11> */
[----:B------:R-:W-:-:S04]  /*2f60*/  IADD3 R17, R17, 0x20, RZ ;  /* 0x0000002011117810 */ /* 0x000fc80007ffe0ff */
[----:B------:R-:W-:Y:S01]  /*2f70*/  ISETP.GE.AND P0, PT, R17, c[0x0][0x1b0], PT ;  /* 0x00006c0011007a0c */ /* 0x000fe20003f06270 */
[----:B------:R-:W-:Y:S01]  /*2f80*/  IMAD.WIDE R92, R13, 0x4, R20 ;  /* 0x000000040d5c7825 */ /* 0x000fe200078e0214 */
[----:B------:R-:W-:Y:S05]  /*2f90*/  @!P1 BRA `(.L_x_2205) ;  /* 0x0000196000009947 */ /* 0x000fea0003800000 */
[----:B------:R-:W2:Y:S01]  /*2fa0*/  LDG.E.128.CONSTANT R20, [R20.64] ;  /* 0x0000000614147981 */ /* 0x000ea2000c1e9d00 */
[----:B-----5:R-:W-:Y:S01]  /*2fb0*/  SHF.R.U32.HI R15, RZ, 0xf, R8 ;  /* 0x0000000fff0f7819 */ /* 0x020fe20000011608 */
[----:B------:R-:W-:Y:S01]  /*2fc0*/  IMAD.MOV.U32 R0, RZ, RZ, 0x2800 ;  /* 0x00002800ff007424 */ /* 0x000fe200078e00ff */
[----:B------:R-:W-:Y:S02]  /*2fd0*/  SHF.R.U32.HI R28, RZ, 0xf, R10 ;  /* 0x0000000fff1c7819 */ /* 0x000fe4000001160a */
[----:B------:R-:W-:Y:S02]  /*2fe0*/  SHF.R.U32.HI R29, RZ, 0xf, R11 ;  /* 0x0000000fff1d7819 */ /* 0x000fe4000001160b */
[----:B------:R-:W-:Y:S02]  /*2ff0*/  SHF.R.U32.HI R30, RZ, 0xe, R48 ;  /* 0x0000000eff1e7819 */ /* 0x000fe40000011630 */
[----:B------:R-:W-:-:S02]  /*3000*/  LOP3.LUT R15, R15, 0x10001, RZ, 0xc0, !PT ;  /* 0x000100010f0f7812 */ /* 0x000fc400078ec0ff */
[----:B------:R-:W-:Y:S02]  /*3010*/  SHF.R.U32.HI R63, RZ, 0xe, R50 ;  /* 0x0000000eff3f7819 */ /* 0x000fe40000011632 */
[----:B------:R-:W-:Y:S02]  /*3020*/  SHF.R.U32.HI R64, RZ, 0xe, R51 ;  /* 0x0000000eff407819 */ /* 0x000fe40000011633 */
        /* <DEDUP_REMOVED lines=9> */
[----:B------:R-:W-:-:S02]  /*30c0*/  SHF.R.U32.HI R69, RZ, 0xd, R6 ;  /* 0x0000000dff457819 */ /* 0x000fc40000011606 */
[----:B------:R-:W-:Y:S02]  /*30d0*/  SHF.R.U32.HI R76, RZ, 0xd, R7 ;  /* 0x0000000dff4c7819 */ /* 0x000fe40000011607 */
[----:B------:R-:W-:Y:S02]  /*30e0*/  SHF.R.U32.HI R79, RZ, 0xc, R72 ;  /* 0x0000000cff4f7819 */ /* 0x000fe40000011648 */
[----:B------:R-:W-:Y:S02]  /*30f0*/  LOP3.LUT R16, R16, 0x10001, RZ, 0xc0, !PT ;  /* 0x0001000110107812 */ /* 0x000fe400078ec0ff */
[----:B------:R-:W-:Y:S02]  /*3100*/  LOP3.LUT R69, R28, 0x40004, R69, 0xf8, !PT ;  /* 0x000400041c457812 */ /* 0x000fe400078ef845 */
[----:B------:R-:W-:Y:S02]  /*3110*/  LOP3.LUT R16, R16, 0x20002, R31, 0xf8, !PT ;  /* 0x0002000210107812 */ /* 0x000fe400078ef81f */
[----:B------:R-:W-:-:S02]  /*3120*/  LOP3.LUT R76, R29, 0x40004, R76, 0xf8, !PT ;  /* 0x000400041d4c7812 */ /* 0x000fc400078ef84c */
[----:B------:R-:W-:Y:S02]  /*3130*/  LOP3.LUT R79, R30, 0x80008, R79, 0xf8, !PT ;  /* 0x000800081e4f7812 */ /* 0x000fe400078ef84f */
[----:B------:R-:W1:Y:S01]  /*3140*/  LDS.128 R28, [UR4] ;  /* 0x00000004ff1c7984 */ /* 0x000e620008000c00 */
[C---:B------:R-:W-:Y:S02]  /*3150*/  LOP3.LUT R25, R9.reuse, 0x1f001f, RZ, 0xc0, !PT ;  /* 0x001f001f09197812 */ /* 0x040fe400078ec0ff */
[----:B0-----:R-:W-:Y:S02]  /*3160*/  LOP3.LUT R3, R9, 0x3e003e0, RZ, 0xc0, !PT ;  /* 0x03e003e009037812 */ /* 0x001fe400078ec0ff */
[----:B------:R-:W-:Y:S02]  /*3170*/  SHF.R.U32.HI R35, RZ, 0xa, R9 ;  /* 0x0000000aff237819 */ /* 0x000fe40000011609 */
[C---:B------:R-:W-:Y:S02]  /*3180*/  LOP3.LUT R27, R11.reuse, 0x1f001f, RZ, 0xc0, !PT ;  /* 0x001f001f0b1b7812 */ /* 0x040fe400078ec0ff */
[----:B------:R-:W-:-:S02]  /*3190*/  LOP3.LUT R9, R11, 0x3e003e0, RZ, 0xc0, !PT ;  /* 0x03e003e00b097812 */ /* 0x000fc400078ec0ff */
[----:B------:R-:W-:Y:S02]  /*31a0*/  SHF.R.U32.HI R46, RZ, 0xa, R11 ;  /* 0x0000000aff2e7819 */ /* 0x000fe4000001160b */
[----:B------:R-:W-:Y:S02]  /*31b0*/  LOP3.LUT R2, R8, 0x3e003e0, RZ, 0xc0, !PT ;  /* 0x03e003e008027812 */ /* 0x000fe400078ec0ff */
[----:B------:R-:W-:Y:S02]  /*31c0*/  LOP3.LUT R11, R49, 0x3e003e0, RZ, 0xc0, !PT ;  /* 0x03e003e0310b7812 */ /* 0x000fe400078ec0ff */
[----:B------:R-:W-:Y:S02]  /*31d0*/  SHF.R.U32.HI R65, RZ, 0xd, R5 ;  /* 0x0000000dff417819 */ /* 0x000fe40000011605 */
[C---:B------:R-:W-:Y:S02]  /*31e0*/  LOP3.LUT R56, R4.reuse, 0x1f001f, RZ, 0xc0, !PT ;  /* 0x001f001f04387812 */ /* 0x040fe400078ec0ff */
[----:B------:R-:W-:-:S02]  /*31f0*/  LOP3.LUT R14, R4, 0x3e003e0, RZ, 0xc0, !PT ;  /* 0x03e003e0040e7812 */ /* 0x000fc400078ec0ff */
        /* <DEDUP_REMOVED lines=10> */
[C---:B------:R-:W-:Y:S02]  /*32a0*/  LOP3.LUT R60, R6.reuse, 0x1f001f, RZ, 0xc0, !PT ;  /* 0x001f001f063c7812 */ /* 0x040fe400078ec0ff */
[----:B------:R-:W-:-:S02]  /*32b0*/  LOP3.LUT R5, R6, 0x3e003e0, RZ, 0xc0, !PT ;  /* 0x03e003e006057812 */ /* 0x000fc400078ec0ff */
[----:B------:R-:W-:Y:S02]  /*32c0*/  SHF.R.U32.HI R59, RZ, 0xa, R6 ;  /* 0x0000000aff3b7819 */ /* 0x000fe40000011606 */
[----:B------:R-:W-:Y:S02]  /*32d0*/  LOP3.LUT R16, R16, 0x40004, R65, 0xf8, !PT ;  /* 0x0004000410107812 */ /* 0x000fe400078ef841 */
        /* <DEDUP_REMOVED lines=21> */
[----:B------:R-:W-:Y:S02]  /*3430*/  SHF.R.U32.HI R81, RZ, 0xc, R73 ;  /* 0x0000000cff517819 */ /* 0x000fe40000011649 */
        /* <DEDUP_REMOVED lines=16> */
[----:B------:R-:W-:Y:S01]  /*3540*/  LOP3.LUT R81, R16, 0x80008, R81, 0xf8, !PT ;  /* 0x0008000810517812 */ /* 0x000fe200078ef851 */
[-C--:B------:R-:W-:Y:S01]  /*3550*/  HFMA2 R16, R9, R0.reuse.H0_H0, -48, -48 ;  /* 0xd200d20009107431 */ /* 0x080fe20000040000 */
[----:B------:R-:W-:Y:S01]  /*3560*/  SHF.R.U32.HI R83, RZ, 0xc, R75 ;  /* 0x0000000cff537819 */ /* 0x000fe2000001164b */
[-C--:B------:R-:W-:Y:S01]  /*3570*/  HFMA2 R9, R6, R0.reuse.H0_H0, -48, -48 ;  /* 0xd200d20006097431 */ /* 0x080fe20000040000 */
[----:B------:R-:W-:Y:S01]  /*3580*/  LOP3.LUT R33, R33, 0x1f001f, RZ, 0xc0, !PT ;  /* 0x001f001f21217812 */ /* 0x000fe200078ec0ff */
[-C--:B------:R-:W-:Y:S01]  /*3590*/  HFMA2 R34, R85, R0.reuse.H0_H0, -48, -48 ;  /* 0xd200d20055227431 */ /* 0x080fe20000040000 */
[----:B------:R-:W-:Y:S01]  /*35a0*/  LOP3.LUT R83, R76, 0x80008, R83, 0xf8, !PT ;  /* 0x000800084c537812 */ /* 0x000fe200078ef853 */
[-C--:B------:R-:W-:Y:S01]  /*35b0*/  HFMA2 R13, R13, R0.reuse.H0_H0, -48, -48 ;  /* 0xd200d2000d0d7431 */ /* 0x080fe20000040000 */
        /* <DEDUP_REMOVED lines=47> */
[----:B------:R-:W-:Y:S02]  /*38b0*/  SHF.R.U32.HI R73, RZ, 0xa, R73 ;  /* 0x0000000aff497819 */ /* 0x000fe40000011649 */
[----:B------:R-:W-:-:S02]  /*38c0*/  SHF.R.U32.HI R74, RZ, 0xa, R74 ;  /* 0x0000000aff4a7819 */ /* 0x000fc4000001164a */
[----:B------:R-:W-:Y:S02]  /*38d0*/  LOP3.LUT R71, R71, 0x1f001f, RZ, 0xc0, !PT ;  /* 0x001f001f47477812 */ /* 0x000fe400078ec0ff */
[----:B------:R-:W-:Y:S02]  /*38e0*/  SHF.R.U32.HI R75, RZ, 0xa, R75 ;  /* 0x0000000aff4b7819 */ /* 0x000fe4000001164b */
        /* <DEDUP_REMOVED lines=8> */
[----:B------:R-:W-:Y:S02]  /*3970*/  PRMT R41, R41, 0x5410, R40 ;  /* 0x0000541029297816 */ /* 0x000fe40000000028 */
[----:B------:R-:W-:-:S02]  /*3980*/  PRMT R39, R39, 0x5410, R38 ;  /* 0x0000541027277816 */ /* 0x000fc40000000026 */
[----:B--2---:R-:W-:Y:S02]  /*3990*/  LOP3.LUT R63, R20, 0x3e003e0, RZ, 0xc0, !PT ;  /* 0x03e003e0143f7812 */ /* 0x004fe400078ec0ff */
        /* <DEDUP_REMOVED lines=9> */
[----:B------:R-:W-:Y:S01]  /*3a30*/  SHF.R.U32.HI R63, RZ, 0xb, R22 ;  /* 0x0000000bff3f7819 */ /* 0x000fe20000011616 */
[-C--:B------:R-:W-:Y:S01]  /*3a40*/  HFMA2 R2, R67, R0.reuse.H0_H0, -48, -48 ;  /* 0xd200d20043027431 */ /* 0x080fe20000040000 */
[----:B------:R-:W-:Y:S01]  /*3a50*/  LOP3.LUT R67, R25, 0x64006400, RZ, 0xfc, !PT ;  /* 0x6400640019437812 */ /* 0x000fe200078efcff */
[----:B------:R-:W-:Y:S01]  /*3a60*/  HFMA2 R0, R69, R0.H0_H0, -48, -48 ;  /* 0xd200d20045007431 */ /* 0x000fe20000040000 */
[----:B------:R-:W-:Y:S02]  /*3a70*/  LOP3.LUT R82, R82, 0x100010, R63, 0xf8, !PT ;  /* 0x0010001052527812 */ /* 0x000fe400078ef83f */
[----:B------:R-:W-:Y:S01]  /*3a80*/  LOP3.LUT R69, R24, 0x64006400, RZ, 0xfc, !PT ;  /* 0x6400640018457812 */ /* 0x000fe200078efcff */
[----:B------:R-:W-:Y:S01]  /*3a90*/  HADD2 R67, R67, -1040, -1040 ;  /* 0xe410e41043437430 */ /* 0x000fe20000000000 */
[----:B------:R-:W-:-:S02]  /*3aa0*/  LOP3.LUT R65, R26, 0x64006400, RZ, 0xfc, !PT ;  /* 0x640064001a417812 */ /* 0x000fc400078efcff */
[----:B------:R-:W-:Y:S01]  /*3ab0*/  LOP3.LUT R63, R27, 0x64006400, RZ, 0xfc, !PT ;  /* 0x640064001b3f7812 */ /* 0x000fe200078efcff */
[----:B------:R-:W-:Y:S01]  /*3ac0*/  HADD2 R69, R69, -1040, -1040 ;  /* 0xe410e41045457430 */ /* 0x000fe20000000000 */
[----:B------:R-:W0:Y:S01]  /*3ad0*/  LDS.128 R24, [UR4+0x10] ;  /* 0x00001004ff187984 */ /* 0x000e220008000c00 */
[----:B------:R-:W-:Y:S01]  /*3ae0*/  HADD2 R65, R65, -1040, -1040 ;  /* 0xe410e41041417430 */ /* 0x000fe20000000000 */
[----:B------:R-:W-:Y:S01]  /*3af0*/  SHF.R.U32.HI R78, RZ, 0xb, R21 ;  /* 0x0000000bff4e7819 */ /* 0x000fe20000011615 */
[----:B------:R-:W-:Y:S01]  /*3b00*/  HADD2 R63, R63, -1040, -1040 ;  /* 0xe410e4103f3f7430 */ /* 0x000fe20000000000 */
[----:B------:R-:W-:Y:S01]  /*3b10*/  SHF.R.U32.HI R76, RZ, 0xb, R20 ;  /* 0x0000000bff4c7819 */ /* 0x000fe20000011614 */
[-C--:B-1----:R-:W-:Y:S01]  /*3b20*/  HFMA2.MMA R77, R69, R28.reuse, RZ ;  /* 0x0000001c454d7235 */ /* 0x082fe200000000ff */
[----:B------:R-:W-:Y:S01]  /*3b30*/  LOP3.LUT R81, R81, 0x100010, R78, 0xf8, !PT ;  /* 0x0010001051517812 */ /* 0x000fe200078ef84e */
[----:B------:R-:W-:Y:S01]  /*3b40*/  HFMA2.MMA R78, R65, R28, RZ ;  /* 0x0000001c414e7235 */ /* 0x000fe200000000ff */
[----:B------:R-:W-:-:S02]  /*3b50*/  SHF.R.U32.HI R80, RZ, 0xb, R23 ;  /* 0x0000000bff507819 */ /* 0x000fc40000011617 */
[----:B------:R-:W-:Y:S01]  /*3b60*/  LOP3.LUT R79, R79, 0x100010, R76, 0xf8, !PT ;  /* 0x001000104f4f7812 */ /* 0x000fe200078ef84c */
[-C--:B------:R-:W-:Y:S01]  /*3b70*/  HFMA2 R76, R67, R28.reuse, RZ.H0_H0 ;  /* 0x0000001c434c7231 */ /* 0x080fe200000400ff */
[----:B------:R-:W-:Y:S01]  /*3b80*/  LOP3.LUT R83, R83, 0x100010, R80, 0xf8, !PT ;  /* 0x0010001053537812 */ /* 0x000fe200078ef850 */
[----:B------:R-:W-:Y:S01]  /*3b90*/  HFMA2 R80, R63, R28, RZ.H0_H0 ;  /* 0x0000001c3f507231 */ /* 0x000fe200000400ff */
        /* <DEDUP_REMOVED lines=12> */
[-C--:B------:R-:W-:Y:S01]  /*3c60*/  HFMA2.MMA R77, R53, R30.reuse, R77 ;  /* 0x0000001e354d7235 */ /* 0x080fe2000000004d */
[----:B------:R-:W-:Y:S01]  /*3c70*/  LOP3.LUT R78, R50, 0x64006400, RZ, 0xfc, !PT ;  /* 0x64006400324e7812 */ /* 0x000fe200078efcff */
[----:B------:R-:W-:Y:S01]  /*3c80*/  HADD2 R50, R48, -1040, -1040 ;  /* 0xe410e41030327430 */ /* 0x000fe20000000000 */
[----:B------:R-:W-:Y:S01]  /*3c90*/  HFMA2.MMA R28, R33, R30, R28 ;  /* 0x0000001e211c7235 */ /* 0x000fe2000000001c */
[----:B------:R-:W-:-:S02]  /*3ca0*/  HADD2 R48, R46, -1040, -1040 ;  /* 0xe410e4102e307430 */ /* 0x000fc40000000000 */
[----:B------:R-:W-:Y:S01]  /*3cb0*/  HADD2 R43, R80, -1040, -1040 ;  /* 0xe410e410502b7430 */ /* 0x000fe20000000000 */
        /* <DEDUP_REMOVED lines=8> */
[-C--:B0-----:R-:W-:Y:S01]  /*3d40*/  HFMA2.MMA R78, R16, R24.reuse, R77 ;  /* 0x00000018104e7235 */ /* 0x081fe2000000004d */
[----:B------:R-:W-:Y:S01]  /*3d50*/  HFMA2 R29, R46, R31, R29 ;  /* 0x0000001f2e1d7231 */ /* 0x000fe2000000001d */
[----:B------:R-:W-:Y:S01]  /*3d60*/  LOP3.LUT R60, R80, 0x64006400, RZ, 0xfc, !PT ;  /* 0x64006400503c7812 */ /* 0x000fe200078efcff */
[-C--:B------:R-:W-:Y:S01]  /*3d70*/  HFMA2 R77, R15, R24.reuse, R76 ;  /* 0x000000180f4d7231 */ /* 0x080fe2000000004c */
[----:B------:R-:W-:Y:S01]  /*3d80*/  HFMA2.MMA R76, R14, R24, R28 ;  /* 0x000000180e4c7235 */ /* 0x000fe2000000001c */
[----:B------:R-:W-:Y:S01]  /*3d90*/  HFMA2 R24, R13, R24, R29 ;  /* 0x000000180d187231 */ /* 0x000fe2000000001d */
[----:B------:R-:W-:Y:S01]  /*3da0*/  HFMA2.MMA R78, R62, R25, R78 ;  /* 0x000000193e4e7235 */ /* 0x000fe2000000004e */
[----:B------:R-:W0:Y:S01]  /*3db0*/  LDS.128 R28, [UR4+0x20] ;  /* 0x00002004ff1c7984 */ /* 0x000e220008000c00 */
[----:B------:R-:W-:-:S02]  /*3dc0*/  HADD2 R47, R47, -1040, -1040 ;  /* 0xe410e4102f2f7430 */ /* 0x000fc40000000000 */
[----:B------:R-:W-:Y:S01]  /*3dd0*/  HFMA2.MMA R80, R58, R25, R76 ;  /* 0x000000193a507235 */ /* 0x000fe2000000004c */
[----:B------:R-:W-:Y:S01]  /*3de0*/  HADD2 R60, R60, -1040, -1040 ;  /* 0xe410e4103c3c7430 */ /* 0x000fe20000000000 */
[-C--:B------:R-:W-:Y:S01]  /*3df0*/  HFMA2.MMA R76, R51, R26.reuse, R78 ;  /* 0x0000001a334c7235 */ /* 0x080fe2000000004e */
[-C--:B------:R-:W-:Y:S02]  /*3e00*/  HFMA2 R84, R56, R25.reuse, R24 ;  /* 0x0000001938547231 */ /* 0x080fe40000000018 */
[----:B------:R-:W-:Y:S01]  /*3e10*/  HFMA2 R77, R60, R25, R77 ;  /* 0x000000193c4d7231 */ /* 0x000fe2000000004d */
[----:B------:R-:W-:Y:S01]  /*3e20*/  HFMA2.MMA R25, R47, R26, R80 ;  /* 0x0000001a2f197235 */ /* 0x000fe20000000050 */
[-C--:B------:R-:W-:Y:S01]  /*3e30*/  HFMA2 R84, R45, R26.reuse, R84 ;  /* 0x0000001a2d547231 */ /* 0x080fe20000000054 */
[-C--:B------:R-:W-:Y:S01]  /*3e40*/  HFMA2.MMA R76, R12, R27.reuse, R76 ;  /* 0x0000001b0c4c7235 */ /* 0x080fe2000000004c */
[----:B------:R-:W-:Y:S01]  /*3e50*/  HFMA2 R24, R49, R26, R77 ;  /* 0x0000001a31187231 */ /* 0x000fe2000000004d */
[----:B------:R-:W-:Y:S01]  /*3e60*/  LOP3.LUT R26, R59, 0x64006400, RZ, 0xfc, !PT ;  /* 0x640064003b1a7812 */ /* 0x000fe200078efcff */
[----:B------:R-:W-:Y:S01]  /*3e70*/  HADD2 R59, R57, -1040, -1040 ;  /* 0xe410e410393b7430 */ /* 0x000fe20000000000 */
[----:B------:R-:W-:Y:S01]  /*3e80*/  HFMA2.MMA R25, R10, R27, R25 ;  /* 0x0000001b0a197235 */ /* 0x000fe20000000019 */
[----:B------:R-:W-:Y:S01]  /*3e90*/  LOP3.LUT R77, R61, 0x64006400, RZ, 0xfc, !PT ;  /* 0x640064003d4d7812 */ /* 0x000fe200078efcff */
[----:B------:R-:W-:Y:S01]  /*3ea0*/  HADD2 R61, R55, -1040, -1040 ;  /* 0xe410e410373d7430 */ /* 0x000fe20000000000 */
[----:B------:R-:W-:Y:S01]  /*3eb0*/  LOP3.LUT R80, R70, 0x64006400, RZ, 0xfc, !PT ;  /* 0x6400640046507812 */ /* 0x000fe200078efcff */
[----:B------:R-:W-:-:S02]  /*3ec0*/  HADD2 R57, R26, -1040, -1040 ;  /* 0xe410e4101a397430 */ /* 0x000fc40000000000 */
[-C--:B------:R-:W-:Y:S02]  /*3ed0*/  HFMA2 R24, R11, R27.reuse, R24 ;  /* 0x0000001b0b187231 */ /* 0x080fe40000000018 */
[----:B------:R-:W-:Y:S02]  /*3ee0*/  HADD2 R55, R77, -1040, -1040 ;  /* 0xe410e4104d377430 */ /* 0x000fe40000000000 */
[----:B------:R-:W-:Y:S02]  /*3ef0*/  HFMA2 R84, R9, R27, R84 ;  /* 0x0000001b09547231 */ /* 0x000fe40000000054 */
[----:B------:R-:W-:Y:S02]  /*3f00*/  HADD2 R70, R68, -1040, -1040 ;  /* 0xe410e41044467430 */ /* 0x000fe40000000000 */
[----:B------:R-:W-:Y:S02]  /*3f10*/  HADD2 R68, R80, -1040, -1040 ;  /* 0xe410e41050447430 */ /* 0x000fe40000000000 */
[----:B------:R-:W-:Y:S01]  /*3f20*/  HADD2 R80, R71, -1040, -1040 ;  /* 0xe410e41047507430 */ /* 0x000fe20000000000 */
[----:B------:R-:W-:Y:S01]  /*3f30*/  LOP3.LUT R71, R20, 0x1f001f, RZ, 0xc0, !PT ;  /* 0x001f001f14477812 */ /* 0x000fe200078ec0ff */
[----:B------:R-:W-:Y:S01]  /*3f40*/  HADD2 R88, R79, -1040, -1040 ;  /* 0xe410e4104f587430 */ /* 0x000fe20000000000 */
[----:B------:R-:W-:Y:S01]  /*3f50*/  SHF.R.U32.HI R20, RZ, 0xa, R20 ;  /* 0x0000000aff147819 */ /* 0x000fe20000011614 */
[----:B------:R-:W-:Y:S01]  /*3f60*/  HADD2 R86, R83, -1040, -1040 ;  /* 0xe410e41053567430 */ /* 0x000fe20000000000 */
[----:B------:R-:W-:-:S02]  /*3f70*/  LOP3.LUT R71, R71, 0x64006400, RZ, 0xfc, !PT ;  /* 0x6400640047477812 */ /* 0x000fc400078efcff */
[----:B------:R-:W-:Y:S01]  /*3f80*/  LOP3.LUT R20, R20, 0x1f001f, RZ, 0xc0, !PT ;  /* 0x001f001f14147812 */ /* 0x000fe200078ec0ff */
[-C--:B0-----:R-:W-:Y:S01]  /*3f90*/  HFMA2.MMA R78, R61, R28.reuse, R76 ;  /* 0x0000001c3d4e7235 */ /* 0x081fe2000000004c */
[-C--:B------:R-:W-:Y:S01]  /*3fa0*/  HFMA2 R77, R59, R28.reuse, R24 ;  /* 0x0000001c3b4d7231 */ /* 0x080fe20000000018 */
[----:B------:R-:W-:Y:S01]  /*3fb0*/  HFMA2.MMA R76, R57, R28, R25 ;  /* 0x0000001c394c7235 */ /* 0x000fe20000000019 */
[----:B------:R-:W-:Y:S01]  /*3fc0*/  HFMA2 R28, R55, R28, R84 ;  /* 0x0000001c371c7231 */ /* 0x000fe20000000054 */
[----:B------:R-:W0:Y:S01]  /*3fd0*/  LDS.128 R24, [UR4+0x30] ;  /* 0x00003004ff187984 */ /* 0x000e220008000c00 */
[----:B------:R-:W-:Y:S01]  /*3fe0*/  LOP3.LUT R84, R72, 0x64006400, RZ, 0xfc, !PT ;  /* 0x6400640048547812 */ /* 0x000fe200078efcff */
[----:B------:R-:W-:Y:S01]  /*3ff0*/  HADD2 R72, R66, -1040, -1040 ;  /* 0xe410e41042487430 */ /* 0x000fe20000000000 */
[----:B------:R-:W-:Y:S01]  /*4000*/  LOP3.LUT R20, R20, 0x64006400, RZ, 0xfc, !PT ;  /* 0x6400640014147812 */ /* 0x000fe200078efcff */
[----:B------:R-:W-:Y:S01]  /*4010*/  HFMA2.MMA R76, R68, R29, R76 ;  /* 0x0000001d444c7235 */ /* 0x000fe2000000004c */
[----:B------:R-:W-:-:S02]  /*4020*/  HFMA2 R77, R70, R29, R77 ;  /* 0x0000001d464d7231 */ /* 0x000fc4000000004d */
[----:B------:R-:W-:Y:S01]  /*4030*/  HADD2 R66, R84, -1040, -1040 ;  /* 0xe410e41054427430 */ /* 0x000fe20000000000 */
[----:B------:R-:W-:Y:S01]  /*4040*/  HFMA2.MMA R78, R72, R29, R78 ;  /* 0x0000001d484e7235 */ /* 0x000fe2000000004e */
[-C--:B------:R-:W-:Y:S01]  /*4050*/  HFMA2 R77, R7, R30.reuse, R77 ;  /* 0x0000001e074d7231 */ /* 0x080fe2000000004d */
[-C--:B------:R-:W-:Y:S01]  /*4060*/  HFMA2.MMA R84, R6, R30.reuse, R76 ;  /* 0x0000001e06547235 */ /* 0x080fe2000000004c */
[----:B------:R-:W-:Y:S02]  /*4070*/  HFMA2 R28, R66, R29, R28 ;  /* 0x0000001d421c7231 */ /* 0x000fe4000000001c */
[----:B------:R-:W-:Y:S01]  /*4080*/  HADD2 R76, R74, -1040, -1040 ;  /* 0xe410e4104a4c7430 */ /* 0x000fe20000000000 */
[----:B------:R-:W-:Y:S01]  /*4090*/  HFMA2.MMA R29, R8, R30, R78 ;  /* 0x0000001e081d7235 */ /* 0x000fe2000000004e */
[----:B------:R-:W-:Y:S01]  /*40a0*/  HADD2 R78, R73, -1040, -1040 ;  /* 0xe410e410494e7430 */ /* 0x000fe20000000000 */
[----:B------:R-:W-:Y:S01]  /*40b0*/  LOP3.LUT R73, R21, 0x1f001f, RZ, 0xc0, !PT ;  /* 0x001f001f15497812 */ /* 0x000fe200078ec0ff */
[----:B------:R-:W-:Y:S01]  /*40c0*/  HFMA2 R85, R5, R30, R28 ;  /* 0x0000001e05557231 */ /* 0x000fe2000000001c */
[----:B------:R-:W-:Y:S01]  /*40d0*/  SHF.R.U32.HI R21, RZ, 0xa, R21 ;  /* 0x0000000aff157819 */ /* 0x000fe20000011615 */
[----:B------:R-:W-:Y:S01]  /*40e0*/  HADD2 R74, R75, -1040, -1040 ;  /* 0xe410e4104b4a7430 */ /* 0x000fe20000000000 */
[-C--:B------:R-:W-:Y:S01]  /*40f0*/  HFMA2.MMA R30, R80, R31.reuse, R29 ;  /* 0x0000001f501e7235 */ /* 0x080fe2000000001d */
[-C--:B------:R-:W-:Y:S01]  /*4100*/  HFMA2 R29, R78, R31.reuse, R77 ;  /* 0x0000001f4e1d7231 */ /* 0x080fe2000000004d */
[----:B------:R-:W-:Y:S01]  /*4110*/  LOP3.LUT R75, R22, 0x1f001f, RZ, 0xc0, !PT ;  /* 0x001f001f164b7812 */ /* 0x000fe200078ec0ff */
[----:B------:R-:W-:Y:S01]  /*4120*/  HFMA2.MMA R28, R76, R31, R84 ;  /* 0x0000001f4c1c7235 */ /* 0x000fe20000000054 */
[----:B------:R-:W-:Y:S01]  /*4130*/  LOP3.LUT R77, R23, 0x1f001f, RZ, 0xc0, !PT ;  /* 0x001f001f174d7812 */ /* 0x000fe200078ec0ff */
[----:B------:R-:W-:Y:S01]  /*4140*/  HFMA2 R31, R74, R31, R85 ;  /* 0x0000001f4a1f7231 */ /* 0x000fe20000000055 */
        /* <DEDUP_REMOVED lines=8> */
[----:B------:R-:W-:Y:S01]  /*41d0*/  LOP3.LUT R22, R22, 0x1f001f, RZ, 0xc0, !PT ;  /* 0x001f001f16167812 */ /* 0x000fe200078ec0ff */
[----:B------:R-:W-:Y:S01]  /*41e0*/  HADD2 R71, R85, -1040, -1040 ;  /* 0xe410e41055477430 */ /* 0x000fe20000000000 */
[----:B------:R-:W-:Y:S01]  /*41f0*/  LOP3.LUT R21, R21, 0x1f001f, RZ, 0xc0, !PT ;  /* 0x001f001f15157812 */ /* 0x000fe200078ec0ff */
[----:B------:R-:W-:Y:S01]  /*4200*/  HADD2 R85, R20, -1040, -1040 ;  /* 0xe410e41014557430 */ /* 0x000fe20000000000 */
[-C--:B0-----:R-:W-:Y:S01]  /*4210*/  HFMA2.MMA R30, R77, R24.reuse, R30 ;  /* 0x000000184d1e7235 */ /* 0x081fe2000000001e */
[----:B------:R-:W-:Y:S01]  /*4220*/  LOP3.LUT R22, R22, 0x64006400, RZ, 0xfc, !PT ;  /* 0x6400640016167812 */ /* 0x000fe200078efcff */
[----:B------:R-:W-:Y:S01]  /*4230*/  HFMA2.MMA R28, R73, R24, R28 ;  /* 0x00000018491c7235 */ /* 0x000fe2000000001c */
[----:B------:R-:W-:Y:S01]  /*4240*/  LOP3.LUT R23, R23, 0x1f001f, RZ, 0xc0, !PT ;  /* 0x001f001f17177812 */ /* 0x000fe200078ec0ff */
[-C--:B------:R-:W-:Y:S01]  /*4250*/  HFMA2 R29, R75, R24.reuse, R29 ;  /* 0x000000184b1d7231 */ /* 0x080fe2000000001d */
[----:B------:R-:W-:Y:S01]  /*4260*/  LOP3.LUT R84, R82, 0x64006400, RZ, 0xfc, !PT ;  /* 0x6400640052547812 */ /* 0x000fe200078efcff */
[-C--:B------:R-:W-:Y:S01]  /*4270*/  HFMA2.MMA R30, R4, R25.reuse, R30 ;  /* 0x00000019041e7235 */ /* 0x080fe2000000001e */
[----:B------:R-:W-:Y:S01]  /*4280*/  HADD2 R89, R22, -1040, -1040 ;  /* 0xe410e41016597430 */ /* 0x000fe20000000000 */
[----:B------:R-:W-:Y:S01]  /*4290*/  HFMA2.MMA R28, R2, R25, R28 ;  /* 0x00000019021c7235 */ /* 0x000fe2000000001c */
[----:B------:R-:W-:Y:S01]  /*42a0*/  LOP3.LUT R21, R21, 0x64006400, RZ, 0xfc, !PT ;  /* 0x6400640015157812 */ /* 0x000fe200078efcff */
[----:B------:R-:W-:Y:S01]  /*42b0*/  HFMA2 R31, R71, R24, R31 ;  /* 0x00000018471f7231 */ /* 0x000fe2000000001f */
[----:B------:R-:W-:Y:S01]  /*42c0*/  LOP3.LUT R23, R23, 0x64006400, RZ, 0xfc, !PT ;  /* 0x6400640017177812 */ /* 0x000fe200078efcff */
        /* <DEDUP_REMOVED lines=10> */
[----:B------:R-:W-:Y:S02]  /*4370*/  HADD2 R82, R81, -1040, -1040 ;  /* 0xe410e41051527430 */ /* 0x000fe40000000000 */
        /* <DEDUP_REMOVED lines=28> */
[----:B------:R-:W-:Y:S01]  /*4540*/  HFMA2 R20, R46, R23, R20 ;  /* 0x000000172e147231 */ /* 0x000fe20000000014 */
[----:B------:R-:W0:Y:S01]  /*4550*/  LDS.128 R32, [UR4+0x70] ;  /* 0x00007004ff207984 */ /* 0x000e220008000c00 */
        /* <DEDUP_REMOVED lines=14> */
[----:B--2---:R-:W-:-:S02]  /*4640*/  HFMA2 R67, R59, R28, R67 ;  /* 0x0000001c3b437231 */ /* 0x004fc40000000043 */
        /* <DEDUP_REMOVED lines=12> */
[----:B------:R-:W-:-:S04]  /*4710*/  HFMA2.MMA R65, R57, R28, R65 ;  /* 0x0000001c39417235 */ /* 0x000fc80000000041 */
        /* <DEDUP_REMOVED lines=30> */
.L_x_2205:
[----:B------:R-:W-:Y:S01]  /*4900*/  ISETP.LT.AND P2, PT, R17, R44, PT ;  /* 0x0000002c1100720c */ /* 0x000fe20003f41270 */
[----:B------:R-:W-:-:S12]  /*4910*/  UIADD3 UR4, UR4, 0x40, URZ ;  /* 0x0000004004047890 */ /* 0x000fd8000fffe03f */
[----:B------:R-:W-:Y:S05]  /*4920*/  @!P0 BRA P2, `(.L_x_2206) ;  /* 0xffffe58000008947 */ /* 0x000fea000103ffff */
.L_x_2204:
[----:B------:R-:W-:Y:S05]  /*4930*/  @!P1 EXIT ;  /* 0x000000000000994d */ /* 0x000fea0003800000 */
[----:B0-----:R-:W0:Y:S01]  /*4940*/  S2R R3, SR_CTAID.X ;  /* 0x0000000000037919 */ /* 0x001e220000002500 */
        /* <DEDUP_REMOVED lines=14> */
.L_x_2210:
[----:B------:R-:W0:Y:S02]  /*4a30*/  LDS R6, [R4] ;  /* 0x0000000004067984 */ /* 0x000e240000000800 */
[----:B0-----:R-:W-:-:S06]  /*4a40*/  HADD2 R7, R6, R37 ;  /* 0x0000002506077230 */ /* 0x001fcc0000000000 */
[----:B------:R-:W0:Y:S02]  /*4a50*/  ATOMS.CAST.SPIN R7, [R4], R6, R7 ;  /* 0x000000060407738d */ /* 0x000e240001800007 */
[----:B0-----:R-:W-:-:S13]  /*4a60*/  ISETP.EQ.U32.AND P0, PT, R7, 0x1, PT ;  /* 0x000000010700780c */ /* 0x001fda0003f02070 */
[----:B------:R-:W-:Y:S05]  /*4a70*/  @!P0 BRA `(.L_x_2210) ;  /* 0xffffffb000008947 */ /* 0x000fea000383ffff */
[----:B------:R-:W-:Y:S05]  /*4a80*/  BRA `(.L_x_2208) ;  /* 0x0000003000007947 */ /* 0x000fea0003800000 */
.L_x_2209:
[----:B------:R-:W2:Y:S02]  /*4a90*/  LD.E R4, [R2.64] ;  /* 0x0000000602047980 */ /* 0x000ea4000c101900 */
[----:B--2---:R-:W-:-:S05]  /*4aa0*/  IMAD.IADD R5, R37, 0x1, R4 ;  /* 0x0000000125057824 */ /* 0x004fca00078e0204 */
[----:B------:R0:W-:Y:S02]  /*4ab0*/  ST.E [R2.64], R5 ;  /* 0x0000000502007985 */ /* 0x0001e4000c101906 */
.L_x_2208:
[----:B------:R-:W-:Y:S05]  /*4ac0*/  BSYNC B0 ;  /* 0x0000000000007941 */ /* 0x000fea0003800000 */
.L_x_2207:
[----:B------:R-:W2:Y:S01]  /*4ad0*/  ATOM.E.ADD.F16x2.RN.STRONG.GPU P0, RZ, [R2.64+0x4], R36 ;  /* 0x0000042402ff798a */ /* 0x000ea2000810e9c6 */
[----:B------:R-:W-:Y:S01]  /*4ae0*/  BSSY B0, `(.L_x_2211) ;  /* 0x000000f000007945 */ /* 0x000fe20003800000 */
[----:B--2---:R-:W-:Y:S05]  /*4af0*/  @P0 BRA `(.L_x_2212) ;  /* 0x000000d000000947 */ /* 0x004fea0003800000 */
[----:B------:R-:W1:Y:S02]  /*4b00*/  QSPC.E.S P0, RZ, [R2+0x4] ;  /* 0x0000040002ff73aa */ /* 0x000e640000000500 */
[----:B-1----:R-:W-:Y:S05]  /*4b10*/  @!P0 BRA `(.L_x_2213) ;  /* 0x0000008000008947 */ /* 0x002fea0003800000 */
[----:B0-----:R-:W-:-:S04]  /*4b20*/  IADD3 R2, R2, 0x4, RZ ;  /* 0x0000000402027810 */ /* 0x001fc80007ffe0ff */
[----:B------:R-:W-:-:S05]  /*4b30*/  LOP3.LUT R2, R2, 0xffffff, RZ, 0xc0, !PT ;  /* 0x00ffffff02027812 */ /* 0x000fca00078ec0ff */
.L_x_2214:
[----:B------:R-:W0:Y:S02]  /*4b40*/  LDS R4, [R2] ;  /* 0x0000000002047984 */ /* 0x000e240000000800 */
[----:B0-----:R-:W-:-:S10]  /*4b50*/  HFMA2.MMA R5, R4, 1, 1, R36 ;  /* 0x3c003c0004057835 */ /* 0x001fd40000000024 */
[----:B------:R-:W0:Y:S02]  /*4b60*/  ATOMS.CAST.SPIN R5, [R2], R4, R5 ;  /* 0x000000040205738d */ /* 0x000e240001800005 */
[----:B0-----:R-:W-:-:S13]  /*4b70*/  ISETP.EQ.U32.AND P0, PT, R5, 0x1, PT ;  /* 0x000000010500780c */ /* 0x001fda0003f02070 */
[----:B------:R-:W-:Y:S05]  /*4b80*/  @!P0 BRA `(.L_x_2214) ;  /* 0xffffffb000008947 */ /* 0x000fea000383ffff */
[----:B------:R-:W-:Y:S05]  /*4b90*/  BRA `(.L_x_2212) ;  /* 0x0000003000007947 */ /* 0x000fea0003800000 */
.L_x_2213:
[----:B------:R-:W2:Y:S02]  /*4ba0*/  LD.E R4, [R2.64+0x4] ;  /* 0x0000040602047980 */ /* 0x000ea4000c101900 */
[----:B0-2---:R-:W-:-:S05]  /*4bb0*/  IMAD.IADD R5, R36, 0x1, R4 ;  /* 0x0000000124057824 */ /* 0x005fca00078e0204 */
[----:B------:R0:W-:Y:S02]  /*4bc0*/  ST.E [R2.64+0x4], R5 ;  /* 0x0000040502007985 */ /* 0x0001e4000c101906 */
.L_x_2212:
[----:B------:R-:W-:Y:S05]  /*4bd0*/  BSYNC B0 ;  /* 0x0000000000007941 */ /* 0x000fea0003800000 */
.L_x_2211:
        /* <DEDUP_REMOVED lines=10> */
.L_x_2218:
[----:B------:R-:W0:Y:S02]  /*4c80*/  LDS R4, [R0] ;  /* 0x0000000000047984 */ /* 0x000e240000000800 */
[----:B0-----:R-:W-:-:S06]  /*4c90*/  HADD2 R5, R4, R19 ;  /* 0x0000001304057230 */ /* 0x001fcc0000000000 */
[----:B------:R-:W0:Y:S02]  /*4ca0*/  ATOMS.CAST.SPIN R5, [R0], R4, R5 ;  /* 0x000000040005738d */ /* 0x000e240001800005 */
[----:B0-----:R-:W-:-:S13]  /*4cb0*/  ISETP.EQ.U32.AND P0, PT, R5, 0x1, PT ;  /* 0x000000010500780c */ /* 0x001fda0003f02070 */
[----:B------:R-:W-:Y:S05]  /*4cc0*/  @!P0 BRA `(.L_x_2218) ;  /* 0xffffffb000008947 */ /* 0x000fea000383ffff */
[----:B------:R-:W-:Y:S05]  /*4cd0*/  BRA `(.L_x_2216) ;  /* 0x0000003000007947 */ /* 0x000fea0003800000 */
.L_x_2217:
[----:B------:R-:W2:Y:S02]  /*4ce0*/  LD.E R0, [R2.64] ;  /* 0x0000000602007980 */ /* 0x000ea4000c101900 */
[----:B--2---:R-:W-:-:S05]  /*4cf0*/  IMAD.IADD R5, R19, 0x1, R0 ;  /* 0x0000000113057824 */ /* 0x004fca00078e0200 */
[----:B------:R0:W-:Y:S02]  /*4d00*/  ST.E [R2.64], R5 ;  /* 0x0000000502007985 */ /* 0x0001e4000c101906 */
.L_x_2216:
[----:B------:R-:W-:Y:S05]  /*4d10*/  BSYNC B0 ;  /* 0x0000000000007941 */ /* 0x000fea0003800000 */
.L_x_2215:
[----:B------:R-:W2:Y:S02]  /*4d20*/  ATOM.E.ADD.F16x2.RN.STRONG.GPU P0, RZ, [R2.64+0x4], R18 ;  /* 0x0000041202ff798a */ /* 0x000ea4000810e9c6 */
[----:B--2---:R-:W-:Y:S05]  /*4d30*/  @P0 EXIT ;  /* 0x000000000000094d */ /* 0x004fea0003800000 */
[----:B------:R-:W1:Y:S02]  /*4d40*/  QSPC.E.S P0, RZ, [R2+0x4] ;  /* 0x0000040002ff73aa */ /* 0x000e640000000500 */
[----:B-1----:R-:W-:Y:S05]  /*4d50*/  @!P0 BRA `(.L_x_2219) ;  /* 0x0000008000008947 */ /* 0x002fea0003800000 */
[----:B0-----:R-:W-:-:S04]  /*4d60*/  IADD3 R2, R2, 0x4, RZ ;  /* 0x0000000402027810 */ /* 0x001fc80007ffe0ff */
[----:B------:R-:W-:-:S05]  /*4d70*/  LOP3.LUT R2, R2, 0xffffff, RZ, 0xc0, !PT ;  /* 0x00ffffff02027812 */ /* 0x000fca00078ec0ff */
.L_x_2220:
[----:B------:R-:W0:Y:S02]  /*4d80*/  LDS R4, [R2] ;  /* 0x0000000002047984 */ /* 0x000e240000000800 */
[----:B0-----:R-:W-:-:S10]  /*4d90*/  HFMA2.MMA R5, R4, 1, 1, R18 ;  /* 0x3c003c0004057835 */ /* 0x001fd40000000012 */
[----:B------:R-:W0:Y:S02]  /*4da0*/  ATOMS.CAST.SPIN R5, [R2], R4, R5 ;  /* 0x000000040205738d */ /* 0x000e240001800005 */
[----:B0-----:R-:W-:-:S13]  /*4db0*/  ISETP.EQ.U32.AND P0, PT, R5, 0x1, PT ;  /* 0x000000010500780c */ /* 0x001fda0003f02070 */
[----:B------:R-:W-:Y:S05]  /*4dc0*/  @!P0 BRA `(.L_x_2220) ;  /* 0xffffffb000008947 */ /* 0x000fea000383ffff */
[----:B------:R-:W-:Y:S05]  /*4dd0*/  EXIT ;  /* 0x000000000000794d */ /* 0x000fea0003800000 */
.L_x_2219:
[----:B------:R-:W2:Y:S02]  /*4de0*/  LD.E R0, [R2.64+0x4] ;  /* 0x0000040602007980 */ /* 0x000ea4000c101900 */
[----:B0-2---:R-:W-:-:S05]  /*4df0*/  IMAD.IADD R5, R18, 0x1, R0 ;  /* 0x0000000112057824 */ /* 0x005fca00078e0200 */
[----:B------:R-:W-:Y:S01]  /*4e00*/  ST.E [R2.64+0x4], R5 ;  /* 0x0000040502007985 */ /* 0x000fe2000c101906 */
[----:B------:R-:W-:Y:S05]  /*4e10*/  EXIT ;  /* 0x000000000000794d */ /* 0x000fea0003800000 */
.L_x_2221:
        /* <DEDUP_REMOVED lines=14> */
.L_x_2860:


//--------------------- .text._Z23gemm_half_q_half_kernelILi2ELi16ELb0ELb0ELi32EEvPK6__halfPKjS4_S2_PS0_iiiiPKtS7_iiiiiibS2_i --------------------------
	.section	.text._Z23gemm_half_q_half_kernelILi2ELi16ELb0ELb0ELi32EEvPK6__halfPKjS4_S2_PS0_iiiiPKtS7_iiiiiibS2_i,"ax",@progbits
	.sectioninfo	@"SHI_REGISTERS=96"
	.align	128
        .global         _Z23gemm_half_q_half_kernelILi2ELi16ELb0ELb0ELi32EEvPK6__halfPKjS4_S2_PS0_iiiiPKtS7_iiiiiibS2_i
        .type           _Z23gemm_half_q_half_kernelILi2ELi16ELb0ELb0ELi32EEvPK6__halfPKjS4_S2_PS0_iiiiPKtS7_iiiiiibS2_i,@function
        .size           _Z23gemm_half_q_half_kernelILi2ELi16ELb0ELb0ELi32EEvPK6__halfPKjS4_S2_PS0_iiiiPKtS7_iiiiiibS2_i,(.L_x_2861 - _Z23gemm_half_q_half_kernelILi2ELi16ELb0ELb0ELi32EEvPK6__halfPKjS4_S2_PS0_iiiiPKtS7_iiiiiibS2_i)
        .other          _Z23gemm_half_q_half_kernelILi2ELi16ELb0ELb0ELi32EEvPK6__halfPKjS4_S2_PS0_iiiiPKtS7_iiiiiibS2_i,@"STO_CUDA_ENTRY STV_DEFAULT"
_Z23gemm_half_q_half_kernelILi2ELi16ELb0ELb0ELi32EEvPK6__halfPKjS4_S2_PS0_iiiiPKtS7_iiiiiibS2_i:
.text._Z23gemm_half_q_half_kernelILi2ELi16ELb0ELb0ELi32EEvPK6__halfPKjS4_S2_PS0_iiiiPKtS7_iiiiiibS2_i:
        /* <DEDUP_REMOVED lines=39> */
.L_x_2226:
        /* <DEDUP_REMOVED lines=17> */
.L_x_2225:
        /* <DEDUP_REMOVED lines=17> */
.L_x_2224:
        /* <DEDUP_REMOVED lines=13> */
.L_x_2228:
        /* <DEDUP_REMOVED lines=17> */
.L_x_2227:
        /* <DEDUP_REMOVED lines=15> */
.L_x_2223:
[----:B------:R-:W-:Y:S05]  /*0760*/  BSYNC B0 ;  /* 0x0000000000007941 */ /* 0x000fea0003800000 */
.L_x_2222:
        /* <DEDUP_REMOVED lines=18> */
.L_x_2231:
        /* <DEDUP_REMOVED lines=11> */
.L_x_2230:
        /* <DEDUP_REMOVED lines=10> */
.L_x_2229:
[C---:B------:R-:W-:Y:S01]  /*09e0*/  ISETP.GT.AND P0, PT, R17.reuse, c[0x0][0x1a8], PT ;  /* 0x00006a0011007a0c */ /* 0x040fe20003f04270 */
[----:B------:R-:W-:Y:S01]  /*09f0*/  BAR.SYNC.DEFER_BLOCKING 0x0 ;  /* 0x0000000000007b1d */ /* 0x000fe20000010000 */
[C---:B------:R-:W-:Y:S01]  /*0a00*/  ISETP.GT.AND P4, PT, R17.reuse, c[0x0][0x1ac], PT ;  /* 0x00006b0011007a0c */ /* 0x040fe20003f84270 */
[----:B------:R-:W-:Y:S01]  /*0a10*/  IMAD.MOV.U32 R16, RZ, RZ, RZ ;  /* 0x000000ffff107224 */ /* 0x000fe200078e00ff */
[C---:B------:R-:W-:Y:S01]  /*0a20*/  ISETP.GT.AND P5, PT, R17.reuse, c[0x0][0x1b0], PT ;  /* 0x00006c0011007a0c */ /* 0x040fe20003fa4270 */
[----:B------:R-:W-:Y:S01]  /*0a30*/  IMAD.MOV.U32 R19, RZ, RZ, RZ ;  /* 0x000000ffff137224 */ /* 0x000fe200078e00ff */
        /* <DEDUP_REMOVED lines=54> */
.L_x_2233:
        /* <DEDUP_REMOVED lines=41> */
.L_x_2232:
        /* <DEDUP_REMOVED lines=15> */
.L_x_2236:
        /* <DEDUP_REMOVED lines=9> */
[----:B------:R-:W-:-:S04]  /*11b0*/  IADD3 R17, R17, 0x20, RZ ;  /* 0x0000002011117810 */ /* 0x000fc80007ffe0ff */
[----:B------:R-:W-:Y:S01]  /*11c0*/  ISETP.GE.AND P2, PT, R17, c[0x0][0x1b0], PT ;  /* 0x00006c0011007a0c */ /* 0x000fe20003f46270 */
[----:B------:R-:W-:Y:S01]  /*11d0*/  IMAD.WIDE R92, R93, c[0x0][0x18c], R20 ;  /* 0x000063005d5c7a25 */ /* 0x000fe200078e0214 */
        /* <DEDUP_REMOVED lines=407> */
.L_x_2235:
[----:B------:R-:W-:Y:S01]  /*2b50*/  ISETP.LT.AND P0, PT, R17, R44, PT ;  /* 0x0000002c1100720c */ /* 0x000fe20003f01270 */
[----:B------:R-:W-:Y:S01]  /*2b60*/  UIADD3 UR4, UR4, 0x40, URZ ;  /* 0x0000004004047890 */ /* 0x000fe2000fffe03f */
[----:B-----5:R-:W-:Y:S02]  /*2b70*/  IMAD.MOV.U32 R8, RZ, RZ, R92 ;  /* 0x000000ffff087224 */ /* 0x020fe400078e005c */
[----:B------:R-:W-:-:S09]  /*2b80*/  IMAD.MOV.U32 R9, RZ, RZ, R93 ;  /* 0x000000ffff097224 */ /* 0x000fd200078e005d */
[----:B------:R-:W-:Y:S05]  /*2b90*/  @!P2 BRA P0, `(.L_x_2236) ;  /* 0xffffe5800000a947 */ /* 0x000fea000003ffff */
.L_x_2234:
        /* <DEDUP_REMOVED lines=16> */
.L_x_2240:
[----:B------:R-:W0:Y:S02]  /*2ca0*/  LDS R6, [R4] ;  /* 0x0000000004067984 */ /* 0x000e240000000800 */
[----:B0-----:R-:W-:-:S06]  /*2cb0*/  HADD2 R7, R6, R37 ;  /* 0x0000002506077230 */ /* 0x001fcc0000000000 */
[----:B------:R-:W0:Y:S02]  /*2cc0*/  ATOMS.CAST.SPIN R7, [R4], R6, R7 ;  /* 0x000000060407738d */ /* 0x000e240001800007 */
[----:B0-----:R-:W-:-:S13]  /*2cd0*/  ISETP.EQ.U32.AND P0, PT, R7, 0x1, PT ;  /* 0x000000010700780c */ /* 0x001fda0003f02070 */
[----:B------:R-:W-:Y:S05]  /*2ce0*/  @!P0 BRA `(.L_x_2240) ;  /* 0xffffffb000008947 */ /* 0x000fea000383ffff */
[----:B------:R-:W-:Y:S05]  /*2cf0*/  BRA `(.L_x_2238) ;  /* 0x0000003000007947 */ /* 0x000fea0003800000 */
.L_x_2239:
[----:B------:R-:W2:Y:S02]  /*2d00*/  LD.E R4, [R2.64] ;  /* 0x0000000602047980 */ /* 0x000ea4000c101900 */
[----:B--2---:R-:W-:-:S05]  /*2d10*/  IMAD.IADD R5, R37, 0x1, R4 ;  /* 0x0000000125057824 */ /* 0x004fca00078e0204 */
[----:B------:R0:W-:Y:S02]  /*2d20*/  ST.E [R2.64], R5 ;  /* 0x0000000502007985 */ /* 0x0001e4000c101906 */
.L_x_2238:
[----:B------:R-:W-:Y:S05]  /*2d30*/  BSYNC B0 ;  /* 0x0000000000007941 */ /* 0x000fea0003800000 */
.L_x_2237:
[----:B------:R-:W2:Y:S01]  /*2d40*/  ATOM.E.ADD.F16x2.RN.STRONG.GPU P0, RZ, [R2.64+0x4], R36 ;  /* 0x0000042402ff798a */ /* 0x000ea2000810e9c6 */
[----:B------:R-:W-:Y:S01]  /*2d50*/  BSSY B0, `(.L_x_2241) ;  /* 0x000000f000007945 */ /* 0x000fe20003800000 */
[----:B--2---:R-:W-:Y:S05]  /*2d60*/  @P0 BRA `(.L_x_2242) ;  /* 0x000000d000000947 */ /* 0x004fea0003800000 */
[----:B------:R-:W1:Y:S02]  /*2d70*/  QSPC.E.S P0, RZ, [R2+0x4] ;  /* 0x0000040002ff73aa */ /* 0x000e640000000500 */
[----:B-1----:R-:W-:Y:S05]  /*2d80*/  @!P0 BRA `(.L_x_2243) ;  /* 0x0000008000008947 */ /* 0x002fea0003800000 */
[----:B0-----:R-:W-:-:S04]  /*2d90*/  IADD3 R2, R2, 0x4, RZ ;  /* 0x0000000402027810 */ /* 0x001fc80007ffe0ff */
[----:B------:R-:W-:-:S05]  /*2da0*/  LOP3.LUT R2, R2, 0xffffff, RZ, 0xc0, !PT ;  /* 0x00ffffff02027812 */ /* 0x000fca00078ec0ff */
.L_x_2244:
[----:B------:R-:W0:Y:S02]  /*2db0*/  LDS R4, [R2] ;  /* 0x0000000002047984 */ /* 0x000e240000000800 */
[----:B0-----:R-:W-:-:S10]  /*2dc0*/  HFMA2.MMA R5, R4, 1, 1, R36 ;  /* 0x3c003c0004057835 */ /* 0x001fd40000000024 */
[----:B------:R-:W0:Y:S02]  /*2dd0*/  ATOMS.CAST.SPIN R5, [R2], R4, R5 ;  /* 0x000000040205738d */ /* 0x000e240001800005 */
[----:B0-----:R-:W-:-:S13]  /*2de0*/  ISETP.EQ.U32.AND P0, PT, R5, 0x1, PT ;  /* 0x000000010500780c */ /* 0x001fda0003f02070 */
[----:B------:R-:W-:Y:S05]  /*2df0*/  @!P0 BRA `(.L_x_2244) ;  /* 0xffffffb000008947 */ /* 0x000fea000383ffff */
[----:B------:R-:W-:Y:S05]  /*2e00*/  BRA `(.L_x_2242) ;  /* 0x0000003000007947 */ /* 0x000fea0003800000 */
.L_x_2243:
[----:B------:R-:W2:Y:S02]  /*2e10*/  LD.E R4, [R2.64+0x4] ;  /* 0x0000040602047980 */ /* 0x000ea4000c101900 */
[----:B0-2---:R-:W-:-:S05]  /*2e20*/  IMAD.IADD R5, R36, 0x1, R4 ;  /* 0x0000000124057824 */ /* 0x005fca00078e0204 */
[----:B------:R0:W-:Y:S02]  /*2e30*/  ST.E [R2.64+0x4], R5 ;  /* 0x0000040502007985 */ /* 0x0001e4000c101906 */
.L_x_2242:
[----:B------:R-:W-:Y:S05]  /*2e40*/  BSYNC B0 ;  /* 0x0000000000007941 */ /* 0x000fea0003800000 */
.L_x_2241:
        /* <DEDUP_REMOVED lines=10> */
.L_x_2248:
[----:B------:R-:W0:Y:S02]  /*2ef0*/  LDS R4, [R0] ;  /* 0x0000000000047984 */ /* 0x000e240000000800 */
[----:B0-----:R-:W-:-:S06]  /*2f00*/  HADD2 R5, R4, R19 ;  /* 0x0000001304057230 */ /* 0x001fcc0000000000 */
[----:B------:R-:W0:Y:S02]  /*2f10*/  ATOMS.CAST.SPIN R5, [R0], R4, R5 ;  /* 0x000000040005738d */ /* 0x000e240001800005 */
[----:B0-----:R-:W-:-:S13]  /*2f20*/  ISETP.EQ.U32.AND P0, PT, R5, 0x1, PT ;  /* 0x000000010500780c */ /* 0x001fda0003f02070 */
[----:B------:R-:W-:Y:S05]  /*2f30*/  @!P0 BRA `(.L_x_2248) ;  /* 0xffffffb000008947 */ /* 0x000fea000383ffff */
[----:B------:R-:W-:Y:S05]  /*2f40*/  BRA `(.L_x_2246) ;  /* 0x0000003000007947 */ /* 0x000fea0003800000 */
.L_x_2247:
[----:B------:R-:W2:Y:S02]  /*2f50*/  LD.E R0, [R2.64] ;  /* 0x0000000602007980 */ /* 0x000ea4000c101900 */
[----:B--2---:R-:W-:-:S05]  /*2f60*/  IMAD.IADD R5, R19, 0x1, R0 ;  /* 0x0000000113057824 */ /* 0x004fca00078e0200 */
[----:B------:R0:W-:Y:S02]  /*2f70*/  ST.E [R2.64], R5 ;  /* 0x0000000502007985 */ /* 0x0001e4000c101906 */
.L_x_2246:
[----:B------:R-:W-:Y:S05]  /*2f80*/  BSYNC B0 ;  /* 0x0000000000007941 */ /* 0x000fea0003800000 */
.L_x_2245:
[----:B------:R-:W2:Y:S02]  /*2f90*/  ATOM.E.ADD.F16x2.RN.STRONG.GPU P0, RZ, [R2.64+0x4], R18 ;  /* 0x0000041202ff798a */ /* 0x000ea4000810e9c6 */
[----:B--2---:R-:W-:Y:S05]  /*2fa0*/  @P0 EXIT ;  /* 0x000000000000094d */ /* 0x004fea0003800000 */
[----:B------:R-:W1:Y:S02]  /*2fb0*/  QSPC.E.S P0, RZ, [R2+0x4] ;  /* 0x0000040002ff73aa */ /* 0x000e640000000500 */
[----:B-1----:R-:W-:Y:S05]  /*2fc0*/  @!P0 BRA `(.L_x_2249) ;  /* 0x0000008000008947 */ /* 0x002fea0003800000 */
[----:B0-----:R-:W-:-:S04]  /*2fd0*/  IADD3 R2, R2, 0x4, RZ ;  /* 0x0000000402027810 */ /* 0x001fc80007ffe0ff */
[----:B------:R-:W-:-:S05]  /*2fe0*/  LOP3.LUT R2, R2, 0xffffff, RZ, 0xc0, !PT ;  /* 0x00ffffff02027812 */ /* 0x000fca00078ec0ff */
.L_x_2250:
[----:B------:R-:W0:Y:S02]  /*2ff0*/  LDS R4, [R2] ;  /* 0x0000000002047984 */ /* 0x000e240000000800 */
[----:B0-----:R-:W-:-:S10]  /*3000*/  HFMA2.MMA R5, R4, 1, 1, R18 ;  /* 0x3c003c0004057835 */ /* 0x001fd40000000012 */
[----:B------:R-:W0:Y:S02]  /*3010*/  ATOMS.CAST.SPIN R5, [R2], R4, R5 ;  /* 0x000000040205738d */ /* 0x000e240001800005 */
[----:B0-----:R-:W-:-:S13]  /*3020*/  ISETP.EQ.U32.AND P0, PT, R5, 0x1, PT ;  /* 0x000000010500780c */ /* 0x001fda0003f02070 */
[----:B------:R-:W-:Y:S05]  /*3030*/  @!P0 BRA `(.L_x_2250) ;  /* 0xffffffb000008947 */ /* 0x000fea000383ffff */
[----:B------:R-:W-:Y:S05]  /*3040*/  EXIT ;  /* 0x000000000000794d */ /* 0x000fea0003800000 */
.L_x_2249:
[----:B------:R-:W2:Y:S02]  /*3050*/  LD.E R0, [R2.64+0x4] ;  /* 0x0000040602007980 */ /* 0x000ea4000c101900 */
[----:B0-2---:R-:W-:-:S05]  /*3060*/  IMAD.IADD R5, R18, 0x1, R0 ;  /* 0x0000000112057824 */ /* 0x005fca00078e0200 */
[----:B------:R-:W-:Y:S01]  /*3070*/  ST.E [R2.64+0x4], R5 ;  /* 0x0000040502007985 */ /* 0x000fe2000c101906 */
[----:B------:R-:W-:Y:S05]  /*3080*/  EXIT ;  /* 0x000000000000794d */ /* 0x000fea0003800000 */
.L_x_2251:
        /* <DEDUP_REMOVED lines=15> */
.L_x_2861:


//--------------------- .text._Z23gemm_half_q_half_kernelILi2ELi24ELb0ELb0ELi32EEvPK6__halfPKjS4_S2_PS0_iiiiPKtS7_iiiiiibS2_i --------------------------
	.section	.text._Z23gemm_half_q_half_kernelILi2ELi24ELb0ELb0ELi32EEvPK6__halfPKjS4_S2_PS0_iiiiPKtS7_iiiiiibS2_i,"ax",@progbits
	.sectioninfo	@"SHI_REGISTERS=96"
	.align	128
        .global         _Z23gemm_half_q_half_kernelILi2ELi24ELb0ELb0ELi32EEvPK6__halfPKjS4_S2_PS0_iiiiPKtS7_iiiiiibS2_i
        .type           _Z23gemm_half_q_half_kernelILi2ELi24ELb0ELb0ELi32EEvPK6__halfPKjS4_S2_PS0_iiiiPKtS7_iiiiiibS2_i,@function
        .size           _Z23gemm_half_q_half_kernelILi2ELi24ELb0ELb0ELi32EEvPK6__halfPKjS4_S2_PS0_iiiiPKtS7_iiiiiibS2_i,(.L_x_2862 - _Z23gemm_half_q_half_kernelILi2ELi24ELb0ELb0ELi32EEvPK6__halfPKjS4_S2_PS0_iiiiPKtS7_iiiiiibS2_i)
        .other          _Z23gemm_half_q_half_kernelILi2ELi24ELb0ELb0ELi32EEvPK6__halfPKjS4_S2_PS0_iiiiPKtS7_iiiiiibS2_i,@"STO_CUDA_ENTRY STV_DEFAULT"
_Z23gemm_half_q_half_kernelILi2ELi24ELb0ELb0ELi32EEvPK6__halfPKjS4_S2_PS0_iiiiPKtS7_iiiiiibS2_i:
.text._Z23gemm_half_q_half_kernelILi2ELi24ELb0ELb0ELi32EEvPK6__halfPKjS4_S2_PS0_iiiiPKtS7_iiiiiibS2_i:
        /* <DEDUP_REMOVED lines=39> */
.L_x_2256:
        /* <DEDUP_REMOVED lines=17> */
.L_x_2255:
        /* <DEDUP_REMOVED lines=17> */
.L_x_2254:
        /* <DEDUP_REMOVED lines=13> */
.L_x_2258:
        /* <DEDUP_REMOVED lines=17> */
.L_x_2257:
        /* <DEDUP_REMOVED lines=15> */
.L_x_2253:
[----:B------:R-:W-:Y:S05]  /*0760*/  BSYNC B0 ;  /* 0x0000000000007941 */ /* 0x000fea0003800000 */
.L_x_2252:
        /* <DEDUP_REMOVED lines=18> */
.L_x_2261:
        /* <DEDUP_REMOVED lines=11> */
.L_x_2260:
        /* <DEDUP_REMOVED lines=10> */
.L_x_2259:
        /* <DEDUP_REMOVED lines=66> */
.L_x_2263:
        /* <DEDUP_REMOVED lines=41> */
.L_x_2262:
        /* <DEDUP_REMOVED lines=9> */
[----:B------:R-:W-:Y:S02]  /*1120*/  UMOV UR4, URZ ;  /* 0x0000003f00047c82 */ /* 0x000fe40008000000 */
.L_x_2266:
        /* <DEDUP_REMOVED lines=8> */
[----:B------:R-:W-:Y:S01]  /*11b0*/  IADD3 R17, R17, 0x20, RZ ;  /* 0x0000002011117810 */ /* 0x000fe20007ffe0ff */
[----:B------:R-:W-:-:S03]  /*11c0*/  IMAD.WIDE R90, R18, c[0x0][0x18c], R2 ;  /* 0x00006300125a7a25 */ /* 0x000fc600078e0202 */
[C---:B------:R-:W-:Y:S02]  /*11d0*/  ISETP.GE.AND P2, PT, R17.reuse, c[0x0][0x1b0], PT ;  /* 0x00006c0011007a0c */ /* 0x040fe40003f46270 */
[----:B------:R-:W-:Y:S01]  /*11e0*/  ISETP.LT.AND P3, PT, R17, R44, PT ;  /* 0x0000002c1100720c */ /* 0x000fe20003f61270 */
[----:B------:R-:W-:Y:S10]  /*11f0*/  @!P1 BRA `(.L_x_2265) ;  /* 0x0000196000009947 */ /* 0x000ff40003800000 */
[----:B------:R-:W2:Y:S01]  /*1200*/  LDG.E.128.CONSTANT R20, [R90.64] ;  /* 0x000000065a147981 */ /* 0x000ea2000c1e9d00 */
[--C-:B-----5:R-:W-:Y:S01]  /*1210*/  SHF.R.U32.HI R28, RZ, 0xf, R24.reuse ;  /* 0x0000000fff1c7819 */ /* 0x120fe20000011618 */
[----:B------:R-:W-:Y:S01]  /*1220*/  IMAD.MOV.U32 R0, RZ, RZ, 0x2800 ;  /* 0x00002800ff007424 */ /* 0x000fe200078e00ff */
[C---:B------:R-:W-:Y:S02]  /*1230*/  LOP3.LUT R65, R24.reuse, 0x1f001f, RZ, 0xc0, !PT ;  /* 0x001f001f18417812 */ /* 0x040fe400078ec0ff */
[----:B0-----:R-:W-:Y:S02]  /*1240*/  LOP3.LUT R2, R24, 0x3e003e0, RZ, 0xc0, !PT ;  /* 0x03e003e018027812 */ /* 0x001fe400078ec0ff */
[----:B------:R-:W-:-:S02]  /*1250*/  SHF.R.U32.HI R33, RZ, 0xa, R24 ;  /* 0x0000000aff217819 */ /* 0x000fc40000011618 */
[--C-:B------:R-:W-:Y:S02]  /*1260*/  SHF.R.U32.HI R29, RZ, 0xf, R25.reuse ;  /* 0x0000000fff1d7819 */ /* 0x100fe40000011619 */
[C---:B------:R-:W-:Y:S02]  /*1270*/  LOP3.LUT R24, R25.reuse, 0x1f001f, RZ, 0xc0, !PT ;  /* 0x001f001f19187812 */ /* 0x040fe400078ec0ff */
[----:B------:R-:W-:Y:S02]  /*1280*/  LOP3.LUT R3, R25, 0x3e003e0, RZ, 0xc0, !PT ;  /* 0x03e003e019037812 */ /* 0x000fe400078ec0ff */
[----:B------:R-:W-:Y:S02]  /*1290*/  SHF.R.U32.HI R35, RZ, 0xa, R25 ;  /* 0x0000000aff237819 */ /* 0x000fe40000011619 */
[----:B------:R-:W-:Y:S02]  /*12a0*/  SHF.R.U32.HI R30, RZ, 0xf, R26 ;  /* 0x0000000fff1e7819 */ /* 0x000fe4000001161a */
[----:B------:R-:W-:-:S02]  /*12b0*/  LOP3.LUT R25, R26, 0x1f001f, RZ, 0xc0, !PT ;  /* 0x001f001f1a197812 */ /* 0x000fc400078ec0ff */
[----:B------:R-:W-:Y:S02]  /*12c0*/  LOP3.LUT R16, R26, 0x3e003e0, RZ, 0xc0, !PT ;  /* 0x03e003e01a107812 */ /* 0x000fe400078ec0ff */
[----:B------:R-:W-:Y:S02]  /*12d0*/  SHF.R.U32.HI R45, RZ, 0xa, R26 ;  /* 0x0000000aff2d7819 */ /* 0x000fe4000001161a */
[C---:B------:R-:W-:Y:S02]  /*12e0*/  LOP3.LUT R26, R27.reuse, 0x1f001f, RZ, 0xc0, !PT ;  /* 0x001f001f1b1a7812 */ /* 0x040fe400078ec0ff */
[----:B------:R-:W-:Y:S02]  /*12f0*/  LOP3.LUT R32, R27, 0x3e003e0, RZ, 0xc0, !PT ;  /* 0x03e003e01b207812 */ /* 0x000fe400078ec0ff */
[--C-:B------:R-:W-:Y:S02]  /*1300*/  SHF.R.U32.HI R31, RZ, 0xf, R27.reuse ;  /* 0x0000000fff1f7819 */ /* 0x100fe4000001161b */
        /* <DEDUP_REMOVED lines=9> */
[--C-:B------:R-:W-:Y:S02]  /*13a0*/  SHF.R.U32.HI R13, RZ, 0xe, R14.reuse ;  /* 0x0000000eff0d7819 */ /* 0x100fe4000001160e */
[C---:B------:R-:W-:Y:S02]  /*13b0*/  LOP3.LUT R55, R14.reuse, 0x1f001f, RZ, 0xc0, !PT ;  /* 0x001f001f0e377812 */ /* 0x040fe400078ec0ff */
[----:B------:R-:W-:Y:S02]  /*13c0*/  LOP3.LUT R69, R14, 0x3e003e0, RZ, 0xc0, !PT ;  /* 0x03e003e00e457812 */ /* 0x000fe400078ec0ff */
[----:B------:R-:W-:-:S02]  /*13d0*/  SHF.R.U32.HI R51, RZ, 0xa, R14 ;  /* 0x0000000aff337819 */ /* 0x000fc4000001160e */
[----:B------:R-:W-:Y:S02]  /*13e0*/  SHF.R.U32.HI R14, RZ, 0xe, R15 ;  /* 0x0000000eff0e7819 */ /* 0x000fe4000001160f */
[----:B------:R-:W-:Y:S02]  /*13f0*/  LOP3.LUT R29, R29, 0x10001, RZ, 0xc0, !PT ;  /* 0x000100011d1d7812 */ /* 0x000fe400078ec0ff */
[----:B------:R-:W-:Y:S02]  /*1400*/  LOP3.LUT R30, R30, 0x10001, RZ, 0xc0, !PT ;  /* 0x000100011e1e7812 */ /* 0x000fe400078ec0ff */
[----:B------:R-:W-:Y:S02]  /*1410*/  LOP3.LUT R31, R31, 0x10001, RZ, 0xc0, !PT ;  /* 0x000100011f1f7812 */ /* 0x000fe400078ec0ff */
        /* <DEDUP_REMOVED lines=28> */
[----:B------:R-:W-:Y:S02]  /*15e0*/  LOP3.LUT R8, R29, 0x40004, R8, 0xf8, !PT ;  /* 0x000400041d087812 */ /* 0x000fe400078ef808 */
[----:B------:R-:W-:Y:S02]  /*15f0*/  LOP3.LUT R9, R30, 0x40004, R9, 0xf8, !PT ;  /* 0x000400041e097812 */ /* 0x000fe400078ef809 */
[----:B------:R-:W-:Y:S02]  /*1600*/  LOP3.LUT R10, R31, 0x40004, R10, 0xf8, !PT ;  /* 0x000400041f0a7812 */ /* 0x000fe400078ef80a */
[----:B------:R-:W0:Y:S01]  /*1610*/  LDS.128 R28, [UR4] ;  /* 0x00000004ff1c7984 */ /* 0x000e220008000c00 */
[----:B------:R-:W-:-:S02]  /*1620*/  LOP3.LUT R34, R7, 0x20002, R34, 0xf8, !PT ;  /* 0x0002000207227812 */ /* 0x000fc400078ef822 */
[--C-:B------:R-:W-:Y:S02]  /*1630*/  SHF.R.U32.HI R84, RZ, 0xc, R4.reuse ;  /* 0x0000000cff547819 */ /* 0x100fe40000011604 */
[----:B------:R-:W-:Y:S02]  /*1640*/  LOP3.LUT R15, R34, 0x40004, R15, 0xf8, !PT ;  /* 0x00040004220f7812 */ /* 0x000fe400078ef80f */
[C---:B------:R-:W-:Y:S02]  /*1650*/  LOP3.LUT R89, R4.reuse, 0x3e003e0, RZ, 0xc0, !PT ;  /* 0x03e003e004597812 */ /* 0x040fe400078ec0ff */
[----:B------:R-:W-:Y:S02]  /*1660*/  LOP3.LUT R66, R4, 0x1f001f, RZ, 0xc0, !PT ;  /* 0x001f001f04427812 */ /* 0x000fe400078ec0ff */
[----:B------:R-:W-:Y:S02]  /*1670*/  SHF.R.U32.HI R73, RZ, 0xa, R4 ;  /* 0x0000000aff497819 */ /* 0x000fe40000011604 */
[----:B------:R-:W-:-:S02]  /*1680*/  SHF.R.U32.HI R82, RZ, 0xc, R6 ;  /* 0x0000000cff527819 */ /* 0x000fc40000011606 */
[C---:B------:R-:W-:Y:S02]  /*1690*/  LOP3.LUT R4, R6.reuse, 0x3e003e0, RZ, 0xc0, !PT ;  /* 0x03e003e006047812 */ /* 0x040fe400078ec0ff */
[----:B------:R-:W-:Y:S02]  /*16a0*/  LOP3.LUT R84, R15, 0x80008, R84, 0xf8, !PT ;  /* 0x000800080f547812 */ /* 0x000fe400078ef854 */
[----:B------:R-:W-:Y:S02]  /*16b0*/  LOP3.LUT R15, R27, 0x64006400, RZ, 0xfc, !PT ;  /* 0x640064001b0f7812 */ /* 0x000fe400078efcff */
[----:B------:R-:W-:Y:S02]  /*16c0*/  LOP3.LUT R70, R6, 0x1f001f, RZ, 0xc0, !PT ;  /* 0x001f001f06467812 */ /* 0x000fe400078ec0ff */
[----:B------:R-:W-:Y:S02]  /*16d0*/  SHF.R.U32.HI R75, RZ, 0xa, R6 ;  /* 0x0000000aff4b7819 */ /* 0x000fe40000011606 */
[----:B------:R-:W-:-:S02]  /*16e0*/  LOP3.LUT R82, R9, 0x80008, R82, 0xf8, !PT ;  /* 0x0008000809527812 */ /* 0x000fc400078ef852 */
[----:B------:R-:W-:Y:S02]  /*16f0*/  LOP3.LUT R67, R67, 0x64006400, RZ, 0xfc, !PT ;  /* 0x6400640043437812 */ /* 0x000fe400078efcff */
[----:B------:R-:W-:Y:S02]  /*1700*/  LOP3.LUT R69, R69, 0x64006400, RZ, 0xfc, !PT ;  /* 0x6400640045457812 */ /* 0x000fe400078efcff */
[----:B------:R-:W-:Y:S02]  /*1710*/  LOP3.LUT R7, R2, 0x64006400, RZ, 0xfc, !PT ;  /* 0x6400640002077812 */ /* 0x000fe400078efcff */
[----:B------:R-:W-:Y:S01]  /*1720*/  LOP3.LUT R9, R3, 0x64006400, RZ, 0xfc, !PT ;  /* 0x6400640003097812 */ /* 0x000fe200078efcff */
[-C--:B------:R-:W-:Y:S01]  /*1730*/  HFMA2 R14, R69, R0.reuse.H0_H0, -48, -48 ;  /* 0xd200d200450e7431 */ /* 0x080fe20000040000 */
[----:B------:R-:W-:Y:S01]  /*1740*/  LOP3.LUT R6, R4, 0x64006400, RZ, 0xfc, !PT ;  /* 0x6400640004067812 */ /* 0x000fe200078efcff */
[-C--:B------:R-:W-:Y:S01]  /*1750*/  HFMA2 R64, R7, R0.reuse.H0_H0, -48, -48 ;  /* 0xd200d20007407431 */ /* 0x080fe20000040000 */
[C---:B------:R-:W-:Y:S01]  /*1760*/  LOP3.LUT R58, R11.reuse, 0x1f001f, RZ, 0xc0, !PT ;  /* 0x001f001f0b3a7812 */ /* 0x040fe200078ec0ff */
[-C--:B------:R-:W-:Y:S01]  /*1770*/  HFMA2 R62, R9, R0.reuse.H0_H0, -48, -48 ;  /* 0xd200d200093e7431 */ /* 0x080fe20000040000 */
[----:B------:R-:W-:Y:S01]  /*1780*/  LOP3.LUT R87, R11, 0x3e003e0, RZ, 0xc0, !PT ;  /* 0x03e003e00b577812 */ /* 0x000fe200078ec0ff */
[----:B------:R-:W-:Y:S01]  /*1790*/  HFMA2 R6, R6, R0.H0_H0, -48, -48 ;  /* 0xd200d20006067431 */ /* 0x000fe20000040000 */
[----:B------:R-:W-:-:S02]  /*17a0*/  SHF.R.U32.HI R63, RZ, 0xa, R11 ;  /* 0x0000000aff3f7819 */ /* 0x000fc4000001160b */
        /* <DEDUP_REMOVED lines=18> */
[----:B------:R-:W-:Y:S01]  /*18d0*/  LOP3.LUT R81, R8, 0x80008, R81, 0xf8, !PT ;  /* 0x0008000808517812 */ /* 0x000fe200078ef851 */
        /* <DEDUP_REMOVED lines=11> */
[----:B------:R-:W-:Y:S01]  /*1990*/  HADD2 R65, R77, -1040, -1040 ;  /* 0xe410e4104d417430 */ /* 0x000fe20000000000 */
[----:B------:R-:W-:Y:S02]  /*19a0*/  LOP3.LUT R45, R45, 0x64006400, RZ, 0xfc, !PT ;  /* 0x640064002d2d7812 */ /* 0x000fe400078efcff */
[----:B------:R-:W-:Y:S01]  /*19b0*/  LOP3.LUT R35, R35, 0x1f001f, RZ, 0xc0, !PT ;  /* 0x001f001f23237812 */ /* 0x000fe200078ec0ff */
[----:B0-----:R-:W-:Y:S01]  /*19c0*/  HFMA2.MMA R78, R71, R28, RZ ;  /* 0x0000001c474e7235 */ /* 0x001fe200000000ff */
[----:B------:R-:W-:Y:S01]  /*19d0*/  HFMA2 R80, R65, R28, RZ.H0_H0 ;  /* 0x0000001c41507231 */ /* 0x000fe200000400ff */
[----:B------:R-:W-:Y:S02]  /*19e0*/  LOP3.LUT R48, R48, 0x64006400, RZ, 0xfc, !PT ;  /* 0x6400640030307812 */ /* 0x000fe400078efcff */
[----:B------:R-:W-:-:S02]  /*19f0*/  LOP3.LUT R35, R35, 0x64006400, RZ, 0xfc, !PT ;  /* 0x6400640023237812 */ /* 0x000fc400078efcff */
[----:B------:R-:W-:Y:S01]  /*1a00*/  HFMA2.MMA R78, R64, R29, R78 ;  /* 0x0000001d404e7235 */ /* 0x000fe2000000004e */
[----:B------:R-:W-:Y:S02]  /*1a10*/  LOP3.LUT R50, R50, 0x64006400, RZ, 0xfc, !PT ;  /* 0x6400640032327812 */ /* 0x000fe400078efcff */
[----:B------:R-:W-:Y:S01]  /*1a20*/  HADD2 R35, R35, -1040, -1040 ;  /* 0xe410e41023237430 */ /* 0x000fe20000000000 */
[----:B------:R-:W-:Y:S02]  /*1a30*/  LOP3.LUT R47, R47, 0x1f001f, RZ, 0xc0, !PT ;  /* 0x001f001f2f2f7812 */ /* 0x000fe400078ec0ff */
        /* <DEDUP_REMOVED lines=36> */
[----:B--2---:R-:W-:Y:S02]  /*1c80*/  LOP3.LUT R2, R20, 0x3e003e0, RZ, 0xc0, !PT ;  /* 0x03e003e014027812 */ /* 0x004fe400078ec0ff */
        /* <DEDUP_REMOVED lines=13> */
[----:B------:R-:W-:Y:S01]  /*1d60*/  SHF.R.U32.HI R87, RZ, 0xb, R20 ;  /* 0x0000000bff577819 */ /* 0x000fe20000011614 */
[----:B------:R-:W0:Y:S01]  /*1d70*/  LDS.128 R24, [UR4+0x10] ;  /* 0x00001004ff187984 */ /* 0x000e220008000c00 */
[----:B------:R-:W-:-:S02]  /*1d80*/  HADD2 R67, R67, -1040, -1040 ;  /* 0xe410e41043437430 */ /* 0x000fc40000000000 */
[----:B------:R-:W-:Y:S01]  /*1d90*/  HADD2 R69, R69, -1040, -1040 ;  /* 0xe410e41045457430 */ /* 0x000fe20000000000 */
[----:B------:R-:W-:-:S03]  /*1da0*/  LOP3.LUT R84, R84, 0x100010, R87, 0xf8, !PT ;  /* 0x0010001054547812 */ /* 0x000fc600078ef857 */
[----:B------:R-:W-:Y:S01]  /*1db0*/  HFMA2.MMA R79, R67, R28, RZ ;  /* 0x0000001c434f7235 */ /* 0x000fe200000000ff */
[----:B------:R-:W-:Y:S01]  /*1dc0*/  HFMA2 R77, R69, R28, RZ.H0_H0 ;  /* 0x0000001c454d7231 */ /* 0x000fe200000400ff */
[----:B------:R-:W-:-:S03]  /*1dd0*/  LOP3.LUT R84, R84, 0x64006400, RZ, 0xfc, !PT ;  /* 0x6400640054547812 */ /* 0x000fc600078efcff */
        /* <DEDUP_REMOVED lines=23> */
[----:B------:R-:W-:-:S03]  /*1f50*/  LOP3.LUT R56, R80, 0x64006400, RZ, 0xfc, !PT ;  /* 0x6400640050387812 */ /* 0x000fc600078efcff */
[----:B------:R-:W-:Y:S01]  /*1f60*/  HADD2 R49, R49, -1040, -1040 ;  /* 0xe410e41031317430 */ /* 0x000fe20000000000 */
[-C--:B0-----:R-:W-:Y:S01]  /*1f70*/  HFMA2.MMA R79, R16, R24.reuse, R78 ;  /* 0x00000018104f7235 */ /* 0x081fe2000000004e */
[-C--:B------:R-:W-:Y:S01]  /*1f80*/  HFMA2 R77, R15, R24.reuse, R28 ;  /* 0x000000180f4d7231 */ /* 0x080fe2000000001c */
[----:B------:R-:W-:Y:S01]  /*1f90*/  HFMA2.MMA R78, R14, R24, R29 ;  /* 0x000000180e4e7235 */ /* 0x000fe2000000001d */
[----:B------:R-:W-:Y:S02]  /*1fa0*/  HFMA2 R24, R13, R24, R30 ;  /* 0x000000180d187231 */ /* 0x000fe4000000001e */
[----:B------:R-:W0:Y:S01]  /*1fb0*/  LDS.128 R28, [UR4+0x20] ;  /* 0x00002004ff1c7984 */ /* 0x000e220008000c00 */
[-C--:B------:R-:W-:Y:S01]  /*1fc0*/  HFMA2.MMA R79, R58, R25.reuse, R79 ;  /* 0x000000193a4f7235 */ /* 0x080fe2000000004f */
[----:B------:R-:W-:Y:S01]  /*1fd0*/  HADD2 R56, R56, -1040, -1040 ;  /* 0xe410e41038387430 */ /* 0x000fe20000000000 */
[----:B------:R-:W-:Y:S01]  /*1fe0*/  HFMA2.MMA R78, R54, R25, R78 ;  /* 0x00000019364e7235 */ /* 0x000fe2000000004e */
[----:B------:R-:W-:-:S02]  /*1ff0*/  HFMA2 R80, R52, R25, R24 ;  /* 0x0000001934507231 */ /* 0x000fc40000000018 */
[----:B------:R-:W-:Y:S01]  /*2000*/  HFMA2 R77, R56, R25, R77 ;  /* 0x00000019384d7231 */ /* 0x000fe2000000004d */
[-C--:B------:R-:W-:Y:S01]  /*2010*/  HFMA2.MMA R25, R53, R26.reuse, R79 ;  /* 0x0000001a35197235 */ /* 0x080fe2000000004f */
[----:B------:R-:W-:Y:S01]  /*2020*/  LOP3.LUT R79, R63, 0x64006400, RZ, 0xfc, !PT ;  /* 0x640064003f4f7812 */ /* 0x000fe200078efcff */
[----:B------:R-:W-:Y:S01]  /*2030*/  HFMA2.MMA R24, R49, R26, R78 ;  /* 0x0000001a31187235 */ /* 0x000fe2000000004e */
[----:B------:R-:W-:Y:S01]  /*2040*/  LOP3.LUT R78, R61, 0x64006400, RZ, 0xfc, !PT ;  /* 0x640064003d4e7812 */ /* 0x000fe200078efcff */
[-C--:B------:R-:W-:Y:S02]  /*2050*/  HFMA2 R77, R51, R26.reuse, R77 ;  /* 0x0000001a334d7231 */ /* 0x080fe4000000004d */
[----:B------:R-:W-:Y:S01]  /*2060*/  HFMA2 R26, R47, R26, R80 ;  /* 0x0000001a2f1a7231 */ /* 0x000fe20000000050 */
[-C--:B------:R-:W-:Y:S01]  /*2070*/  HFMA2.MMA R25, R12, R27.reuse, R25 ;  /* 0x0000001b0c197235 */ /* 0x080fe20000000019 */
[----:B------:R-:W-:Y:S01]  /*2080*/  HADD2 R61, R59, -1040, -1040 ;  /* 0xe410e4103b3d7430 */ /* 0x000fe20000000000 */
[----:B------:R-:W-:Y:S01]  /*2090*/  HFMA2.MMA R24, R10, R27, R24 ;  /* 0x0000001b0a187235 */ /* 0x000fe20000000018 */
[----:B------:R-:W-:Y:S01]  /*20a0*/  HADD2 R63, R57, -1040, -1040 ;  /* 0xe410e410393f7430 */ /* 0x000fe20000000000 */
[----:B------:R-:W-:Y:S01]  /*20b0*/  LOP3.LUT R80, R70, 0x64006400, RZ, 0xfc, !PT ;  /* 0x6400640046507812 */ /* 0x000fe200078efcff */
[----:B------:R-:W-:-:S02]  /*20c0*/  HADD2 R59, R78, -1040, -1040 ;  /* 0xe410e4104e3b7430 */ /* 0x000fc40000000000 */
[-C--:B------:R-:W-:Y:S02]  /*20d0*/  HFMA2 R77, R11, R27.reuse, R77 ;  /* 0x0000001b0b4d7231 */ /* 0x080fe4000000004d */
[----:B------:R-:W-:Y:S02]  /*20e0*/  HFMA2 R26, R9, R27, R26 ;  /* 0x0000001b091a7231 */ /* 0x000fe4000000001a */
[----:B------:R-:W-:Y:S02]  /*20f0*/  HADD2 R57, R79, -1040, -1040 ;  /* 0xe410e4104f397430 */ /* 0x000fe40000000000 */
[----:B------:R-:W-:Y:S02]  /*2100*/  HADD2 R70, R68, -1040, -1040 ;  /* 0xe410e41044467430 */ /* 0x000fe40000000000 */
[----:B------:R-:W-:Y:S02]  /*2110*/  HADD2 R68, R80, -1040, -1040 ;  /* 0xe410e41050447430 */ /* 0x000fe40000000000 */
[----:B------:R-:W-:Y:S01]  /*2120*/  HADD2 R80, R73, -1040, -1040 ;  /* 0xe410e41049507430 */ /* 0x000fe20000000000 */
[----:B------:R-:W-:-:S04]  /*2130*/  LOP3.LUT R73, R21, 0x1f001f, RZ, 0xc0, !PT ;  /* 0x001f001f15497812 */ /* 0x000fc800078ec0ff */
[----:B------:R-:W-:Y:S01]  /*2140*/  LOP3.LUT R73, R73, 0x64006400, RZ, 0xfc, !PT ;  /* 0x6400640049497812 */ /* 0x000fe200078efcff */
[-C--:B0-----:R-:W-:Y:S01]  /*2150*/  HFMA2 R78, R61, R28.reuse, R77 ;  /* 0x0000001c3d4e7231 */ /* 0x081fe2000000004d */
[-C--:B------:R-:W-:Y:S02]  /*2160*/  HFMA2.MMA R79, R63, R28.reuse, R25 ;  /* 0x0000001c3f4f7235 */ /* 0x080fe40000000019 */
[----:B------:R-:W-:Y:S01]  /*2170*/  HFMA2.MMA R77, R59, R28, R24 ;  /* 0x0000001c3b4d7235 */ /* 0x000fe20000000018 */
[----:B------:R-:W-:Y:S02]  /*2180*/  HFMA2 R28, R57, R28, R26 ;  /* 0x0000001c391c7231 */ /* 0x000fe4000000001a */
[----:B------:R-:W0:Y:S01]  /*2190*/  LDS.128 R24, [UR4+0x30] ;  /* 0x00003004ff187984 */ /* 0x000e220008000c00 */
[-C--:B------:R-:W-:Y:S01]  /*21a0*/  HFMA2.MMA R79, R72, R29.reuse, R79 ;  /* 0x0000001d484f7235 */ /* 0x080fe2000000004f */
[-C--:B------:R-:W-:Y:S01]  /*21b0*/  HFMA2 R78, R70, R29.reuse, R78 ;  /* 0x0000001d464e7231 */ /* 0x080fe2000000004e */
[----:B------:R-:W-:Y:S01]  /*21c0*/  HFMA2.MMA R77, R68, R29, R77 ;  /* 0x0000001d444d7235 */ /* 0x000fe2000000004d */
[----:B------:R-:W-:Y:S01]  /*21d0*/  HFMA2 R28, R66, R29, R28 ;  /* 0x0000001d421c7231 */ /* 0x000fe2000000001c */
[----:B------:R-:W-:Y:S01]  /*21e0*/  LOP3.LUT R29, R76, 0x64006400, RZ, 0xfc, !PT ;  /* 0x640064004c1d7812 */ /* 0x000fe200078efcff */
[-C--:B------:R-:W-:Y:S01]  /*21f0*/  HFMA2 R85, R7, R30.reuse, R78 ;  /* 0x0000001e07557231 */ /* 0x080fe2000000004e */
[-C--:B------:R-:W-:Y:S01]  /*2200*/  HFMA2.MMA R79, R8, R30.reuse, R79 ;  /* 0x0000001e084f7235 */ /* 0x080fe2000000004f */
[----:B------:R-:W-:Y:S01]  /*2210*/  HADD2 R76, R75, -1040, -1040 ;  /* 0xe410e4104b4c7430 */ /* 0x000fe20000000000 */
        /* <DEDUP_REMOVED lines=10> */
[----:B------:R-:W-:-:S02]  /*22c0*/  LOP3.LUT R31, R20, 0x1f001f, RZ, 0xc0, !PT ;  /* 0x001f001f141f7812 */ /* 0x000fc400078ec0ff */
[----:B------:R-:W-:Y:S02]  /*22d0*/  LOP3.LUT R75, R75, 0x64006400, RZ, 0xfc, !PT ;  /* 0x640064004b4b7812 */ /* 0x000fe400078efcff */
[----:B------:R-:W-:Y:S02]  /*22e0*/  LOP3.LUT R31, R31, 0x64006400, RZ, 0xfc, !PT ;  /* 0x640064001f1f7812 */ /* 0x000fe400078efcff */
[----:B------:R-:W-:Y:S01]  /*22f0*/  LOP3.LUT R86, R77, 0x64006400, RZ, 0xfc, !PT ;  /* 0x640064004d567812 */ /* 0x000fe200078efcff */
[----:B------:R-:W-:Y:S01]  /*2300*/  HADD2 R75, R75, -1040, -1040 ;  /* 0xe410e4104b4b7430 */ /* 0x000fe20000000000 */
[----:B------:R-:W-:Y:S01]  /*2310*/  SHF.R.U32.HI R20, RZ, 0xa, R20 ;  /* 0x0000000aff147819 */ /* 0x000fe20000011614 */
[----:B------:R-:W-:Y:S02]  /*2320*/  HADD2 R79, R31, -1040, -1040 ;  /* 0xe410e4101f4f7430 */ /* 0x000fe40000000000 */
[----:B------:R-:W-:Y:S01]  /*2330*/  HADD2 R77, R73, -1040, -1040 ;  /* 0xe410e410494d7430 */ /* 0x000fe20000000000 */
[----:B------:R-:W-:Y:S01]  /*2340*/  LOP3.LUT R20, R20, 0x1f001f, RZ, 0xc0, !PT ;  /* 0x001f001f14147812 */ /* 0x000fe200078ec0ff */
[----:B------:R-:W-:-:S03]  /*2350*/  HADD2 R73, R86, -1040, -1040 ;  /* 0xe410e41056497430 */ /* 0x000fc60000000000 */
[----:B------:R-:W-:Y:S01]  /*2360*/  LOP3.LUT R20, R20, 0x64006400, RZ, 0xfc, !PT ;  /* 0x6400640014147812 */ /* 0x000fe200078efcff */
[-C--:B0-----:R-:W-:Y:S01]  /*2370*/  HFMA2.MMA R31, R79, R24.reuse, R28 ;  /* 0x000000184f1f7235 */ /* 0x081fe2000000001c */
[-C--:B------:R-:W-:Y:S01]  /*2380*/  HFMA2 R29, R77, R24.reuse, R29 ;  /* 0x000000184d1d7231 */ /* 0x080fe2000000001d */
[----:B------:R-:W-:Y:S01]  /*2390*/  HFMA2.MMA R30, R75, R24, R30 ;  /* 0x000000184b1e7235 */ /* 0x000fe2000000001e */
[----:B------:R-:W-:Y:S01]  /*23a0*/  HFMA2 R85, R73, R24, R85 ;  /* 0x0000001849557231 */ /* 0x000fe20000000055 */
[--C-:B------:R-:W-:Y:S01]  /*23b0*/  SHF.R.U32.HI R24, RZ, 0xb, R21.reuse ;  /* 0x0000000bff187819 */ /* 0x100fe20000011615 */
[----:B------:R-:W-:Y:S01]  /*23c0*/  HADD2 R87, R20, -1040, -1040 ;  /* 0xe410e41014577430 */ /* 0x000fe20000000000 */
[----:B------:R-:W-:Y:S01]  /*23d0*/  SHF.R.U32.HI R21, RZ, 0xa, R21 ;  /* 0x0000000aff157819 */ /* 0x000fe20000011615 */
[-C--:B------:R-:W-:Y:S01]  /*23e0*/  HFMA2.MMA R31, R4, R25.reuse, R31 ;  /* 0x00000019041f7235 */ /* 0x080fe2000000001f */
[----:B------:R-:W-:Y:S01]  /*23f0*/  LOP3.LUT R24, R81, 0x100010, R24, 0xf8, !PT ;  /* 0x0010001051187812 */ /* 0x000fe200078ef818 */
[----:B------:R-:W-:Y:S01]  /*2400*/  HFMA2.MMA R30, R2, R25, R30 ;  /* 0x00000019021e7235 */ /* 0x000fe2000000001e */
[--C-:B------:R-:W-:Y:S01]  /*2410*/  SHF.R.U32.HI R81, RZ, 0xb, R22.reuse ;  /* 0x0000000bff517819 */ /* 0x100fe20000011616 */
[-C--:B------:R-:W-:Y:S01]  /*2420*/  HFMA2 R29, R3, R25.reuse, R29 ;  /* 0x00000019031d7231 */ /* 0x080fe2000000001d */
[----:B------:R-:W-:Y:S01]  /*2430*/  SHF.R.U32.HI R22, RZ, 0xa, R22 ;  /* 0x0000000aff167819 */ /* 0x000fe20000011616 */
[----:B------:R-:W-:Y:S01]  /*2440*/  HFMA2.MMA R31, R87, R26, R31 ;  /* 0x0000001a571f7235 */ /* 0x000fe2000000001f */
[----:B------:R-:W-:Y:S01]  /*2450*/  SHF.R.U32.HI R28, RZ, 0xb, R23 ;  /* 0x0000000bff1c7819 */ /* 0x000fe20000011617 */
[----:B------:R-:W-:Y:S01]  /*2460*/  HFMA2 R25, R0, R25, R85 ;  /* 0x0000001900197231 */ /* 0x000fe20000000055 */
[----:B------:R-:W-:-:S02]  /*2470*/  LOP3.LUT R22, R22, 0x1f001f, RZ, 0xc0, !PT ;  /* 0x001f001f16167812 */ /* 0x000fc400078ec0ff */
[----:B------:R-:W-:Y:S02]  /*2480*/  LOP3.LUT R82, R82, 0x100010, R81, 0xf8, !PT ;  /* 0x0010001052527812 */ /* 0x000fe400078ef851 */
[----:B------:R-:W-:Y:S02]  /*2490*/  LOP3.LUT R22, R22, 0x64006400, RZ, 0xfc, !PT ;  /* 0x6400640016167812 */ /* 0x000fe400078efcff */
[----:B------:R-:W-:Y:S02]  /*24a0*/  SHF.R.U32.HI R23, RZ, 0xa, R23 ;  /* 0x0000000aff177819 */ /* 0x000fe40000011617 */
[----:B------:R-:W-:Y:S02]  /*24b0*/  LOP3.LUT R21, R21, 0x1f001f, RZ, 0xc0, !PT ;  /* 0x001f001f15157812 */ /* 0x000fe400078ec0ff */
[----:B------:R-:W-:Y:S01]  /*24c0*/  LOP3.LUT R28, R83, 0x100010, R28, 0xf8, !PT ;  /* 0x00100010531c7812 */ /* 0x000fe200078ef81c */
[----:B------:R-:W-:Y:S01]  /*24d0*/  HADD2 R83, R22, -1040, -1040 ;  /* 0xe410e41016537430 */ /* 0x000fe20000000000 */
[----:B------:R-:W-:-:S02]  /*24e0*/  LOP3.LUT R23, R23, 0x1f001f, RZ, 0xc0, !PT ;  /* 0x001f001f17177812 */ /* 0x000fc400078ec0ff */
        /* <DEDUP_REMOVED lines=35> */
[----:B------:R-:W0:Y:S01]  /*2720*/  LDS.128 R28, [UR4+0x60] ;  /* 0x00006004ff1c7984 */ /* 0x000e220008000c00 */
[----:B------:R-:W-:Y:S01]  /*2730*/  HFMA2.MMA R67, R34, R21, R67 ;  /* 0x0000001522437235 */ /* 0x000fe20000000043 */
[----:B------:R-:W-:-:S02]  /*2740*/  HFMA2 R20, R32, R21, R20 ;  /* 0x0000001520147231 */ /* 0x000fc40000000014 */
[----:B------:R-:W-:Y:S01]  /*2750*/  HFMA2 R62, R35, R22, R62 ;  /* 0x00000016233e7231 */ /* 0x000fe2000000003e */
[-C--:B------:R-:W-:Y:S02]  /*2760*/  HFMA2.MMA R71, R55, R22.reuse, R71 ;  /* 0x0000001637477235 */ /* 0x080fe40000000047 */
[-C--:B------:R-:W-:Y:S01]  /*2770*/  HFMA2.MMA R67, R33, R22.reuse, R67 ;  /* 0x0000001621437235 */ /* 0x080fe20000000043 */
[-C--:B------:R-:W-:Y:S01]  /*2780*/  HFMA2 R62, R50, R23.reuse, R62 ;  /* 0x00000017323e7231 */ /* 0x080fe2000000003e */
[----:B------:R-:W-:Y:S01]  /*2790*/  HFMA2.MMA R20, R45, R22, R20 ;  /* 0x000000162d147235 */ /* 0x000fe20000000014 */
[----:B------:R-:W2:Y:S02]  /*27a0*/  LDS.128 R32, [UR4+0x70] ;  /* 0x00007004ff207984 */ /* 0x000ea40008000c00 */
[----:B-1----:R-:W-:Y:S01]  /*27b0*/  HFMA2 R62, R15, R24, R62 ;  /* 0x000000180f3e7231 */ /* 0x002fe2000000003e */
[----:B------:R-:W-:Y:S02]  /*27c0*/  HFMA2.MMA R67, R48, R23, R67 ;  /* 0x0000001730437235 */ /* 0x000fe40000000043 */
[----:B------:R-:W-:-:S02]  /*27d0*/  HFMA2 R71, R60, R23, R71 ;  /* 0x000000173c477231 */ /* 0x000fc40000000047 */
        /* <DEDUP_REMOVED lines=9> */
[----:B------:R-:W-:-:S03]  /*2870*/  HFMA2.MMA R13, R58, R25, R71 ;  /* 0x000000193a0d7235 */ /* 0x000fc60000000047 */
[----:B------:R-:W-:Y:S01]  /*2880*/  HFMA2 R20, R47, R26, R20 ;  /* 0x0000001a2f147231 */ /* 0x000fe20000000014 */
[-C--:B------:R-:W-:Y:S02]  /*2890*/  HFMA2.MMA R67, R49, R26.reuse, R67 ;  /* 0x0000001a31437235 */ /* 0x080fe40000000043 */
[----:B------:R-:W-:Y:S01]  /*28a0*/  HFMA2.MMA R13, R53, R26, R13 ;  /* 0x0000001a350d7235 */ /* 0x000fe2000000000d */
        /* <DEDUP_REMOVED lines=43> */
.L_x_2265:
[----:B------:R-:W-:Y:S01]  /*2b60*/  UIADD3 UR4, UR4, 0x40, URZ ;  /* 0x0000004004047890 */ /* 0x000fe2000fffe03f */
[----:B-----5:R-:W-:Y:S01]  /*2b70*/  IMAD.WIDE R24, R18, c[0x0][0x18c], R90 ;  /* 0x0000630012187a25 */ /* 0x020fe200078e025a */
[----:B------:R-:W-:Y:S07]  /*2b80*/  @!P2 BRA P3, `(.L_x_2266) ;  /* 0xffffe5a00000a947 */ /* 0x000fee000183ffff */
.L_x_2264:
[----:B------:R-:W-:-:S04]  /*2b90*/  ISETP.GE.AND P0, PT, R17, R44, PT ;  /* 0x0000002c1100720c */ /* 0x000fc80003f06270 */
[----:B------:R-:W-:-:S13]  /*2ba0*/  ISETP.GE.OR P0, PT, R17, c[0x0][0x1b4], P0 ;  /* 0x00006d0011007a0c */ /* 0x000fda0000706670 */
[----:B------:R-:W-:Y:S05]  /*2bb0*/  @P0 BRA `(.L_x_2267) ;  /* 0x000031c000000947 */ /* 0x000fea0003800000 */
[----:B------:R-:W-:Y:S02]  /*2bc0*/  HADD2.F32 R42, -RZ, R42.H0_H0 ;  /* 0x2000002aff2a7230 */ /* 0x000fe40000004100 */
[----:B------:R-:W-:Y:S02]  /*2bd0*/  HADD2.F32 R41, -RZ, R41.H0_H0 ;  /* 0x20000029ff297230 */ /* 0x000fe40000004100 */
[----:B------:R-:W-:Y:S02]  /*2be0*/  HADD2.F32 R40, -RZ, R40.H0_H0 ;  /* 0x20000028ff287230 */ /* 0x000fe40000004100 */
[----:B------:R-:W-:Y:S02]  /*2bf0*/  HADD2.F32 R39, -RZ, R39.H0_H0 ;  /* 0x20000027ff277230 */ /* 0x000fe40000004100 */
.L_x_2272:
[----:B------:R-:W-:Y:S05]  /*2c00*/  @!P1 BRA `(.L_x_2268) ;  /* 0x0000310000009947 */ /* 0x000fea0003800000 */
[----:B------:R-:W2:Y:S01]  /*2c10*/  LDG.E.128.CONSTANT R4, [R24.64] ;  /* 0x0000000618047981 */ /* 0x000ea2000c1e9d00 */
[----:B------:R-:W-:Y:S01]  /*2c20*/  IMAD.MOV.U32 R0, RZ, RZ, 0x2c00 ;  /* 0x00002c00ff007424 */ /* 0x000fe200078e00ff */
[----:B------:R-:W-:Y:S02]  /*2c30*/  ISETP.GE.AND P0, PT, R43, 0x2, PT ;  /* 0x000000022b00780c */ /* 0x000fe40003f06270 */
[----:B0-2---:R-:W-:-:S02]  /*2c40*/  LOP3.LUT R3, R4, 0xf000f0, RZ, 0xc0, !PT ;  /* 0x00f000f004037812 */ /* 0x005fc400078ec0ff */
[C---:B------:R-:W-:Y:S02]  /*2c50*/  LOP3.LUT R8, R5.reuse, 0xf000f, RZ, 0xc0, !PT ;  /* 0x000f000f05087812 */ /* 0x040fe400078ec0ff */
[----:B------:R-:W-:Y:S02]  /*2c60*/  LOP3.LUT R10, R5, 0xf000f0, RZ, 0xc0, !PT ;  /* 0x00f000f0050a7812 */ /* 0x000fe400078ec0ff */
[----:B------:R-:W-:Y:S02]  /*2c70*/  SHF.R.U32.HI R23, RZ, 0x8, R5 ;  /* 0x00000008ff177819 */ /* 0x000fe40000011605 */
[----:B------:R-:W-:Y:S02]  /*2c80*/  LOP3.LUT R2, R4, 0xf000f, RZ, 0xc0, !PT ;  /* 0x000f000f04027812 */ /* 0x000fe400078ec0ff */
[----:B------:R-:W-:Y:S02]  /*2c90*/  LOP3.LUT R5, R6, 0xf000f, RZ, 0xc0, !PT ;  /* 0x000f000f06057812 */ /* 0x000fe400078ec0ff */
[----:B------:R-:W-:-:S02]  /*2ca0*/  LOP3.LUT R3, R3, 0x64006400, RZ, 0xfc, !PT ;  /* 0x6400640003037812 */ /* 0x000fc400078efcff */
[----:B------:R-:W-:Y:S02]  /*2cb0*/  LOP3.LUT R2, R2, 0x64006400, RZ, 0xfc, !PT ;  /* 0x6400640002027812 */ /* 0x000fe400078efcff */
[----:B------:R-:W-:Y:S01]  /*2cc0*/  LOP3.LUT R5, R5, 0x64006400, RZ, 0xfc, !PT ;  /* 0x6400640005057812 */ /* 0x000fe200078efcff */
[-C--:B------:R-:W-:Y:S01]  /*2cd0*/  HFMA2 R3, R3, R0.reuse.H0_H0, -72, -72 ;  /* 0xd480d48003037431 */ /* 0x080fe20000040000 */
[----:B------:R-:W-:Y:S01]  /*2ce0*/  LOP3.LUT R8, R8, 0x64006400, RZ, 0xfc, !PT ;  /* 0x6400640008087812 */ /* 0x000fe200078efcff */
[----:B------:R-:W-:Y:S01]  /*2cf0*/  HADD2 R11, R2, -1032, -1032 ;  /* 0xe408e408020b7430 */ /* 0x000fe20000000000 */
[----:B------:R-:W-:Y:S01]  /*2d00*/  LOP3.LUT R15, R6, 0xf000f0, RZ, 0xc0, !PT ;  /* 0x00f000f0060f7812 */ /* 0x000fe200078ec0ff */
[----:B------:R-:W-:Y:S01]  /*2d10*/  HADD2 R12, R5, -1032, -1032 ;  /* 0xe408e408050c7430 */ /* 0x000fe20000000000 */
[----:B------:R-:W-:Y:S01]  /*2d20*/  SHF.R.U32.HI R28, RZ, 0x8, R6 ;  /* 0x00000008ff1c7819 */ /* 0x000fe20000011606 */
[----:B------:R-:W-:Y:S01]  /*2d30*/  HADD2.F32 R14, -RZ, R3.H0_H0 ;  /* 0x20000003ff0e7230 */ /* 0x000fe20000004100 */
[C---:B------:R-:W-:Y:S01]  /*2d40*/  LOP3.LUT R6, R7.reuse, 0xf000f, RZ, 0xc0, !PT ;  /* 0x000f000f07067812 */ /* 0x040fe200078ec0ff */
[----:B------:R-:W-:Y:S01]  /*2d50*/  HADD2.F32 R9, -RZ, R11.H0_H0 ;  /* 0x2000000bff097230 */ /* 0x000fe20000004100 */
[----:B------:R-:W-:Y:S01]  /*2d60*/  LOP3.LUT R2, R7, 0xf000f0, RZ, 0xc0, !PT ;  /* 0x00f000f007027812 */ /* 0x000fe200078ec0ff */
[----:B------:R-:W-:Y:S01]  /*2d70*/  HADD2.F32 R54, -RZ, R12.H0_H0 ;  /* 0x2000000cff367230 */ /* 0x000fe20000004100 */
[----:B------:R-:W-:Y:S01]  /*2d80*/  SHF.R.U32.HI R29, RZ, 0x8, R7 ;  /* 0x00000008ff1d7819 */ /* 0x000fe20000011607 */
[----:B------:R-:W-:Y:S01]  /*2d90*/  HADD2 R7, R8, -1032, -1032 ;  /* 0xe408e40808077430 */ /* 0x000fe20000000000 */
[----:B------:R-:W-:Y:S01]  /*2da0*/  LOP3.LUT R5, R10, 0x64006400, RZ, 0xfc, !PT ;  /* 0x640064000a057812 */ /* 0x000fe200078efcff */
[----:B------:R-:W-:Y:S01]  /*2db0*/  HADD2.F32 R10, -RZ, R3.H1_H1 ;  /* 0x30000003ff0a7230 */ /* 0x000fe20000004100 */
[----:B------:R-:W-:Y:S01]  /*2dc0*/  LOP3.LUT R3, R15, 0x64006400, RZ, 0xfc, !PT ;  /* 0x640064000f037812 */ /* 0x000fe200078efcff */
[----:B------:R-:W-:Y:S01]  /*2dd0*/  HADD2.F32 R8, -RZ, R11.H1_H1 ;  /* 0x3000000bff087230 */ /* 0x000fe20000004100 */
[----:B------:R-:W-:Y:S01]  /*2de0*/  LOP3.LUT R6, R6, 0x64006400, RZ, 0xfc, !PT ;  /* 0x6400640006067812 */ /* 0x000fe200078efcff */
[--C-:B------:R-:W-:Y:S01]  /*2df0*/  HADD2.F32 R52, -RZ, R7.reuse.H0_H0 ;  /* 0x20000007ff347230 */ /* 0x100fe20000004100 */
[----:B------:R-:W-:Y:S01]  /*2e00*/  SHF.R.U32.HI R4, RZ, 0x8, R4 ;  /* 0x00000008ff047819 */ /* 0x000fe20000011604 */
[----:B------:R-:W-:Y:S01]  /*2e10*/  HADD2.F32 R11, -RZ, R7.H1_H1 ;  /* 0x30000007ff0b7230 */ /* 0x000fe20000004100 */
[----:B------:R-:W-:Y:S01]  /*2e20*/  LOP3.LUT R7, R2, 0x64006400, RZ, 0xfc, !PT ;  /* 0x6400640002077812 */ /* 0x000fe200078efcff */
[----:B------:R-:W-:-:S02]  /*2e30*/  HFMA2 R18, R3, R0.H0_H0, -72, -72 ;  /* 0xd480d48003127431 */ /* 0x000fc40000040000 */
[----:B------:R-:W0:Y:S01]  /*2e40*/  LDS.64 R2, [UR4] ;  /* 0x00000004ff027984 */ /* 0x000e220008000a00 */
[----:B------:R-:W-:Y:S02]  /*2e50*/  HADD2 R6, R6, -1032, -1032 ;  /* 0xe408e40806067430 */ /* 0x000fe40000000000 */
[-C--:B------:R-:W-:Y:S02]  /*2e60*/  HFMA2 R5, R5, R0.reuse.H0_H0, -72, -72 ;  /* 0xd480d48005057431 */ /* 0x080fe40000040000 */
[----:B------:R-:W-:Y:S01]  /*2e70*/  HFMA2 R20, R7, R0.H0_H0, -72, -72 ;  /* 0xd480d48007147431 */ /* 0x000fe20000040000 */
[----:B------:R-:W-:Y:S01]  /*2e80*/  LOP3.LUT R7, R28, 0xf000f, RZ, 0xc0, !PT ;  /* 0x000f000f1c077812 */ /* 0x000fe200078ec0ff */
[--C-:B------:R-:W-:Y:S02]  /*2e90*/  HADD2.F32 R56, -RZ, R6.reuse.H0_H0 ;  /* 0x20000006ff387230 */ /* 0x100fe40000004100 */
        /* <DEDUP_REMOVED lines=10> */
[----:B------:R-:W-:Y:S01]  /*2f40*/  HADD2.F32 R45, -RZ, R20.H0_H0 ;  /* 0x20000014ff2d7230 */ /* 0x000fe20000004100 */
[----:B------:R-:W-:Y:S01]  /*2f50*/  LOP3.LUT R4, R4, 0xf000f0, RZ, 0xc0, !PT ;  /* 0x00f000f004047812 */ /* 0x000fe200078ec0ff */
[----:B------:R-:W-:-:S02]  /*2f60*/  HADD2 R6, R6, -1032, -1032 ;  /* 0xe408e40806067430 */ /* 0x000fc40000000000 */
[----:B------:R-:W-:Y:S01]  /*2f70*/  HADD2 R18, R5, -1032, -1032 ;  /* 0xe408e40805127430 */ /* 0x000fe20000000000 */
[----:B------:R-:W-:Y:S01]  /*2f80*/  LOP3.LUT R5, R29, 0xf000f, RZ, 0xc0, !PT ;  /* 0x000f000f1d057812 */ /* 0x000fe200078ec0ff */
[----:B------:R-:W-:Y:S02]  /*2f90*/  HADD2.F32 R26, -RZ, R20.H1_H1 ;  /* 0x30000014ff1a7230 */ /* 0x000fe40000004100 */
        /* <DEDUP_REMOVED lines=14> */
[----:B------:R-:W-:Y:S01]  /*3080*/  HFMA2 R4, R7, R0.H0_H0, -72, -72 ;  /* 0xd480d48007047431 */ /* 0x000fe20000040000 */
[----:B------:R-:W-:Y:S01]  /*3090*/  LOP3.LUT R7, R6, 0x64006400, RZ, 0xfc, !PT ;  /* 0x6400640006077812 */ /* 0x000fe200078efcff */
[----:B------:R-:W-:-:S02]  /*30a0*/  HADD2.F32 R21, -RZ, R18.H0_H0 ;  /* 0x20000012ff157230 */ /* 0x000fc40000004100 */
[-C--:B------:R-:W-:Y:S02]  /*30b0*/  HFMA2 R6, R5, R0.reuse.H0_H0, -72, -72 ;  /* 0xd480d48005067431 */ /* 0x080fe40000040000 */
[--C-:B0-----:R-:W-:Y:S02]  /*30c0*/  HADD2.F32 R5, -RZ, R2.reuse.H0_H0 ;  /* 0x20000002ff057230 */ /* 0x101fe40000004100 */
[----:B------:R-:W-:Y:S02]  /*30d0*/  HFMA2 R7, R7, R0.H0_H0, -72, -72 ;  /* 0xd480d48007077431 */ /* 0x000fe40000040000 */
[----:B------:R-:W-:Y:S01]  /*30e0*/  HADD2.F32 R2, -RZ, R2.H1_H1 ;  /* 0x30000002ff027230 */ /* 0x000fe20000004100 */
[----:B------:R-:W-:Y:S01]  /*30f0*/  FFMA.FTZ R53, R9, R5, RZ ;  /* 0x0000000509357223 */ /* 0x000fe200000100ff */
[--C-:B------:R-:W-:Y:S01]  /*3100*/  HADD2.F32 R32, -RZ, R31.reuse.H0_H0 ;  /* 0x2000001fff207230 */ /* 0x100fe20000004100 */
[C---:B------:R-:W-:Y:S01]  /*3110*/  FFMA.FTZ R51, R5.reuse, R52, RZ ;  /* 0x0000003405337223 */ /* 0x040fe200000100ff */
[----:B------:R-:W-:Y:S01]  /*3120*/  HADD2.F32 R28, -RZ, R31.H1_H1 ;  /* 0x3000001fff1c7230 */ /* 0x000fe20000004100 */
[C---:B------:R-:W-:Y:S01]  /*3130*/  FFMA.FTZ R55, R5.reuse, R54, RZ ;  /* 0x0000003605377223 */ /* 0x040fe200000100ff */
[--C-:B------:R-:W-:Y:S01]  /*3140*/  HADD2.F32 R34, -RZ, R30.reuse.H0_H0 ;  /* 0x2000001eff227230 */ /* 0x100fe20000004100 */
[----:B------:R-:W-:Y:S01]  /*3150*/  FFMA.FTZ R50, R5, R56, RZ ;  /* 0x0000003805327223 */ /* 0x000fe200000100ff */
[----:B------:R-:W-:Y:S01]  /*3160*/  HADD2.F32 R29, -RZ, R30.H1_H1 ;  /* 0x3000001eff1d7230 */ /* 0x000fe20000004100 */
[----:B------:R-:W-:Y:S01]  /*3170*/  FFMA.FTZ R53, R8, R2, R53 ;  /* 0x0000000208357223 */ /* 0x000fe20000010035 */
[----:B------:R-:W-:Y:S01]  /*3180*/  HADD2.F32 R12, -RZ, R12.H1_H1 ;  /* 0x3000000cff0c7230 */ /* 0x000fe20000004100 */
[----:B------:R-:W-:Y:S01]  /*3190*/  FFMA.FTZ R51, R2, R11, R51 ;  /* 0x0000000b02337223 */ /* 0x000fe20000010033 */
        /* <DEDUP_REMOVED lines=19> */
[----:B-1----:R-:W-:Y:S01]  /*32d0*/  HADD2.F32 R8, -RZ, R6.H0_H0 ;  /* 0x20000006ff087230 */ /* 0x002fe20000004100 */
        /* <DEDUP_REMOVED lines=8> */
[--C-:B------:R-:W-:Y:S01]  /*3360*/  HADD2.F32 R9, -RZ, R7.reuse.H1_H1 ;  /* 0x30000007ff097230 */ /* 0x100fe20000004100 */
[-C--:B------:R-:W-:Y:S02]  /*3370*/  FFMA.FTZ R52, R15, R5.reuse, R52 ;  /* 0x000000050f347223 */ /* 0x080fe40000010034 */
[-C--:B------:R-:W-:Y:S02]  /*3380*/  FFMA.FTZ R59, R22, R5.reuse, R59 ;  /* 0x00000005163b7223 */ /* 0x080fe4000001003b */
[----:B------:R-:W-:Y:S01]  /*3390*/  FFMA.FTZ R11, R26, R5, R56 ;  /* 0x000000051a0b7223 */ /* 0x000fe20000010038 */
[----:B------:R-:W-:Y:S01]  /*33a0*/  HADD2.F32 R5, -RZ, R6.H1_H1 ;  /* 0x30000006ff057230 */ /* 0x000fe20000004100 */
[-C--:B------:R-:W-:Y:S01]  /*33b0*/  FFMA.FTZ R4, R21, R8.reuse, R4 ;  /* 0x0000000815047223 */ /* 0x080fe20000010004 */
[----:B------:R-:W-:Y:S01]  /*33c0*/  HADD2.F32 R6, -RZ, R7.H0_H0 ;  /* 0x20000007ff067230 */ /* 0x000fe20000004100 */
        /* <DEDUP_REMOVED lines=27> */
.L_x_2269:
[----:B------:R-:W-:-:S04]  /*3580*/  IMAD.MOV.U32 R11, RZ, RZ, 0x4 ;  /* 0x00000004ff0b7424 */ /* 0x000fc800078e00ff */
[----:B------:R-:W-:-:S05]  /*3590*/  IMAD.WIDE R8, R11, c[0x0][0x18c], R24 ;  /* 0x000063000b087a25 */ /* 0x000fca00078e0218 */
[----:B------:R0:W2:Y:S01]  /*35a0*/  LDG.E.128.CONSTANT R4, [R8.64] ;  /* 0x0000000608047981 */ /* 0x0000a2000c1e9d00 */
[C---:B------:R-:W-:Y:S02]  /*35b0*/  FFMA.FTZ R55, R2.reuse, R12, R55 ;  /* 0x0000000c02377223 */ /* 0x040fe40000010037 */
[----:B------:R-:W-:Y:S01]  /*35c0*/  FFMA.FTZ R50, R2, R13, R50 ;  /* 0x0000000d02327223 */ /* 0x000fe20000010032 */
[--C-:B------:R-:W-:Y:S01]  /*35d0*/  HADD2.F32 R2, -RZ, R3.reuse.H0_H0 ;  /* 0x20000003ff027230 */ /* 0x100fe20000004100 */
[----:B------:R-:W1:Y:S01]  /*35e0*/  LDS.64 R12, [UR4+0x8] ;  /* 0x00000804ff0c7984 */ /* 0x000e620008000a00 */
[----:B------:R-:W-:-:S03]  /*35f0*/  HADD2.F32 R3, -RZ, R3.H1_H1 ;  /* 0x30000003ff037230 */ /* 0x000fc60000004100 */
[----:B------:R-:W-:Y:S02]  /*3600*/  FFMA.FTZ R16, R2, R16, R51 ;  /* 0x0000001002107223 */ /* 0x000fe40000010033 */
[----:B------:R-:W-:Y:S02]  /*3610*/  FFMA.FTZ R53, R14, R2, R53 ;  /* 0x000000020e357223 */ /* 0x000fe40000010035 */
[C---:B------:R-:W-:Y:S02]  /*3620*/  FFMA.FTZ R55, R2.reuse, R33, R55 ;  /* 0x0000002102377223 */ /* 0x040fe40000010037 */
[----:B------:R-:W-:Y:S02]  /*3630*/  FFMA.FTZ R50, R2, R45, R50 ;  /* 0x0000002d02327223 */ /* 0x000fe40000010032 */
[----:B------:R-:W-:Y:S02]  /*3640*/  FFMA.FTZ R2, R3, R15, R16 ;  /* 0x0000000f03027223 */ /* 0x000fe40000010010 */
[----:B------:R-:W-:-:S02]  /*3650*/  FFMA.FTZ R10, R10, R3, R53 ;  /* 0x000000030a0a7223 */ /* 0x000fc40000010035 */
[C---:B------:R-:W-:Y:S02]  /*3660*/  FFMA.FTZ R55, R3.reuse, R22, R55 ;  /* 0x0000001603377223 */ /* 0x040fe40000010037 */
[----:B------:R-:W-:Y:S02]  /*3670*/  FFMA.FTZ R33, R3, R26, R50 ;  /* 0x0000001a03217223 */ /* 0x000fe40000010032 */
[----:B0-----:R-:W-:Y:S01]  /*3680*/  IMAD.WIDE R8, R11, c[0x0][0x18c], R8 ;  /* 0x000063000b087a25 */ /* 0x001fe200078e0208 */
[--C-:B-1----:R-:W-:Y:S02]  /*3690*/  HADD2.F32 R14, -RZ, R12.reuse.H0_H0 ;  /* 0x2000000cff0e7230 */ /* 0x102fe40000004100 */
[----:B------:R-:W-:Y:S02]  /*36a0*/  HADD2.F32 R15, -RZ, R12.H1_H1 ;  /* 0x3000000cff0f7230 */ /* 0x000fe40000004100 */
[--C-:B------:R-:W-:Y:S01]  /*36b0*/  HADD2.F32 R12, -RZ, R13.reuse.H0_H0 ;  /* 0x2000000dff0c7230 */ /* 0x100fe20000004100 */
[----:B------:R-:W-:Y:S01]  /*36c0*/  FFMA.FTZ R27, R14, R27, R2 ;  /* 0x0000001b0e1b7223 */ /* 0x000fe20000010002 */
[----:B------:R-:W-:Y:S01]  /*36d0*/  HADD2.F32 R16, -RZ, R13.H1_H1 ;  /* 0x3000000dff107230 */ /* 0x000fe20000004100 */
[----:B------:R-:W0:Y:S01]  /*36e0*/  LDS.64 R2, [UR4+0x10] ;  /* 0x00001004ff027984 */ /* 0x000e220008000a00 */
[----:B------:R-:W-:-:S02]  /*36f0*/  FFMA.FTZ R10, R21, R14, R10 ;  /* 0x0000000e150a7223 */ /* 0x000fc4000001000a */
[C---:B------:R-:W-:Y:S02]  /*3700*/  FFMA.FTZ R22, R14.reuse, R35, R55 ;  /* 0x000000230e167223 */ /* 0x040fe40000010037 */
[----:B------:R-:W-:Y:S02]  /*3710*/  FFMA.FTZ R33, R14, R32, R33 ;  /* 0x000000200e217223 */ /* 0x000fe40000010021 */
[----:B------:R-:W-:Y:S02]  /*3720*/  FFMA.FTZ R13, R18, R15, R10 ;  /* 0x0000000f120d7223 */ /* 0x000fe4000001000a */
        /* <DEDUP_REMOVED lines=12> */
[----:B------:R-:W-:-:S03]  /*37f0*/  FMUL.FTZ R63, R41, R48 ;  /* 0x00000030293f7220 */ /* 0x000fc60000410000 */
[----:B------:R-:W-:Y:S02]  /*3800*/  F2FP.PACK_AB R62, RZ, R62 ;  /* 0x0000003eff3e723e */ /* 0x000fe400000000ff */
[----:B------:R-:W-:Y:S01]  /*3810*/  F2FP.PACK_AB R63, RZ, R63 ;  /* 0x0000003fff3f723e */ /* 0x000fe200000000ff */
[----:B0-----:R-:W-:Y:S01]  /*3820*/  HADD2.F32 R59, -RZ, R3.H0_H0 ;  /* 0x20000003ff3b7230 */ /* 0x001fe20000004100 */
        /* <DEDUP_REMOVED lines=27> */
[----:B------:R-:W-:Y:S01]  /*39e0*/  HADD2.F32 R27, -RZ, R2.H0_H0 ;  /* 0x20000002ff1b7230 */ /* 0x000fe20000004100 */
[----:B------:R-:W-:Y:S01]  /*39f0*/  SHF.R.U32.HI R7, RZ, 0x8, R7 ;  /* 0x00000008ff077819 */ /* 0x000fe20000011607 */
[----:B------:R-:W-:-:S02]  /*3a00*/  HADD2.F32 R34, -RZ, R20.H0_H0 ;  /* 0x20000014ff227230 */ /* 0x000fc40000004100 */
[----:B------:R-:W-:Y:S01]  /*3a10*/  HADD2.F32 R35, -RZ, R20.H1_H1 ;  /* 0x30000014ff237230 */ /* 0x000fe20000004100 */
[C---:B------:R-:W-:Y:S01]  /*3a20*/  FFMA.FTZ R61, R27.reuse, R14, RZ ;  /* 0x0000000e1b3d7223 */ /* 0x040fe200000100ff */
[----:B------:R-:W-:Y:S01]  /*3a30*/  HADD2.F32 R2, -RZ, R2.H1_H1 ;  /* 0x30000002ff027230 */ /* 0x000fe20000004100 */
[C---:B------:R-:W-:Y:S01]  /*3a40*/  FFMA.FTZ R29, R27.reuse, R31, RZ ;  /* 0x0000001f1b1d7223 */ /* 0x040fe200000100ff */
[-C--:B------:R-:W-:Y:S01]  /*3a50*/  HFMA2 R16, R21, R0.reuse.H0_H0, -72, -72 ;  /* 0xd480d48015107431 */ /* 0x080fe20000040000 */
[----:B------:R-:W-:Y:S01]  /*3a60*/  FFMA.FTZ R21, R10, R27, RZ ;  /* 0x0000001b0a157223 */ /* 0x000fe200000100ff */
[-C--:B------:R-:W-:Y:S01]  /*3a70*/  HFMA2 R18, R23, R0.reuse.H0_H0, -72, -72 ;  /* 0xd480d48017127431 */ /* 0x080fe20000040000 */
[----:B------:R-:W-:Y:S01]  /*3a80*/  FFMA.FTZ R20, R27, R34, RZ ;  /* 0x000000221b147223 */ /* 0x000fe200000100ff */
[----:B------:R-:W-:Y:S01]  /*3a90*/  LOP3.LUT R27, R22, 0x64006400, RZ, 0xfc, !PT ;  /* 0x64006400161b7812 */ /* 0x000fe200078efcff */
        /* <DEDUP_REMOVED lines=8> */
[----:B------:R-:W-:Y:S01]  /*3b20*/  LOP3.LUT R16, R4, 0xf000f, RZ, 0xc0, !PT ;  /* 0x000f000f04107812 */ /* 0x000fe200078ec0ff */
[----:B------:R-:W-:Y:S01]  /*3b30*/  HFMA2 R27, R27, R0.H0_H0, -72, -72 ;  /* 0xd480d4801b1b7431 */ /* 0x000fe20000040000 */
        /* <DEDUP_REMOVED lines=9> */
[----:B------:R-:W-:Y:S01]  /*3bd0*/  HADD2 R47, R18, -1032, -1032 ;  /* 0xe408e408122f7430 */ /* 0x000fe20000000000 */
[----:B------:R-:W-:Y:S01]  /*3be0*/  LOP3.LUT R4, R4, 0xf000f0, RZ, 0xc0, !PT ;  /* 0x00f000f004047812 */ /* 0x000fe200078ec0ff */
        /* <DEDUP_REMOVED lines=10> */
[----:B------:R-:W-:-:S02]  /*3c90*/  LOP3.LUT R7, R7, 0xf000f0, RZ, 0xc0, !PT ;  /* 0x00f000f007077812 */ /* 0x000fc400078ec0ff */
[----:B------:R-:W-:Y:S01]  /*3ca0*/  LOP3.LUT R5, R4, 0x64006400, RZ, 0xfc, !PT ;  /* 0x6400640004057812 */ /* 0x000fe200078efcff */
[----:B------:R-:W-:Y:S01]  /*3cb0*/  HADD2 R4, R45, -1032, -1032 ;  /* 0xe408e4082d047430 */ /* 0x000fe20000000000 */
[----:B------:R-:W-:Y:S01]  /*3cc0*/  LOP3.LUT R23, R26, 0x64006400, RZ, 0xfc, !PT ;  /* 0x640064001a177812 */ /* 0x000fe200078efcff */
[----:B------:R-:W-:Y:S01]  /*3cd0*/  HADD2.F32 R45, -RZ, R30.H0_H0 ;  /* 0x2000001eff2d7230 */ /* 0x000fe20000004100 */
[----:B------:R-:W-:Y:S01]  /*3ce0*/  LOP3.LUT R51, R47, 0x64006400, RZ, 0xfc, !PT ;  /* 0x640064002f337812 */ /* 0x000fe200078efcff */
[-C--:B------:R-:W-:Y:S01]  /*3cf0*/  HFMA2 R5, R5, R0.reuse.H0_H0, -72, -72 ;  /* 0xd480d48005057431 */ /* 0x080fe20000040000 */
[----:B------:R-:W-:Y:S01]  /*3d00*/  LOP3.LUT R53, R6, 0x64006400, RZ, 0xfc, !PT ;  /* 0x6400640006357812 */ /* 0x000fe200078efcff */
[----:B------:R-:W-:Y:S01]  /*3d10*/  HFMA2 R26, R23, R0.H0_H0, -72, -72 ;  /* 0xd480d480171a7431 */ /* 0x000fe20000040000 */
[----:B------:R-:W-:Y:S01]  /*3d20*/  LOP3.LUT R7, R7, 0x64006400, RZ, 0xfc, !PT ;  /* 0x6400640007077812 */ /* 0x000fe200078efcff */
[--C-:B------:R-:W-:Y:S02]  /*3d30*/  HADD2.F32 R47, -RZ, R4.reuse.H0_H0 ;  /* 0x20000004ff2f7230 */ /* 0x100fe40000004100 */
[----:B------:R-:W-:-:S02]  /*3d40*/  HADD2.F32 R49, -RZ, R4.H1_H1 ;  /* 0x30000004ff317230 */ /* 0x000fc40000004100 */
[-C--:B------:R-:W-:Y:S02]  /*3d50*/  HFMA2 R4, R51, R0.reuse.H0_H0, -72, -72 ;  /* 0xd480d48033047431 */ /* 0x080fe40000040000 */
[-C--:B------:R-:W-:Y:S02]  /*3d60*/  HFMA2 R6, R53, R0.reuse.H0_H0, -72, -72 ;  /* 0xd480d48035067431 */ /* 0x080fe40000040000 */
[----:B------:R-:W-:Y:S02]  /*3d70*/  HFMA2 R7, R7, R0.H0_H0, -72, -72 ;  /* 0xd480d48007077431 */ /* 0x000fe40000040000 */
[----:B------:R-:W-:Y:S02]  /*3d80*/  HADD2.F32 R23, -RZ, R27.H1_H1 ;  /* 0x3000001bff177230 */ /* 0x000fe40000004100 */
[--C-:B------:R-:W-:Y:S02]  /*3d90*/  HADD2.F32 R27, -RZ, R26.reuse.H0_H0 ;  /* 0x2000001aff1b7230 */ /* 0x100fe40000004100 */
[----:B------:R-:W-:-:S02]  /*3da0*/  HADD2.F32 R26, -RZ, R26.H1_H1 ;  /* 0x3000001aff1a7230 */ /* 0x000fc40000004100 */
[----:B------:R-:W-:Y:S02]  /*3db0*/  HADD2.F32 R30, -RZ, R30.H1_H1 ;  /* 0x3000001eff1e7230 */ /* 0x000fe40000004100 */
[--C-:B------:R-:W-:Y:S02]  /*3dc0*/  HADD2.F32 R53, -RZ, R5.reuse.H0_H0 ;  /* 0x20000005ff357230 */ /* 0x100fe40000004100 */
[----:B------:R-:W-:Y:S02]  /*3dd0*/  HADD2.F32 R51, -RZ, R5.H1_H1 ;  /* 0x30000005ff337230 */ /* 0x000fe40000004100 */
[--C-:B------:R-:W-:Y:S02]  /*3de0*/  HADD2.F32 R52, -RZ, R4.reuse.H0_H0 ;  /* 0x20000004ff347230 */ /* 0x100fe40000004100 */
[----:B------:R-:W-:Y:S02]  /*3df0*/  HADD2.F32 R50, -RZ, R4.H1_H1 ;  /* 0x30000004ff327230 */ /* 0x000fe40000004100 */
[----:B------:R-:W-:-:S02]  /*3e00*/  HADD2.F32 R54, -RZ, R6.H0_H0 ;  /* 0x20000006ff367230 */ /* 0x000fc40000004100 */
        /* <DEDUP_REMOVED lines=18> */
[-C--:B------:R-:W-:Y:S01]  /*3f30*/  FFMA.FTZ R5, R2, R64.reuse, R5 ;  /* 0x0000004002057223 */ /* 0x080fe20000010005 */
[----:B-1----:R-:W-:Y:S01]  /*3f40*/  HADD2.F32 R2, -RZ, R6.H0_H0 ;  /* 0x20000006ff027230 */ /* 0x002fe20000004100 */
[-C--:B------:R-:W-:Y:S02]  /*3f50*/  FFMA.FTZ R15, R56, R64.reuse, R15 ;  /* 0x00000040380f7223 */ /* 0x080fe4000001000f */
[----:B------:R-:W-:-:S02]  /*3f60*/  FFMA.FTZ R31, R57, R64, R31 ;  /* 0x00000040391f7223 */ /* 0x000fc4000001001f */
[----:B------:R-:W-:Y:S02]  /*3f70*/  FFMA.FTZ R35, R27, R64, R34 ;  /* 0x000000401b237223 */ /* 0x000fe40000010022 */
[-C--:B------:R-:W-:Y:S02]  /*3f80*/  FFMA.FTZ R5, R21, R66.reuse, R5 ;  /* 0x0000004215057223 */ /* 0x080fe40000010005 */
        /* <DEDUP_REMOVED lines=34> */
.L_x_2270:
[----:B------:R0:W2:Y:S01]  /*41b0*/  LDG.E.128.CONSTANT R4, [R8.64] ;  /* 0x0000000608047981 */ /* 0x0000a2000c1e9d00 */
[----:B------:R-:W-:Y:S01]  /*41c0*/  FMUL.FTZ R13, R40, R13 ;  /* 0x0000000d280d7220 */ /* 0x000fe20000410000 */
[----:B------:R-:W-:Y:S01]  /*41d0*/  HADD2.F32 R31, -RZ, R3.H1_H1 ;  /* 0x30000003ff1f7230 */ /* 0x000fe20000004100 */
[----:B------:R-:W-:Y:S01]  /*41e0*/  IMAD.WIDE R2, R11, c[0x0][0x18c], R8 ;  /* 0x000063000b027a25 */ /* 0x000fe200078e0208 */
[--C-:B------:R-:W-:Y:S02]  /*41f0*/  HADD2 R14, R62.H0_H0, R38.reuse.H0_H0 ;  /* 0x200000263e0e7230 */ /* 0x100fe40000000800 */
[----:B------:R-:W-:Y:S01]  /*4200*/  F2FP.PACK_AB R10, RZ, R13 ;  /* 0x0000000dff0a723e */ /* 0x000fe200000000ff */
[----:B------:R-:W-:Y:S01]  /*4210*/  FFMA.FTZ R27, R59, R27, R20 ;  /* 0x0000001b3b1b7223 */ /* 0x000fe20000010014 */
[----:B------:R-:W1:Y:S01]  /*4220*/  LDS.64 R12, [UR4+0x18] ;  /* 0x00001804ff0c7984 */ /* 0x000e620008000a00 */
[----:B------:R-:W-:Y:S01]  /*4230*/  FFMA.FTZ R21, R21, R31, R60 ;  /* 0x0000001f15157223 */ /* 0x000fe2000001003c */
[----:B------:R-:W-:Y:S01]  /*4240*/  HADD2 R15, R63.H0_H0, R38.H1_H1 ;  /* 0x300000263f0f7230 */ /* 0x000fe20000000800 */
[C---:B------:R-:W-:Y:S01]  /*4250*/  FFMA.FTZ R61, R31.reuse, R22, R61 ;  /* 0x000000161f3d7223 */ /* 0x040fe2000001003d */
[----:B0-----:R-:W0:Y:S01]  /*4260*/  LDS.64 R8, [UR4+0x20] ;  /* 0x00002004ff087984 */ /* 0x001e220008000a00 */
[C---:B------:R-:W-:Y:S01]  /*4270*/  FFMA.FTZ R58, R31.reuse, R23, R58 ;  /* 0x000000171f3a7223 */ /* 0x040fe2000001003a */
[----:B------:R-:W-:Y:S01]  /*4280*/  HADD2 R10, R10.H0_H0, R37.H0_H0 ;  /* 0x200000250a0a7230 */ /* 0x000fe20000000800 */
[----:B------:R-:W-:-:S02]  /*4290*/  FFMA.FTZ R26, R31, R26, R27 ;  /* 0x0000001a1f1a7223 */ /* 0x000fc4000001001b */
[----:B------:R-:W-:-:S05]  /*42a0*/  FMUL.FTZ R46, R39, R46 ;  /* 0x0000002e272e7220 */ /* 0x000fca0000410000 */
[----:B------:R-:W-:-:S05]  /*42b0*/  F2FP.PACK_AB R46, RZ, R46 ;  /* 0x0000002eff2e723e */ /* 0x000fca00000000ff */
[----:B------:R-:W-:Y:S02]  /*42c0*/  HADD2 R11, R46.H0_H0, R37.H1_H1 ;  /* 0x300000252e0b7230 */ /* 0x000fe40000000800 */
[--C-:B-1----:R-:W-:Y:S02]  /*42d0*/  HADD2.F32 R20, -RZ, R12.reuse.H0_H0 ;  /* 0x2000000cff147230 */ /* 0x102fe40000004100 */
[----:B------:R-:W-:Y:S02]  /*42e0*/  HADD2.F32 R23, -RZ, R12.H1_H1 ;  /* 0x3000000cff177230 */ /* 0x000fe40000004100 */
[--C-:B------:R-:W-:Y:S01]  /*42f0*/  HADD2.F32 R27, -RZ, R13.reuse.H0_H0 ;  /* 0x2000000dff1b7230 */ /* 0x100fe20000004100 */
[----:B------:R-:W-:Y:S01]  /*4300*/  FFMA.FTZ R21, R28, R20, R21 ;  /* 0x000000141c157223 */ /* 0x000fe20000010015 */
[----:B------:R-:W-:Y:S01]  /*4310*/  HADD2.F32 R13, -RZ, R13.H1_H1 ;  /* 0x3000000dff0d7230 */ /* 0x000fe20000004100 */
[C---:B------:R-:W-:Y:S01]  /*4320*/  FFMA.FTZ R61, R20.reuse, R29, R61 ;  /* 0x0000001d143d7223 */ /* 0x040fe2000001003d */
[----:B0-----:R-:W-:Y:S01]  /*4330*/  HADD2.F32 R59, -RZ, R9.H0_H0 ;  /* 0x20000009ff3b7230 */ /* 0x001fe20000004100 */
        /* <DEDUP_REMOVED lines=8> */
[C---:B------:R-:W-:Y:S02]  /*43c0*/  FFMA.FTZ R58, R27.reuse, R54, R58 ;  /* 0x000000361b3a7223 */ /* 0x040fe4000001003a */
[----:B------:R-:W-:Y:S01]  /*43d0*/  FFMA.FTZ R26, R27, R55, R26 ;  /* 0x000000371b1a7223 */ /* 0x000fe2000001001a */
[--C-:B------:R-:W-:Y:S01]  /*43e0*/  HADD2.F32 R27, -RZ, R8.reuse.H0_H0 ;  /* 0x20000008ff1b7230 */ /* 0x100fe20000004100 */
[----:B------:R-:W-:Y:S01]  /*43f0*/  FFMA.FTZ R51, R51, R13, R18 ;  /* 0x0000000d33337223 */ /* 0x000fe20000010012 */
[----:B------:R-:W-:Y:S01]  /*4400*/  HADD2.F32 R8, -RZ, R8.H1_H1 ;  /* 0x30000008ff087230 */ /* 0x000fe20000004100 */
[C---:B------:R-:W-:Y:S02]  /*4410*/  FFMA.FTZ R50, R13.reuse, R50, R61 ;  /* 0x000000320d327223 */ /* 0x040fe4000001003d */
[----:B------:R-:W-:-:S02]  /*4420*/  FFMA.FTZ R33, R13, R33, R58 ;  /* 0x000000210d217223 */ /* 0x000fc4000001003a */
[----:B------:R-:W-:Y:S02]  /*4430*/  FFMA.FTZ R48, R13, R48, R26 ;  /* 0x000000300d307223 */ /* 0x000fe4000001001a */
[----:B------:R-:W-:Y:S02]  /*4440*/  FMUL.FTZ R62, R42, R51 ;  /* 0x000000332a3e7220 */ /* 0x000fe40000410000 */
[----:B------:R-:W-:-:S03]  /*4450*/  FMUL.FTZ R64, R41, R50 ;  /* 0x0000003229407220 */ /* 0x000fc60000410000 */
[----:B------:R-:W-:Y:S02]  /*4460*/  F2FP.PACK_AB R62, RZ, R62 ;  /* 0x0000003eff3e723e */ /* 0x000fe400000000ff */
[----:B------:R-:W-:Y:S02]  /*4470*/  F2FP.PACK_AB R64, RZ, R64 ;  /* 0x00000040ff40723e */ /* 0x000fe400000000ff */
[C---:B--2---:R-:W-:Y:S02]  /*4480*/  LOP3.LUT R12, R4.reuse, 0xf000f, RZ, 0xc0, !PT ;  /* 0x000f000f040c7812 */ /* 0x044fe400078ec0ff */
        /* <DEDUP_REMOVED lines=22> */
[----:B------:R-:W-:Y:S01]  /*45f0*/  HADD2.F32 R32, -RZ, R26.H0_H0 ;  /* 0x2000001aff207230 */ /* 0x000fe20000004100 */
[----:B------:R-:W-:Y:S01]  /*4600*/  SHF.R.U32.HI R6, RZ, 0x8, R6 ;  /* 0x00000008ff067819 */ /* 0x000fe20000011606 */
[--C-:B------:R-:W-:Y:S01]  /*4610*/  HADD2.F32 R45, -RZ, R4.reuse.H0_H0 ;  /* 0x20000004ff2d7230 */ /* 0x100fe20000004100 */
[----:B------:R-:W-:Y:S01]  /*4620*/  FFMA.FTZ R61, R12, R27, RZ ;  /* 0x0000001b0c3d7223 */ /* 0x000fe200000100ff */
[----:B------:R-:W-:Y:S01]  /*4630*/  HADD2.F32 R13, -RZ, R23.H1_H1 ;  /* 0x30000017ff0d7230 */ /* 0x000fe20000004100 */
[----:B------:R-:W-:Y:S01]  /*4640*/  LOP3.LUT R23, R18, 0x64006400, RZ, 0xfc, !PT ;  /* 0x6400640012177812 */ /* 0x000fe200078efcff */
[----:B------:R-:W-:Y:S01]  /*4650*/  HADD2.F32 R38, -RZ, R4.H1_H1 ;  /* 0x30000004ff267230 */ /* 0x000fe20000004100 */
[C---:B------:R-:W-:Y:S01]  /*4660*/  FFMA.FTZ R4, R27.reuse, R30, RZ ;  /* 0x0000001e1b047223 */ /* 0x040fe200000100ff */
[-C--:B------:R-:W-:Y:S01]  /*4670*/  HFMA2 R18, R21, R0.reuse.H0_H0, -72, -72 ;  /* 0xd480d48015127431 */ /* 0x080fe20000040000 */
[C---:B------:R-:W-:Y:S01]  /*4680*/  FFMA.FTZ R21, R27.reuse, R32, RZ ;  /* 0x000000201b157223 */ /* 0x040fe200000100ff */
[----:B------:R-:W-:Y:S01]  /*4690*/  HADD2.F32 R34, -RZ, R26.H1_H1 ;  /* 0x3000001aff227230 */ /* 0x000fe20000004100 */
[----:B------:R-:W-:Y:S01]  /*46a0*/  FFMA.FTZ R27, R27, R45, RZ ;  /* 0x0000002d1b1b7223 */ /* 0x000fe200000100ff */
[-C--:B------:R-:W-:Y:S01]  /*46b0*/  HFMA2 R23, R23, R0.reuse.H0_H0, -72, -72 ;  /* 0xd480d48017177431 */ /* 0x080fe20000040000 */
[----:B------:R-:W-:Y:S01]  /*46c0*/  SHF.R.U32.HI R7, RZ, 0x8, R7 ;  /* 0x00000008ff077819 */ /* 0x000fe20000011607 */
[-C--:B------:R-:W-:Y:S01]  /*46d0*/  HFMA2 R29, R29, R0.reuse.H0_H0, -72, -72 ;  /* 0xd480d4801d1d7431 */ /* 0x080fe20000040000 */
[----:B------:R-:W-:Y:S01]  /*46e0*/  FFMA.FTZ R16, R8, R38, R27 ;  /* 0x0000002608107223 */ /* 0x000fe2000001001b */
[----:B------:R-:W-:Y:S01]  /*46f0*/  LOP3.LUT R27, R20, 0x64006400, RZ, 0xfc, !PT ;  /* 0x64006400141b7812 */ /* 0x000fe200078efcff */
[----:B------:R-:W-:Y:S01]  /*4700*/  FFMA.FTZ R60, R8, R34, R21 ;  /* 0x00000022083c7223 */ /* 0x000fe20000010015 */
[----:B------:R-:W-:Y:S01]  /*4710*/  LOP3.LUT R21, R28, 0xf000f, RZ, 0xc0, !PT ;  /* 0x000f000f1c157812 */ /* 0x000fe200078ec0ff */
[--C-:B------:R-:W-:Y:S01]  /*4720*/  HADD2.F32 R57, -RZ, R23.reuse.H0_H0 ;  /* 0x20000017ff397230 */ /* 0x100fe20000004100 */
[----:B------:R-:W-:Y:S01]  /*4730*/  LOP3.LUT R37, R7, 0xf000f, RZ, 0xc0, !PT ;  /* 0x000f000f07257812 */ /* 0x000fe200078ec0ff */
[-C--:B------:R-:W-:Y:S01]  /*4740*/  HFMA2 R27, R27, R0.reuse.H0_H0, -72, -72 ;  /* 0xd480d4801b1b7431 */ /* 0x080fe20000040000 */
[----:B------:R-:W-:Y:S01]  /*4750*/  LOP3.LUT R22, R21, 0x64006400, RZ, 0xfc, !PT ;  /* 0x6400640015167812 */ /* 0x000fe200078efcff */
[----:B------:R-:W-:Y:S01]  /*4760*/  HADD2.F32 R20, -RZ, R23.H1_H1 ;  /* 0x30000017ff147230 */ /* 0x000fe20000004100 */
[----:B------:R-:W-:Y:S01]  /*4770*/  LOP3.LUT R23, R5, 0xf000f, RZ, 0xc0, !PT ;  /* 0x000f000f05177812 */ /* 0x000fe200078ec0ff */
[----:B------:R-:W-:Y:S01]  /*4780*/  FFMA.FTZ R61, R13, R8, R61 ;  /* 0x000000080d3d7223 */ /* 0x000fe2000001003d */
[--C-:B------:R-:W-:Y:S01]  /*4790*/  HADD2.F32 R58, -RZ, R27.reuse.H0_H0 ;  /* 0x2000001bff3a7230 */ /* 0x100fe20000004100 */
[----:B------:R-:W-:Y:S01]  /*47a0*/  LOP3.LUT R7, R7, 0xf000f0, RZ, 0xc0, !PT ;  /* 0x00f000f007077812 */ /* 0x000fe200078ec0ff */
        /* <DEDUP_REMOVED lines=15> */
[----:B------:R-:W-:Y:S01]  /*48a0*/  FFMA.FTZ R4, R8, R31, R4 ;  /* 0x0000001f08047223 */ /* 0x000fe20000010004 */
[--C-:B------:R-:W-:Y:S01]  /*48b0*/  HADD2.F32 R28, -RZ, R46.reuse.H0_H0 ;  /* 0x2000002eff1c7230 */ /* 0x100fe20000004100 */
[----:B------:R-:W-:Y:S01]  /*48c0*/  FFMA.FTZ R60, R59, R58, R60 ;  /* 0x0000003a3b3c7223 */ /* 0x000fe2000001003c */
[----:B------:R-:W-:Y:S01]  /*48d0*/  HADD2.F32 R29, -RZ, R46.H1_H1 ;  /* 0x3000002eff1d7230 */ /* 0x000fe20000004100 */
[----:B------:R-:W-:Y:S01]  /*48e0*/  LOP3.LUT R46, R5, 0xf000f0, RZ, 0xc0, !PT ;  /* 0x00f000f0052e7812 */ /* 0x000fe200078ec0ff */
[----:B------:R-:W-:Y:S01]  /*48f0*/  HADD2 R53, R37, -1032, -1032 ;  /* 0xe408e40825357430 */ /* 0x000fe20000000000 */
[----:B------:R-:W-:Y:S01]  /*4900*/  LOP3.LUT R5, R35, 0x64006400, RZ, 0xfc, !PT ;  /* 0x6400640023057812 */ /* 0x000fe200078efcff */
[----:B------:R-:W-:Y:S01]  /*4910*/  HADD2.F32 R8, -RZ, R18.H0_H0 ;  /* 0x20000012ff087230 */ /* 0x000fe20000004100 */
[----:B------:R-:W-:Y:S01]  /*4920*/  LOP3.LUT R49, R46, 0x64006400, RZ, 0xfc, !PT ;  /* 0x640064002e317812 */ /* 0x000fe200078efcff */
[-C--:B------:R-:W-:Y:S01]  /*4930*/  HFMA2 R7, R7, R0.reuse.H0_H0, -72, -72 ;  /* 0xd480d48007077431 */ /* 0x080fe20000040000 */
[----:B------:R-:W-:Y:S01]  /*4940*/  FFMA.FTZ R63, R59, R57, R4 ;  /* 0x000000393b3f7223 */ /* 0x000fe20000010004 */
[-C--:B------:R-:W-:Y:S01]  /*4950*/  HFMA2 R52, R5, R0.reuse.H0_H0, -72, -72 ;  /* 0xd480d48005347431 */ /* 0x080fe20000040000 */
[----:B------:R-:W-:Y:S01]  /*4960*/  LOP3.LUT R5, R6, 0x64006400, RZ, 0xfc, !PT ;  /* 0x6400640006057812 */ /* 0x000fe200078efcff */
[----:B------:R-:W-:Y:S01]  /*4970*/  HFMA2 R49, R49, R0.H0_H0, -72, -72 ;  /* 0xd480d48031317431 */ /* 0x000fe20000040000 */
[----:B------:R-:W-:Y:S01]  /*4980*/  FFMA.FTZ R61, R8, R59, R61 ;  /* 0x0000003b083d7223 */ /* 0x000fe2000001003d */
[----:B------:R-:W-:-:S02]  /*4990*/  HADD2.F32 R35, -RZ, R47.H0_H0 ;  /* 0x2000002fff237230 */ /* 0x000fc40000004100 */
[----:B------:R-:W-:Y:S02]  /*49a0*/  HFMA2 R5, R5, R0.H0_H0, -72, -72 ;  /* 0xd480d48005057431 */ /* 0x000fe40000040000 */
[----:B------:R-:W-:Y:S02]  /*49b0*/  HADD2.F32 R37, -RZ, R47.H1_H1 ;  /* 0x3000002fff257230 */ /* 0x000fe40000004100 */
[--C-:B------:R-:W-:Y:S02]  /*49c0*/  HADD2.F32 R47, -RZ, R53.reuse.H0_H0 ;  /* 0x20000035ff2f7230 */ /* 0x100fe40000004100 */
[----:B------:R-:W-:Y:S02]  /*49d0*/  HADD2.F32 R46, -RZ, R53.H1_H1 ;  /* 0x30000035ff2e7230 */ /* 0x000fe40000004100 */
[----:B------:R-:W-:Y:S02]  /*49e0*/  HADD2.F32 R54, -RZ, R52.H0_H0 ;  /* 0x20000034ff367230 */ /* 0x000fe40000004100 */
[----:B------:R-:W-:-:S02]  /*49f0*/  HADD2.F32 R53, -RZ, R49.H0_H0 ;  /* 0x20000031ff357230 */ /* 0x000fc40000004100 */
[----:B------:R-:W-:Y:S02]  /*4a00*/  HADD2.F32 R18, -RZ, R18.H1_H1 ;  /* 0x30000012ff127230 */ /* 0x000fe40000004100 */
        /* <DEDUP_REMOVED lines=61> */
.L_x_2271:
[----:B------:R0:W2:Y:S01]  /*4de0*/  LDG.E.128.CONSTANT R4, [R2.64] ;  /* 0x0000000602047981 */ /* 0x0000a2000c1e9d00 */
[----:B------:R-:W-:Y:S01]  /*4df0*/  HADD2.F32 R31, -RZ, R9.H1_H1 ;  /* 0x30000009ff1f7230 */ /* 0x000fe20000004100 */
[----:B------:R-:W-:Y:S01]  /*4e00*/  FFMA.FTZ R16, R59, R23, R16 ;  /* 0x000000173b107223 */ /* 0x000fe20000010010 */
[----:B------:R-:W-:Y:S01]  /*4e10*/  HADD2 R14, R62.H0_H0, R14.H0_H0 ;  /* 0x2000000e3e0e7230 */ /* 0x000fe20000000800 */
[----:B------:R-:W0:Y:S01]  /*4e20*/  LDS.64 R12, [UR4+0x28] ;  /* 0x00002804ff0c7984 */ /* 0x000e220008000a00 */
[----:B------:R-:W-:Y:S01]  /*4e30*/  FMUL.FTZ R33, R40, R33 ;  /* 0x0000002128217220 */ /* 0x000fe20000410000 */
[----:B------:R-:W-:Y:S01]  /*4e40*/  HADD2 R15, R64.H0_H0, R15.H0_H0 ;  /* 0x2000000f400f7230 */ /* 0x000fe20000000800 */
[C---:B------:R-:W-:Y:S01]  /*4e50*/  FFMA.FTZ R63, R31.reuse, R20, R63 ;  /* 0x000000141f3f7223 */ /* 0x040fe2000001003f */
[----:B------:R-:W1:Y:S01]  /*4e60*/  LDS.64 R8, [UR4+0x30] ;  /* 0x00003004ff087984 */ /* 0x000e620008000a00 */
[----:B------:R-:W-:Y:S01]  /*4e70*/  FFMA.FTZ R61, R18, R31, R61 ;  /* 0x0000001f123d7223 */ /* 0x000fe2000001003d */
[----:B------:R-:W-:Y:S01]  /*4e80*/  F2FP.PACK_AB R33, RZ, R33 ;  /* 0x00000021ff21723e */ /* 0x000fe200000000ff */
[----:B------:R-:W-:-:S02]  /*4e90*/  FFMA.FTZ R60, R31, R21, R60 ;  /* 0x000000151f3c7223 */ /* 0x000fc4000001003c */
[----:B------:R-:W-:Y:S02]  /*4ea0*/  FFMA.FTZ R22, R31, R22, R16 ;  /* 0x000000161f167223 */ /* 0x000fe40000010010 */
[----:B------:R-:W-:Y:S01]  /*4eb0*/  HADD2 R10, R33.H0_H0, R10.H0_H0 ;  /* 0x2000000a210a7230 */ /* 0x000fe20000000800 */
[----:B------:R-:W-:-:S05]  /*4ec0*/  FMUL.FTZ R48, R39, R48 ;  /* 0x0000003027307220 */ /* 0x000fca0000410000 */
[----:B------:R-:W-:-:S05]  /*4ed0*/  F2FP.PACK_AB R48, RZ, R48 ;  /* 0x00000030ff30723e */ /* 0x000fca00000000ff */
[----:B------:R-:W-:Y:S02]  /*4ee0*/  HADD2 R11, R48.H0_H0, R11.H0_H0 ;  /* 0x2000000b300b7230 */ /* 0x000fe40000000800 */
[--C-:B0-----:R-:W-:Y:S02]  /*4ef0*/  HADD2.F32 R2, -RZ, R12.reuse.H0_H0 ;  /* 0x2000000cff027230 */ /* 0x101fe40000004100 */
[----:B------:R-:W-:Y:S02]  /*4f00*/  HADD2.F32 R12, -RZ, R12.H1_H1 ;  /* 0x3000000cff0c7230 */ /* 0x000fe40000004100 */
[--C-:B------:R-:W-:Y:S01]  /*4f10*/  HADD2.F32 R16, -RZ, R13.reuse.H0_H0 ;  /* 0x2000000dff107230 */ /* 0x100fe20000004100 */
[----:B------:R-:W-:Y:S01]  /*4f20*/  FFMA.FTZ R63, R2, R28, R63 ;  /* 0x0000001c023f7223 */ /* 0x000fe2000001003f */
[----:B------:R-:W-:Y:S01]  /*4f30*/  HADD2.F32 R3, -RZ, R13.H1_H1 ;  /* 0x3000000dff037230 */ /* 0x000fe20000004100 */
[----:B------:R-:W-:Y:S01]  /*4f40*/  FFMA.FTZ R61, R26, R2, R61 ;  /* 0x000000021a3d7223 */ /* 0x000fe2000001003d */
[--C-:B-1----:R-:W-:Y:S01]  /*4f50*/  HADD2.F32 R33, -RZ, R8.reuse.H0_H0 ;  /* 0x20000008ff217230 */ /* 0x102fe20000004100 */
[C---:B------:R-:W-:Y:S01]  /*4f60*/  FFMA.FTZ R60, R2.reuse, R35, R60 ;  /* 0x00000023023c7223 */ /* 0x040fe2000001003c */
[----:B------:R-:W-:Y:S01]  /*4f70*/  HADD2.F32 R32, -RZ, R8.H1_H1 ;  /* 0x30000008ff207230 */ /* 0x000fe20000004100 */
[----:B------:R-:W-:Y:S01]  /*4f80*/  FFMA.FTZ R47, R2, R47, R22 ;  /* 0x0000002f022f7223 */ /* 0x000fe20000010016 */
[--C-:B------:R-:W-:Y:S01]  /*4f90*/  HADD2.F32 R45, -RZ, R9.reuse.H0_H0 ;  /* 0x20000009ff2d7230 */ /* 0x100fe20000004100 */
[----:B------:R-:W-:Y:S01]  /*4fa0*/  FFMA.FTZ R63, R12, R29, R63 ;  /* 0x0000001d0c3f7223 */ /* 0x000fe2000001003f */
[----:B------:R-:W-:Y:S01]  /*4fb0*/  HADD2.F32 R38, -RZ, R9.H1_H1 ;  /* 0x30000009ff267230 */ /* 0x000fe20000004100 */
[----:B------:R-:W-:-:S02]  /*4fc0*/  FFMA.FTZ R61, R27, R12, R61 ;  /* 0x0000000c1b3d7223 */ /* 0x000fc4000001003d */
[C---:B------:R-:W-:Y:S02]  /*4fd0*/  FFMA.FTZ R60, R12.reuse, R37, R60 ;  /* 0x000000250c3c7223 */ /* 0x040fe4000001003c */
[----:B------:R-:W-:Y:S02]  /*4fe0*/  FFMA.FTZ R47, R12, R46, R47 ;  /* 0x0000002e0c2f7223 */ /* 0x000fe4000001002f */
[----:B------:R-:W-:Y:S02]  /*4ff0*/  FFMA.FTZ R2, R16, R53, R63 ;  /* 0x0000003510027223 */ /* 0x000fe4000001003f */
[----:B------:R-:W-:Y:S02]  /*5000*/  FFMA.FTZ R13, R54, R16, R61 ;  /* 0x00000010360d7223 */ /* 0x000fe4000001003d */
[C---:B------:R-:W-:Y:S02]  /*5010*/  FFMA.FTZ R21, R16.reuse, R51, R60 ;  /* 0x0000003310157223 */ /* 0x040fe4000001003c */
[----:B------:R-:W-:-:S02]  /*5020*/  FFMA.FTZ R12, R16, R56, R47 ;  /* 0x00000038100c7223 */ /* 0x000fc4000001002f */
[C---:B------:R-:W-:Y:S02]  /*5030*/  FFMA.FTZ R16, R3.reuse, R49, R2 ;  /* 0x0000003103107223 */ /* 0x040fe40000010002 */
[----:B------:R-:W-:Y:S02]  /*5040*/  FFMA.FTZ R13, R52, R3, R13 ;  /* 0x00000003340d7223 */ /* 0x000fe4000001000d */
[C---:B------:R-:W-:Y:S02]  /*5050*/  FFMA.FTZ R21, R3.reuse, R50, R21 ;  /* 0x0000003203157223 */ /* 0x040fe40000010015 */
[----:B------:R-:W-:Y:S02]  /*5060*/  FFMA.FTZ R12, R3, R55, R12 ;  /* 0x00000037030c7223 */ /* 0x000fe4000001000c */
[----:B------:R-:W-:Y:S02]  /*5070*/  FMUL.FTZ R13, R42, R13 ;  /* 0x0000000d2a0d7220 */ /* 0x000fe40000410000 */
[----:B------:R-:W-:-:S02]  /*5080*/  FMUL.FTZ R21, R40, R21 ;  /* 0x0000001528157220 */ /* 0x000fc40000410000 */
[----:B------:R-:W-:Y:S01]  /*5090*/  FMUL.FTZ R12, R39, R12 ;  /* 0x0000000c270c7220 */ /* 0x000fe20000410000 */
[----:B------:R-:W-:-:S04]  /*50a0*/  F2FP.PACK_AB R13, RZ, R13 ;  /* 0x0000000dff0d723e */ /* 0x000fc800000000ff */
[----:B------:R-:W-:Y:S01]  /*50b0*/  F2FP.PACK_AB R12, RZ, R12 ;  /* 0x0000000cff0c723e */ /* 0x000fe200000000ff */
[----:B------:R-:W-:-:S04]  /*50c0*/  HADD2 R13, R13.H0_H0, R14.H0_H0 ;  /* 0x2000000e0d0d7230 */ /* 0x000fc80000000800 */
[----:B------:R-:W-:Y:S01]  /*50d0*/  HADD2 R11, R12.H0_H0, R11.H0_H0 ;  /* 0x2000000b0c0b7230 */ /* 0x000fe20000000800 */
[----:B--2---:R-:W-:Y:S02]  /*50e0*/  LOP3.LUT R2, R4, 0xf000f, RZ, 0xc0, !PT ;  /* 0x000f000f04027812 */ /* 0x004fe400078ec0ff */
[C---:B------:R-:W-:Y:S02]  /*50f0*/  LOP3.LUT R3, R5.reuse, 0xf000f, RZ, 0xc0, !PT ;  /* 0x000f000f05037812 */ /* 0x040fe400078ec0ff */
        /* <DEDUP_REMOVED lines=22> */
[----:B------:R-:W-:Y:S01]  /*5260*/  HADD2.F32 R8, -RZ, R9.H0_H0 ;  /* 0x20000009ff087230 */ /* 0x000fe20000004100 */
[----:B------:R-:W-:Y:S01]  /*5270*/  LOP3.LUT R29, R26, 0x64006400, RZ, 0xfc, !PT ;  /* 0x640064001a1d7812 */ /* 0x000fe200078efcff */
[--C-:B------:R-:W-:Y:S01]  /*5280*/  HADD2.F32 R18, -RZ, R20.reuse.H0_H0 ;  /* 0x20000014ff127230 */ /* 0x100fe20000004100 */
[----:B------:R-:W-:Y:S01]  /*5290*/  SHF.R.U32.HI R4, RZ, 0x8, R4 ;  /* 0x00000008ff047819 */ /* 0x000fe20000011604 */
[--C-:B------:R-:W-:Y:S01]  /*52a0*/  HADD2.F32 R22, -RZ, R23.reuse.H0_H0 ;  /* 0x20000017ff167230 */ /* 0x100fe20000004100 */
[----:B------:R-:W-:Y:S01]  /*52b0*/  FFMA.FTZ R26, R33, R8, RZ ;  /* 0x00000008211a7223 */ /* 0x000fe200000100ff */
        /* <DEDUP_REMOVED lines=8> */
[-C--:B------:R-:W-:Y:S01]  /*5340*/  HFMA2 R29, R29, R0.reuse.H0_H0, -72, -72 ;  /* 0xd480d4801d1d7431 */ /* 0x080fe20000040000 */
[----:B------:R-:W-:Y:S01]  /*5350*/  FFMA.FTZ R48, R32, R23, R33 ;  /* 0x0000001720307223 */ /* 0x000fe20000010021 */
[----:B------:R-:W-:Y:S01]  /*5360*/  LOP3.LUT R33, R30, 0x64006400, RZ, 0xfc, !PT ;  /* 0x640064001e217812 */ /* 0x000fe200078efcff */
        /* <DEDUP_REMOVED lines=58> */
[----:B------:R-:W-:Y:S01]  /*5710*/  HFMA2 R37, R37, R0.H0_H0, -72, -72 ;  /* 0xd480d48025257431 */ /* 0x000fe20000040000 */
[----:B------:R-:W-:Y:S01]  /*5720*/  FFMA.FTZ R57, R54, R34, R57 ;  /* 0x0000002236397223 */ /* 0x000fe20000010039 */
[----:B------:R-:W-:-:S02]  /*5730*/  HADD2.F32 R38, -RZ, R3.H0_H0 ;  /* 0x20000003ff267230 */ /* 0x000fc40000004100 */
[----:B------:R-:W-:Y:S02]  /*5740*/  HADD2.F32 R53, -RZ, R60.H1_H1 ;  /* 0x3000003cff357230 */ /* 0x000fe40000004100 */
[----:B------:R-:W-:Y:S02]  /*5750*/  HADD2.F32 R51, -RZ, R59.H0_H0 ;  /* 0x2000003bff337230 */ /* 0x000fe40000004100 */
[--C-:B------:R-:W-:Y:S01]  /*5760*/  HADD2.F32 R52, -RZ, R2.reuse.H0_H0 ;  /* 0x20000002ff347230 */ /* 0x100fe20000004100 */
        /* <DEDUP_REMOVED lines=8> */
[----:B------:R-:W-:Y:S01]  /*57f0*/  FMUL.FTZ R2, R41, R16 ;  /* 0x0000001029027220 */ /* 0x000fe20000410000 */
[----:B------:R-:W-:Y:S01]  /*5800*/  HADD2.F32 R54, -RZ, R59.H1_H1 ;  /* 0x3000003bff367230 */ /* 0x000fe20000004100 */
[----:B------:R-:W-:Y:S01]  /*5810*/  FFMA.FTZ R38, R38, R0, R5 ;  /* 0x0000000026267223 */ /* 0x000fe20000010005 */
[----:B------:R-:W-:Y:S01]  /*5820*/  HADD2.F32 R58, -RZ, R37.H1_H1 ;  /* 0x30000025ff3a7230 */ /* 0x000fe20000004100 */
[----:B------:R-:W-:Y:S01]  /*5830*/  FFMA.FTZ R55, R56, R3, R55 ;  /* 0x0000000338377223 */ /* 0x000fe20000010037 */
[----:B------:R-:W-:Y:S01]  /*5840*/  HADD2.F32 R16, -RZ, R61.H1_H1 ;  /* 0x3000003dff107230 */ /* 0x000fe20000004100 */
[C---:B------:R-:W-:Y:S01]  /*5850*/  FFMA.FTZ R4, R3.reuse, R54, R4 ;  /* 0x0000003603047223 */ /* 0x040fe20000010004 */
[----:B------:R-:W-:Y:S01]  /*5860*/  F2FP.PACK_AB R2, RZ, R2 ;  /* 0x00000002ff02723e */ /* 0x000fe200000000ff */
[C---:B------:R-:W-:Y:S01]  /*5870*/  FFMA.FTZ R57, R3.reuse, R58, R57 ;  /* 0x0000003a03397223 */ /* 0x040fe20000010039 */
[----:B------:R-:W-:Y:S01]  /*5880*/  F2FP.PACK_AB R5, RZ, R21 ;  /* 0x00000015ff05723e */ /* 0x000fe200000000ff */
[----:B------:R-:W-:-:S02]  /*5890*/  FFMA.FTZ R38, R3, R16, R38 ;  /* 0x0000001003267223 */ /* 0x000fc40000010026 */
[----:B------:R-:W-:Y:S01]  /*58a0*/  FMUL.FTZ R55, R42, R55 ;  /* 0x000000372a377220 */ /* 0x000fe20000410000 */
[----:B------:R-:W-:Y:S01]  /*58b0*/  HADD2 R2, R2.H0_H0, R15.H0_H0 ;  /* 0x2000000f02027230 */ /* 0x000fe20000000800 */
[----:B------:R-:W-:Y:S01]  /*58c0*/  FMUL.FTZ R4, R41, R4 ;  /* 0x0000000429047220 */ /* 0x000fe20000410000 */
[----:B------:R-:W-:Y:S01]  /*58d0*/  HADD2 R5, R5.H0_H0, R10.H0_H0 ;  /* 0x2000000a05057230 */ /* 0x000fe20000000800 */
[----:B------:R-:W-:Y:S01]  /*58e0*/  FMUL.FTZ R57, R40, R57 ;  /* 0x0000003928397220 */ /* 0x000fe20000410000 */
[----:B------:R-:W-:Y:S01]  /*58f0*/  F2FP.PACK_AB R55, RZ, R55 ;  /* 0x00000037ff37723e */ /* 0x000fe200000000ff */
[----:B------:R-:W-:Y:S01]  /*5900*/  FMUL.FTZ R38, R39, R38 ;  /* 0x0000002627267220 */ /* 0x000fe20000410000 */
[----:B------:R-:W-:Y:S02]  /*5910*/  F2FP.PACK_AB R4, RZ, R4 ;  /* 0x00000004ff04723e */ /* 0x000fe400000000ff */
[----:B------:R-:W-:Y:S02]  /*5920*/  F2FP.PACK_AB R57, RZ, R57 ;  /* 0x00000039ff39723e */ /* 0x000fe400000000ff */
[----:B------:R-:W-:-:S02]  /*5930*/  F2FP.PACK_AB R38, RZ, R38 ;  /* 0x00000026ff26723e */ /* 0x000fc400000000ff */
[----:B------:R-:W-:Y:S02]  /*5940*/  PRMT R55, R55, 0x5410, R4 ;  /* 0x0000541037377816 */ /* 0x000fe40000000004 */
[----:B------:R-:W-:Y:S02]  /*5950*/  PRMT R13, R13, 0x5410, R2 ;  /* 0x000054100d0d7816 */ /* 0x000fe40000000002 */
[----:B------:R-:W-:Y:S02]  /*5960*/  PRMT R57, R57, 0x5410, R38 ;  /* 0x0000541039397816 */ /* 0x000fe40000000026 */
[----:B------:R-:W-:Y:S02]  /*5970*/  PRMT R5, R5, 0x5410, R11 ;  /* 0x0000541005057816 */ /* 0x000fe4000000000b */
[----:B------:R-:W-:-:S03]  /*5980*/  HFMA2.MMA R38, R55, 1, 1, R13 ;  /* 0x3c003c0037267835 */ /* 0x000fc6000000000d */
        /* <DEDUP_REMOVED lines=56> */
.L_x_2268:
[----:B------:R-:W-:Y:S01]  /*5d10*/  IADD3 R17, R17, 0x20, RZ ;  /* 0x0000002011117810 */ /* 0x000fe20007ffe0ff */
[----:B0-----:R-:W-:Y:S01]  /*5d20*/  IMAD.MOV.U32 R3, RZ, RZ, c[0x0][0x18c] ;  /* 0x00006300ff037624 */ /* 0x001fe200078e00ff */
[----:B------:R-:W-:Y:S02]  /*5d30*/  UIADD3 UR4, UR4, 0x40, URZ ;  /* 0x0000004004047890 */ /* 0x000fe4000fffe03f */
[----:B------:R-:W-:Y:S01]  /*5d40*/  ISETP.GE.AND P0, PT, R17, c[0x0][0x1b4], PT ;  /* 0x00006d0011007a0c */ /* 0x000fe20003f06270 */
[----:B------:R-:W-:Y:S01]  /*5d50*/  IMAD.WIDE R24, R3, 0x10, R24 ;  /* 0x0000001003187825 */ /* 0x000fe200078e0218 */
[----:B------:R-:W-:-:S13]  /*5d60*/  ISETP.LT.AND P2, PT, R17, R44, PT ;  /* 0x0000002c1100720c */ /* 0x000fda0003f41270 */
[----:B------:R-:W-:Y:S05]  /*5d70*/  @!P0 BRA P2, `(.L_x_2272) ;  /* 0xffffce8000008947 */ /* 0x000fea000103ffff */
.L_x_2267:
        /* <DEDUP_REMOVED lines=16> */
.L_x_2276:
[----:B------:R-:W0:Y:S02]  /*5e80*/  LDS R6, [R4] ;  /* 0x0000000004067984 */ /* 0x000e240000000800 */
[----:B0-----:R-:W-:-:S10]  /*5e90*/  HFMA2.MMA R7, R6, 1, 1, R38 ;  /* 0x3c003c0006077835 */ /* 0x001fd40000000026 */
[----:B------:R-:W0:Y:S02]  /*5ea0*/  ATOMS.CAST.SPIN R7, [R4], R6, R7 ;  /* 0x000000060407738d */ /* 0x000e240001800007 */
[----:B0-----:R-:W-:-:S13]  /*5eb0*/  ISETP.EQ.U32.AND P0, PT, R7, 0x1, PT ;  /* 0x000000010700780c */ /* 0x001fda0003f02070 */
[----:B------:R-:W-:Y:S05]  /*5ec0*/  @!P0 BRA `(.L_x_2276) ;  /* 0xffffffb000008947 */ /* 0x000fea000383ffff */
[----:B------:R-:W-:Y:S05]  /*5ed0*/  BRA `(.L_x_2274) ;  /* 0x0000003000007947 */ /* 0x000fea0003800000 */
.L_x_2275:
[----:B------:R-:W2:Y:S02]  /*5ee0*/  LD.E R4, [R2.64] ;  /* 0x0000000602047980 */ /* 0x000ea4000c101900 */
[----:B--2---:R-:W-:-:S05]  /*5ef0*/  IMAD.IADD R5, R38, 0x1, R4 ;  /* 0x0000000126057824 */ /* 0x004fca00078e0204 */
[----:B------:R0:W-:Y:S02]  /*5f00*/  ST.E [R2.64], R5 ;  /* 0x0000000502007985 */ /* 0x0001e4000c101906 */
.L_x_2274:
[----:B------:R-:W-:Y:S05]  /*5f10*/  BSYNC B0 ;  /* 0x0000000000007941 */ /* 0x000fea0003800000 */
.L_x_2273:
[----:B------:R-:W2:Y:S01]  /*5f20*/  ATOM.E.ADD.F16x2.RN.STRONG.GPU P0, RZ, [R2.64+0x4], R37 ;  /* 0x0000042502ff798a */ /* 0x000ea2000810e9c6 */
[----:B------:R-:W-:Y:S01]  /*5f30*/  BSSY B0, `(.L_x_2277) ;  /* 0x000000f000007945 */ /* 0x000fe20003800000 */
[----:B--2---:R-:W-:Y:S05]  /*5f40*/  @P0 BRA `(.L_x_2278) ;  /* 0x000000d000000947 */ /* 0x004fea0003800000 */
[----:B------:R-:W1:Y:S02]  /*5f50*/  QSPC.E.S P0, RZ, [R2+0x4] ;  /* 0x0000040002ff73aa */ /* 0x000e640000000500 */
[----:B-1----:R-:W-:Y:S05]  /*5f60*/  @!P0 BRA `(.L_x_2279) ;  /* 0x0000008000008947 */ /* 0x002fea0003800000 */
[----:B0-----:R-:W-:-:S04]  /*5f70*/  IADD3 R2, R2, 0x4, RZ ;  /* 0x0000000402027810 */ /* 0x001fc80007ffe0ff */
[----:B------:R-:W-:-:S05]  /*5f80*/  LOP3.LUT R2, R2, 0xffffff, RZ, 0xc0, !PT ;  /* 0x00ffffff02027812 */ /* 0x000fca00078ec0ff */
.L_x_2280:
[----:B------:R-:W0:Y:S02]  /*5f90*/  LDS R4, [R2] ;  /* 0x0000000002047984 */ /* 0x000e240000000800 */
[----:B0-----:R-:W-:-:S06]  /*5fa0*/  HADD2 R5, R4, R37 ;  /* 0x0000002504057230 */ /* 0x001fcc0000000000 */
[----:B------:R-:W0:Y:S02]  /*5fb0*/  ATOMS.CAST.SPIN R5, [R2], R4, R5 ;  /* 0x000000040205738d */ /* 0x000e240001800005 */
[----:B0-----:R-:W-:-:S13]  /*5fc0*/  ISETP.EQ.U32.AND P0, PT, R5, 0x1, PT ;  /* 0x000000010500780c */ /* 0x001fda0003f02070 */
[----:B------:R-:W-:Y:S05]  /*5fd0*/  @!P0 BRA `(.L_x_2280) ;  /* 0xffffffb000008947 */ /* 0x000fea000383ffff */
[----:B------:R-:W-:Y:S05]  /*5fe0*/  BRA `(.L_x_2278) ;  /* 0x0000003000007947 */ /* 0x000fea0003800000 */
.L_x_2279:
[----:B------:R-:W2:Y:S02]  /*5ff0*/  LD.E R4, [R2.64+0x4] ;  /* 0x0000040602047980 */ /* 0x000ea4000c101900 */
[----:B0-2---:R-:W-:-:S05]  /*6000*/  IMAD.IADD R5, R37, 0x1, R4 ;  /* 0x0000000125057824 */ /* 0x005fca00078e0204 */
[----:B------:R0:W-:Y:S02]  /*6010*/  ST.E [R2.64+0x4], R5 ;  /* 0x0000040502007985 */ /* 0x0001e4000c101906 */
.L_x_2278:
[----:B------:R-:W-:Y:S05]  /*6020*/  BSYNC B0 ;  /* 0x0000000000007941 */ /* 0x000fea0003800000 */
.L_x_2277:
        /* <DEDUP_REMOVED lines=10> */
.L_x_2284:
[----:B------:R-:W0:Y:S02]  /*60d0*/  LDS R4, [R0] ;  /* 0x0000000000047984 */ /* 0x000e240000000800 */
[----:B0-----:R-:W-:-:S10]  /*60e0*/  HFMA2.MMA R5, R4, 1, 1, R36 ;  /* 0x3c003c0004057835 */ /* 0x001fd40000000024 */
[----:B------:R-:W0:Y:S02]  /*60f0*/  ATOMS.CAST.SPIN R5, [R0], R4, R5 ;  /* 0x000000040005738d */ /* 0x000e240001800005 */
[----:B0-----:R-:W-:-:S13]  /*6100*/  ISETP.EQ.U32.AND P0, PT, R5, 0x1, PT ;  /* 0x000000010500780c */ /* 0x001fda0003f02070 */
[----:B------:R-:W-:Y:S05]  /*6110*/  @!P0 BRA `(.L_x_2284) ;  /* 0xffffffb000008947 */ /* 0x000fea000383ffff */
[----:B------:R-:W-:Y:S05]  /*6120*/  BRA `(.L_x_2282) ;  /* 0x0000003000007947 */ /* 0x000fea0003800000 */
.L_x_2283:
[----:B------:R-:W2:Y:S02]  /*6130*/  LD.E R0, [R2.64] ;  /* 0x0000000602007980 */ /* 0x000ea4000c101900 */
[----:B--2---:R-:W-:-:S05]  /*6140*/  IMAD.IADD R5, R36, 0x1, R0 ;  /* 0x0000000124057824 */ /* 0x004fca00078e0200 */
[----:B------:R0:W-:Y:S02]  /*6150*/  ST.E [R2.64], R5 ;  /* 0x0000000502007985 */ /* 0x0001e4000c101906 */
.L_x_2282:
[----:B------:R-:W-:Y:S05]  /*6160*/  BSYNC B0 ;  /* 0x0000000000007941 */ /* 0x000fea0003800000 */
.L_x_2281:
[----:B------:R-:W2:Y:S02]  /*6170*/  ATOM.E.ADD.F16x2.RN.STRONG.GPU P0, RZ, [R2.64+0x4], R19 ;  /* 0x0000041302ff798a */ /* 0x000ea4000810e9c6 */
[----:B--2---:R-:W-:Y:S05]  /*6180*/  @P0 EXIT ;  /* 0x000000000000094d */ /* 0x004fea0003800000 */
[----:B------:R-:W1:Y:S02]  /*6190*/  QSPC.E.S P0, RZ, [R2+0x4] ;  /* 0x0000040002ff73aa */ /* 0x000e640000000500 */
[----:B-1----:R-:W-:Y:S05]  /*61a0*/  @!P0 BRA `(.L_x_2285) ;  /* 0x0000008000008947 */ /* 0x002fea0003800000 */
[----:B0-----:R-:W-:-:S04]  /*61b0*/  IADD3 R2, R2, 0x4, RZ ;  /* 0x0000000402027810 */ /* 0x001fc80007ffe0ff */
[----:B------:R-:W-:-:S05]  /*61c0*/  LOP3.LUT R2, R2, 0xffffff, RZ, 0xc0, !PT ;  /* 0x00ffffff02027812 */ /* 0x000fca00078ec0ff */
.L_x_2286:
[----:B------:R-:W0:Y:S02]  /*61d0*/  LDS R4, [R2] ;  /* 0x0000000002047984 */ /* 0x000e240000000800 */
[----:B0-----:R-:W-:-:S06]  /*61e0*/  HADD2 R5, R4, R19 ;  /* 0x0000001304057230 */ /* 0x001fcc0000000000 */
[----:B------:R-:W0:Y:S02]  /*61f0*/  ATOMS.CAST.SPIN R5, [R2], R4, R5 ;  /* 0x000000040205738d */ /* 0x000e240001800005 */
[----:B0-----:R-:W-:-:S13]  /*6200*/  ISETP.EQ.U32.AND P0, PT, R5, 0x1, PT ;  /* 0x000000010500780c */ /* 0x001fda0003f02070 */
[----:B------:R-:W-:Y:S05]  /*6210*/  @!P0 BRA `(.L_x_2286) ;  /* 0xffffffb000008947 */ /* 0x000fea000383ffff */
[----:B------:R-:W-:Y:S05]  /*6220*/  EXIT ;  /* 0x000000000000794d */ /* 0x000fea0003800000 */
.L_x_2285:
[----:B------:R-:W2:Y:S02]  /*6230*/  LD.E R0, [R2.64+0x4] ;  /* 0x0000040602007980 */ /* 0x000ea4000c101900 */
[----:B0-2---:R-:W-:-:S05]  /*6240*/  IMAD.IADD R5, R19, 0x1, R0 ;  /* 0x0000000113057824 */ /* 0x005fca00078e0200 */
[----:B------:R-:W-:Y:S01]  /*6250*/  ST.E [R2.64+0x4], R5 ;  /* 0x0000040502007985 */ /* 0x000fe2000c101906 */
[----:B------:R-:W-:Y:S05]  /*6260*/  EXIT ;  /* 0x000000000000794d */ /* 0x000fea0003800000 */
.L_x_2287:
        /* <DEDUP_REMOVED lines=9> */
.L_x_2862:


//--------------------- .text._Z23gemm_half_q_half_kernelILi2ELi8ELb0ELb0ELi32EEvPK6__halfPKjS4_S2_PS0_iiiiPKtS7_iiiiiibS2_i --------------------------
	.section	.text._Z23gemm_half_q_half_kernelILi2ELi8ELb0ELb0ELi32EEvPK6__halfPKjS4_S2_PS0_iiiiPKtS7_iiiiiibS2_i,"ax",@progbits
	.sectioninfo	@"SHI_REGISTERS=64"
	.align	128
        .global         _Z23gemm_half_q_half_kernelILi2ELi8ELb0ELb0ELi32EEvPK6__halfPKjS4_S2_PS0_iiiiPKtS7_iiiiiibS2_i
        .type           _Z23gemm_half_q_half_kernelILi2ELi8ELb0ELb0ELi32EEvPK6__halfPKjS4_S2_PS0_iiiiPKtS7_iiiiiibS2_i,@function
        .size           _Z23gemm_half_q_half_kernelILi2ELi8ELb0ELb0ELi32EEvPK6__halfPKjS4_S2_PS0_iiiiPKtS7_iiiiiibS2_i,(.L_x_2863 - _Z23gemm_half_q_half_kernelILi2ELi8ELb0ELb0ELi32EEvPK6__halfPKjS4_S2_PS0_iiiiPKtS7_iiiiiibS2_i)
        .other          _Z23gemm_half_q_half_kernelILi2ELi8ELb0ELb0ELi32EEvPK6__halfPKjS4_S2_PS0_iiiiPKtS7_iiiiiibS2_i,@"STO_CUDA_ENTRY STV_DEFAULT"
_Z23gemm_half_q_half_kernelILi2ELi8ELb0ELb0ELi32EEvPK6__halfPKjS4_S2_PS0_iiiiPKtS7_iiiiiibS2_i:
.text._Z23gemm_half_q_half_kernelILi2ELi8ELb0ELb0ELi32EEvPK6__halfPKjS4_S2_PS0_iiiiPKtS7_iiiiiibS2_i:
[----:B------:R-:W-:Y:S02]  /*0000*/  MOV R1, c[0x0][0x28] ;  /* 0x00000a0000017a02 */ /* 0x000fe40000000f00 */
        /* <DEDUP_REMOVED lines=38> */
.L_x_2292:
        /* <DEDUP_REMOVED lines=17> */
.L_x_2291:
        /* <DEDUP_REMOVED lines=17> */
.L_x_2290:
[----:B------:R-:W-:Y:S01]  /*0490*/  IMAD R8, R3, c[0x0][0x190], RZ ;  /* 0x0000640003087a24 */ /* 0x000fe200078e02ff */
[----:B------:R-:W-:Y:S01]  /*04a0*/  ISETP.GT.AND P2, PT, R15, 0x3, PT ;  /* 0x000000030f00780c */ /* 0x000fe20003f44270 */
[----:B------:R-:W-:-:S03]  /*04b0*/  HFMA2.MMA R14, -RZ, RZ, 0, 0 ;  /* 0x00000000ff0e7435 */ /* 0x000fc600000001ff */
[----:B------:R-:W-:-:S04]  /*04c0*/  SHF.L.U32 R8, R8, 0x1, RZ ;  /* 0x0000000108087819 */ /* 0x000fc800000006ff */
[----:B------:R-:W-:-:S04]  /*04d0*/  IADD3 R9, P0, R9, R8, RZ ;  /* 0x0000000809097210 */ /* 0x000fc80007f1e0ff */
[----:B------:R-:W-:Y:S02]  /*04e0*/  LEA.HI.X.SX32 R6, R8, R6, 0x1, P0 ;  /* 0x0000000608067211 */ /* 0x000fe400000f0eff */
[----:B------:R-:W-:-:S04]  /*04f0*/  LEA R8, P0, R9, c[0x0][0x160], 0x1 ;  /* 0x0000580009087a11 */ /* 0x000fc800078008ff */
[----:B------:R-:W-:Y:S01]  /*0500*/  LEA.HI.X R9, R9, c[0x0][0x164], R6, 0x1, P0 ;  /* 0x0000590009097a11 */ /* 0x000fe200000f0c06 */
[----:B------:R-:W-:Y:S01]  /*0510*/  IMAD.SHL.U32 R6, R4, 0x2, RZ ;  /* 0x0000000204067824 */ /* 0x000fe200078e00ff */
[----:B------:R-:W-:Y:S01]  /*0520*/  PLOP3.LUT P0, PT, PT, PT, PT, 0x80, 0x0 ;  /* 0x000000000000781c */ /* 0x000fe20003f0f070 */
[----:B------:R-:W-:Y:S05]  /*0530*/  @!P2 BRA `(.L_x_2293) ;  /* 0x000001300000a947 */ /* 0x000fea0003800000 */
[----:B------:R-:W-:Y:S02]  /*0540*/  PLOP3.LUT P0, PT, PT, PT, PT, 0x8, 0x0 ;  /* 0x000000000000781c */ /* 0x000fe40003f0e170 */
[----:B------:R-:W-:-:S05]  /*0550*/  IADD3 R25, R15, -0x3, RZ ;  /* 0xfffffffd0f197810 */ /* 0x000fca0007ffe0ff */
.L_x_2294:
        /* <DEDUP_REMOVED lines=17> */
.L_x_2293:
        /* <DEDUP_REMOVED lines=15> */
.L_x_2289:
[----:B------:R-:W-:Y:S05]  /*0760*/  BSYNC B0 ;  /* 0x0000000000007941 */ /* 0x000fea0003800000 */
.L_x_2288:
        /* <DEDUP_REMOVED lines=11> */
[----:B------:R-:W-:Y:S01]  /*0820*/  IMAD.MOV.U32 R12, RZ, RZ, RZ ;  /* 0x000000ffff0c7224 */ /* 0x000fe200078e00ff */
[----:B------:R-:W-:-:S04]  /*0830*/  LEA R7, R6, R7, 0x1 ;  /* 0x0000000706077211 */ /* 0x000fc800078e08ff */
[----:B------:R-:W-:-:S05]  /*0840*/  LEA R4, R4, R7, 0x2 ;  /* 0x0000000704047211 */ /* 0x000fca00078e10ff */
[----:B------:R-:W-:Y:S01]  /*0850*/  IMAD.WIDE R4, R4, R3, c[0x0][0x180] ;  /* 0x0000600004047625 */ /* 0x000fe200078e0203 */
[----:B------:R-:W-:Y:S05]  /*0860*/  @!P2 BRA `(.L_x_2296) ;  /* 0x000000d00000a947 */ /* 0x000fea0003800000 */
[----:B------:R-:W-:Y:S02]  /*0870*/  PLOP3.LUT P0, PT, PT, PT, PT, 0x8, 0x0 ;  /* 0x000000000000781c */ /* 0x000fe40003f0e170 */
[----:B------:R-:W-:Y:S02]  /*0880*/  IADD3 R13, R15, -0x3, RZ ;  /* 0xfffffffd0f0d7810 */ /* 0x000fe40007ffe0ff */
.L_x_2297:
        /* <DEDUP_REMOVED lines=11> */
.L_x_2296:
        /* <DEDUP_REMOVED lines=10> */
.L_x_2295:
        /* <DEDUP_REMOVED lines=22> */
[----:B------:R-:W-:Y:S01]  /*0b40*/  IMAD.MOV.U32 R6, RZ, RZ, RZ ;  /* 0x000000ffff067224 */ /* 0x000fe200078e00ff */
[----:B------:R-:W-:Y:S01]  /*0b50*/  @P2 IADD3 R9, R8, -c[0x0][0x1b4], RZ ;  /* 0x80006d0008092a10 */ /* 0x000fe20007ffe0ff */
[----:B------:R-:W-:Y:S01]  /*0b60*/  @P0 IMAD R6, R4, 0x6, RZ ;  /* 0x0000000604060824 */ /* 0x000fe200078e02ff */
[----:B------:R-:W-:Y:S01]  /*0b70*/  @P5 SHF.R.S32.HI R8, RZ, 0x1f, R7 ;  /* 0x0000001fff085819 */ /* 0x000fe20000011407 */
[----:B------:R-:W-:Y:S01]  /*0b80*/  HFMA2.MMA R5, -RZ, RZ, 0, 0 ;  /* 0x00000000ff057435 */ /* 0x000fe200000001ff */
[----:B------:R-:W-:-:S02]  /*0b90*/  @P3 IADD3 R11, R11, -c[0x0][0x1b8], RZ ;  /* 0x80006e000b0b3a10 */ /* 0x000fc40007ffe0ff */
[----:B------:R-:W-:Y:S02]  /*0ba0*/  ISETP.GE.AND P0, PT, R17, R16, PT ;  /* 0x000000101100720c */ /* 0x000fe40003f06270 */
[----:B------:R-:W-:Y:S02]  /*0bb0*/  @P2 SHF.R.S32.HI R10, RZ, 0x1f, R9 ;  /* 0x0000001fff0a2819 */ /* 0x000fe40000011409 */
[----:B------:R-:W-:Y:S01]  /*0bc0*/  @P5 LEA.HI R7, R8, R7, RZ, 0x5 ;  /* 0x0000000708075211 */ /* 0x000fe200078f28ff */
[----:B------:R-:W-:Y:S01]  /*0bd0*/  IMAD.MOV.U32 R8, RZ, RZ, RZ ;  /* 0x000000ffff087224 */ /* 0x000fe200078e00ff */
[----:B------:R-:W-:Y:S02]  /*0be0*/  @P3 SHF.R.S32.HI R12, RZ, 0x1f, R11 ;  /* 0x0000001fff0c3819 */ /* 0x000fe4000001140b */
[----:B------:R-:W-:Y:S02]  /*0bf0*/  @P4 SHF.R.S32.HI R3, RZ, 0x5, R3 ;  /* 0x00000005ff034819 */ /* 0x000fe40000011403 */
[----:B------:R-:W-:-:S02]  /*0c00*/  SHF.R.S32.HI R13, RZ, 0x5, R13 ;  /* 0x00000005ff0d7819 */ /* 0x000fc4000001140d */
[----:B------:R-:W-:Y:S01]  /*0c10*/  @P2 LEA.HI R10, R10, R9, RZ, 0x5 ;  /* 0x000000090a0a2211 */ /* 0x000fe200078f28ff */
[----:B------:R-:W-:Y:S01]  /*0c20*/  @P4 IMAD R5, R3, 0x5, RZ ;  /* 0x0000000503054824 */ /* 0x000fe200078e02ff */
[----:B------:R-:W-:Y:S01]  /*0c30*/  @P5 SHF.R.S32.HI R7, RZ, 0x5, R7 ;  /* 0x00000005ff075819 */ /* 0x000fe20000011407 */
[----:B------:R-:W-:Y:S01]  /*0c40*/  IMAD R6, R13, 0x8, R6 ;  /* 0x000000080d067824 */ /* 0x000fe200078e0206 */
[----:B------:R-:W-:Y:S01]  /*0c50*/  @P3 LEA.HI R12, R12, R11, RZ, 0x5 ;  /* 0x0000000b0c0c3211 */ /* 0x000fe200078f28ff */
[----:B------:R-:W-:Y:S01]  /*0c60*/  IMAD.MOV.U32 R3, RZ, RZ, RZ ;  /* 0x000000ffff037224 */ /* 0x000fe200078e00ff */
[----:B------:R-:W-:Y:S02]  /*0c70*/  @P2 SHF.R.S32.HI R10, RZ, 0x5, R10 ;  /* 0x00000005ff0a2819 */ /* 0x000fe4000001140a */
[----:B------:R-:W-:Y:S02]  /*0c80*/  @P5 SHF.L.U32 R8, R7, 0x2, RZ ;  /* 0x0000000207085819 */ /* 0x000fe400000006ff */
[----:B------:R-:W-:Y:S01]  /*0c90*/  @P3 SHF.R.S32.HI R12, RZ, 0x5, R12 ;  /* 0x00000005ff0c3819 */ /* 0x000fe2000001140c */
[----:B------:R-:W-:Y:S01]  /*0ca0*/  @P2 IMAD R3, R10, 0x3, RZ ;  /* 0x000000030a032824 */ /* 0x000fe200078e02ff */
[----:B------:R-:W-:-:S02]  /*0cb0*/  MOV R4, RZ ;  /* 0x000000ff00047202 */ /* 0x000fc40000000f00 */
[----:B------:R-:W-:Y:S02]  /*0cc0*/  @P3 SHF.L.U32 R4, R12, 0x1, RZ ;  /* 0x000000010c043819 */ /* 0x000fe400000006ff */
[----:B------:R-:W-:Y:S01]  /*0cd0*/  IADD3 R22, R8, R6, R5 ;  /* 0x0000000608167210 */ /* 0x000fe20007ffe005 */
        /* <DEDUP_REMOVED lines=12> */
.L_x_2299:
        /* <DEDUP_REMOVED lines=41> */
.L_x_2298:
[----:B------:R-:W-:Y:S02]  /*1030*/  ISETP.GE.OR P0, PT, R17, c[0x0][0x1b4], P0 ;  /* 0x00006d0011007a0c */ /* 0x000fe40000706670 */
[----:B------:R-:W-:Y:S02]  /*1040*/  PRMT R14, RZ, 0x5410, RZ ;  /* 0x00005410ff0e7816 */ /* 0x000fe400000000ff */
[----:B------:R-:W-:-:S02]  /*1050*/  IADD3 R3, R4, R22, R3 ;  /* 0x0000001604037210 */ /* 0x000fc40007ffe003 */
[----:B------:R-:W-:Y:S02]  /*1060*/  PRMT R12, RZ, 0x5410, RZ ;  /* 0x00005410ff0c7816 */ /* 0x000fe400000000ff */
[----:B------:R-:W-:Y:S02]  /*1070*/  PRMT R53, RZ, 0x5410, RZ ;  /* 0x00005410ff357816 */ /* 0x000fe400000000ff */
[----:B------:R-:W-:-:S03]  /*1080*/  PRMT R54, RZ, 0x5410, RZ ;  /* 0x00005410ff367816 */ /* 0x000fc600000000ff */
        /* <DEDUP_REMOVED lines=8> */
[----:B------:R-:W-:Y:S01]  /*1110*/  IADD3 R3, P0, R0, R3, RZ ;  /* 0x0000000300037210 */ /* 0x000fe20007f1e0ff */
[----:B------:R-:W-:-:S03]  /*1120*/  HADD2.F32 R21, -RZ, R21.H0_H0 ;  /* 0x20000015ff157230 */ /* 0x000fc60000004100 */
[----:B------:R-:W-:Y:S02]  /*1130*/  LEA.HI.X.SX32 R0, R0, R5, 0x1, P0 ;  /* 0x0000000500007211 */ /* 0x000fe400000f0eff */
[----:B------:R-:W-:-:S04]  /*1140*/  LEA R2, P0, R3, c[0x0][0x168], 0x2 ;  /* 0x00005a0003027a11 */ /* 0x000fc800078010ff */
[----:B------:R-:W-:-:S04]  /*1150*/  LEA.HI.X R3, R3, c[0x0][0x16c], R0, 0x2, P0 ;  /* 0x00005b0003037a11 */ /* 0x000fc800000f1400 */
.L_x_2305:
[----:B------:R-:W-:Y:S05]  /*1160*/  @!P1 BRA `(.L_x_2301) ;  /* 0x0000310000009947 */ /* 0x000fea0003800000 */
[----:B------:R-:W2:Y:S01]  /*1170*/  LDG.E.128.CONSTANT R4, [R2.64] ;  /* 0x0000000602047981 */ /* 0x000ea2000c1e9d00 */
[----:B------:R-:W-:Y:S01]  /*1180*/  IMAD.MOV.U32 R0, RZ, RZ, 0x2c00 ;  /* 0x00002c00ff007424 */ /* 0x000fe200078e00ff */
        /* <DEDUP_REMOVED lines=9> */
[----:B------:R-:W-:Y:S02]  /*1220*/  LOP3.LUT R11, R11, 0x64006400, RZ, 0xfc, !PT ;  /* 0x640064000b0b7812 */ /* 0x000fe400078efcff */
        /* <DEDUP_REMOVED lines=19> */
[--C-:B------:R-:W-:Y:S01]  /*1360*/  HADD2.F32 R28, -RZ, R11.reuse.H0_H0 ;  /* 0x2000000bff1c7230 */ /* 0x100fe20000004100 */
[----:B------:R-:W-:Y:S01]  /*1370*/  LOP3.LUT R23, R23, 0x64006400, RZ, 0xfc, !PT ;  /* 0x6400640017177812 */ /* 0x000fe200078efcff */
[--C-:B------:R-:W-:Y:S01]  /*1380*/  HADD2.F32 R26, -RZ, R24.reuse.H0_H0 ;  /* 0x20000018ff1a7230 */ /* 0x100fe20000004100 */
[----:B------:R-:W-:Y:S01]  /*1390*/  SHF.R.U32.HI R6, RZ, 0x8, R6 ;  /* 0x00000008ff067819 */ /* 0x000fe20000011606 */
[----:B------:R-:W-:Y:S01]  /*13a0*/  HADD2.F32 R27, -RZ, R11.H1_H1 ;  /* 0x3000000bff1b7230 */ /* 0x000fe20000004100 */
[----:B------:R-:W-:Y:S01]  /*13b0*/  FFMA.FTZ R11, R32, R35, RZ ;  /* 0x00000023200b7223 */ /* 0x000fe200000100ff */
[----:B------:R-:W-:Y:S01]  /*13c0*/  HADD2.F32 R29, -RZ, R9.H1_H1 ;  /* 0x30000009ff1d7230 */ /* 0x000fe20000004100 */
[----:B------:R-:W-:Y:S01]  /*13d0*/  LOP3.LUT R9, R22, 0x64006400, RZ, 0xfc, !PT ;  /* 0x6400640016097812 */ /* 0x000fe200078efcff */
[----:B------:R-:W-:Y:S01]  /*13e0*/  HADD2.F32 R25, -RZ, R24.H1_H1 ;  /* 0x30000018ff197230 */ /* 0x000fe20000004100 */
[C---:B------:R-:W-:Y:S01]  /*13f0*/  FFMA.FTZ R22, R35.reuse, R28, RZ ;  /* 0x0000001c23167223 */ /* 0x040fe200000100ff */
[-C--:B------:R-:W-:Y:S01]  /*1400*/  HFMA2 R36, R13, R0.reuse.H0_H0, -72, -72 ;  /* 0xd480d4800d247431 */ /* 0x080fe20000040000 */
[C---:B------:R-:W-:Y:S01]  /*1410*/  FFMA.FTZ R13, R35.reuse, R30, RZ ;  /* 0x0000001e230d7223 */ /* 0x040fe200000100ff */
[-C--:B------:R-:W-:Y:S01]  /*1420*/  HFMA2 R9, R9, R0.reuse.H0_H0, -72, -72 ;  /* 0xd480d48009097431 */ /* 0x080fe20000040000 */
[----:B------:R-:W-:Y:S01]  /*1430*/  FFMA.FTZ R24, R35, R26, RZ ;  /* 0x0000001a23187223 */ /* 0x000fe200000100ff */
[----:B------:R-:W-:Y:S01]  /*1440*/  SHF.R.U32.HI R7, RZ, 0x8, R7 ;  /* 0x00000008ff077819 */ /* 0x000fe20000011607 */
[----:B------:R-:W-:Y:S01]  /*1450*/  FFMA.FTZ R35, R31, R8, R11 ;  /* 0x000000081f237223 */ /* 0x000fe2000001000b */
[----:B------:R-:W-:Y:S01]  /*1460*/  LOP3.LUT R11, R10, 0x64006400, RZ, 0xfc, !PT ;  /* 0x640064000a0b7812 */ /* 0x000fe200078efcff */
[C---:B------:R-:W-:Y:S01]  /*1470*/  FFMA.FTZ R37, R8.reuse, R29, R13 ;  /* 0x0000001d08257223 */ /* 0x040fe2000001000d */
[--C-:B------:R-:W-:Y:S01]  /*1480*/  HADD2.F32 R13, -RZ, R9.reuse.H1_H1 ;  /* 0x30000009ff0d7230 */ /* 0x100fe20000004100 */
[C---:B------:R-:W-:Y:S01]  /*1490*/  FFMA.FTZ R38, R8.reuse, R27, R22 ;  /* 0x0000001b08267223 */ /* 0x040fe20000010016 */
[----:B------:R-:W-:Y:S01]  /*14a0*/  HADD2.F32 R22, -RZ, R9.H0_H0 ;  /* 0x20000009ff167230 */ /* 0x000fe20000004100 */
[----:B------:R-:W-:Y:S01]  /*14b0*/  FFMA.FTZ R41, R8, R25, R24 ;  /* 0x0000001908297223 */ /* 0x000fe20000010018 */
[----:B------:R-:W-:Y:S01]  /*14c0*/  HFMA2 R8, R23, R0.H0_H0, -72, -72 ;  /* 0xd480d48017087431 */ /* 0x000fe20000040000 */
[----:B------:R-:W-:Y:S01]  /*14d0*/  LOP3.LUT R52, R7, 0xf000f0, RZ, 0xc0, !PT ;  /* 0x00f000f007347812 */ /* 0x000fe200078ec0ff */
[--C-:B------:R-:W-:Y:S01]  /*14e0*/  HADD2.F32 R24, -RZ, R36.reuse.H0_H0 ;  /* 0x20000024ff187230 */ /* 0x100fe20000004100 */
[----:B------:R-:W-:Y:S01]  /*14f0*/  FFMA.FTZ R44, R34, R22, R37 ;  /* 0x00000016222c7223 */ /* 0x000fe20000010025 */
[----:B------:R-:W-:-:S02]  /*1500*/  HADD2.F32 R23, -RZ, R36.H1_H1 ;  /* 0x30000024ff177230 */ /* 0x000fc40000004100 */
[----:B------:R-:W-:Y:S01]  /*1510*/  HFMA2 R36, R11, R0.H0_H0, -72, -72 ;  /* 0xd480d4800b247431 */ /* 0x000fe20000040000 */
[C---:B------:R-:W-:Y:S01]  /*1520*/  FFMA.FTZ R44, R33.reuse, R13, R44 ;  /* 0x0000000d212c7223 */ /* 0x040fe2000001002c */
[--C-:B------:R-:W-:Y:S02]  /*1530*/  HADD2.F32 R11, -RZ, R8.reuse.H0_H0 ;  /* 0x20000008ff0b7230 */ /* 0x100fe40000004100 */
[----:B------:R-:W-:Y:S02]  /*1540*/  HADD2.F32 R10, -RZ, R8.H1_H1 ;  /* 0x30000008ff0a7230 */ /* 0x000fe40000004100 */
[--C-:B------:R-:W-:Y:S01]  /*1550*/  HADD2.F32 R9, -RZ, R36.reuse.H0_H0 ;  /* 0x20000024ff097230 */ /* 0x100fe20000004100 */
        /* <DEDUP_REMOVED lines=20> */
[----:B------:R-:W-:-:S02]  /*16a0*/  HADD2 R48, R33, -1032, -1032 ;  /* 0xe408e40821307430 */ /* 0x000fc40000000000 */
[----:B------:R-:W-:Y:S01]  /*16b0*/  HADD2 R47, R36, -1032, -1032 ;  /* 0xe408e408242f7430 */ /* 0x000fe20000000000 */
[----:B------:R-:W-:Y:S01]  /*16c0*/  LOP3.LUT R51, R6, 0x64006400, RZ, 0xfc, !PT ;  /* 0x6400640006337812 */ /* 0x000fe200078efcff */
[----:B------:R-:W-:Y:S02]  /*16d0*/  HADD2.F32 R34, -RZ, R50.H0_H0 ;  /* 0x20000032ff227230 */ /* 0x000fe40000004100 */
[--C-:B------:R-:W-:Y:S02]  /*16e0*/  HADD2.F32 R36, -RZ, R48.reuse.H0_H0 ;  /* 0x20000030ff247230 */ /* 0x100fe40000004100 */
[----:B------:R-:W-:Y:S01]  /*16f0*/  HADD2.F32 R35, -RZ, R49.H0_H0 ;  /* 0x20000031ff237230 */ /* 0x000fe20000004100 */
[C---:B------:R-:W-:Y:S01]  /*1700*/  FFMA.FTZ R46, R45.reuse, R34, R43 ;  /* 0x000000222d2e7223 */ /* 0x040fe2000001002b */
[----:B------:R-:W-:Y:S01]  /*1710*/  HADD2.F32 R33, -RZ, R47.H0_H0 ;  /* 0x2000002fff217230 */ /* 0x000fe20000004100 */
[----:B------:R-:W-:Y:S01]  /*1720*/  FFMA.FTZ R42, R36, R45, R37 ;  /* 0x0000002d242a7223 */ /* 0x000fe20000010025 */
[----:B------:R-:W-:Y:S01]  /*1730*/  HADD2.F32 R37, -RZ, R49.H1_H1 ;  /* 0x30000031ff257230 */ /* 0x000fe20000004100 */
[C---:B------:R-:W-:Y:S01]  /*1740*/  FFMA.FTZ R44, R45.reuse, R35, R44 ;  /* 0x000000232d2c7223 */ /* 0x040fe2000001002c */
[-C--:B------:R-:W-:Y:S01]  /*1750*/  HFMA2 R51, R51, R0.reuse.H0_H0, -72, -72 ;  /* 0xd480d48033337431 */ /* 0x080fe20000040000 */
        /* <DEDUP_REMOVED lines=9> */
[----:B------:R-:W-:Y:S01]  /*17f0*/  HADD2.F32 R4, -RZ, R5.H0_H0 ;  /* 0x20000005ff047230 */ /* 0x000fe20000004100 */
[C---:B------:R-:W-:Y:S01]  /*1800*/  FFMA.FTZ R49, R41.reuse, R37, R44 ;  /* 0x0000002529317223 */ /* 0x040fe2000001002c */
[-C--:B------:R-:W-:Y:S01]  /*1810*/  HFMA2 R45, R45, R0.reuse.H0_H0, -72, -72 ;  /* 0xd480d4802d2d7431 */ /* 0x080fe20000040000 */
[C---:B------:R-:W-:Y:S01]  /*1820*/  FFMA.FTZ R7, R41.reuse, R39, R46 ;  /* 0x0000002729077223 */ /* 0x040fe2000001002e */
[----:B------:R-:W-:Y:S01]  /*1830*/  HFMA2 R42, R47, R0.H0_H0, -72, -72 ;  /* 0xd480d4802f2a7431 */ /* 0x000fe20000040000 */
[----:B------:R-:W-:Y:S01]  /*1840*/  FFMA.FTZ R50, R41, R40, R43 ;  /* 0x0000002829327223 */ /* 0x000fe2000001002b */
[----:B------:R-:W-:Y:S01]  /*1850*/  LOP3.LUT R41, R52, 0x64006400, RZ, 0xfc, !PT ;  /* 0x6400640034297812 */ /* 0x000fe200078efcff */
[----:B------:R-:W-:-:S02]  /*1860*/  HADD2.F32 R47, -RZ, R45.H0_H0 ;  /* 0x2000002dff2f7230 */ /* 0x000fc40000004100 */
[----:B------:R-:W-:Y:S02]  /*1870*/  HADD2.F32 R43, -RZ, R51.H0_H0 ;  /* 0x20000033ff2b7230 */ /* 0x000fe40000004100 */
[----:B------:R-:W-:Y:S01]  /*1880*/  HFMA2 R52, R41, R0.H0_H0, -72, -72 ;  /* 0xd480d48029347431 */ /* 0x000fe20000040000 */
[----:B------:R-:W-:Y:S01]  /*1890*/  FFMA.FTZ R6, R47, R4, R6 ;  /* 0x000000042f067223 */ /* 0x000fe20000010006 */
[----:B------:R-:W-:Y:S02]  /*18a0*/  HADD2.F32 R5, -RZ, R5.H1_H1 ;  /* 0x30000005ff057230 */ /* 0x000fe40000004100 */
[----:B------:R-:W-:Y:S02]  /*18b0*/  HADD2.F32 R48, -RZ, R45.H1_H1 ;  /* 0x3000002dff307230 */ /* 0x000fe40000004100 */
[----:B------:R-:W-:Y:S02]  /*18c0*/  HADD2.F32 R45, -RZ, R42.H0_H0 ;  /* 0x2000002aff2d7230 */ /* 0x000fe40000004100 */
[----:B------:R-:W-:-:S02]  /*18d0*/  HADD2.F32 R41, -RZ, R52.H0_H0 ;  /* 0x20000034ff297230 */ /* 0x000fc40000004100 */
[----:B------:R-:W-:Y:S01]  /*18e0*/  HADD2.F32 R44, -RZ, R51.H1_H1 ;  /* 0x30000033ff2c7230 */ /* 0x000fe20000004100 */
[----:B------:R-:W-:Y:S01]  /*18f0*/  FFMA.FTZ R51, R4, R43, R7 ;  /* 0x0000002b04337223 */ /* 0x000fe20000010007 */
[----:B------:R-:W-:Y:S01]  /*1900*/  HADD2.F32 R46, -RZ, R42.H1_H1 ;  /* 0x3000002aff2e7230 */ /* 0x000fe20000004100 */
[----:B------:R-:W-:Y:S01]  /*1910*/  FFMA.FTZ R7, R48, R5, R6 ;  /* 0x0000000530077223 */ /* 0x000fe20000010006 */
[----:B------:R-:W-:Y:S01]  /*1920*/  HADD2.F32 R42, -RZ, R52.H1_H1 ;  /* 0x30000034ff2a7230 */ /* 0x000fe20000004100 */
[C---:B------:R-:W-:Y:S02]  /*1930*/  FFMA.FTZ R49, R4.reuse, R45, R49 ;  /* 0x0000002d04317223 */ /* 0x040fe40000010031 */
[----:B------:R-:W-:Y:S02]  /*1940*/  FFMA.FTZ R50, R4, R41, R50 ;  /* 0x0000002904327223 */ /* 0x000fe40000010032 */
[----:B------:R-:W-:Y:S02]  /*1950*/  FMUL.FTZ R7, R18, R7 ;  /* 0x0000000712077220 */ /* 0x000fe40000410000 */
[----:B------:R-:W-:-:S02]  /*1960*/  FFMA.FTZ R4, R5, R46, R49 ;  /* 0x0000002e05047223 */ /* 0x000fc40000010031 */
[C---:B------:R-:W-:Y:S01]  /*1970*/  FFMA.FTZ R51, R5.reuse, R44, R51 ;  /* 0x0000002c05337223 */ /* 0x040fe20000010033 */
[----:B------:R-:W-:Y:S01]  /*1980*/  F2FP.PACK_AB R7, RZ, R7 ;  /* 0x00000007ff07723e */ /* 0x000fe200000000ff */
[----:B------:R-:W-:Y:S02]  /*1990*/  FFMA.FTZ R50, R5, R42, R50 ;  /* 0x0000002a05327223 */ /* 0x000fe40000010032 */
[----:B------:R-:W-:Y:S02]  /*19a0*/  FMUL.FTZ R57, R19, R4 ;  /* 0x0000000413397220 */ /* 0x000fe40000410000 */
[----:B------:R-:W-:Y:S01]  /*19b0*/  FMUL.FTZ R56, R20, R51 ;  /* 0x0000003314387220 */ /* 0x000fe20000410000 */
[----:B------:R-:W-:Y:S01]  /*19c0*/  HADD2 R52, R7.H0_H0, R54.H0_H0 ;  /* 0x2000003607347230 */ /* 0x000fe20000000800 */
[----:B------:R-:W-:Y:S01]  /*19d0*/  FMUL.FTZ R55, R21, R50 ;  /* 0x0000003215377220 */ /* 0x000fe20000410000 */
[----:B------:R-:W-:Y:S02]  /*19e0*/  F2FP.PACK_AB R57, RZ, R57 ;  /* 0x00000039ff39723e */ /* 0x000fe400000000ff */
[----:B------:R-:W-:-:S02]  /*19f0*/  F2FP.PACK_AB R56, RZ, R56 ;  /* 0x00000038ff38723e */ /* 0x000fc400000000ff */
[----:B------:R-:W-:Y:S01]  /*1a00*/  F2FP.PACK_AB R55, RZ, R55 ;  /* 0x00000037ff37723e */ /* 0x000fe200000000ff */
        /* <DEDUP_REMOVED lines=55> */
.L_x_2302:
[----:B------:R-:W-:Y:S01]  /*1d80*/  MOV R13, 0x4 ;  /* 0x00000004000d7802 */ /* 0x000fe20000000f00 */
[----:B------:R-:W0:Y:S04]  /*1d90*/  LDS.64 R6, [UR4+0x10] ;  /* 0x00001004ff067984 */ /* 0x000e280008000a00 */
[----:B------:R-:W-:-:S05]  /*1da0*/  IMAD.WIDE R4, R13, c[0x0][0x18c], R2 ;  /* 0x000063000d047a25 */ /* 0x000fca00078e0202 */
[----:B------:R-:W2:Y:S01]  /*1db0*/  LDG.E.128.CONSTANT R8, [R4.64] ;  /* 0x0000000604087981 */ /* 0x000ea2000c1e9d00 */
[----:B------:R-:W-:Y:S02]  /*1dc0*/  HADD2 R57, R57.H0_H0, R54.H1_H1 ;  /* 0x3000003639397230 */ /* 0x000fe40000000800 */
[--C-:B------:R-:W-:Y:S02]  /*1dd0*/  HADD2 R54, R56.H0_H0, R53.reuse.H0_H0 ;  /* 0x2000003538367230 */ /* 0x100fe40000000800 */
[----:B------:R-:W-:Y:S02]  /*1de0*/  HADD2 R53, R55.H0_H0, R53.H1_H1 ;  /* 0x3000003537357230 */ /* 0x000fe40000000800 */
[--C-:B0-----:R-:W-:Y:S02]  /*1df0*/  HADD2.F32 R33, -RZ, R6.reuse.H0_H0 ;  /* 0x20000006ff217230 */ /* 0x101fe40000004100 */
[----:B------:R-:W-:Y:S02]  /*1e00*/  HADD2.F32 R32, -RZ, R6.H1_H1 ;  /* 0x30000006ff207230 */ /* 0x000fe40000004100 */
[----:B------:R-:W-:Y:S01]  /*1e10*/  HADD2.F32 R50, -RZ, R7.H0_H0 ;  /* 0x20000007ff327230 */ /* 0x000fe20000004100 */
[----:B--2---:R-:W-:-:S02]  /*1e20*/  LOP3.LUT R23, R9, 0xf000f, RZ, 0xc0, !PT ;  /* 0x000f000f09177812 */ /* 0x004fc400078ec0ff */
[----:B------:R-:W-:Y:S02]  /*1e30*/  LOP3.LUT R27, R9, 0xf000f0, RZ, 0xc0, !PT ;  /* 0x00f000f0091b7812 */ /* 0x000fe400078ec0ff */
[----:B------:R-:W-:Y:S02]  /*1e40*/  SHF.R.U32.HI R44, RZ, 0x8, R9 ;  /* 0x00000008ff2c7819 */ /* 0x000fe40000011609 */
[----:B------:R-:W-:Y:S02]  /*1e50*/  LOP3.LUT R9, R10, 0xf000f, RZ, 0xc0, !PT ;  /* 0x000f000f0a097812 */ /* 0x000fe400078ec0ff */
[----:B------:R-:W-:Y:S02]  /*1e60*/  LOP3.LUT R22, R8, 0xf000f, RZ, 0xc0, !PT ;  /* 0x000f000f08167812 */ /* 0x000fe400078ec0ff */
[----:B------:R-:W-:Y:S01]  /*1e70*/  LOP3.LUT R6, R9, 0x64006400, RZ, 0xfc, !PT ;  /* 0x6400640009067812 */ /* 0x000fe200078efcff */
[----:B------:R-:W-:Y:S01]  /*1e80*/  HADD2.F32 R9, -RZ, R7.H1_H1 ;  /* 0x30000007ff097230 */ /* 0x000fe20000004100 */
[----:B------:R-:W-:-:S02]  /*1e90*/  LOP3.LUT R29, R11, 0xf000f, RZ, 0xc0, !PT ;  /* 0x000f000f0b1d7812 */ /* 0x000fc400078ec0ff */
[----:B------:R-:W-:Y:S01]  /*1ea0*/  LOP3.LUT R22, R22, 0x64006400, RZ, 0xfc, !PT ;  /* 0x6400640016167812 */ /* 0x000fe200078efcff */
[----:B------:R-:W-:Y:S01]  /*1eb0*/  HADD2 R6, R6, -1032, -1032 ;  /* 0xe408e40806067430 */ /* 0x000fe20000000000 */
[----:B------:R-:W-:Y:S02]  /*1ec0*/  LOP3.LUT R23, R23, 0x64006400, RZ, 0xfc, !PT ;  /* 0x6400640017177812 */ /* 0x000fe400078efcff */
[----:B------:R-:W-:Y:S01]  /*1ed0*/  LOP3.LUT R30, R29, 0x64006400, RZ, 0xfc, !PT ;  /* 0x640064001d1e7812 */ /* 0x000fe200078efcff */
[----:B------:R-:W-:Y:S01]  /*1ee0*/  HADD2 R22, R22, -1032, -1032 ;  /* 0xe408e40816167430 */ /* 0x000fe20000000000 */
[----:B------:R-:W-:Y:S01]  /*1ef0*/  LOP3.LUT R26, R8, 0xf000f0, RZ, 0xc0, !PT ;  /* 0x00f000f0081a7812 */ /* 0x000fe200078ec0ff */
[--C-:B------:R-:W-:Y:S01]  /*1f00*/  HADD2.F32 R24, -RZ, R6.reuse.H0_H0 ;  /* 0x20000006ff187230 */ /* 0x100fe20000004100 */
[----:B------:R-:W-:Y:S01]  /*1f10*/  LOP3.LUT R28, R10, 0xf000f0, RZ, 0xc0, !PT ;  /* 0x00f000f00a1c7812 */ /* 0x000fe200078ec0ff */
[----:B------:R-:W-:Y:S01]  /*1f20*/  HADD2.F32 R25, -RZ, R6.H1_H1 ;  /* 0x30000006ff197230 */ /* 0x000fe20000004100 */
[----:B------:R-:W-:Y:S01]  /*1f30*/  LOP3.LUT R37, R26, 0x64006400, RZ, 0xfc, !PT ;  /* 0x640064001a257812 */ /* 0x000fe200078efcff */
[----:B------:R-:W0:Y:S01]  /*1f40*/  LDS.64 R6, [UR4+0x18] ;  /* 0x00001804ff067984 */ /* 0x000e220008000a00 */
        /* <DEDUP_REMOVED lines=8> */
[----:B------:R-:W-:Y:S01]  /*1fd0*/  HADD2.F32 R22, -RZ, R23.H0_H0 ;  /* 0x20000017ff167230 */ /* 0x000fe20000004100 */
[----:B------:R-:W-:Y:S01]  /*1fe0*/  LOP3.LUT R29, R28, 0x64006400, RZ, 0xfc, !PT ;  /* 0x640064001c1d7812 */ /* 0x000fe200078efcff */
[-C--:B------:R-:W-:Y:S01]  /*1ff0*/  HFMA2 R37, R37, R0.reuse.H0_H0, -72, -72 ;  /* 0xd480d48025257431 */ /* 0x080fe20000040000 */
[----:B------:R-:W-:Y:S01]  /*2000*/  FFMA.FTZ R38, R10, R33, RZ ;  /* 0x000000210a267223 */ /* 0x000fe200000100ff */
[--C-:B------:R-:W-:Y:S01]  /*2010*/  HADD2.F32 R26, -RZ, R30.reuse.H0_H0 ;  /* 0x2000001eff1a7230 */ /* 0x100fe20000004100 */
[C---:B------:R-:W-:Y:S01]  /*2020*/  FFMA.FTZ R39, R33.reuse, R22, RZ ;  /* 0x0000001621277223 */ /* 0x040fe200000100ff */
[-C--:B------:R-:W-:Y:S01]  /*2030*/  HFMA2 R34, R27, R0.reuse.H0_H0, -72, -72 ;  /* 0xd480d4801b227431 */ /* 0x080fe20000040000 */
[C---:B------:R-:W-:Y:S01]  /*2040*/  FFMA.FTZ R40, R33.reuse, R24, RZ ;  /* 0x0000001821287223 */ /* 0x040fe200000100ff */
[----:B------:R-:W-:Y:S01]  /*2050*/  HADD2.F32 R28, -RZ, R37.H0_H0 ;  /* 0x20000025ff1c7230 */ /* 0x000fe20000004100 */
[----:B------:R-:W-:Y:S01]  /*2060*/  FFMA.FTZ R41, R33, R26, RZ ;  /* 0x0000001a21297223 */ /* 0x000fe200000100ff */
[-C--:B------:R-:W-:Y:S01]  /*2070*/  HFMA2 R36, R29, R0.reuse.H0_H0, -72, -72 ;  /* 0xd480d4801d247431 */ /* 0x080fe20000040000 */
[----:B------:R-:W-:Y:S01]  /*2080*/  FFMA.FTZ R33, R11, R32, R38 ;  /* 0x000000200b217223 */ /* 0x000fe20000010026 */
[----:B------:R-:W-:Y:S01]  /*2090*/  HADD2.F32 R23, -RZ, R23.H1_H1 ;  /* 0x30000017ff177230 */ /* 0x000fe20000004100 */
[----:B------:R-:W-:Y:S01]  /*20a0*/  SHF.R.U32.HI R8, RZ, 0x8, R8 ;  /* 0x00000008ff087819 */ /* 0x000fe20000011608 */
[----:B------:R-:W-:Y:S01]  /*20b0*/  FFMA.FTZ R47, R32, R25, R40 ;  /* 0x00000019202f7223 */ /* 0x000fe20000010028 */
[----:B------:R-:W-:Y:S01]  /*20c0*/  LOP3.LUT R31, R31, 0x64006400, RZ, 0xfc, !PT ;  /* 0x640064001f1f7812 */ /* 0x000fe200078efcff */
[----:B------:R-:W-:Y:S01]  /*20d0*/  HADD2.F32 R27, -RZ, R30.H1_H1 ;  /* 0x3000001eff1b7230 */ /* 0x000fe20000004100 */
[----:B------:R-:W-:Y:S01]  /*20e0*/  FFMA.FTZ R40, R28, R50, R33 ;  /* 0x000000321c287223 */ /* 0x000fe20000010021 */
[--C-:B------:R-:W-:Y:S01]  /*20f0*/  HADD2.F32 R29, -RZ, R34.reuse.H0_H0 ;  /* 0x20000022ff1d7230 */ /* 0x100fe20000004100 */
[C---:B------:R-:W-:Y:S01]  /*2100*/  FFMA.FTZ R39, R32.reuse, R23, R39 ;  /* 0x0000001720277223 */ /* 0x040fe20000010027 */
[----:B------:R-:W-:Y:S01]  /*2110*/  HADD2.F32 R33, -RZ, R34.H1_H1 ;  /* 0x30000022ff217230 */ /* 0x000fe20000004100 */
[----:B------:R-:W-:Y:S01]  /*2120*/  LOP3.LUT R38, R45, 0xf000f, RZ, 0xc0, !PT ;  /* 0x000f000f2d267812 */ /* 0x000fe200078ec0ff */
[--C-:B------:R-:W-:Y:S01]  /*2130*/  HADD2.F32 R30, -RZ, R36.reuse.H0_H0 ;  /* 0x20000024ff1e7230 */ /* 0x100fe20000004100 */
[----:B------:R-:W-:Y:S01]  /*2140*/  FFMA.FTZ R41, R32, R27, R41 ;  /* 0x0000001b20297223 */ /* 0x000fe20000010029 */
[----:B------:R-:W-:Y:S01]  /*2150*/  HADD2.F32 R34, -RZ, R36.H1_H1 ;  /* 0x30000024ff227230 */ /* 0x000fe20000004100 */
[----:B------:R-:W-:Y:S01]  /*2160*/  LOP3.LUT R36, R8, 0xf000f, RZ, 0xc0, !PT ;  /* 0x000f000f08247812 */ /* 0x000fe200078ec0ff */
[-C--:B------:R-:W-:Y:S01]  /*2170*/  HFMA2 R35, R31, R0.reuse.H0_H0, -72, -72 ;  /* 0xd480d4801f237431 */ /* 0x080fe20000040000 */
[----:B------:R-:W-:Y:S01]  /*2180*/  FFMA.FTZ R48, R50, R29, R39 ;  /* 0x0000001d32307223 */ /* 0x000fe20000010027 */
[----:B------:R-:W-:Y:S01]  /*2190*/  HADD2.F32 R32, -RZ, R37.H1_H1 ;  /* 0x30000025ff207230 */ /* 0x000fe20000004100 */
        /* <DEDUP_REMOVED lines=12> */
[----:B0-----:R-:W-:Y:S01]  /*2260*/  HADD2.F32 R60, -RZ, R6.H0_H0 ;  /* 0x20000006ff3c7230 */ /* 0x001fe20000004100 */
[----:B------:R-:W-:Y:S01]  /*2270*/  FFMA.FTZ R51, R32, R9, R40 ;  /* 0x0000000920337223 */ /* 0x000fe20000010028 */
[----:B------:R-:W-:Y:S01]  /*2280*/  HADD2 R41, R37, -1032, -1032 ;  /* 0xe408e40825297430 */ /* 0x000fe20000000000 */
[C---:B------:R-:W-:Y:S01]  /*2290*/  FFMA.FTZ R59, R9.reuse, R34, R47 ;  /* 0x00000022093b7223 */ /* 0x040fe2000001002f */
[----:B------:R-:W-:Y:S01]  /*22a0*/  HADD2 R43, R39, -1032, -1032 ;  /* 0xe408e408272b7430 */ /* 0x000fe20000000000 */
[C---:B------:R-:W-:Y:S01]  /*22b0*/  FFMA.FTZ R48, R9.reuse, R33, R48 ;  /* 0x0000002109307223 */ /* 0x040fe20000010030 */
[----:B------:R-:W-:Y:S01]  /*22c0*/  HADD2.F32 R36, -RZ, R49.H0_H0 ;  /* 0x20000031ff247230 */ /* 0x000fe20000004100 */
[----:B------:R-:W-:Y:S01]  /*22d0*/  FFMA.FTZ R50, R9, R35, R50 ;  /* 0x0000002309327223 */ /* 0x000fe20000010032 */
[--C-:B------:R-:W-:Y:S01]  /*22e0*/  HADD2.F32 R38, -RZ, R42.reuse.H0_H0 ;  /* 0x2000002aff267230 */ /* 0x100fe20000004100 */
[----:B------:R-:W-:Y:S01]  /*22f0*/  LOP3.LUT R61, R45, 0xf000f0, RZ, 0xc0, !PT ;  /* 0x00f000f02d3d7812 */ /* 0x000fe200078ec0ff */
        /* <DEDUP_REMOVED lines=19> */
[----:B------:R-:W-:Y:S01]  /*2430*/  HFMA2 R50, R59, R0.H0_H0, -72, -72 ;  /* 0xd480d4803b327431 */ /* 0x000fe20000040000 */
[----:B------:R-:W-:-:S02]  /*2440*/  FFMA.FTZ R6, R40, R49, R47 ;  /* 0x0000003128067223 */ /* 0x000fc4000001002f */
[C---:B------:R-:W-:Y:S01]  /*2450*/  FFMA.FTZ R8, R49.reuse, R41, R48 ;  /* 0x0000002931087223 */ /* 0x040fe20000010030 */
[-C--:B------:R-:W-:Y:S01]  /*2460*/  HFMA2 R48, R45, R0.reuse.H0_H0, -72, -72 ;  /* 0xd480d4802d307431 */ /* 0x080fe20000040000 */
[C---:B------:R-:W-:Y:S01]  /*2470*/  FFMA.FTZ R58, R49.reuse, R42, R9 ;  /* 0x0000002a313a7223 */ /* 0x040fe20000010009 */
[----:B------:R-:W-:Y:S01]  /*2480*/  HADD2.F32 R9, -RZ, R7.H0_H0 ;  /* 0x20000007ff097230 */ /* 0x000fe20000004100 */
[----:B------:R-:W-:Y:S01]  /*2490*/  FFMA.FTZ R60, R49, R43, R60 ;  /* 0x0000002b313c7223 */ /* 0x000fe2000001003c */
[----:B------:R-:W-:Y:S02]  /*24a0*/  HFMA2 R49, R61, R0.H0_H0, -72, -72 ;  /* 0xd480d4803d317431 */ /* 0x000fe40000040000 */
        /* <DEDUP_REMOVED lines=26> */
[----:B------:R-:W-:Y:S01]  /*2650*/  HADD2 R52, R59.H0_H0, R52.H0_H0 ;  /* 0x200000343b347230 */ /* 0x000fe20000000800 */
[----:B------:R-:W-:Y:S01]  /*2660*/  IMAD.WIDE R8, R13, c[0x0][0x18c], R4 ;  /* 0x000063000d087a25 */ /* 0x000fe200078e0204 */
[----:B------:R-:W-:-:S02]  /*2670*/  HADD2 R54, R61.H0_H0, R54.H0_H0 ;  /* 0x200000363d367230 */ /* 0x000fc40000000800 */
[----:B------:R-:W-:Y:S01]  /*2680*/  HADD2 R53, R6.H0_H0, R53.H0_H0 ;  /* 0x2000003506357230 */ /* 0x000fe20000000800 */
[----:B------:R-:W-:Y:S05]  /*2690*/  @!P0 BRA `(.L_x_2303) ;  /* 0x0000036000008947 */ /* 0x000fea0003800000 */
[----:B------:R-:W0:Y:S04]  /*26a0*/  LDS.64 R4, [UR4+0x50] ;  /* 0x00005004ff047984 */ /* 0x000e280008000a00 */
[----:B------:R-:W1:Y:S01]  /*26b0*/  LDS.64 R6, [UR4+0x58] ;  /* 0x00005804ff067984 */ /* 0x000e620008000a00 */
[--C-:B0-----:R-:W-:Y:S02]  /*26c0*/  HADD2.F32 R57, -RZ, R4.reuse.H0_H0 ;  /* 0x20000004ff397230 */ /* 0x101fe40000004100 */
[----:B------:R-:W-:-:S03]  /*26d0*/  HADD2.F32 R4, -RZ, R4.H1_H1 ;  /* 0x30000004ff047230 */ /* 0x000fc60000004100 */
[-C--:B------:R-:W-:Y:S01]  /*26e0*/  FFMA.FTZ R56, R10, R57.reuse, RZ ;  /* 0x000000390a387223 */ /* 0x080fe200000100ff */
[--C-:B------:R-:W-:Y:S01]  /*26f0*/  HADD2.F32 R10, -RZ, R5.reuse.H0_H0 ;  /* 0x20000005ff0a7230 */ /* 0x100fe20000004100 */
[-C--:B------:R-:W-:Y:S01]  /*2700*/  FFMA.FTZ R22, R22, R57.reuse, RZ ;  /* 0x0000003916167223 */ /* 0x080fe200000100ff */
[----:B------:R-:W-:Y:S01]  /*2710*/  HADD2.F32 R5, -RZ, R5.H1_H1 ;  /* 0x30000005ff057230 */ /* 0x000fe20000004100 */
[-C--:B------:R-:W-:Y:S02]  /*2720*/  FFMA.FTZ R24, R24, R57.reuse, RZ ;  /* 0x0000003918187223 */ /* 0x080fe400000100ff */
[----:B------:R-:W-:Y:S02]  /*2730*/  FFMA.FTZ R26, R26, R57, RZ ;  /* 0x000000391a1a7223 */ /* 0x000fe400000100ff */
[-C--:B------:R-:W-:Y:S02]  /*2740*/  FFMA.FTZ R11, R11, R4.reuse, R56 ;  /* 0x000000040b0b7223 */ /* 0x080fe40000010038 */
        /* <DEDUP_REMOVED lines=43> */
.L_x_2303:
[----:B------:R0:W2:Y:S04]  /*2a00*/  LDG.E.128.CONSTANT R4, [R8.64] ;  /* 0x0000000608047981 */ /* 0x0000a8000c1e9d00 */
[----:B------:R-:W1:Y:S01]  /*2a10*/  LDS.64 R10, [UR4+0x20] ;  /* 0x00002004ff0a7984 */ /* 0x000e620008000a00 */
[----:B0-----:R-:W-:Y:S01]  /*2a20*/  IMAD.WIDE R8, R13, c[0x0][0x18c], R8 ;  /* 0x000063000d087a25 */ /* 0x001fe200078e0208 */
[----:B-1----:R-:W-:Y:S02]  /*2a30*/  HADD2.F32 R51, -RZ, R11.H1_H1 ;  /* 0x3000000bff337230 */ /* 0x002fe40000004100 */
        /* <DEDUP_REMOVED lines=15> */
[----:B------:R-:W-:Y:S01]  /*2b30*/  SHF.R.U32.HI R43, RZ, 0x8, R6 ;  /* 0x00000008ff2b7819 */ /* 0x000fe20000011606 */
[----:B------:R-:W-:Y:S01]  /*2b40*/  HADD2.F32 R6, -RZ, R11.H0_H0 ;  /* 0x2000000bff067230 */ /* 0x000fe20000004100 */
[----:B------:R-:W-:Y:S01]  /*2b50*/  LOP3.LUT R22, R7, 0xf000f0, RZ, 0xc0, !PT ;  /* 0x00f000f007167812 */ /* 0x000fe200078ec0ff */
[----:B------:R-:W-:Y:S01]  /*2b60*/  HADD2 R11, R5, -1032, -1032 ;  /* 0xe408e408050b7430 */ /* 0x000fe20000000000 */
[----:B------:R-:W-:Y:S01]  /*2b70*/  SHF.R.U32.HI R44, RZ, 0x8, R7 ;  /* 0x00000008ff2c7819 */ /* 0x000fe20000011607 */
[----:B------:R-:W-:Y:S01]  /*2b80*/  HADD2.F32 R7, -RZ, R10.H1_H1 ;  /* 0x3000000aff077230 */ /* 0x000fe20000004100 */
[----:B------:R-:W-:Y:S01]  /*2b90*/  LOP3.LUT R25, R25, 0x64006400, RZ, 0xfc, !PT ;  /* 0x6400640019197812 */ /* 0x000fe200078efcff */
[----:B------:R-:W-:Y:S02]  /*2ba0*/  HADD2 R10, R4, -1032, -1032 ;  /* 0xe408e408040a7430 */ /* 0x000fe40000000000 */
[----:B------:R-:W-:Y:S01]  /*2bb0*/  HADD2 R27, R27, -1032, -1032 ;  /* 0xe408e4081b1b7430 */ /* 0x000fe20000000000 */
[----:B------:R-:W0:Y:S01]  /*2bc0*/  LDS.64 R4, [UR4+0x28] ;  /* 0x00002804ff047984 */ /* 0x000e220008000a00 */
[----:B------:R-:W-:-:S02]  /*2bd0*/  HADD2.F32 R31, -RZ, R11.H0_H0 ;  /* 0x2000000bff1f7230 */ /* 0x000fc40000004100 */
[----:B------:R-:W-:Y:S01]  /*2be0*/  HADD2.F32 R30, -RZ, R11.H1_H1 ;  /* 0x3000000bff1e7230 */ /* 0x000fe20000004100 */
[----:B------:R-:W-:Y:S01]  /*2bf0*/  LOP3.LUT R11, R24, 0x64006400, RZ, 0xfc, !PT ;  /* 0x64006400180b7812 */ /* 0x000fe200078efcff */
[----:B------:R-:W-:Y:S01]  /*2c00*/  HADD2.F32 R35, -RZ, R23.H0_H0 ;  /* 0x20000017ff237230 */ /* 0x000fe20000004100 */
[----:B------:R-:W-:Y:S01]  /*2c10*/  FFMA.FTZ R24, R36, R31, RZ ;  /* 0x0000001f24187223 */ /* 0x000fe200000100ff */
[--C-:B------:R-:W-:Y:S02]  /*2c20*/  HADD2.F32 R33, -RZ, R10.reuse.H0_H0 ;  /* 0x2000000aff217230 */ /* 0x100fe40000004100 */
[----:B------:R-:W-:Y:S01]  /*2c30*/  HADD2.F32 R29, -RZ, R27.H0_H0 ;  /* 0x2000001bff1d7230 */ /* 0x000fe20000004100 */
[----:B------:R-:W-:Y:S01]  /*2c40*/  FFMA.FTZ R38, R7, R30, R24 ;  /* 0x0000001e07267223 */ /* 0x000fe20000010018 */
[----:B------:R-:W-:Y:S01]  /*2c50*/  HADD2.F32 R34, -RZ, R23.H1_H1 ;  /* 0x30000017ff227230 */ /* 0x000fe20000004100 */
[----:B------:R-:W-:Y:S01]  /*2c60*/  LOP3.LUT R23, R26, 0x64006400, RZ, 0xfc, !PT ;  /* 0x640064001a177812 */ /* 0x000fe200078efcff */
[----:B------:R-:W-:Y:S01]  /*2c70*/  HADD2.F32 R32, -RZ, R10.H1_H1 ;  /* 0x3000000aff207230 */ /* 0x000fe20000004100 */
[----:B------:R-:W-:Y:S01]  /*2c80*/  FFMA.FTZ R10, R35, R36, RZ ;  /* 0x00000024230a7223 */ /* 0x000fe200000100ff */
[----:B------:R-:W-:Y:S01]  /*2c90*/  HADD2.F32 R28, -RZ, R27.H1_H1 ;  /* 0x3000001bff1c7230 */ /* 0x000fe20000004100 */
[C---:B------:R-:W-:Y:S01]  /*2ca0*/  FFMA.FTZ R26, R36.reuse, R29, RZ ;  /* 0x0000001d241a7223 */ /* 0x040fe200000100ff */
[----:B------:R-:W-:Y:S01]  /*2cb0*/  HFMA2 R42, R11, R0.H0_H0, -72, -72 ;  /* 0xd480d4800b2a7431 */ /* 0x000fe20000040000 */
[----:B------:R-:W-:-:S02]  /*2cc0*/  FFMA.FTZ R11, R36, R33, RZ ;  /* 0x00000021240b7223 */ /* 0x000fc400000100ff */
[----:B------:R-:W-:Y:S01]  /*2cd0*/  FFMA.FTZ R36, R34, R7, R10 ;  /* 0x0000000722247223 */ /* 0x000fe2000001000a */
[-C--:B------:R-:W-:Y:S01]  /*2ce0*/  HFMA2 R10, R25, R0.reuse.H0_H0, -72, -72 ;  /* 0xd480d480190a7431 */ /* 0x080fe20000040000 */
[C---:B------:R-:W-:Y:S01]  /*2cf0*/  FFMA.FTZ R37, R7.reuse, R32, R11 ;  /* 0x0000002007257223 */ /* 0x040fe2000001000b */
[-C--:B------:R-:W-:Y:S01]  /*2d00*/  HFMA2 R11, R23, R0.reuse.H0_H0, -72, -72 ;  /* 0xd480d480170b7431 */ /* 0x080fe20000040000 */
[----:B------:R-:W-:Y:S01]  /*2d10*/  FFMA.FTZ R39, R7, R28, R26 ;  /* 0x0000001c07277223 */ /* 0x000fe2000001001a */
[----:B------:R-:W-:Y:S01]  /*2d20*/  LOP3.LUT R7, R22, 0x64006400, RZ, 0xfc, !PT ;  /* 0x6400640016077812 */ /* 0x000fe200078efcff */
[----:B------:R-:W-:Y:S02]  /*2d30*/  HADD2.F32 R25, -RZ, R10.H0_H0 ;  /* 0x2000000aff197230 */ /* 0x000fe40000004100 */
[--C-:B------:R-:W-:Y:S02]  /*2d40*/  HADD2.F32 R23, -RZ, R11.reuse.H0_H0 ;  /* 0x2000000bff177230 */ /* 0x100fe40000004100 */
[----:B------:R-:W-:Y:S01]  /*2d50*/  HFMA2 R7, R7, R0.H0_H0, -72, -72 ;  /* 0xd480d48007077431 */ /* 0x000fe20000040000 */
[C---:B------:R-:W-:Y:S01]  /*2d60*/  FFMA.FTZ R37, R6.reuse, R25, R37 ;  /* 0x0000001906257223 */ /* 0x040fe20000010025 */
[----:B------:R-:W-:Y:S01]  /*2d70*/  HADD2.F32 R22, -RZ, R11.H1_H1 ;  /* 0x3000000bff167230 */ /* 0x000fe20000004100 */
[----:B------:R-:W-:Y:S01]  /*2d80*/  FFMA.FTZ R38, R6, R23, R38 ;  /* 0x0000001706267223 */ /* 0x000fe20000010026 */
[----:B------:R-:W-:-:S02]  /*2d90*/  HADD2.F32 R27, -RZ, R42.H0_H0 ;  /* 0x2000002aff1b7230 */ /* 0x000fc40000004100 */
[----:B------:R-:W-:Y:S01]  /*2da0*/  HADD2.F32 R24, -RZ, R10.H1_H1 ;  /* 0x3000000aff187230 */ /* 0x000fe20000004100 */
[----:B------:R-:W-:Y:S01]  /*2db0*/  FFMA.FTZ R47, R51, R22, R38 ;  /* 0x00000016332f7223 */ /* 0x000fe20000010026 */
[--C-:B------:R-:W-:Y:S01]  /*2dc0*/  HADD2.F32 R11, -RZ, R7.reuse.H0_H0 ;  /* 0x20000007ff0b7230 */ /* 0x100fe20000004100 */
[----:B------:R-:W-:Y:S01]  /*2dd0*/  LOP3.LUT R38, R44, 0xf000f, RZ, 0xc0, !PT ;  /* 0x000f000f2c267812 */ /* 0x000fe200078ec0ff */
        /* <DEDUP_REMOVED lines=40> */
[----:B------:R-:W-:Y:S01]  /*3060*/  FFMA.FTZ R7, R47, R4, R7 ;  /* 0x000000042f077223 */ /* 0x000fe20000010007 */
[----:B------:R-:W-:Y:S01]  /*3070*/  LOP3.LUT R57, R56, 0x64006400, RZ, 0xfc, !PT ;  /* 0x6400640038397812 */ /* 0x000fe200078efcff */
[-C--:B------:R-:W-:Y:S01]  /*3080*/  HFMA2 R50, R41, R0.reuse.H0_H0, -72, -72 ;  /* 0xd480d48029327431 */ /* 0x080fe20000040000 */
[C---:B------:R-:W-:Y:S01]  /*3090*/  FFMA.FTZ R49, R4.reuse, R46, R49 ;  /* 0x0000002e04317223 */ /* 0x040fe20000010031 */
[-C--:B------:R-:W-:Y:S01]  /*30a0*/  HFMA2 R58, R43, R0.reuse.H0_H0, -72, -72 ;  /* 0xd480d4802b3a7431 */ /* 0x080fe20000040000 */
[C---:B------:R-:W-:Y:S01]  /*30b0*/  FFMA.FTZ R48, R4.reuse, R45, R48 ;  /* 0x0000002d04307223 */ /* 0x040fe20000010030 */
[-C--:B------:R-:W-:Y:S01]  /*30c0*/  HFMA2 R57, R57, R0.reuse.H0_H0, -72, -72 ;  /* 0xd480d48039397431 */ /* 0x080fe20000040000 */
[----:B------:R-:W-:Y:S01]  /*30d0*/  FFMA.FTZ R51, R4, R44, R51 ;  /* 0x0000002c04337223 */ /* 0x000fe20000010033 */
[----:B------:R-:W-:-:S02]  /*30e0*/  HFMA2 R56, R59, R0.H0_H0, -72, -72 ;  /* 0xd480d4803b387431 */ /* 0x000fc40000040000 */
        /* <DEDUP_REMOVED lines=84> */
.L_x_2304:
[----:B------:R-:W2:Y:S01]  /*3630*/  LDG.E.128.CONSTANT R8, [R8.64] ;  /* 0x0000000608087981 */ /* 0x000ea2000c1e9d00 */
[----:B------:R-:W-:Y:S02]  /*3640*/  PRMT R52, R52, 0x5410, R55 ;  /* 0x0000541034347816 */ /* 0x000fe40000000037 */
[----:B------:R-:W-:Y:S01]  /*3650*/  PRMT R13, R13, 0x5410, R53 ;  /* 0x000054100d0d7816 */ /* 0x000fe20000000035 */
[----:B------:R-:W0:Y:S02]  /*3660*/  LDS.64 R4, [UR4+0x30] ;  /* 0x00003004ff047984 */ /* 0x000e240008000a00 */
[--C-:B0-----:R-:W-:Y:S02]  /*3670*/  HADD2.F32 R33, -RZ, R4.reuse.H0_H0 ;  /* 0x20000004ff217230 */ /* 0x101fe40000004100 */
[----:B------:R-:W-:Y:S02]  /*3680*/  HADD2.F32 R32, -RZ, R4.H1_H1 ;  /* 0x30000004ff207230 */ /* 0x000fe40000004100 */
[----:B------:R-:W-:-:S02]  /*3690*/  HADD2.F32 R35, -RZ, R5.H0_H0 ;  /* 0x20000005ff237230 */ /* 0x000fc40000004100 */
[----:B------:R-:W-:Y:S02]  /*36a0*/  HADD2.F32 R40, -RZ, R5.H1_H1 ;  /* 0x30000005ff287230 */ /* 0x000fe40000004100 */
[----:B------:R-:W0:Y:S02]  /*36b0*/  LDS.64 R4, [UR4+0x38] ;  /* 0x00003804ff047984 */ /* 0x000e240008000a00 */
[----:B0-----:R-:W-:Y:S01]  /*36c0*/  HADD2.F32 R43, -RZ, R4.H1_H1 ;  /* 0x30000004ff2b7230 */ /* 0x001fe20000004100 */
[C---:B--2---:R-:W-:Y:S02]  /*36d0*/  LOP3.LUT R22, R8.reuse, 0xf000f, RZ, 0xc0, !PT ;  /* 0x000f000f08167812 */ /* 0x044fe400078ec0ff */
[----:B------:R-:W-:Y:S02]  /*36e0*/  LOP3.LUT R24, R8, 0xf000f0, RZ, 0xc0, !PT ;  /* 0x00f000f008187812 */ /* 0x000fe400078ec0ff */
[----:B------:R-:W-:Y:S02]  /*36f0*/  SHF.R.U32.HI R6, RZ, 0x8, R8 ;  /* 0x00000008ff067819 */ /* 0x000fe40000011608 */
[----:B------:R-:W-:-:S02]  /*3700*/  LOP3.LUT R23, R9, 0xf000f, RZ, 0xc0, !PT ;  /* 0x000f000f09177812 */ /* 0x000fc400078ec0ff */
[----:B------:R-:W-:Y:S02]  /*3710*/  LOP3.LUT R25, R10, 0xf000f, RZ, 0xc0, !PT ;  /* 0x000f000f0a197812 */ /* 0x000fe400078ec0ff */
[----:B------:R-:W-:Y:S02]  /*3720*/  LOP3.LUT R8, R11, 0xf000f, RZ, 0xc0, !PT ;  /* 0x000f000f0b087812 */ /* 0x000fe400078ec0ff */
[----:B------:R-:W-:Y:S02]  /*3730*/  LOP3.LUT R22, R22, 0x64006400, RZ, 0xfc, !PT ;  /* 0x6400640016167812 */ /* 0x000fe400078efcff */
        /* <DEDUP_REMOVED lines=15> */
[----:B------:R-:W-:Y:S01]  /*3830*/  SHF.R.U32.HI R42, RZ, 0x8, R11 ;  /* 0x00000008ff2a7819 */ /* 0x000fe2000001160b */
[----:B------:R-:W-:Y:S01]  /*3840*/  HADD2.F32 R10, -RZ, R23.H0_H0 ;  /* 0x20000017ff0a7230 */ /* 0x000fe20000004100 */
[----:B------:R-:W-:Y:S01]  /*3850*/  LOP3.LUT R31, R30, 0x64006400, RZ, 0xfc, !PT ;  /* 0x640064001e1f7812 */ /* 0x000fe200078efcff */
[----:B------:R-:W-:-:S02]  /*3860*/  HADD2.F32 R22, -RZ, R25.H0_H0 ;  /* 0x20000019ff167230 */ /* 0x000fc40000004100 */
[----:B------:R-:W-:Y:S02]  /*3870*/  HADD2.F32 R11, -RZ, R23.H1_H1 ;  /* 0x30000017ff0b7230 */ /* 0x000fe40000004100 */
[----:B------:R-:W-:Y:S01]  /*3880*/  HADD2.F32 R24, -RZ, R29.H0_H0 ;  /* 0x2000001dff187230 */ /* 0x000fe20000004100 */
[C---:B------:R-:W-:Y:S01]  /*3890*/  FFMA.FTZ R30, R33.reuse, R22, RZ ;  /* 0x00000016211e7223 */ /* 0x040fe200000100ff */
[----:B------:R-:W-:Y:S02]  /*38a0*/  HADD2.F32 R23, -RZ, R25.H1_H1 ;  /* 0x30000019ff177230 */ /* 0x000fe40000004100 */
[----:B------:R-:W-:Y:S01]  /*38b0*/  HADD2.F32 R25, -RZ, R29.H1_H1 ;  /* 0x3000001dff197230 */ /* 0x000fe20000004100 */
[----:B------:R-:W-:Y:S01]  /*38c0*/  LOP3.LUT R29, R28, 0x64006400, RZ, 0xfc, !PT ;  /* 0x640064001c1d7812 */ /* 0x000fe200078efcff */
[-C--:B------:R-:W-:Y:S01]  /*38d0*/  HFMA2 R39, R27, R0.reuse.H0_H0, -72, -72 ;  /* 0xd480d4801b277431 */ /* 0x080fe20000040000 */
[----:B------:R-:W-:Y:S01]  /*38e0*/  FFMA.FTZ R27, R8, R33, RZ ;  /* 0x00000021081b7223 */ /* 0x000fe200000100ff */
[-C--:B------:R-:W-:Y:S01]  /*38f0*/  HFMA2 R31, R31, R0.reuse.H0_H0, -72, -72 ;  /* 0xd480d4801f1f7431 */ /* 0x080fe20000040000 */
[C---:B------:R-:W-:Y:S01]  /*3900*/  FFMA.FTZ R28, R33.reuse, R10, RZ ;  /* 0x0000000a211c7223 */ /* 0x040fe200000100ff */
[----:B------:R-:W-:Y:S01]  /*3910*/  HFMA2 R29, R29, R0.H0_H0, -72, -72 ;  /* 0xd480d4801d1d7431 */ /* 0x000fe20000040000 */
[----:B------:R-:W-:-:S02]  /*3920*/  FFMA.FTZ R33, R33, R24, RZ ;  /* 0x0000001821217223 */ /* 0x000fc400000100ff */
[C---:B------:R-:W-:Y:S02]  /*3930*/  FFMA.FTZ R36, R32.reuse, R11, R28 ;  /* 0x0000000b20247223 */ /* 0x040fe4000001001c */
[----:B------:R-:W-:Y:S01]  /*3940*/  FFMA.FTZ R38, R32, R25, R33 ;  /* 0x0000001920267223 */ /* 0x000fe20000010021 */
[----:B------:R-:W-:Y:S01]  /*3950*/  LOP3.LUT R33, R26, 0x64006400, RZ, 0xfc, !PT ;  /* 0x640064001a217812 */ /* 0x000fe200078efcff */
[----:B------:R-:W-:Y:S01]  /*3960*/  FFMA.FTZ R37, R32, R23, R30 ;  /* 0x0000001720257223 */ /* 0x000fe2000001001e */
[----:B------:R-:W-:Y:S01]  /*3970*/  HADD2.F32 R26, -RZ, R39.H0_H0 ;  /* 0x20000027ff1a7230 */ /* 0x000fe20000004100 */
[----:B------:R-:W-:Y:S01]  /*3980*/  FFMA.FTZ R34, R9, R32, R27 ;  /* 0x0000002009227223 */ /* 0x000fe2000001001b */
[----:B------:R-:W-:Y:S02]  /*3990*/  HADD2.F32 R28, -RZ, R29.H0_H0 ;  /* 0x2000001dff1c7230 */ /* 0x000fe40000004100 */
[----:B------:R-:W-:Y:S01]  /*39a0*/  HFMA2 R33, R33, R0.H0_H0, -72, -72 ;  /* 0xd480d48021217431 */ /* 0x000fe20000040000 */
[----:B------:R-:W-:Y:S01]  /*39b0*/  FFMA.FTZ R34, R26, R35, R34 ;  /* 0x000000231a227223 */ /* 0x000fe20000010022 */
[----:B------:R-:W-:Y:S01]  /*39c0*/  HADD2.F32 R30, -RZ, R31.H0_H0 ;  /* 0x2000001fff1e7230 */ /* 0x000fe20000004100 */
[----:B------:R-:W-:Y:S01]  /*39d0*/  FFMA.FTZ R36, R35, R28, R36 ;  /* 0x0000001c23247223 */ /* 0x000fe20000010024 */
[----:B------:R-:W-:-:S02]  /*39e0*/  HADD2.F32 R27, -RZ, R39.H1_H1 ;  /* 0x30000027ff1b7230 */ /* 0x000fc40000004100 */
[----:B------:R-:W-:Y:S01]  /*39f0*/  HADD2.F32 R32, -RZ, R33.H0_H0 ;  /* 0x20000021ff207230 */ /* 0x000fe20000004100 */
[----:B------:R-:W-:Y:S01]  /*3a00*/  FFMA.FTZ R37, R35, R30, R37 ;  /* 0x0000001e23257223 */ /* 0x000fe20000010025 */
        /* <DEDUP_REMOVED lines=30> */
[C---:B------:R-:W-:Y:S02]  /*3bf0*/  FFMA.FTZ R44, R39.reuse, R36, R44 ;  /* 0x00000024272c7223 */ /* 0x040fe4000001002c */
        /* <DEDUP_REMOVED lines=11> */
[-C--:B------:R-:W-:Y:S01]  /*3cb0*/  HFMA2 R51, R7, R0.reuse.H0_H0, -72, -72 ;  /* 0xd480d48007337431 */ /* 0x080fe20000040000 */
[----:B------:R-:W-:Y:S01]  /*3cc0*/  LOP3.LUT R47, R50, 0x64006400, RZ, 0xfc, !PT ;  /* 0x64006400322f7812 */ /* 0x000fe200078efcff */
[C---:B------:R-:W-:Y:S01]  /*3cd0*/  FFMA.FTZ R7, R43.reuse, R40, R45 ;  /* 0x000000282b077223 */ /* 0x040fe2000001002d */
[----:B------:R-:W-:Y:S01]  /*3ce0*/  LOP3.LUT R45, R42, 0x64006400, RZ, 0xfc, !PT ;  /* 0x640064002a2d7812 */ /* 0x000fe200078efcff */
[-C--:B------:R-:W-:Y:S01]  /*3cf0*/  HFMA2 R49, R49, R0.reuse.H0_H0, -72, -72 ;  /* 0xd480d48031317431 */ /* 0x080fe20000040000 */
[----:B------:R-:W-:Y:S01]  /*3d00*/  FFMA.FTZ R50, R43, R41, R48 ;  /* 0x000000292b327223 */ /* 0x000fe20000010030 */
[-C--:B------:R-:W-:Y:S01]  /*3d10*/  HFMA2 R48, R47, R0.reuse.H0_H0, -72, -72 ;  /* 0xd480d4802f307431 */ /* 0x080fe20000040000 */
[----:B------:R-:W-:Y:S01]  /*3d20*/  FFMA.FTZ R46, R39, R43, R46 ;  /* 0x0000002b272e7223 */ /* 0x000fe2000001002e */
[----:B------:R-:W-:-:S02]  /*3d30*/  HFMA2 R0, R45, R0.H0_H0, -72, -72 ;  /* 0xd480d4802d007431 */ /* 0x000fc40000040000 */
[----:B------:R-:W-:Y:S02]  /*3d40*/  HADD2.F32 R43, -RZ, R51.H0_H0 ;  /* 0x20000033ff2b7230 */ /* 0x000fe40000004100 */
        /* <DEDUP_REMOVED lines=82> */
.L_x_2301:
[----:B------:R-:W-:Y:S01]  /*4270*/  IADD3 R17, R17, 0x20, RZ ;  /* 0x0000002011117810 */ /* 0x000fe20007ffe0ff */
[----:B------:R-:W-:Y:S01]  /*4280*/  IMAD.MOV.U32 R5, RZ, RZ, c[0x0][0x18c] ;  /* 0x00006300ff057624 */ /* 0x000fe200078e00ff */
[----:B------:R-:W-:Y:S02]  /*4290*/  UIADD3 UR4, UR4, 0x40, URZ ;  /* 0x0000004004047890 */ /* 0x000fe4000fffe03f */
[----:B------:R-:W-:Y:S01]  /*42a0*/  ISETP.GE.AND P0, PT, R17, c[0x0][0x1b4], PT ;  /* 0x00006d0011007a0c */ /* 0x000fe20003f06270 */
[----:B------:R-:W-:Y:S01]  /*42b0*/  IMAD.WIDE R2, R5, 0x10, R2 ;  /* 0x0000001005027825 */ /* 0x000fe200078e0202 */
[----:B------:R-:W-:-:S13]  /*42c0*/  ISETP.LT.AND P2, PT, R17, R16, PT ;  /* 0x000000101100720c */ /* 0x000fda0003f41270 */
[----:B------:R-:W-:Y:S05]  /*42d0*/  @!P0 BRA P2, `(.L_x_2305) ;  /* 0xffffce8000008947 */ /* 0x000fea000103ffff */
.L_x_2300:
        /* <DEDUP_REMOVED lines=16> */
.L_x_2309:
[----:B------:R-:W0:Y:S02]  /*43e0*/  LDS R6, [R4] ;  /* 0x0000000004067984 */ /* 0x000e240000000800 */
[----:B0-----:R-:W-:-:S10]  /*43f0*/  HFMA2.MMA R7, R6, 1, 1, R54 ;  /* 0x3c003c0006077835 */ /* 0x001fd40000000036 */
[----:B------:R-:W0:Y:S02]  /*4400*/  ATOMS.CAST.SPIN R7, [R4], R6, R7 ;  /* 0x000000060407738d */ /* 0x000e240001800007 */
[----:B0-----:R-:W-:-:S13]  /*4410*/  ISETP.EQ.U32.AND P0, PT, R7, 0x1, PT ;  /* 0x000000010700780c */ /* 0x001fda0003f02070 */
[----:B------:R-:W-:Y:S05]  /*4420*/  @!P0 BRA `(.L_x_2309) ;  /* 0xffffffb000008947 */ /* 0x000fea000383ffff */
[----:B------:R-:W-:Y:S05]  /*4430*/  BRA `(.L_x_2307) ;  /* 0x0000003000007947 */ /* 0x000fea0003800000 */
.L_x_2308:
[----:B------:R-:W2:Y:S02]  /*4440*/  LD.E R4, [R2.64] ;  /* 0x0000000602047980 */ /* 0x000ea4000c101900 */
[----:B--2---:R-:W-:-:S05]  /*4450*/  IADD3 R5, R54, R4, RZ ;  /* 0x0000000436057210 */ /* 0x004fca0007ffe0ff */
[----:B------:R0:W-:Y:S02]  /*4460*/  ST.E [R2.64], R5 ;  /* 0x0000000502007985 */ /* 0x0001e4000c101906 */
.L_x_2307:
[----:B------:R-:W-:Y:S05]  /*4470*/  BSYNC B0 ;  /* 0x0000000000007941 */ /* 0x000fea0003800000 */
.L_x_2306:
[----:B------:R-:W2:Y:S01]  /*4480*/  ATOM.E.ADD.F16x2.RN.STRONG.GPU P0, RZ, [R2.64+0x4], R53 ;  /* 0x0000043502ff798a */ /* 0x000ea2000810e9c6 */
[----:B------:R-:W-:Y:S01]  /*4490*/  BSSY B0, `(.L_x_2310) ;  /* 0x000000f000007945 */ /* 0x000fe20003800000 */
[----:B--2---:R-:W-:Y:S05]  /*44a0*/  @P0 BRA `(.L_x_2311) ;  /* 0x000000d000000947 */ /* 0x004fea0003800000 */
[----:B------:R-:W1:Y:S02]  /*44b0*/  QSPC.E.S P0, RZ, [R2+0x4] ;  /* 0x0000040002ff73aa */ /* 0x000e640000000500 */
[----:B-1----:R-:W-:Y:S05]  /*44c0*/  @!P0 BRA `(.L_x_2312) ;  /* 0x0000008000008947 */ /* 0x002fea0003800000 */
[----:B0-----:R-:W-:-:S04]  /*44d0*/  IADD3 R2, R2, 0x4, RZ ;  /* 0x0000000402027810 */ /* 0x001fc80007ffe0ff */
[----:B------:R-:W-:-:S05]  /*44e0*/  LOP3.LUT R2, R2, 0xffffff, RZ, 0xc0, !PT ;  /* 0x00ffffff02027812 */ /* 0x000fca00078ec0ff */
.L_x_2313:
[----:B------:R-:W0:Y:S02]  /*44f0*/  LDS R4, [R2] ;  /* 0x0000000002047984 */ /* 0x000e240000000800 */
[----:B0-----:R-:W-:-:S06]  /*4500*/  HADD2 R5, R4, R53 ;  /* 0x0000003504057230 */ /* 0x001fcc0000000000 */
[----:B------:R-:W0:Y:S02]  /*4510*/  ATOMS.CAST.SPIN R5, [R2], R4, R5 ;  /* 0x000000040205738d */ /* 0x000e240001800005 */
[----:B0-----:R-:W-:-:S13]  /*4520*/  ISETP.EQ.U32.AND P0, PT, R5, 0x1, PT ;  /* 0x000000010500780c */ /* 0x001fda0003f02070 */
[----:B------:R-:W-:Y:S05]  /*4530*/  @!P0 BRA `(.L_x_2313) ;  /* 0xffffffb000008947 */ /* 0x000fea000383ffff */
[----:B------:R-:W-:Y:S05]  /*4540*/  BRA `(.L_x_2311) ;  /* 0x0000003000007947 */ /* 0x000fea0003800000 */
.L_x_2312:
[----:B------:R-:W2:Y:S02]  /*4550*/  LD.E R4, [R2.64+0x4] ;  /* 0x0000040602047980 */ /* 0x000ea4000c101900 */
[----:B0-2---:R-:W-:-:S05]  /*4560*/  IMAD.IADD R5, R53, 0x1, R4 ;  /* 0x0000000135057824 */ /* 0x005fca00078e0204 */
[----:B------:R0:W-:Y:S02]  /*4570*/  ST.E [R2.64+0x4], R5 ;  /* 0x0000040502007985 */ /* 0x0001e4000c101906 */
.L_x_2311:
[----:B------:R-:W-:Y:S05]  /*4580*/  BSYNC B0 ;  /* 0x0000000000007941 */ /* 0x000fea0003800000 */
.L_x_2310:
        /* <DEDUP_REMOVED lines=10> */
.L_x_2317:
[----:B------:R-:W0:Y:S02]  /*4630*/  LDS R4, [R0] ;  /* 0x0000000000047984 */ /* 0x000e240000000800 */
[----:B0-----:R-:W-:-:S10]  /*4640*/  HFMA2.MMA R5, R4, 1, 1, R12 ;  /* 0x3c003c0004057835 */ /* 0x001fd4000000000c */
[----:B------:R-:W0:Y:S02]  /*4650*/  ATOMS.CAST.SPIN R5, [R0], R4, R5 ;  /* 0x000000040005738d */ /* 0x000e240001800005 */
[----:B0-----:R-:W-:-:S13]  /*4660*/  ISETP.EQ.U32.AND P0, PT, R5, 0x1, PT ;  /* 0x000000010500780c */ /* 0x001fda0003f02070 */
[----:B------:R-:W-:Y:S05]  /*4670*/  @!P0 BRA `(.L_x_2317) ;  /* 0xffffffb000008947 */ /* 0x000fea000383ffff */
[----:B------:R-:W-:Y:S05]  /*4680*/  BRA `(.L_x_2315) ;  /* 0x0000003000007947 */ /* 0x000fea0003800000 */
.L_x_2316:
[----:B------:R-:W2:Y:S02]  /*4690*/  LD.E R0, [R2.64] ;  /* 0x0000000602007980 */ /* 0x000ea4000c101900 */
[----:B--2---:R-:W-:-:S05]  /*46a0*/  IADD3 R5, R12, R0, RZ ;  /* 0x000000000c057210 */ /* 0x004fca0007ffe0ff */
[----:B------:R0:W-:Y:S02]  /*46b0*/  ST.E [R2.64], R5 ;  /* 0x0000000502007985 */ /* 0x0001e4000c101906 */
.L_x_2315:
[----:B------:R-:W-:Y:S05]  /*46c0*/  BSYNC B0 ;  /* 0x0000000000007941 */ /* 0x000fea0003800000 */
.L_x_2314:
[----:B------:R-:W2:Y:S02]  /*46d0*/  ATOM.E.ADD.F16x2.RN.STRONG.GPU P0, RZ, [R2.64+0x4], R14 ;  /* 0x0000040e02ff798a */ /* 0x000ea4000810e9c6 */
[----:B--2---:R-:W-:Y:S05]  /*46e0*/  @P0 EXIT ;  /* 0x000000000000094d */ /* 0x004fea0003800000 */
[----:B------:R-:W1:Y:S02]  /*46f0*/  QSPC.E.S P0, RZ, [R2+0x4] ;  /* 0x0000040002ff73aa */ /* 0x000e640000000500 */
[----:B-1----:R-:W-:Y:S05]  /*4700*/  @!P0 BRA `(.L_x_2318) ;  /* 0x0000008000008947 */ /* 0x002fea0003800000 */
[----:B0-----:R-:W-:-:S04]  /*4710*/  IADD3 R2, R2, 0x4, RZ ;  /* 0x0000000402027810 */ /* 0x001fc80007ffe0ff */
[----:B------:R-:W-:-:S05]  /*4720*/  LOP3.LUT R2, R2, 0xffffff, RZ, 0xc0, !PT ;  /* 0x00ffffff02027812 */ /* 0x000fca00078ec0ff */
.L_x_2319:
[----:B------:R-:W0:Y:S02]  /*4730*/  LDS R4, [R2] ;  /* 0x0000000002047984 */ /* 0x000e240000000800 */
[----:B0-----:R-:W-:-:S06]  /*4740*/  HADD2 R5, R4, R14 ;  /* 0x0000000e04057230 */ /* 0x001fcc0000000000 */
[----:B------:R-:W0:Y:S02]  /*4750*/  ATOMS.CAST.SPIN R5, [R2], R4, R5 ;  /* 0x000000040205738d */ /* 0x000e240001800005 */
[----:B0-----:R-:W-:-:S13]  /*4760*/  ISETP.EQ.U32.AND P0, PT, R5, 0x1, PT ;  /* 0x000000010500780c */ /* 0x001fda0003f02070 */
[----:B------:R-:W-:Y:S05]  /*4770*/  @!P0 BRA `(.L_x_2319) ;  /* 0xffffffb000008947 */ /* 0x000fea000383ffff */
[----:B------:R-:W-:Y:S05]  /*4780*/  EXIT ;  /* 0x000000000000794d */ /* 0x000fea0003800000 */
.L_x_2318:
[----:B------:R-:W2:Y:S02]  /*4790*/  LD.E R0, [R2.64+0x4] ;  /* 0x0000040602007980 */ /* 0x000ea4000c101900 */
[----:B0-2---:R-:W-:-:S05]  /*47a0*/  IADD3 R5, R14, R0, RZ ;  /* 0x000000000e057210 */ /* 0x005fca0007ffe0ff */
[----:B------:R-:W-:Y:S01]  /*47b0*/  ST.E [R2.64+0x4], R5 ;  /* 0x0000040502007985 */ /* 0x000fe2000c101906 */
[----:B------:R-:W-:Y:S05]  /*47c0*/  EXIT ;  /* 0x000000000000794d */ /* 0x000fea0003800000 */
.L_x_2320:
        /* <DEDUP_REMOVED lines=11> */
.L_x_2863:


//--------------------- .text._Z23gemm_half_q_half_kernelILi2ELi12ELb0ELb0ELi32EEvPK6__halfPKjS4_S2_PS0_iiiiPKtS7_iiiiiibS2_i --------------------------
	.section	.text._Z23gemm_half_q_half_kernelILi2ELi12ELb0ELb0ELi32EEvPK6__halfPKjS4_S2_PS0_iiiiPKtS7_iiiiiibS2_i,"ax",@progbits
	.sectioninfo	@"SHI_REGISTERS=109"
	.align	128
        .global         _Z23gemm_half_q_half_kernelILi2ELi12ELb0ELb0ELi32EEvPK6__halfPKjS4_S2_PS0_iiiiPKtS7_iiiiiibS2_i
        .type           _Z23gemm_half_q_half_kernelILi2ELi12ELb0ELb0ELi32EEvPK6__halfPKjS4_S2_PS0_iiiiPKtS7_iiiiiibS2_i,@function
        .size           _Z23gemm_half_q_half_kernelILi2ELi12ELb0ELb0ELi32EEvPK6__halfPKjS4_S2_PS0_iiiiPKtS7_iiiiiibS2_i,(.L_x_2864 - _Z23gemm_half_q_half_kernelILi2ELi12ELb0ELb0ELi32EEvPK6__halfPKjS4_S2_PS0_iiiiPKtS7_iiiiiibS2_i)
        .other          _Z23gemm_half_q_half_kernelILi2ELi12ELb0ELb0ELi32EEvPK6__halfPKjS4_S2_PS0_iiiiPKtS7_iiiiiibS2_i,@"STO_CUDA_ENTRY STV_DEFAULT"
_Z23gemm_half_q_half_kernelILi2ELi12ELb0ELb0ELi32EEvPK6__halfPKjS4_S2_PS0_iiiiPKtS7_iiiiiibS2_i:
.text._Z23gemm_half_q_half_kernelILi2ELi12ELb0ELb0ELi32EEvPK6__halfPKjS4_S2_PS0_iiiiPKtS7_iiiiiibS2_i:
        /* <DEDUP_REMOVED lines=39> */
.L_x_2325:
        /* <DEDUP_REMOVED lines=17> */
.L_x_2324:
        /* <DEDUP_REMOVED lines=17> */
.L_x_2323:
        /* <DEDUP_REMOVED lines=13> */
.L_x_2327:
        /* <DEDUP_REMOVED lines=17> */
.L_x_2326:
        /* <DEDUP_REMOVED lines=15> */
.L_x_2322:
[----:B------:R-:W-:Y:S05]  /*0760*/  BSYNC B0 ;  /* 0x0000000000007941 */ /* 0x000fea0003800000 */
.L_x_2321:
        /* <DEDUP_REMOVED lines=18> */
.L_x_2330:
        /* <DEDUP_REMOVED lines=11> */
.L_x_2329:
        /* <DEDUP_REMOVED lines=10> */
.L_x_2328:
        /* <DEDUP_REMOVED lines=66> */
.L_x_2332:
        /* <DEDUP_REMOVED lines=41> */
.L_x_2331:
        /* <DEDUP_REMOVED lines=8> */
[----:B------:R-:W-:Y:S01]  /*1110*/  HADD2.F32 R32, -RZ, R24.H0_H0 ;  /* 0x20000018ff207230 */ /* 0x000fe20000004100 */
[----:B------:R-:W-:Y:S01]  /*1120*/  PRMT R28, RZ, 0x7610, R28 ;  /* 0x00007610ff1c7816 */ /* 0x000fe2000000001c */
[----:B------:R-:W-:Y:S01]  /*1130*/  HADD2.F32 R31, -RZ, R23.H0_H0 ;  /* 0x20000017ff1f7230 */ /* 0x000fe20000004100 */
[----:B------:R-:W-:Y:S01]  /*1140*/  UMOV UR4, URZ ;  /* 0x0000003f00047c82 */ /* 0x000fe20008000000 */
[----:B------:R-:W-:Y:S02]  /*1150*/  HADD2.F32 R30, -RZ, R22.H0_H0 ;  /* 0x20000016ff1e7230 */ /* 0x000fe40000004100 */
[----:B------:R-:W-:Y:S02]  /*1160*/  HADD2.F32 R29, -RZ, R21.H0_H0 ;  /* 0x20000015ff1d7230 */ /* 0x000fe40000004100 */
.L_x_2338:
        /* <DEDUP_REMOVED lines=13> */
[----:B------:R-:W-:Y:S01]  /*1240*/  HADD2.F32 R50, -RZ, R41.H1_H1 ;  /* 0x30000029ff327230 */ /* 0x000fe20000004100 */
[----:B--2---:R-:W-:-:S02]  /*1250*/  LOP3.LUT R33, R36, 0xf000f, RZ, 0xc0, !PT ;  /* 0x000f000f24217812 */ /* 0x004fc400078ec0ff */
[----:B-1----:R-:W-:Y:S02]  /*1260*/  LOP3.LUT R2, R37, 0xf000f, RZ, 0xc0, !PT ;  /* 0x000f000f25027812 */ /* 0x002fe400078ec0ff */
[----:B------:R-:W-:Y:S02]  /*1270*/  LOP3.LUT R33, R33, 0x64006400, RZ, 0xfc, !PT ;  /* 0x6400640021217812 */ /* 0x000fe400078efcff */
[----:B------:R-:W-:Y:S02]  /*1280*/  LOP3.LUT R3, R38, 0xf000f, RZ, 0xc0, !PT ;  /* 0x000f000f26037812 */ /* 0x000fe400078ec0ff */
[----:B------:R-:W-:Y:S01]  /*1290*/  LOP3.LUT R2, R2, 0x64006400, RZ, 0xfc, !PT ;  /* 0x6400640002027812 */ /* 0x000fe200078efcff */
[----:B------:R-:W-:Y:S01]  /*12a0*/  HADD2 R33, R33, -1032, -1032 ;  /* 0xe408e40821217430 */ /* 0x000fe20000000000 */
[----:B------:R-:W-:Y:S02]  /*12b0*/  LOP3.LUT R3, R3, 0x64006400, RZ, 0xfc, !PT ;  /* 0x6400640003037812 */ /* 0x000fe400078efcff */
[----:B------:R-:W-:Y:S01]  /*12c0*/  LOP3.LUT R35, R37, 0xf000f0, RZ, 0xc0, !PT ;  /* 0x00f000f025237812 */ /* 0x000fe200078ec0ff */
[----:B------:R-:W-:Y:S01]  /*12d0*/  HADD2 R41, R2, -1032, -1032 ;  /* 0xe408e40802297430 */ /* 0x000fe20000000000 */
[----:B------:R-:W-:Y:S01]  /*12e0*/  SHF.R.U32.HI R58, RZ, 0x8, R37 ;  /* 0x00000008ff3a7819 */ /* 0x000fe20000011625 */
[--C-:B------:R-:W-:Y:S01]  /*12f0*/  HADD2.F32 R48, -RZ, R33.reuse.H0_H0 ;  /* 0x20000021ff307230 */ /* 0x100fe20000004100 */
[----:B------:R-:W-:Y:S01]  /*1300*/  LOP3.LUT R37, R39, 0xf000f, RZ, 0xc0, !PT ;  /* 0x000f000f27257812 */ /* 0x000fe200078ec0ff */
[----:B------:R-:W-:Y:S01]  /*1310*/  HADD2.F32 R47, -RZ, R33.H1_H1 ;  /* 0x30000021ff2f7230 */ /* 0x000fe20000004100 */
[----:B------:R-:W-:Y:S01]  /*1320*/  LOP3.LUT R34, R36, 0xf000f0, RZ, 0xc0, !PT ;  /* 0x00f000f024227812 */ /* 0x000fe200078ec0ff */
[----:B------:R-:W-:Y:S01]  /*1330*/  HADD2 R33, R3, -1032, -1032 ;  /* 0xe408e40803217430 */ /* 0x000fe20000000000 */
[----:B------:R-:W-:Y:S01]  /*1340*/  LOP3.LUT R37, R37, 0x64006400, RZ, 0xfc, !PT ;  /* 0x6400640025257812 */ /* 0x000fe200078efcff */
[----:B------:R-:W0:Y:S01]  /*1350*/  LDS.64 R2, [UR4+0x8] ;  /* 0x00000804ff027984 */ /* 0x000e220008000a00 */
[----:B------:R-:W-:Y:S01]  /*1360*/  SHF.R.U32.HI R56, RZ, 0x8, R36 ;  /* 0x00000008ff387819 */ /* 0x000fe20000011624 */
[----:B------:R-:W-:Y:S01]  /*1370*/  HADD2.F32 R46, -RZ, R41.H0_H0 ;  /* 0x20000029ff2e7230 */ /* 0x000fe20000004100 */
[----:B------:R-:W-:Y:S01]  /*1380*/  LOP3.LUT R36, R38, 0xf000f0, RZ, 0xc0, !PT ;  /* 0x00f000f026247812 */ /* 0x000fe200078ec0ff */
[----:B------:R-:W-:Y:S01]  /*1390*/  HADD2 R37, R37, -1032, -1032 ;  /* 0xe408e40825257430 */ /* 0x000fe20000000000 */
[----:B------:R-:W-:Y:S01]  /*13a0*/  SHF.R.U32.HI R59, RZ, 0x8, R38 ;  /* 0x00000008ff3b7819 */ /* 0x000fe20000011626 */
[--C-:B------:R-:W-:Y:S01]  /*13b0*/  HADD2.F32 R44, -RZ, R33.reuse.H0_H0 ;  /* 0x20000021ff2c7230 */ /* 0x100fe20000004100 */
[----:B------:R-:W-:Y:S01]  /*13c0*/  LOP3.LUT R38, R39, 0xf000f0, RZ, 0xc0, !PT ;  /* 0x00f000f027267812 */ /* 0x000fe200078ec0ff */
[----:B------:R-:W-:Y:S01]  /*13d0*/  HADD2.F32 R43, -RZ, R33.H1_H1 ;  /* 0x30000021ff2b7230 */ /* 0x000fe20000004100 */
[----:B------:R-:W-:Y:S01]  /*13e0*/  SHF.R.U32.HI R57, RZ, 0x8, R39 ;  /* 0x00000008ff397819 */ /* 0x000fe20000011627 */
[--C-:B------:R-:W-:Y:S01]  /*13f0*/  HADD2.F32 R39, -RZ, R40.reuse.H0_H0 ;  /* 0x20000028ff277230 */ /* 0x100fe20000004100 */
[----:B------:R-:W-:Y:S01]  /*1400*/  LOP3.LUT R33, R34, 0x64006400, RZ, 0xfc, !PT ;  /* 0x6400640022217812 */ /* 0x000fe200078efcff */
[----:B------:R-:W-:Y:S01]  /*1410*/  HADD2.F32 R42, -RZ, R37.H0_H0 ;  /* 0x20000025ff2a7230 */ /* 0x000fe20000004100 */
[----:B------:R-:W-:Y:S01]  /*1420*/  LOP3.LUT R35, R35, 0x64006400, RZ, 0xfc, !PT ;  /* 0x6400640023237812 */ /* 0x000fe200078efcff */
[----:B------:R-:W-:Y:S01]  /*1430*/  HADD2.F32 R40, -RZ, R40.H1_H1 ;  /* 0x30000028ff287230 */ /* 0x000fe20000004100 */
[C---:B------:R-:W-:Y:S01]  /*1440*/  FFMA.FTZ R34, R39.reuse, R46, RZ ;  /* 0x0000002e27227223 */ /* 0x040fe200000100ff */
[----:B------:R-:W-:Y:S01]  /*1450*/  HADD2.F32 R45, -RZ, R41.H1_H1 ;  /* 0x30000029ff2d7230 */ /* 0x000fe20000004100 */
[----:B---3--:R-:W-:Y:S01]  /*1460*/  LOP3.LUT R71, R12, 0xf000f0, RZ, 0xc0, !PT ;  /* 0x00f000f00c477812 */ /* 0x008fe200078ec0ff */
[-C--:B------:R-:W-:Y:S01]  /*1470*/  HFMA2 R54, R33, R18.reuse.H0_H0, -72, -72 ;  /* 0xd480d48021367431 */ /* 0x080fe20000040012 */
[----:B------:R-:W-:Y:S01]  /*1480*/  FFMA.FTZ R33, R48, R39, RZ ;  /* 0x0000002730217223 */ /* 0x000fe200000100ff */
[----:B------:R-:W-:Y:S01]  /*1490*/  HADD2.F32 R41, -RZ, R37.H1_H1 ;  /* 0x30000025ff297230 */ /* 0x000fe20000004100 */
[----:B------:R-:W-:Y:S01]  /*14a0*/  LOP3.LUT R37, R36, 0x64006400, RZ, 0xfc, !PT ;  /* 0x6400640024257812 */ /* 0x000fe200078efcff */
[C---:B------:R-:W-:Y:S01]  /*14b0*/  FFMA.FTZ R36, R39.reuse, R44, RZ ;  /* 0x0000002c27247223 */ /* 0x040fe200000100ff */
[-C--:B------:R-:W-:Y:S01]  /*14c0*/  HFMA2 R35, R35, R18.reuse.H0_H0, -72, -72 ;  /* 0xd480d48023237431 */ /* 0x080fe20000040012 */
[----:B------:R-:W-:Y:S01]  /*14d0*/  FFMA.FTZ R39, R39, R42, RZ ;  /* 0x0000002a27277223 */ /* 0x000fe200000100ff */
[----:B------:R-:W-:Y:S01]  /*14e0*/  LOP3.LUT R73, R71, 0x64006400, RZ, 0xfc, !PT ;  /* 0x6400640047497812 */ /* 0x000fe200078efcff */
[----:B------:R-:W-:Y:S01]  /*14f0*/  FFMA.FTZ R49, R47, R40, R33 ;  /* 0x000000282f317223 */ /* 0x000fe20000010021 */
[----:B------:R-:W-:Y:S01]  /*1500*/  LOP3.LUT R33, R38, 0x64006400, RZ, 0xfc, !PT ;  /* 0x6400640026217812 */ /* 0x000fe200078efcff */
[C---:B------:R-:W-:Y:S01]  /*1510*/  FFMA.FTZ R52, R40.reuse, R45, R34 ;  /* 0x0000002d28347223 */ /* 0x040fe20000010022 */
[-C--:B------:R-:W-:Y:S01]  /*1520*/  HFMA2 R34, R37, R18.reuse.H0_H0, -72, -72 ;  /* 0xd480d48025227431 */ /* 0x080fe20000040012 */
[C---:B------:R-:W-:Y:S01]  /*1530*/  FFMA.FTZ R53, R40.reuse, R43, R36 ;  /* 0x0000002b28357223 */ /* 0x040fe20000010024 */
[--C-:B------:R-:W-:Y:S01]  /*1540*/  HADD2.F32 R38, -RZ, R35.reuse.H0_H0 ;  /* 0x20000023ff267230 */ /* 0x100fe20000004100 */
[----:B------:R-:W-:Y:S01]  /*1550*/  FFMA.FTZ R55, R40, R41, R39 ;  /* 0x0000002928377223 */ /* 0x000fe20000010027 */
[----:B------:R-:W-:Y:S01]  /*1560*/  HADD2.F32 R40, -RZ, R54.H0_H0 ;  /* 0x20000036ff287230 */ /* 0x000fe20000004100 */
[----:B------:R-:W-:Y:S01]  /*1570*/  LOP3.LUT R74, R13, 0xf000f0, RZ, 0xc0, !PT ;  /* 0x00f000f00d4a7812 */ /* 0x000fe200078ec0ff */
[-C--:B------:R-:W-:Y:S01]  /*1580*/  HFMA2 R33, R33, R18.reuse.H0_H0, -72, -72 ;  /* 0xd480d48021217431 */ /* 0x080fe20000040012 */
[C---:B------:R-:W-:Y:S01]  /*1590*/  FFMA.FTZ R52, R51.reuse, R38, R52 ;  /* 0x0000002633347223 */ /* 0x040fe20000010034 */
        /* <DEDUP_REMOVED lines=8> */
[--C-:B------:R-:W-:Y:S01]  /*1620*/  HADD2.F32 R34, -RZ, R33.reuse.H0_H0 ;  /* 0x20000021ff227230 */ /* 0x100fe20000004100 */
[----:B------:R-:W-:Y:S01]  /*1630*/  LOP3.LUT R49, R56, 0xf000f, RZ, 0xc0, !PT ;  /* 0x000f000f38317812 */ /* 0x000fe200078ec0ff */
[--C-:B0-----:R-:W-:Y:S01]  /*1640*/  HADD2.F32 R63, -RZ, R2.reuse.H1_H1 ;  /* 0x30000002ff3f7230 */ /* 0x101fe20000004100 */
[C---:B------:R-:W-:Y:S01]  /*1650*/  FFMA.FTZ R61, R50.reuse, R35, R54 ;  /* 0x00000023323d7223 */ /* 0x040fe20000010036 */
[----:B------:R-:W-:Y:S01]  /*1660*/  HADD2.F32 R54, -RZ, R2.H0_H0 ;  /* 0x20000002ff367230 */ /* 0x000fe20000004100 */
        /* <DEDUP_REMOVED lines=8> */
[--C-:B------:R-:W-:Y:S01]  /*16f0*/  HADD2.F32 R67, -RZ, R3.reuse.H0_H0 ;  /* 0x20000003ff437230 */ /* 0x100fe20000004100 */
        /* <DEDUP_REMOVED lines=8> */
[-C--:B------:R-:W-:Y:S01]  /*1780*/  HFMA2 R87, R73, R18.reuse.H0_H0, -72, -72 ;  /* 0xd480d48049577431 */ /* 0x080fe20000040012 */
[----:B------:R-:W-:Y:S01]  /*1790*/  LOP3.LUT R58, R58, 0xf000f0, RZ, 0xc0, !PT ;  /* 0x00f000f03a3a7812 */ /* 0x000fe200078ec0ff */
[----:B------:R-:W-:Y:S01]  /*17a0*/  HADD2.F32 R49, -RZ, R70.H0_H0 ;  /* 0x20000046ff317230 */ /* 0x000fe20000004100 */
[----:B------:R-:W-:Y:S01]  /*17b0*/  FFMA.FTZ R64, R52, R54, R53 ;  /* 0x0000003634407223 */ /* 0x000fe20000010035 */
[----:B------:R-:W-:Y:S01]  /*17c0*/  HADD2.F32 R53, -RZ, R2.H1_H1 ;  /* 0x30000002ff357230 */ /* 0x000fe20000004100 */
[----:B------:R-:W-:Y:S01]  /*17d0*/  LOP3.LUT R2, R56, 0xf000f0, RZ, 0xc0, !PT ;  /* 0x00f000f038027812 */ /* 0x000fe200078ec0ff */
[----:B------:R-:W-:Y:S01]  /*17e0*/  HADD2 R62, R50, -1032, -1032 ;  /* 0xe408e408323e7430 */ /* 0x000fe20000000000 */
[----:B------:R-:W-:Y:S01]  /*17f0*/  FFMA.FTZ R69, R54, R49, R60 ;  /* 0x0000003136457223 */ /* 0x000fe2000001003c */
[----:B------:R-:W-:Y:S01]  /*1800*/  HADD2 R65, R51, -1032, -1032 ;  /* 0xe408e40833417430 */ /* 0x000fe20000000000 */
[----:B------:R-:W-:Y:S01]  /*1810*/  LOP3.LUT R60, R59, 0xf000f0, RZ, 0xc0, !PT ;  /* 0x00f000f03b3c7812 */ /* 0x000fe200078ec0ff */
[----:B------:R-:W-:Y:S01]  /*1820*/  HADD2.F32 R56, -RZ, R70.H1_H1 ;  /* 0x30000046ff387230 */ /* 0x000fe20000004100 */
[----:B------:R-:W-:Y:S01]  /*1830*/  LOP3.LUT R59, R2, 0x64006400, RZ, 0xfc, !PT ;  /* 0x64006400023b7812 */ /* 0x000fe200078efcff */
[--C-:B------:R-:W-:Y:S01]  /*1840*/  HADD2.F32 R51, -RZ, R62.reuse.H0_H0 ;  /* 0x2000003eff337230 */ /* 0x100fe20000004100 */
[----:B------:R-:W0:Y:S01]  /*1850*/  LDS.64 R2, [UR4+0x10] ;  /* 0x00001004ff027984 */ /* 0x000e220008000a00 */
[--C-:B------:R-:W-:Y:S01]  /*1860*/  HADD2.F32 R50, -RZ, R65.reuse.H0_H0 ;  /* 0x20000041ff327230 */ /* 0x100fe20000004100 */
[----:B------:R-:W-:Y:S01]  /*1870*/  FFMA.FTZ R69, R63, R56, R69 ;  /* 0x000000383f457223 */ /* 0x000fe20000010045 */
[----:B------:R-:W-:Y:S01]  /*1880*/  LOP3.LUT R77, R76, 0x64006400, RZ, 0xfc, !PT ;  /* 0x640064004c4d7812 */ /* 0x000fe200078efcff */
[C---:B------:R-:W-:Y:S01]  /*1890*/  FFMA.FTZ R66, R54.reuse, R51, R55 ;  /* 0x0000003336427223 */ /* 0x040fe20000010037 */
        /* <DEDUP_REMOVED lines=8> */
[-C--:B------:R-:W-:Y:S01]  /*1920*/  HFMA2 R60, R59, R18.reuse.H0_H0, -72, -72 ;  /* 0xd480d4803b3c7431 */ /* 0x080fe20000040012 */
[----:B------:R-:W-:Y:S01]  /*1930*/  LOP3.LUT R59, R62, 0x64006400, RZ, 0xfc, !PT ;  /* 0x640064003e3b7812 */ /* 0x000fe200078efcff */
[-C--:B------:R-:W-:Y:S01]  /*1940*/  HFMA2 R62, R57, R18.reuse.H0_H0, -72, -72 ;  /* 0xd480d480393e7431 */ /* 0x080fe20000040012 */
[----:B------:R-:W-:Y:S01]  /*1950*/  FFMA.FTZ R66, R63, R54, R66 ;  /* 0x000000363f427223 */ /* 0x000fe20000010042 */
[-C--:B------:R-:W-:Y:S01]  /*1960*/  HFMA2 R61, R61, R18.reuse.H0_H0, -72, -72 ;  /* 0xd480d4803d3d7431 */ /* 0x080fe20000040012 */
[----:B------:R-:W-:Y:S01]  /*1970*/  LOP3.LUT R78, R15, 0xf000f0, RZ, 0xc0, !PT ;  /* 0x00f000f00f4e7812 */ /* 0x000fe200078ec0ff */
[----:B------:R-:W-:-:S02]  /*1980*/  HFMA2 R59, R59, R18.H0_H0, -72, -72 ;  /* 0xd480d4803b3b7431 */ /* 0x000fc40000040012 */
[----:B------:R-:W-:Y:S02]  /*1990*/  HADD2.F32 R64, -RZ, R62.H0_H0 ;  /* 0x2000003eff407230 */ /* 0x000fe40000004100 */
[----:B------:R-:W-:Y:S02]  /*19a0*/  HADD2.F32 R58, -RZ, R60.H0_H0 ;  /* 0x2000003cff3a7230 */ /* 0x000fe40000004100 */
[----:B------:R-:W-:Y:S01]  /*19b0*/  HADD2.F32 R63, -RZ, R62.H1_H1 ;  /* 0x3000003eff3f7230 */ /* 0x000fe20000004100 */
[C---:B------:R-:W-:Y:S01]  /*19c0*/  FFMA.FTZ R66, R67.reuse, R64, R66 ;  /* 0x0000004043427223 */ /* 0x040fe20000010042 */
[----:B------:R-:W-:Y:S01]  /*19d0*/  HADD2.F32 R62, -RZ, R61.H0_H0 ;  /* 0x2000003dff3e7230 */ /* 0x000fe20000004100 */
[----:B------:R-:W-:Y:S01]  /*19e0*/  FFMA.FTZ R65, R58, R67, R65 ;  /* 0x000000433a417223 */ /* 0x000fe20000010041 */
[----:B------:R-:W-:Y:S01]  /*19f0*/  HADD2.F32 R57, -RZ, R60.H1_H1 ;  /* 0x3000003cff397230 */ /* 0x000fe20000004100 */
[----:B------:R-:W-:Y:S01]  /*1a00*/  FFMA.FTZ R96, R98, R63, R66 ;  /* 0x0000003f62607223 */ /* 0x000fe20000010042 */
[----:B------:R-:W-:Y:S01]  /*1a10*/  HADD2.F32 R60, -RZ, R59.H0_H0 ;  /* 0x2000003bff3c7230 */ /* 0x000fe20000004100 */
        /* <DEDUP_REMOVED lines=14> */
[----:B------:R-:W-:Y:S01]  /*1b00*/  FFMA.FTZ R98, R98, R59, R69 ;  /* 0x0000003b62627223 */ /* 0x000fe20000010045 */
        /* <DEDUP_REMOVED lines=8> */
[----:B------:R-:W-:Y:S01]  /*1b90*/  SHF.R.U32.HI R12, RZ, 0x8, R12 ;  /* 0x00000008ff0c7819 */ /* 0x000fe2000001160c */
[--C-:B------:R-:W-:Y:S01]  /*1ba0*/  HADD2.F32 R67, -RZ, R69.reuse.H0_H0 ;  /* 0x20000045ff437230 */ /* 0x100fe20000004100 */
[----:B------:R-:W-:Y:S01]  /*1bb0*/  SHF.R.U32.HI R13, RZ, 0x8, R13 ;  /* 0x00000008ff0d7819 */ /* 0x000fe2000001160d */
[----:B------:R-:W-:Y:S01]  /*1bc0*/  HADD2.F32 R68, -RZ, R69.H1_H1 ;  /* 0x30000045ff447230 */ /* 0x000fe20000004100 */
[----:B------:R-:W-:Y:S01]  /*1bd0*/  FMUL.FTZ R97, R32, R97 ;  /* 0x0000006120617220 */ /* 0x000fe20000410000 */
[--C-:B------:R-:W-:Y:S01]  /*1be0*/  HADD2.F32 R84, -RZ, R3.reuse.H0_H0 ;  /* 0x20000003ff547230 */ /* 0x100fe20000004100 */
[----:B------:R-:W-:Y:S01]  /*1bf0*/  FFMA.FTZ R74, R80, R67, RZ ;  /* 0x00000043504a7223 */ /* 0x000fe200000100ff */
[----:B------:R-:W-:Y:S01]  /*1c00*/  HADD2.F32 R81, -RZ, R3.H1_H1 ;  /* 0x30000003ff517230 */ /* 0x000fe20000004100 */
[----:B------:R-:W-:Y:S01]  /*1c10*/  FMUL.FTZ R98, R29, R98 ;  /* 0x000000621d627220 */ /* 0x000fe20000410000 */
[--C-:B------:R-:W-:Y:S01]  /*1c20*/  HADD2.F32 R65, -RZ, R2.reuse.H0_H0 ;  /* 0x20000002ff417230 */ /* 0x100fe20000004100 */
[----:B------:R-:W-:Y:S01]  /*1c30*/  FFMA.FTZ R83, R79, R68, R74 ;  /* 0x000000444f537223 */ /* 0x000fe2000001004a */
[----:B------:R-:W-:-:S02]  /*1c40*/  HADD2.F32 R66, -RZ, R2.H1_H1 ;  /* 0x30000002ff427230 */ /* 0x000fc40000004100 */
[----:B------:R-:W-:Y:S01]  /*1c50*/  HADD2.F32 R69, -RZ, R70.H0_H0 ;  /* 0x20000046ff457230 */ /* 0x000fe20000004100 */
[----:B------:R-:W0:Y:S01]  /*1c60*/  LDS.64 R2, [UR4+0x18] ;  /* 0x00001804ff027984 */ /* 0x000e220008000a00 */
[----:B------:R-:W-:Y:S01]  /*1c70*/  HADD2.F32 R71, -RZ, R72.H0_H0 ;  /* 0x20000048ff477230 */ /* 0x000fe20000004100 */
[----:B------:R-:W-:Y:S01]  /*1c80*/  FFMA.FTZ R73, R65, R80, RZ ;  /* 0x0000005041497223 */ /* 0x000fe200000100ff */
[----:B------:R-:W-:Y:S01]  /*1c90*/  HADD2.F32 R70, -RZ, R70.H1_H1 ;  /* 0x30000046ff467230 */ /* 0x000fe20000004100 */
[C---:B------:R-:W-:Y:S01]  /*1ca0*/  FFMA.FTZ R76, R80.reuse, R69, RZ ;  /* 0x00000045504c7223 */ /* 0x040fe200000100ff */
[----:B------:R-:W-:Y:S01]  /*1cb0*/  HADD2.F32 R72, -RZ, R72.H1_H1 ;  /* 0x30000048ff487230 */ /* 0x000fe20000004100 */
[----:B------:R-:W-:Y:S01]  /*1cc0*/  FFMA.FTZ R80, R80, R71, RZ ;  /* 0x0000004750507223 */ /* 0x000fe200000100ff */
[--C-:B------:R-:W-:Y:S01]  /*1cd0*/  HADD2.F32 R74, -RZ, R87.reuse.H1_H1 ;  /* 0x30000057ff4a7230 */ /* 0x100fe20000004100 */
[----:B------:R-:W-:Y:S01]  /*1ce0*/  FFMA.FTZ R82, R66, R79, R73 ;  /* 0x0000004f42527223 */ /* 0x000fe20000010049 */
        /* <DEDUP_REMOVED lines=12> */
[--C-:B------:R-:W-:Y:S01]  /*1db0*/  HADD2.F32 R79, -RZ, R80.reuse.H0_H0 ;  /* 0x20000050ff4f7230 */ /* 0x100fe20000004100 */
[----:B------:R-:W-:Y:S01]  /*1dc0*/  FFMA.FTZ R85, R84, R77, R85 ;  /* 0x0000004d54557223 */ /* 0x000fe20000010055 */
[----:B------:R-:W-:Y:S01]  /*1dd0*/  HADD2.F32 R80, -RZ, R80.H1_H1 ;  /* 0x30000050ff507230 */ /* 0x000fe20000004100 */
[----:B------:R-:W-:Y:S01]  /*1de0*/  FFMA.FTZ R87, R81, R76, R83 ;  /* 0x0000004c51577223 */ /* 0x000fe20000010053 */
[----:B------:R-:W-:Y:S01]  /*1df0*/  LOP3.LUT R83, R14, 0xf000f, RZ, 0xc0, !PT ;  /* 0x000f000f0e537812 */ /* 0x000fe200078ec0ff */
        /* <DEDUP_REMOVED lines=8> */
[----:B------:R-:W-:Y:S01]  /*1e80*/  HADD2 R102, R83, -1032, -1032 ;  /* 0xe408e40853667430 */ /* 0x000fe20000000000 */
[----:B------:R-:W-:-:S02]  /*1e90*/  LOP3.LUT R82, R13, 0xf000f, RZ, 0xc0, !PT ;  /* 0x000f000f0d527812 */ /* 0x000fc400078ec0ff */
        /* <DEDUP_REMOVED lines=17> */
[--C-:B------:R-:W-:Y:S01]  /*1fb0*/  HADD2.F32 R93, -RZ, R3.reuse.H0_H0 ;  /* 0x20000003ff5d7230 */ /* 0x100fe20000004100 */
        /* <DEDUP_REMOVED lines=9> */
[----:B------:R-:W-:Y:S02]  /*2050*/  HADD2.F32 R86, -RZ, R100.H1_H1 ;  /* 0x30000064ff567230 */ /* 0x000fe40000004100 */
[----:B------:R-:W-:Y:S01]  /*2060*/  HADD2.F32 R87, -RZ, R102.H1_H1 ;  /* 0x30000066ff577230 */ /* 0x000fe20000004100 */
[----:B------:R-:W-:Y:S01]  /*2070*/  FFMA.FTZ R12, R85, R2, R90 ;  /* 0x00000002550c7223 */ /* 0x000fe2000001005a */
[----:B------:R-:W-:Y:S02]  /*2080*/  HADD2.F32 R88, -RZ, R103.H1_H1 ;  /* 0x30000067ff587230 */ /* 0x000fe40000004100 */
[-C--:B------:R-:W-:Y:S01]  /*2090*/  HFMA2 R94, R3, R18.reuse.H0_H0, -72, -72 ;  /* 0xd480d480035e7431 */ /* 0x080fe20000040012 */
[C---:B------:R-:W-:Y:S01]  /*20a0*/  FFMA.FTZ R14, R2.reuse, R87, R92 ;  /* 0x00000057020e7223 */ /* 0x040fe2000001005c */
[-C--:B------:R-:W-:Y:S01]  /*20b0*/  HFMA2 R103, R13, R18.reuse.H0_H0, -72, -72 ;  /* 0xd480d4800d677431 */ /* 0x080fe20000040012 */
[C---:B------:R-:W-:Y:S01]  /*20c0*/  FFMA.FTZ R13, R2.reuse, R86, R91 ;  /* 0x00000056020d7223 */ /* 0x040fe2000001005b */
[-C--:B------:R-:W-:Y:S01]  /*20d0*/  HFMA2 R105, R15, R18.reuse.H0_H0, -72, -72 ;  /* 0xd480d4800f697431 */ /* 0x080fe20000040012 */
[----:B------:R-:W-:Y:S01]  /*20e0*/  FFMA.FTZ R15, R2, R88, R101 ;  /* 0x00000058020f7223 */ /* 0x000fe20000010065 */
[----:B------:R-:W-:Y:S01]  /*20f0*/  HFMA2 R106, R89, R18.H0_H0, -72, -72 ;  /* 0xd480d480596a7431 */ /* 0x000fe20000040012 */
[----:B------:R-:W0:Y:S01]  /*2100*/  LDS.64 R2, [UR4+0x20] ;  /* 0x00002004ff027984 */ /* 0x000e220008000a00 */
[----:B------:R-:W-:-:S02]  /*2110*/  HADD2.F32 R89, -RZ, R94.H0_H0 ;  /* 0x2000005eff597230 */ /* 0x000fc40000004100 */
[----:B------:R-:W-:Y:S02]  /*2120*/  HADD2.F32 R90, -RZ, R103.H0_H0 ;  /* 0x20000067ff5a7230 */ /* 0x000fe40000004100 */
[----:B------:R-:W-:Y:S01]  /*2130*/  HADD2.F32 R91, -RZ, R105.H0_H0 ;  /* 0x20000069ff5b7230 */ /* 0x000fe20000004100 */
[----:B------:R-:W-:Y:S01]  /*2140*/  FFMA.FTZ R100, R89, R93, R12 ;  /* 0x0000005d59647223 */ /* 0x000fe2000001000c */
[----:B------:R-:W-:Y:S01]  /*2150*/  HADD2.F32 R92, -RZ, R106.H0_H0 ;  /* 0x2000006aff5c7230 */ /* 0x000fe20000004100 */
[C---:B------:R-:W-:Y:S02]  /*2160*/  FFMA.FTZ R101, R93.reuse, R90, R13 ;  /* 0x0000005a5d657223 */ /* 0x040fe4000001000d */
[C---:B------:R-:W-:Y:S01]  /*2170*/  FFMA.FTZ R102, R93.reuse, R91, R14 ;  /* 0x0000005b5d667223 */ /* 0x040fe2000001000e */
[----:B------:R-:W-:Y:S01]  /*2180*/  F2FP.PACK_AB R14, RZ, R97 ;  /* 0x00000061ff0e723e */ /* 0x000fe200000000ff */
[----:B------:R-:W-:Y:S01]  /*2190*/  FFMA.FTZ R104, R93, R92, R15 ;  /* 0x0000005c5d687223 */ /* 0x000fe2000001000f */
        /* <DEDUP_REMOVED lines=26> */
[----:B0-----:R-:W0:Y:S04]  /*2340*/  LDS.64 R12, [UR4+0x40] ;  /* 0x00004004ff0c7984 */ /* 0x001e280008000a00 */
[----:B------:R-:W1:Y:S01]  /*2350*/  LDS.64 R14, [UR4+0x48] ;  /* 0x00004804ff0e7984 */ /* 0x000e620008000a00 */
[----:B0-----:R-:W-:-:S02]  /*2360*/  HADD2.F32 R103, -RZ, R12.H0_H0 ;  /* 0x2000000cff677230 */ /* 0x001fc40000004100 */
[----:B------:R-:W-:Y:S02]  /*2370*/  HADD2.F32 R12, -RZ, R12.H1_H1 ;  /* 0x3000000cff0c7230 */ /* 0x000fe40000004100 */
[--C-:B------:R-:W-:Y:S01]  /*2380*/  HADD2.F32 R105, -RZ, R13.reuse.H0_H0 ;  /* 0x2000000dff697230 */ /* 0x100fe20000004100 */
[-C--:B------:R-:W-:Y:S01]  /*2390*/  FFMA.FTZ R48, R48, R103.reuse, RZ ;  /* 0x0000006730307223 */ /* 0x080fe200000100ff */
[----:B------:R-:W-:Y:S01]  /*23a0*/  HADD2.F32 R104, -RZ, R13.H1_H1 ;  /* 0x3000000dff687230 */ /* 0x000fe20000004100 */
[-C--:B------:R-:W-:Y:S01]  /*23b0*/  FFMA.FTZ R46, R46, R103.reuse, RZ ;  /* 0x000000672e2e7223 */ /* 0x080fe200000100ff */
[----:B-1----:R-:W-:Y:S01]  /*23c0*/  HADD2.F32 R13, -RZ, R15.H0_H0 ;  /* 0x2000000fff0d7230 */ /* 0x002fe20000004100 */
[-C--:B------:R-:W-:Y:S02]  /*23d0*/  FFMA.FTZ R44, R44, R103.reuse, RZ ;  /* 0x000000672c2c7223 */ /* 0x080fe400000100ff */
[----:B------:R-:W-:Y:S02]  /*23e0*/  FFMA.FTZ R42, R42, R103, RZ ;  /* 0x000000672a2a7223 */ /* 0x000fe400000100ff */
        /* <DEDUP_REMOVED lines=42> */
[----:B------:R-:W-:-:S05]  /*2690*/  HADD2 R0, R35, R0 ;  /* 0x0000000023007230 */ /* 0x000fca0000000000 */
.L_x_2335:
[----:B0-----:R-:W-:Y:S05]  /*26a0*/  @!P0 BRA `(.L_x_2336) ;  /* 0x0000036000008947 */ /* 0x001fea0003800000 */
        /* <DEDUP_REMOVED lines=54> */
.L_x_2336:
[C---:B-----5:R-:W-:Y:S01]  /*2a10*/  LOP3.LUT R12, R8.reuse, 0xf000f, RZ, 0xc0, !PT ;  /* 0x000f000f080c7812 */ /* 0x060fe200078ec0ff */
[--C-:B------:R-:W-:Y:S01]  /*2a20*/  HADD2.F32 R39, -RZ, R2.reuse.H0_H0 ;  /* 0x20000002ff277230 */ /* 0x100fe20000004100 */
        /* <DEDUP_REMOVED lines=24> */
[----:B------:R-:W-:Y:S01]  /*2bb0*/  HADD2 R11, R8, -1032, -1032 ;  /* 0xe408e408080b7430 */ /* 0x000fe20000000000 */
[----:B------:R-:W0:Y:S01]  /*2bc0*/  LDS.64 R2, [UR4+0x28] ;  /* 0x00002804ff027984 */ /* 0x000e220008000a00 */
        /* <DEDUP_REMOVED lines=31> */
[----:B------:R-:W-:Y:S01]  /*2dc0*/  LOP3.LUT R68, R7, 0xf000f0, RZ, 0xc0, !PT ;  /* 0x00f000f007447812 */ /* 0x000fe200078ec0ff */
[----:B------:R-:W-:Y:S01]  /*2dd0*/  HADD2.F32 R37, -RZ, R38.H0_H0 ;  /* 0x20000026ff257230 */ /* 0x000fe20000004100 */
[----:B------:R-:W-:Y:S01]  /*2de0*/  SHF.R.U32.HI R77, RZ, 0x8, R7 ;  /* 0x00000008ff4d7819 */ /* 0x000fe20000011607 */
        /* <DEDUP_REMOVED lines=10> */
[--C-:B0-----:R-:W-:Y:S01]  /*2e90*/  HADD2.F32 R55, -RZ, R2.reuse.H1_H1 ;  /* 0x30000002ff377230 */ /* 0x101fe20000004100 */
[C---:B------:R-:W-:Y:S01]  /*2ea0*/  FFMA.FTZ R53, R41.reuse, R38, R46 ;  /* 0x0000002629357223 */ /* 0x040fe2000001002e */
[----:B------:R-:W-:Y:S01]  /*2eb0*/  HADD2.F32 R46, -RZ, R2.H0_H0 ;  /* 0x20000002ff2e7230 */ /* 0x000fe20000004100 */
[----:B------:R-:W-:Y:S01]  /*2ec0*/  FFMA.FTZ R52, R41, R40, R44 ;  /* 0x0000002829347223 */ /* 0x000fe2000001002c */
[----:B------:R-:W-:Y:S01]  /*2ed0*/  LOP3.LUT R41, R48, 0xf000f, RZ, 0xc0, !PT ;  /* 0x000f000f30297812 */ /* 0x000fe200078ec0ff */
[--C-:B------:R-:W-:Y:S01]  /*2ee0*/  HADD2.F32 R57, -RZ, R3.reuse.H0_H0 ;  /* 0x20000003ff397230 */ /* 0x100fe20000004100 */
        /* <DEDUP_REMOVED lines=8> */
[----:B------:R-:W-:Y:S02]  /*2f70*/  LOP3.LUT R42, R42, 0x64006400, RZ, 0xfc, !PT ;  /* 0x640064002a2a7812 */ /* 0x000fe400078efcff */
[----:B------:R-:W-:Y:S01]  /*2f80*/  HADD2.F32 R44, -RZ, R2.H0_H0 ;  /* 0x20000002ff2c7230 */ /* 0x000fe20000004100 */
[----:B------:R-:W-:Y:S01]  /*2f90*/  LOP3.LUT R43, R43, 0x64006400, RZ, 0xfc, !PT ;  /* 0x640064002b2b7812 */ /* 0x000fe200078efcff */
[----:B------:R-:W-:Y:S01]  /*2fa0*/  HADD2.F32 R41, -RZ, R62.H0_H0 ;  /* 0x2000003eff297230 */ /* 0x000fe20000004100 */
[----:B------:R-:W-:Y:S01]  /*2fb0*/  LOP3.LUT R50, R50, 0xf000f0, RZ, 0xc0, !PT ;  /* 0x00f000f032327812 */ /* 0x000fe200078ec0ff */
[----:B------:R-:W-:Y:S01]  /*2fc0*/  HADD2 R54, R42, -1032, -1032 ;  /* 0xe408e4082a367430 */ /* 0x000fe20000000000 */
[----:B------:R-:W-:Y:S01]  /*2fd0*/  FFMA.FTZ R56, R44, R46, R45 ;  /* 0x0000002e2c387223 */ /* 0x000fe2000001002d */
[----:B------:R-:W-:Y:S01]  /*2fe0*/  HADD2.F32 R45, -RZ, R2.H1_H1 ;  /* 0x30000002ff2d7230 */ /* 0x000fe20000004100 */
[----:B------:R-:W-:Y:S01]  /*2ff0*/  LOP3.LUT R2, R48, 0xf000f0, RZ, 0xc0, !PT ;  /* 0x00f000f030027812 */ /* 0x000fe200078ec0ff */
[----:B------:R-:W-:Y:S01]  /*3000*/  FFMA.FTZ R61, R46, R41, R52 ;  /* 0x000000292e3d7223 */ /* 0x000fe20000010034 */
[----:B------:R-:W-:Y:S01]  /*3010*/  LOP3.LUT R52, R51, 0xf000f0, RZ, 0xc0, !PT ;  /* 0x00f000f033347812 */ /* 0x000fe200078ec0ff */
[----:B------:R-:W-:Y:S01]  /*3020*/  HADD2 R58, R43, -1032, -1032 ;  /* 0xe408e4082b3a7430 */ /* 0x000fe20000000000 */
[----:B------:R-:W-:Y:S01]  /*3030*/  LOP3.LUT R51, R2, 0x64006400, RZ, 0xfc, !PT ;  /* 0x6400640002337812 */ /* 0x000fe200078efcff */
[----:B------:R-:W-:Y:S01]  /*3040*/  HADD2.F32 R43, -RZ, R54.H0_H0 ;  /* 0x20000036ff2b7230 */ /* 0x000fe20000004100 */
[----:B------:R-:W0:Y:S01]  /*3050*/  LDS.64 R2, [UR4+0x30] ;  /* 0x00003004ff027984 */ /* 0x000e220008000a00 */
[----:B------:R-:W-:Y:S01]  /*3060*/  HADD2.F32 R48, -RZ, R62.H1_H1 ;  /* 0x3000003eff307230 */ /* 0x000fe20000004100 */
[----:B------:R-:W-:Y:S01]  /*3070*/  LOP3.LUT R65, R64, 0x64006400, RZ, 0xfc, !PT ;  /* 0x6400640040417812 */ /* 0x000fe200078efcff */
        /* <DEDUP_REMOVED lines=8> */
[C---:B------:R-:W-:Y:S01]  /*3100*/  FFMA.FTZ R61, R55.reuse, R48, R61 ;  /* 0x00000030373d7223 */ /* 0x040fe2000001003d */
[----:B------:R-:W-:Y:S01]  /*3110*/  LOP3.LUT R49, R50, 0x64006400, RZ, 0xfc, !PT ;  /* 0x6400640032317812 */ /* 0x000fe200078efcff */
[-C--:B------:R-:W-:Y:S01]  /*3120*/  HFMA2 R50, R51, R18.reuse.H0_H0, -72, -72 ;  /* 0xd480d48033327431 */ /* 0x080fe20000040012 */
[----:B------:R-:W-:Y:S01]  /*3130*/  LOP3.LUT R53, R52, 0x64006400, RZ, 0xfc, !PT ;  /* 0x6400640034357812 */ /* 0x000fe200078efcff */
[C---:B------:R-:W-:Y:S01]  /*3140*/  FFMA.FTZ R59, R55.reuse, R46, R59 ;  /* 0x0000002e373b7223 */ /* 0x040fe2000001003b */
[----:B------:R-:W-:Y:S01]  /*3150*/  LOP3.LUT R51, R54, 0x64006400, RZ, 0xfc, !PT ;  /* 0x6400640036337812 */ /* 0x000fe200078efcff */
[-C--:B------:R-:W-:Y:S01]  /*3160*/  HFMA2 R52, R49, R18.reuse.H0_H0, -72, -72 ;  /* 0xd480d48031347431 */ /* 0x080fe20000040012 */
[----:B------:R-:W-:Y:S01]  /*3170*/  FFMA.FTZ R60, R55, R47, R60 ;  /* 0x0000002f373c7223 */ /* 0x000fe2000001003c */
[----:B------:R-:W-:-:S02]  /*3180*/  HFMA2 R53, R53, R18.H0_H0, -72, -72 ;  /* 0xd480d48035357431 */ /* 0x000fc40000040012 */
[----:B------:R-:W-:Y:S02]  /*3190*/  HFMA2 R51, R51, R18.H0_H0, -72, -72 ;  /* 0xd480d48033337431 */ /* 0x000fe40000040012 */
[--C-:B------:R-:W-:Y:S02]  /*31a0*/  HADD2.F32 R56, -RZ, R52.reuse.H0_H0 ;  /* 0x20000034ff387230 */ /* 0x100fe40000004100 */
[----:B------:R-:W-:Y:S02]  /*31b0*/  HADD2.F32 R55, -RZ, R52.H1_H1 ;  /* 0x30000034ff377230 */ /* 0x000fe40000004100 */
[--C-:B------:R-:W-:Y:S01]  /*31c0*/  HADD2.F32 R49, -RZ, R50.reuse.H0_H0 ;  /* 0x20000032ff317230 */ /* 0x100fe20000004100 */
[----:B------:R-:W-:Y:S01]  /*31d0*/  FFMA.FTZ R59, R57, R56, R59 ;  /* 0x00000038393b7223 */ /* 0x000fe2000001003b */
[----:B------:R-:W-:Y:S02]  /*31e0*/  HADD2.F32 R54, -RZ, R53.H0_H0 ;  /* 0x20000035ff367230 */ /* 0x000fe40000004100 */
[----:B------:R-:W-:Y:S01]  /*31f0*/  HADD2.F32 R52, -RZ, R51.H0_H0 ;  /* 0x20000033ff347230 */ /* 0x000fe20000004100 */
[----:B------:R-:W-:Y:S01]  /*3200*/  FFMA.FTZ R85, R49, R57, R58 ;  /* 0x0000003931557223 */ /* 0x000fe2000001003a */
[----:B------:R-:W-:Y:S01]  /*3210*/  LOP3.LUT R58, R5, 0xf000f, RZ, 0xc0, !PT ;  /* 0x000f000f053a7812 */ /* 0x000fe200078ec0ff */
[C---:B------:R-:W-:Y:S01]  /*3220*/  FFMA.FTZ R60, R57.reuse, R54, R60 ;  /* 0x00000036393c7223 */ /* 0x040fe2000001003c */
[----:B------:R-:W-:Y:S01]  /*3230*/  SHF.R.U32.HI R5, RZ, 0x8, R6 ;  /* 0x00000008ff057819 */ /* 0x000fe20000011606 */
        /* <DEDUP_REMOVED lines=10> */
[--C-:B0-----:R-:W-:Y:S01]  /*32e0*/  HADD2.F32 R70, -RZ, R2.reuse.H0_H0 ;  /* 0x20000002ff467230 */ /* 0x101fe20000004100 */
[----:B------:R-:W-:Y:S01]  /*32f0*/  LOP3.LUT R59, R59, 0x64006400, RZ, 0xfc, !PT ;  /* 0x640064003b3b7812 */ /* 0x000fe200078efcff */
[----:B------:R-:W-:Y:S01]  /*3300*/  HADD2.F32 R69, -RZ, R2.H1_H1 ;  /* 0x30000002ff457230 */ /* 0x000fe20000004100 */
[----:B------:R-:W-:Y:S01]  /*3310*/  FFMA.FTZ R85, R50, R86, R85 ;  /* 0x0000005632557223 */ /* 0x000fe20000010055 */
[----:B------:R-:W-:Y:S01]  /*3320*/  HADD2 R2, R57, -1032, -1032 ;  /* 0xe408e40839027430 */ /* 0x000fe20000000000 */
[----:B------:R-:W-:Y:S01]  /*3330*/  LOP3.LUT R57, R6, 0x64006400, RZ, 0xfc, !PT ;  /* 0x6400640006397812 */ /* 0x000fe200078efcff */
[C---:B------:R-:W-:Y:S01]  /*3340*/  FFMA.FTZ R87, R86.reuse, R53, R60 ;  /* 0x0000003556577223 */ /* 0x040fe2000001003c */
[----:B------:R-:W-:Y:S01]  /*3350*/  HADD2 R58, R58, -1032, -1032 ;  /* 0xe408e4083a3a7430 */ /* 0x000fe20000000000 */
[----:B------:R-:W-:Y:S01]  /*3360*/  FFMA.FTZ R86, R86, R51, R61 ;  /* 0x0000003356567223 */ /* 0x000fe2000001003d */
[----:B------:R-:W-:Y:S01]  /*3370*/  LOP3.LUT R61, R4, 0xf000f0, RZ, 0xc0, !PT ;  /* 0x00f000f0043d7812 */ /* 0x000fe200078ec0ff */
[----:B------:R-:W-:Y:S01]  /*3380*/  HADD2 R60, R59, -1032, -1032 ;  /* 0xe408e4083b3c7430 */ /* 0x000fe20000000000 */
[----:B------:R-:W-:Y:S01]  /*3390*/  SHF.R.U32.HI R4, RZ, 0x8, R4 ;  /* 0x00000008ff047819 */ /* 0x000fe20000011604 */
[----:B------:R-:W-:Y:S01]  /*33a0*/  HADD2 R62, R57, -1032, -1032 ;  /* 0xe408e408393e7430 */ /* 0x000fe20000000000 */
[----:B------:R-:W-:Y:S01]  /*33b0*/  LOP3.LUT R63, R61, 0x64006400, RZ, 0xfc, !PT ;  /* 0x640064003d3f7812 */ /* 0x000fe200078efcff */
[--C-:B------:R-:W-:Y:S01]  /*33c0*/  HADD2.F32 R74, -RZ, R3.reuse.H0_H0 ;  /* 0x20000003ff4a7230 */ /* 0x100fe20000004100 */
[----:B------:R-:W-:Y:S01]  /*33d0*/  FMUL.FTZ R87, R30, R87 ;  /* 0x000000571e577220 */ /* 0x000fe20000410000 */
[----:B------:R-:W-:Y:S01]  /*33e0*/  HADD2.F32 R71, -RZ, R3.H1_H1 ;  /* 0x30000003ff477230 */ /* 0x000fe20000004100 */
[----:B------:R-:W-:Y:S01]  /*33f0*/  FMUL.FTZ R86, R29, R86 ;  /* 0x000000561d567220 */ /* 0x000fe20000410000 */
[----:B------:R-:W-:-:S02]  /*3400*/  HADD2.F32 R6, -RZ, R2.H0_H0 ;  /* 0x20000002ff067230 */ /* 0x000fc40000004100 */
[----:B------:R-:W-:Y:S01]  /*3410*/  HADD2.F32 R7, -RZ, R2.H1_H1 ;  /* 0x30000002ff077230 */ /* 0x000fe20000004100 */
[----:B------:R-:W-:Y:S01]  /*3420*/  F2FP.PACK_AB R87, RZ, R87 ;  /* 0x00000057ff57723e */ /* 0x000fe200000000ff */
[----:B------:R-:W0:Y:S01]  /*3430*/  LDS.64 R2, [UR4+0x38] ;  /* 0x00003804ff027984 */ /* 0x000e220008000a00 */
[----:B------:R-:W-:Y:S01]  /*3440*/  HADD2.F32 R57, -RZ, R58.H0_H0 ;  /* 0x2000003aff397230 */ /* 0x000fe20000004100 */
[----:B------:R-:W-:Y:S01]  /*3450*/  FFMA.FTZ R64, R6, R70, RZ ;  /* 0x0000004606407223 */ /* 0x000fe200000100ff */
[----:B------:R-:W-:Y:S01]  /*3460*/  HADD2.F32 R59, -RZ, R60.H0_H0 ;  /* 0x2000003cff3b7230 */ /* 0x000fe20000004100 */
[----:B------:R-:W-:Y:S01]  /*3470*/  F2FP.PACK_AB R86, RZ, R86 ;  /* 0x00000056ff56723e */ /* 0x000fe200000000ff */
[----:B------:R-:W-:Y:S01]  /*3480*/  HADD2.F32 R61, -RZ, R62.H0_H0 ;  /* 0x2000003eff3d7230 */ /* 0x000fe20000004100 */
[----:B------:R-:W-:Y:S01]  /*3490*/  FFMA.FTZ R72, R7, R69, R64 ;  /* 0x0000004507487223 */ /* 0x000fe20000010040 */
[-C--:B------:R-:W-:Y:S01]  /*34a0*/  HFMA2 R79, R63, R18.reuse.H0_H0, -72, -72 ;  /* 0xd480d4803f4f7431 */ /* 0x080fe20000040012 */
[C---:B------:R-:W-:Y:S01]  /*34b0*/  FFMA.FTZ R63, R70.reuse, R57, RZ ;  /* 0x00000039463f7223 */ /* 0x040fe200000100ff */
[----:B------:R-:W-:Y:S01]  /*34c0*/  HADD2.F32 R58, -RZ, R58.H1_H1 ;  /* 0x3000003aff3a7230 */ /* 0x000fe20000004100 */
[C---:B------:R-:W-:Y:S01]  /*34d0*/  FFMA.FTZ R66, R70.reuse, R59, RZ ;  /* 0x0000003b46427223 */ /* 0x040fe200000100ff */
[----:B------:R-:W-:Y:S01]  /*34e0*/  HADD2.F32 R60, -RZ, R60.H1_H1 ;  /* 0x3000003cff3c7230 */ /* 0x000fe20000004100 */
[----:B------:R-:W-:Y:S01]  /*34f0*/  FFMA.FTZ R70, R70, R61, RZ ;  /* 0x0000003d46467223 */ /* 0x000fe200000100ff */
[----:B------:R-:W-:Y:S01]  /*3500*/  HADD2.F32 R62, -RZ, R62.H1_H1 ;  /* 0x3000003eff3e7230 */ /* 0x000fe20000004100 */
        /* <DEDUP_REMOVED lines=15> */
[----:B------:R-:W-:Y:S02]  /*3600*/  HADD2.F32 R66, -RZ, R66.H1_H1 ;  /* 0x30000042ff427230 */ /* 0x000fe40000004100 */
        /* <DEDUP_REMOVED lines=37> */
[----:B------:R-:W-:Y:S01]  /*3860*/  FFMA.FTZ R89, R82, R76, R89 ;  /* 0x0000004c52597223 */ /* 0x000fe20000010059 */
[----:B------:R-:W-:Y:S01]  /*3870*/  LOP3.LUT R5, R4, 0x64006400, RZ, 0xfc, !PT ;  /* 0x6400640004057812 */ /* 0x000fe200078efcff */
[----:B------:R-:W-:Y:S01]  /*3880*/  HFMA2 R4, R79, R18.H0_H0, -72, -72 ;  /* 0xd480d4804f047431 */ /* 0x000fe20000040012 */
        /* <DEDUP_REMOVED lines=8> */
[----:B------:R-:W-:Y:S02]  /*3910*/  HFMA2 R95, R83, R18.H0_H0, -72, -72 ;  /* 0xd480d480535f7431 */ /* 0x000fe40000040012 */
[----:B------:R-:W-:Y:S02]  /*3920*/  HADD2.F32 R18, -RZ, R94.H1_H1 ;  /* 0x3000005eff127230 */ /* 0x000fe40000004100 */
[----:B------:R-:W-:Y:S02]  /*3930*/  HADD2.F32 R78, -RZ, R2.H0_H0 ;  /* 0x20000002ff4e7230 */ /* 0x000fe40000004100 */
[----:B------:R-:W-:Y:S01]  /*3940*/  HADD2.F32 R79, -RZ, R4.H0_H0 ;  /* 0x20000004ff4f7230 */ /* 0x000fe20000004100 */
[----:B------:R-:W-:Y:S01]  /*3950*/  FFMA.FTZ R93, R82, R18, R93 ;  /* 0x00000012525d7223 */ /* 0x000fe2000001005d */
[----:B------:R-:W-:Y:S01]  /*3960*/  HADD2.F32 R80, -RZ, R92.H0_H0 ;  /* 0x2000005cff507230 */ /* 0x000fe20000004100 */
[----:B------:R-:W-:Y:S01]  /*3970*/  FFMA.FTZ R5, R78, R90, R5 ;  /* 0x0000005a4e057223 */ /* 0x000fe20000010005 */
[--C-:B------:R-:W-:Y:S01]  /*3980*/  HADD2.F32 R81, -RZ, R95.reuse.H0_H0 ;  /* 0x2000005fff517230 */ /* 0x100fe20000004100 */
        /* <DEDUP_REMOVED lines=12> */
[C---:B------:R-:W-:Y:S01]  /*3a50*/  FFMA.FTZ R88, R3.reuse, R83, R88 ;  /* 0x0000005303587223 */ /* 0x040fe20000010058 */
[----:B------:R-:W-:Y:S01]  /*3a60*/  HADD2 R98, R87.H0_H0, R98.H0_H0 ;  /* 0x2000006257627230 */ /* 0x000fe20000000800 */
        /* <DEDUP_REMOVED lines=36> */
[-C--:B------:R-:W-:Y:S01]  /*3cb0*/  FFMA.FTZ R9, R34, R3.reuse, R8 ;  /* 0x0000000322097223 */ /* 0x080fe20000010008 */
[--C-:B------:R-:W-:Y:S01]  /*3cc0*/  HADD2.F32 R8, -RZ, R5.reuse.H1_H1 ;  /* 0x30000005ff087230 */ /* 0x100fe20000004100 */
        /* <DEDUP_REMOVED lines=32> */
.L_x_2337:
        /* <DEDUP_REMOVED lines=59> */
.L_x_2334:
[----:B------:R-:W-:Y:S01]  /*4280*/  IADD3 R19, R19, 0x20, RZ ;  /* 0x0000002013137810 */ /* 0x000fe20007ffe0ff */
[----:B------:R-:W-:Y:S01]  /*4290*/  IMAD.MOV.U32 R3, RZ, RZ, c[0x0][0x18c] ;  /* 0x00006300ff037624 */ /* 0x000fe200078e00ff */
[----:B------:R-:W-:Y:S02]  /*42a0*/  UIADD3 UR4, UR4, 0x40, URZ ;  /* 0x0000004004047890 */ /* 0x000fe4000fffe03f */
[----:B------:R-:W-:Y:S01]  /*42b0*/  ISETP.GE.AND P0, PT, R19, c[0x0][0x1b4], PT ;  /* 0x00006d0013007a0c */ /* 0x000fe20003f06270 */
[----:B------:R-:W-:Y:S01]  /*42c0*/  IMAD.WIDE R16, R3, 0x10, R16 ;  /* 0x0000001003107825 */ /* 0x000fe200078e0210 */
[----:B------:R-:W-:-:S13]  /*42d0*/  ISETP.LT.AND P2, PT, R19, R26, PT ;  /* 0x0000001a1300720c */ /* 0x000fda0003f41270 */
[----:B------:R-:W-:Y:S05]  /*42e0*/  @!P0 BRA P2, `(.L_x_2338) ;  /* 0xffffce8000008947 */ /* 0x000fea000103ffff */
.L_x_2333:
[----:B------:R-:W-:-:S04]  /*42f0*/  ISETP.GE.AND P0, PT, R19, R26, PT ;  /* 0x0000001a1300720c */ /* 0x000fc80003f06270 */
[----:B------:R-:W-:-:S13]  /*4300*/  ISETP.GE.OR P0, PT, R19, c[0x0][0x1b8], P0 ;  /* 0x00006e0013007a0c */ /* 0x000fda0000706670 */
[----:B------:R-:W-:Y:S05]  /*4310*/  @P0 BRA `(.L_x_2339) ;  /* 0x000018c000000947 */ /* 0x000fea0003800000 */
.L_x_2341:
[----:B------:R-:W-:Y:S01]  /*4320*/  IMAD.MOV.U32 R29, RZ, RZ, c[0x0][0x18c] ;  /* 0x00006300ff1d7624 */ /* 0x000fe200078e00ff */
[----:B-----5:R0:W5:Y:S03]  /*4330*/  LDG.E.128.CONSTANT R72, [R16.64] ;  /* 0x0000000610487981 */ /* 0x020166000c1e9d00 */
[----:B------:R-:W-:-:S05]  /*4340*/  IMAD.WIDE R4, R29, 0x4, R16 ;  /* 0x000000041d047825 */ /* 0x000fca00078e0210 */
[----:B------:R0:W5:Y:S01]  /*4350*/  LDG.E.128.CONSTANT R8, [R4.64] ;  /* 0x0000000604087981 */ /* 0x000162000c1e9d00 */
[----:B------:R-:W-:Y:S01]  /*4360*/  IADD3 R31, R19, 0x20, RZ ;  /* 0x00000020131f7810 */ /* 0x000fe20007ffe0ff */
[----:B------:R-:W-:-:S03]  /*4370*/  IMAD.WIDE R2, R29, 0x4, R4 ;  /* 0x000000041d027825 */ /* 0x000fc600078e0204 */
[C---:B------:R-:W-:Y:S02]  /*4380*/  ISETP.GE.AND P0, PT, R31.reuse, c[0x0][0x1b8], PT ;  /* 0x00006e001f007a0c */ /* 0x040fe40003f06270 */
[----:B------:R-:W-:Y:S01]  /*4390*/  ISETP.LT.AND P3, PT, R31, R26, PT ;  /* 0x0000001a1f00720c */ /* 0x000fe20003f61270 */
[----:B------:R-:W-:Y:S06]  /*43a0*/  @!P1 BRA `(.L_x_2340) ;  /* 0x000017f000009947 */ /* 0x000fec0003800000 */
[----:B0-----:R-:W2:Y:S01]  /*43b0*/  LDG.E.128.CONSTANT R4, [R2.64] ;  /* 0x0000000602047981 */ /* 0x001ea2000c1e9d00 */
[----:B-----5:R-:W-:Y:S01]  /*43c0*/  SHF.R.U32.HI R13, RZ, 0xf, R72 ;  /* 0x0000000fff0d7819 */ /* 0x020fe20000011648 */
[----:B------:R-:W-:Y:S01]  /*43d0*/  IMAD.MOV.U32 R38, RZ, RZ, 0x3000 ;  /* 0x00003000ff267424 */ /* 0x000fe200078e00ff */
[----:B------:R-:W-:Y:S01]  /*43e0*/  SHF.R.U32.HI R16, RZ, 0xe, R8 ;  /* 0x0000000eff107819 */ /* 0x000fe20000011608 */
[----:B------:R-:W-:Y:S01]  /*43f0*/  IMAD.MOV.U32 R63, RZ, RZ, 0x2400 ;  /* 0x00002400ff3f7424 */ /* 0x000fe200078e00ff */
[----:B------:R-:W-:Y:S02]  /*4400*/  LOP3.LUT R13, R13, 0x10001, RZ, 0xc0, !PT ;  /* 0x000100010d0d7812 */ /* 0x000fe400078ec0ff */
[----:B------:R-:W-:-:S02]  /*4410*/  SHF.R.U32.HI R34, RZ, 0xf, R74 ;  /* 0x0000000fff227819 */ /* 0x000fc4000001164a */
[C---:B------:R-:W-:Y:S02]  /*4420*/  LOP3.LUT R32, R74.reuse, 0x380038, RZ, 0xc0, !PT ;  /* 0x003800384a207812 */ /* 0x040fe400078ec0ff */
[----:B------:R-:W-:Y:S02]  /*4430*/  SHF.R.U32.HI R65, RZ, 0x6, R74 ;  /* 0x00000006ff417819 */ /* 0x000fe4000001164a */
[----:B------:R-:W-:Y:S02]  /*4440*/  LOP3.LUT R71, R74, 0x70007, RZ, 0xc0, !PT ;  /* 0x000700074a477812 */ /* 0x000fe400078ec0ff */
[----:B------:R-:W-:Y:S02]  /*4450*/  SHF.R.U32.HI R37, RZ, 0xf, R75 ;  /* 0x0000000fff257819 */ /* 0x000fe4000001164b */
[----:B------:R-:W-:Y:S02]  /*4460*/  LOP3.LUT R13, R13, 0x20002, R16, 0xf8, !PT ;  /* 0x000200020d0d7812 */ /* 0x000fe400078ef810 */
[----:B------:R-:W-:-:S02]  /*4470*/  SHF.R.U32.HI R18, RZ, 0xf, R73 ;  /* 0x0000000fff127819 */ /* 0x000fc40000011649 */
[----:B------:R-:W-:Y:S02]  /*4480*/  LOP3.LUT R15, R73, 0x380038, RZ, 0xc0, !PT ;  /* 0x00380038490f7812 */ /* 0x000fe400078ec0ff */
[----:B------:R-:W-:Y:S02]  /*4490*/  LOP3.LUT R12, R72, 0x380038, RZ, 0xc0, !PT ;  /* 0x00380038480c7812 */ /* 0x000fe400078ec0ff */
        /* <DEDUP_REMOVED lines=12> */
[--C-:B------:R-:W-:Y:S02]  /*4560*/  SHF.R.U32.HI R8, RZ, 0xe, R11.reuse ;  /* 0x0000000eff087819 */ /* 0x100fe4000001160b */
        /* <DEDUP_REMOVED lines=8> */
[----:B------:R-:W-:Y:S01]  /*45f0*/  LOP3.LUT R35, R34, 0x20002, R35, 0xf8, !PT ;  /* 0x0002000222237812 */ /* 0x000fe200078ef823 */
[----:B------:R-:W-:Y:S01]  /*4600*/  HFMA2 R62, R15, R38.H0_H0, -132, -132 ;  /* 0xd820d8200f3e7431 */ /* 0x000fe20000040026 */
[----:B------:R-:W-:-:S02]  /*4610*/  LOP3.LUT R39, R37, 0x20002, R8, 0xf8, !PT ;  /* 0x0002000225277812 */ /* 0x000fc400078ef808 */
[----:B------:R-:W-:Y:S02]  /*4620*/  LOP3.LUT R69, R72, 0x70007, RZ, 0xc0, !PT ;  /* 0x0007000748457812 */ /* 0x000fe400078ec0ff */
[----:B------:R-:W-:Y:S02]  /*4630*/  LOP3.LUT R33, R18, 0x20002, R33, 0xf8, !PT ;  /* 0x0002000212217812 */ /* 0x000fe400078ef821 */
        /* <DEDUP_REMOVED lines=22> */
[----:B------:R-:W-:Y:S02]  /*47a0*/  LOP3.LUT R89, R89, 0x64006400, RZ, 0xfc, !PT ;  /* 0x6400640059597812 */ /* 0x000fe400078efcff */
[----:B------:R-:W-:Y:S02]  /*47b0*/  LOP3.LUT R94, R90, 0x64006400, RZ, 0xfc, !PT ;  /* 0x640064005a5e7812 */ /* 0x000fe400078efcff */
[----:B------:R-:W-:Y:S02]  /*47c0*/  ISETP.GE.AND P2, PT, R25, 0x2, PT ;  /* 0x000000021900780c */ /* 0x000fe40003f46270 */
[----:B------:R-:W-:Y:S01]  /*47d0*/  PRMT R24, R24, 0x5410, R23 ;  /* 0x0000541018187816 */ /* 0x000fe20000000017 */
[----:B------:R-:W-:Y:S01]  /*47e0*/  HADD2 R94, R94, -1028, -1028 ;  /* 0xe404e4045e5e7430 */ /* 0x000fe20000000000 */
[----:B------:R-:W-:Y:S02]  /*47f0*/  PRMT R22, R22, 0x5410, R21 ;  /* 0x0000541016167816 */ /* 0x000fe40000000015 */
[----:B--2---:R-:W-:-:S02]  /*4800*/  SHF.R.U32.HI R74, RZ, 0xd, R4 ;  /* 0x0000000dff4a7819 */ /* 0x004fc40000011604 */
[--C-:B------:R-:W-:Y:S02]  /*4810*/  SHF.R.U32.HI R66, RZ, 0xd, R5.reuse ;  /* 0x0000000dff427819 */ /* 0x100fe40000011605 */
[----:B------:R-:W-:Y:S02]  /*4820*/  LOP3.LUT R74, R13, 0x40004, R74, 0xf8, !PT ;  /* 0x000400040d4a7812 */ /* 0x000fe400078ef84a */
[C---:B------:R-:W-:Y:S02]  /*4830*/  LOP3.LUT R11, R5.reuse, 0x380038, RZ, 0xc0, !PT ;  /* 0x00380038050b7812 */ /* 0x040fe400078ec0ff */
[----:B------:R-:W-:Y:S02]  /*4840*/  SHF.R.U32.HI R76, RZ, 0x6, R5 ;  /* 0x00000006ff4c7819 */ /* 0x000fe40000011605 */
[----:B------:R-:W-:Y:S02]  /*4850*/  LOP3.LUT R81, R5, 0x70007, RZ, 0xc0, !PT ;  /* 0x0007000705517812 */ /* 0x000fe400078ec0ff */
[----:B------:R-:W-:-:S02]  /*4860*/  LOP3.LUT R13, R32, 0x64006400, RZ, 0xfc, !PT ;  /* 0x64006400200d7812 */ /* 0x000fc400078efcff */
[----:B------:R-:W-:Y:S02]  /*4870*/  LOP3.LUT R5, R12, 0x64006400, RZ, 0xfc, !PT ;  /* 0x640064000c057812 */ /* 0x000fe400078efcff */
[----:B------:R-:W-:Y:S01]  /*4880*/  LOP3.LUT R34, R6, 0x380038, RZ, 0xc0, !PT ;  /* 0x0038003806227812 */ /* 0x000fe200078ec0ff */
[-C--:B------:R-:W-:Y:S01]  /*4890*/  HFMA2 R18, R13, R38.reuse.H0_H0, -132, -132 ;  /* 0xd820d8200d127431 */ /* 0x080fe20000040026 */
[----:B------:R-:W-:Y:S01]  /*48a0*/  LOP3.LUT R12, R65, 0x380038, RZ, 0xc0, !PT ;  /* 0x00380038410c7812 */ /* 0x000fe200078ec0ff */
[----:B------:R-:W-:Y:S01]  /*48b0*/  HFMA2 R64, R5, R38.H0_H0, -132, -132 ;  /* 0xd820d82005407431 */ /* 0x000fe20000040026 */
[--C-:B------:R-:W-:Y:S02]  /*48c0*/  SHF.R.U32.HI R70, RZ, 0xd, R7.reuse ;  /* 0x0000000dff467819 */ /* 0x100fe40000011607 */
        /* <DEDUP_REMOVED lines=8> */
[----:B------:R-:W-:Y:S02]  /*4950*/  SHF.R.U32.HI R77, RZ, 0x6, R6 ;  /* 0x00000006ff4d7819 */ /* 0x000fe40000011606 */
[----:B------:R-:W-:Y:S02]  /*4960*/  LOP3.LUT R82, R6, 0x70007, RZ, 0xc0, !PT ;  /* 0x0007000706527812 */ /* 0x000fe400078ec0ff */
        /* <DEDUP_REMOVED lines=64> */
[----:B------:R-:W-:Y:S01]  /*4d70*/  LOP3.LUT R68, R35, 0x40004, R68, 0xf8, !PT ;  /* 0x0004000423447812 */ /* 0x000fe200078ef844 */
[-C--:B------:R-:W-:Y:S01]  /*4d80*/  HFMA2 R35, R6, R63.reuse.H0_H0, -20, -20 ;  /* 0xcd00cd0006237431 */ /* 0x080fe2000004003f */
[----:B------:R-:W-:Y:S01]  /*4d90*/  LOP3.LUT R30, R11, 0x64006400, RZ, 0xfc, !PT ;  /* 0x640064000b1e7812 */ /* 0x000fe200078efcff */
[----:B------:R-:W1:Y:S01]  /*4da0*/  LDS.128 R4, [UR4+0x10] ;  /* 0x00001004ff047984 */ /* 0x000e620008000c00 */
        /* <DEDUP_REMOVED lines=21> */
[----:B------:R-:W-:Y:S01]  /*4f00*/  HFMA2.MMA R11, R73, R12, RZ ;  /* 0x0000000c490b7235 */ /* 0x000fe200000000ff */
[----:B------:R-:W-:Y:S01]  /*4f10*/  LOP3.LUT R65, R65, 0x64006400, RZ, 0xfc, !PT ;  /* 0x6400640041417812 */ /* 0x000fe200078efcff */
[-C--:B------:R-:W-:Y:S01]  /*4f20*/  HFMA2 R67, R71, R12.reuse, RZ.H0_H0 ;  /* 0x0000000c47437231 */ /* 0x080fe200000400ff */
[----:B------:R-:W-:Y:S01]  /*4f30*/  LOP3.LUT R8, R8, 0x64006400, RZ, 0xfc, !PT ;  /* 0x6400640008087812 */ /* 0x000fe200078efcff */
[----:B------:R-:W-:Y:S01]  /*4f40*/  HADD2 R17, R75, -1028, -1028 ;  /* 0xe404e4044b117430 */ /* 0x000fe20000000000 */
[-C--:B------:R-:W-:Y:S01]  /*4f50*/  HFMA2.MMA R92, R18, R13.reuse, R69 ;  /* 0x0000000d125c7235 */ /* 0x080fe20000000045 */
[-C--:B------:R-:W-:Y:S01]  /*4f60*/  HFMA2 R91, R62, R13.reuse, R67 ;  /* 0x0000000d3e5b7231 */ /* 0x080fe20000000043 */
[----:B------:R-:W-:Y:S01]  /*4f70*/  HFMA2.MMA R11, R64, R13, R11 ;  /* 0x0000000d400b7235 */ /* 0x000fe2000000000b */
[----:B------:R-:W-:Y:S01]  /*4f80*/  HADD2 R67, R65, -1028, -1028 ;  /* 0xe404e40441437430 */ /* 0x000fe20000000000 */
[----:B------:R-:W-:Y:S01]  /*4f90*/  LOP3.LUT R10, R10, 0x64006400, RZ, 0xfc, !PT ;  /* 0x640064000a0a7812 */ /* 0x000fe200078efcff */
[----:B------:R-:W-:Y:S01]  /*4fa0*/  HADD2 R75, R8, -1028, -1028 ;  /* 0xe404e404084b7430 */ /* 0x000fe20000000000 */
[----:B------:R-:W-:Y:S01]  /*4fb0*/  LOP3.LUT R80, R80, 0x70007, RZ, 0xc0, !PT ;  /* 0x0007000750507812 */ /* 0x000fe200078ec0ff */
[----:B------:R-:W-:Y:S01]  /*4fc0*/  HFMA2 R12, R17, R12, RZ.H0_H0 ;  /* 0x0000000c110c7231 */ /* 0x000fe200000400ff */
[----:B------:R-:W-:Y:S01]  /*4fd0*/  LOP3.LUT R85, R85, 0x70007, RZ, 0xc0, !PT ;  /* 0x0007000755557812 */ /* 0x000fe200078ec0ff */
[-C--:B------:R-:W-:Y:S01]  /*4fe0*/  HFMA2.MMA R92, R67, R14.reuse, R92 ;  /* 0x0000000e435c7235 */ /* 0x080fe2000000005c */
[----:B------:R-:W-:Y:S01]  /*4ff0*/  HADD2 R69, R10, -1028, -1028 ;  /* 0xe404e4040a457430 */ /* 0x000fe20000000000 */
[----:B------:R-:W-:Y:S01]  /*5000*/  LOP3.LUT R80, R80, 0x64006400, RZ, 0xfc, !PT ;  /* 0x6400640050507812 */ /* 0x000fe200078efcff */
[----:B------:R-:W-:Y:S01]  /*5010*/  HFMA2 R13, R16, R13, R12 ;  /* 0x0000000d100d7231 */ /* 0x000fe2000000000c */
[----:B------:R-:W-:Y:S01]  /*5020*/  HFMA2.MMA R12, R75, R14, R11 ;  /* 0x0000000e4b0c7235 */ /* 0x000fe2000000000b */
[----:B------:R-:W-:Y:S01]  /*5030*/  HADD2 R65, R9, -1028, -1028 ;  /* 0xe404e40409417430 */ /* 0x000fe20000000000 */
[-C--:B------:R-:W-:Y:S01]  /*5040*/  HFMA2.MMA R92, R56, R15.reuse, R92 ;  /* 0x0000000f385c7235 */ /* 0x080fe2000000005c */
[-C--:B------:R-:W-:Y:S01]  /*5050*/  HFMA2 R91, R69, R14.reuse, R91 ;  /* 0x0000000e455b7231 */ /* 0x080fe2000000005b */
[----:B------:R-:W0:Y:S01]  /*5060*/  LDS.128 R8, [UR4+0x20] ;  /* 0x00002004ff087984 */ /* 0x000e220008000c00 */
[----:B------:R-:W-:Y:S01]  /*5070*/  HFMA2 R14, R65, R14, R13 ;  /* 0x0000000e410e7231 */ /* 0x000fe2000000000d */
[----:B------:R-:W-:Y:S01]  /*5080*/  HFMA2.MMA R13, R60, R15, R12 ;  /* 0x0000000f3c0d7235 */ /* 0x000fe2000000000c */
[-C--:B------:R-:W-:Y:S01]  /*5090*/  HFMA2 R91, R58, R15.reuse, R91 ;  /* 0x0000000f3a5b7231 */ /* 0x080fe2000000005b */
[----:B------:R-:W-:Y:S01]  /*50a0*/  LOP3.LUT R12, R88, 0x64006400, RZ, 0xfc, !PT ;  /* 0x64006400580c7812 */ /* 0x000fe200078efcff */
[----:B------:R-:W-:Y:S01]  /*50b0*/  HFMA2 R15, R54, R15, R14 ;  /* 0x0000000f360f7231 */ /* 0x000fe2000000000e */
[-C--:B-1----:R-:W-:Y:S01]  /*50c0*/  HFMA2.MMA R14, R41, R4.reuse, R92 ;  /* 0x00000004290e7235 */ /* 0x082fe2000000005c */
        /* <DEDUP_REMOVED lines=20> */
[----:B------:R-:W1:Y:S01]  /*5210*/  LDS.128 R12, [UR4+0x30] ;  /* 0x00003004ff0c7984 */ /* 0x000e620008000c00 */
        /* <DEDUP_REMOVED lines=13> */
[-C--:B------:R-:W-:Y:S01]  /*52f0*/  HFMA2 R91, R51, R8.reuse, R91 ;  /* 0x00000008335b7231 */ /* 0x080fe2000000005b */
[----:B------:R-:W-:Y:S01]  /*5300*/  HFMA2.MMA R6, R49, R8, R5 ;  /* 0x0000000831067235 */ /* 0x000fe20000000005 */
[----:B------:R-:W-:Y:S01]  /*5310*/  HADD2 R83, R82, -1028, -1028 ;  /* 0xe404e40452537430 */ /* 0x000fe20000000000 */
        /* <DEDUP_REMOVED lines=8> */
[-C--:B------:R-:W-:Y:S01]  /*53a0*/  HFMA2.MMA R5, R79, R10.reuse, R5 ;  /* 0x0000000a4f057235 */ /* 0x080fe20000000005 */
[----:B------:R-:W-:Y:S01]  /*53b0*/  LOP3.LUT R76, R76, 0x70007, RZ, 0xc0, !PT ;  /* 0x000700074c4c7812 */ /* 0x000fe200078ec0ff */
[----:B------:R-:W-:Y:S01]  /*53c0*/  HFMA2.MMA R7, R83, R10, R6 ;  /* 0x0000000a53077235 */ /* 0x000fe20000000006 */
[----:B------:R-:W-:Y:S01]  /*53d0*/  HADD2 R81, R81, -1028, -1028 ;  /* 0xe404e40451517430 */ /* 0x000fe20000000000 */
[----:B------:R-:W-:Y:S01]  /*53e0*/  LOP3.LUT R84, R84, 0x64006400, RZ, 0xfc, !PT ;  /* 0x6400640054547812 */ /* 0x000fe200078efcff */
[----:B------:R-:W-:Y:S01]  /*53f0*/  HADD2 R77, R72, -1028, -1028 ;  /* 0xe404e404484d7430 */ /* 0x000fe20000000000 */
[-C--:B------:R-:W-:Y:S01]  /*5400*/  HFMA2.MMA R6, R52, R11.reuse, R5 ;  /* 0x0000000b34067235 */ /* 0x080fe20000000005 */
[----:B------:R-:W-:Y:S01]  /*5410*/  LOP3.LUT R76, R76, 0x64006400, RZ, 0xfc, !PT ;  /* 0x640064004c4c7812 */ /* 0x000fe200078efcff */
[----:B------:R-:W-:Y:S01]  /*5420*/  HFMA2.MMA R7, R48, R11, R7 ;  /* 0x0000000b30077235 */ /* 0x000fe20000000007 */
[----:B------:R-:W-:Y:S01]  /*5430*/  HADD2 R89, R89, -1028, -1028 ;  /* 0xe404e40459597430 */ /* 0x000fe20000000000 */
[----:B------:R-:W-:Y:S01]  /*5440*/  LOP3.LUT R78, R78, 0x70007, RZ, 0xc0, !PT ;  /* 0x000700074e4e7812 */ /* 0x000fe200078ec0ff */
[----:B------:R-:W-:Y:S01]  /*5450*/  HFMA2 R91, R81, R10, R91 ;  /* 0x0000000a515b7231 */ /* 0x000fe2000000005b */
[----:B------:R-:W-:Y:S01]  /*5460*/  LOP3.LUT R74, R74, 0x64006400, RZ, 0xfc, !PT ;  /* 0x640064004a4a7812 */ /* 0x000fe200078efcff */
[----:B------:R-:W-:Y:S01]  /*5470*/  HADD2 R87, R76, -1028, -1028 ;  /* 0xe404e4044c577430 */ /* 0x000fe20000000000 */
[----:B------:R-:W-:Y:S01]  /*5480*/  LOP3.LUT R78, R78, 0x64006400, RZ, 0xfc, !PT ;  /* 0x640064004e4e7812 */ /* 0x000fe200078efcff */
[-C--:B-1----:R-:W-:Y:S01]  /*5490*/  HFMA2.MMA R6, R77, R12.reuse, R6 ;  /* 0x0000000c4d067235 */ /* 0x082fe20000000006 */
[----:B------:R-:W-:Y:S01]  /*54a0*/  HFMA2 R4, R50, R11, R91 ;  /* 0x0000000b32047231 */ /* 0x000fe2000000005b */
[----:B------:R-:W-:Y:S01]  /*54b0*/  HFMA2.MMA R5, R89, R12, R7 ;  /* 0x0000000c59057235 */ /* 0x000fe20000000007 */
[----:B------:R-:W-:Y:S01]  /*54c0*/  HADD2 R85, R84, -1028, -1028 ;  /* 0xe404e40454557430 */ /* 0x000fe20000000000 */
[----:B------:R-:W-:Y:S01]  /*54d0*/  LOP3.LUT R72, R70, 0x64006400, RZ, 0xfc, !PT ;  /* 0x6400640046487812 */ /* 0x000fe200078efcff */
[----:B------:R-:W-:Y:S01]  /*54e0*/  HFMA2 R4, R87, R12, R4 ;  /* 0x0000000c57047231 */ /* 0x000fe20000000004 */
[-C--:B------:R-:W-:Y:S01]  /*54f0*/  HFMA2.MMA R7, R44, R13.reuse, R6 ;  /* 0x0000000d2c077235 */ /* 0x080fe20000000006 */
[----:B------:R-:W-:Y:S01]  /*5500*/  HFMA2 R9, R85, R10, R9 ;  /* 0x0000000a55097231 */ /* 0x000fe20000000009 */
[----:B------:R-:W-:Y:S01]  /*5510*/  HFMA2.MMA R8, R40, R13, R5 ;  /* 0x0000000d28087235 */ /* 0x000fe20000000005 */
[----:B------:R-:W-:Y:S01]  /*5520*/  HFMA2 R6, R42, R13, R4 ;  /* 0x0000000d2a067231 */ /* 0x000fe20000000004 */
[----:B------:R-:W-:Y:S01]  /*5530*/  LOP3.LUT R5, R68, 0x64006400, RZ, 0xfc, !PT ;  /* 0x6400640044057812 */ /* 0x000fe200078efcff */
[----:B------:R-:W-:Y:S01]  /*5540*/  HFMA2 R9, R46, R11, R9 ;  /* 0x0000000b2e097231 */ /* 0x000fe20000000009 */
[----:B------:R-:W-:Y:S01]  /*5550*/  LOP3.LUT R4, R66, 0x64006400, RZ, 0xfc, !PT ;  /* 0x6400640042047812 */ /* 0x000fe200078efcff */
[----:B------:R-:W-:Y:S01]  /*5560*/  HADD2 R91, R78, -1028, -1028 ;  /* 0xe404e4044e5b7430 */ /* 0x000fe20000000000 */
[-C--:B------:R-:W-:Y:S01]  /*5570*/  HFMA2.MMA R7, R37, R14.reuse, R7 ;  /* 0x0000000e25077235 */ /* 0x080fe20000000007 */
[----:B------:R-:W-:Y:S01]  /*5580*/  HADD2 R66, R74, -1028, -1028 ;  /* 0xe404e4044a427430 */ /* 0x000fe20000000000 */
[----:B------:R-:W-:Y:S01]  /*5590*/  HFMA2.MMA R8, R33, R14, R8 ;  /* 0x0000000e21087235 */ /* 0x000fe20000000008 */
[----:B------:R-:W-:-:S02]  /*55a0*/  HFMA2 R9, R91, R12, R9 ;  /* 0x0000000c5b097231 */ /* 0x000fc40000000009 */
[----:B------:R-:W-:Y:S02]  /*55b0*/  HADD2 R70, R5, -1028, -1028 ;  /* 0xe404e40405467430 */ /* 0x000fe40000000000 */
[-C--:B------:R-:W-:Y:S01]  /*55c0*/  HFMA2.MMA R7, R66, R15.reuse, R7 ;  /* 0x0000000f42077235 */ /* 0x080fe20000000007 */
[----:B------:R-:W-:Y:S02]  /*55d0*/  HFMA2 R9, R38, R13, R9 ;  /* 0x0000000d26097231 */ /* 0x000fe40000000009 */
        /* <DEDUP_REMOVED lines=34> */
[----:B------:R-:W-:-:S02]  /*5800*/  HFMA2.MMA R4, R60, R7, R73 ;  /* 0x000000073c047235 */ /* 0x000fc40000000049 */
        /* <DEDUP_REMOVED lines=57> */
.L_x_2340:
[----:B------:R-:W-:Y:S01]  /*5ba0*/  UIADD3 UR4, UR4, 0x40, URZ ;  /* 0x0000004004047890 */ /* 0x000fe2000fffe03f */
[----:B0-----:R-:W-:-:S04]  /*5bb0*/  IMAD.WIDE R16, R29, 0x4, R2 ;  /* 0x000000041d107825 */ /* 0x001fc800078e0202 */
[----:B------:R-:W-:Y:S01]  /*5bc0*/  IMAD.MOV.U32 R19, RZ, RZ, R31 ;  /* 0x000000ffff137224 */ /* 0x000fe200078e001f */
[----:B------:R-:W-:Y:S05]  /*5bd0*/  @!P0 BRA P3, `(.L_x_2341) ;  /* 0xffffe74000008947 */ /* 0x000fea000183ffff */
.L_x_2339:
        /* <DEDUP_REMOVED lines=16> */
.L_x_2345:
[----:B------:R-:W0:Y:S02]  /*5ce0*/  LDS R6, [R5] ;  /* 0x0000000005067984 */ /* 0x000e240000000800 */
[----:B0-----:R-:W-:-:S06]  /*5cf0*/  HADD2 R7, R6, R28 ;  /* 0x0000001c06077230 */ /* 0x001fcc0000000000 */
[----:B------:R-:W0:Y:S02]  /*5d00*/  ATOMS.CAST.SPIN R7, [R5], R6, R7 ;  /* 0x000000060507738d */ /* 0x000e240001800007 */
[----:B0-----:R-:W-:-:S13]  /*5d10*/  ISETP.EQ.U32.AND P0, PT, R7, 0x1, PT ;  /* 0x000000010700780c */ /* 0x001fda0003f02070 */
[----:B------:R-:W-:Y:S05]  /*5d20*/  @!P0 BRA `(.L_x_2345) ;  /* 0xffffffb000008947 */ /* 0x000fea000383ffff */
[----:B------:R-:W-:Y:S05]  /*5d30*/  BRA `(.L_x_2343) ;  /* 0x0000003000007947 */ /* 0x000fea0003800000 */
.L_x_2344:
[----:B------:R-:W2:Y:S02]  /*5d40*/  LD.E R5, [R2.64] ;  /* 0x0000000602057980 */ /* 0x000ea4000c101900 */
[----:B--2---:R-:W-:-:S05]  /*5d50*/  IMAD.IADD R5, R28, 0x1, R5 ;  /* 0x000000011c057824 */ /* 0x004fca00078e0205 */
[----:B------:R0:W-:Y:S02]  /*5d60*/  ST.E [R2.64], R5 ;  /* 0x0000000502007985 */ /* 0x0001e4000c101906 */
.L_x_2343:
[----:B------:R-:W-:Y:S05]  /*5d70*/  BSYNC B0 ;  /* 0x0000000000007941 */ /* 0x000fea0003800000 */
.L_x_2342:
[----:B------:R-:W2:Y:S01]  /*5d80*/  ATOM.E.ADD.F16x2.RN.STRONG.GPU P0, RZ, [R2.64+0x4], R27 ;  /* 0x0000041b02ff798a */ /* 0x000ea2000810e9c6 */
[----:B------:R-:W-:Y:S01]  /*5d90*/  BSSY B0, `(.L_x_2346) ;  /* 0x000000f000007945 */ /* 0x000fe20003800000 */
[----:B--2---:R-:W-:Y:S05]  /*5da0*/  @P0 BRA `(.L_x_2347) ;  /* 0x000000d000000947 */ /* 0x004fea0003800000 */
[----:B------:R-:W1:Y:S02]  /*5db0*/  QSPC.E.S P0, RZ, [R2+0x4] ;  /* 0x0000040002ff73aa */ /* 0x000e640000000500 */
[----:B-1----:R-:W-:Y:S05]  /*5dc0*/  @!P0 BRA `(.L_x_2348) ;  /* 0x0000008000008947 */ /* 0x002fea0003800000 */
[----:B0-----:R-:W-:-:S04]  /*5dd0*/  IADD3 R2, R2, 0x4, RZ ;  /* 0x0000000402027810 */ /* 0x001fc80007ffe0ff */
[----:B------:R-:W-:-:S05]  /*5de0*/  LOP3.LUT R2, R2, 0xffffff, RZ, 0xc0, !PT ;  /* 0x00ffffff02027812 */ /* 0x000fca00078ec0ff */
.L_x_2349:
[----:B------:R-:W0:Y:S02]  /*5df0*/  LDS R6, [R2] ;  /* 0x0000000002067984 */ /* 0x000e240000000800 */
[----:B0-----:R-:W-:-:S10]  /*5e00*/  HFMA2.MMA R7, R6, 1, 1, R27 ;  /* 0x3c003c0006077835 */ /* 0x001fd4000000001b */
[----:B------:R-:W0:Y:S02]  /*5e10*/  ATOMS.CAST.SPIN R7, [R2], R6, R7 ;  /* 0x000000060207738d */ /* 0x000e240001800007 */
[----:B0-----:R-:W-:-:S13]  /*5e20*/  ISETP.EQ.U32.AND P0, PT, R7, 0x1, PT ;  /* 0x000000010700780c */ /* 0x001fda0003f02070 */
[----:B------:R-:W-:Y:S05]  /*5e30*/  @!P0 BRA `(.L_x_2349) ;  /* 0xffffffb000008947 */ /* 0x000fea000383ffff */
[----:B------:R-:W-:Y:S05]  /*5e40*/  BRA `(.L_x_2347) ;  /* 0x0000003000007947 */ /* 0x000fea0003800000 */
.L_x_2348:
[----:B0-----:R-:W2:Y:S02]  /*5e50*/  LD.E R5, [R2.64+0x4] ;  /* 0x0000040602057980 */ /* 0x001ea4000c101900 */
[----:B--2---:R-:W-:-:S05]  /*5e60*/  IMAD.IADD R5, R27, 0x1, R5 ;  /* 0x000000011b057824 */ /* 0x004fca00078e0205 */
[----:B------:R0:W-:Y:S02]  /*5e70*/  ST.E [R2.64+0x4], R5 ;  /* 0x0000040502007985 */ /* 0x0001e4000c101906 */
.L_x_2347:
[----:B------:R-:W-:Y:S05]  /*5e80*/  BSYNC B0 ;  /* 0x0000000000007941 */ /* 0x000fea0003800000 */
.L_x_2346:
[----:B------:R-:W-:-:S13]  /*5e90*/  ISETP.GE.AND P0, PT, R25, 0x2, PT ;  /* 0x000000021900780c */ /* 0x000fda0003f06270 */
        /* <DEDUP_REMOVED lines=10> */
.L_x_2353:
[----:B------:R-:W0:Y:S02]  /*5f40*/  LDS R6, [R4] ;  /* 0x0000000004067984 */ /* 0x000e240000000800 */
[----:B0-----:R-:W-:-:S06]  /*5f50*/  HADD2 R7, R6, R20 ;  /* 0x0000001406077230 */ /* 0x001fcc0000000000 */
[----:B------:R-:W0:Y:S02]  /*5f60*/  ATOMS.CAST.SPIN R7, [R4], R6, R7 ;  /* 0x000000060407738d */ /* 0x000e240001800007 */
[----:B0-----:R-:W-:-:S13]  /*5f70*/  ISETP.EQ.U32.AND P0, PT, R7, 0x1, PT ;  /* 0x000000010700780c */ /* 0x001fda0003f02070 */
[----:B------:R-:W-:Y:S05]  /*5f80*/  @!P0 BRA `(.L_x_2353) ;  /* 0xffffffb000008947 */ /* 0x000fea000383ffff */
[----:B------:R-:W-:Y:S05]  /*5f90*/  BRA `(.L_x_2351) ;  /* 0x0000003000007947 */ /* 0x000fea0003800000 */
.L_x_2352:
[----:B------:R-:W2:Y:S02]  /*5fa0*/  LD.E R4, [R2.64] ;  /* 0x0000000602047980 */ /* 0x000ea4000c101900 */
[----:B--2---:R-:W-:-:S05]  /*5fb0*/  IMAD.IADD R5, R20, 0x1, R4 ;  /* 0x0000000114057824 */ /* 0x004fca00078e0204 */
[----:B------:R0:W-:Y:S02]  /*5fc0*/  ST.E [R2.64], R5 ;  /* 0x0000000502007985 */ /* 0x0001e4000c101906 */
.L_x_2351:
[----:B------:R-:W-:Y:S05]  /*5fd0*/  BSYNC B0 ;  /* 0x0000000000007941 */ /* 0x000fea0003800000 */
.L_x_2350:
[----:B------:R-:W2:Y:S02]  /*5fe0*/  ATOM.E.ADD.F16x2.RN.STRONG.GPU P0, RZ, [R2.64+0x4], R9 ;  /* 0x0000040902ff798a */ /* 0x000ea4000810e9c6 */
[----:B--2---:R-:W-:Y:S05]  /*5ff0*/  @P0 EXIT ;  /* 0x000000000000094d */ /* 0x004fea0003800000 */
[----:B------:R-:W1:Y:S02]  /*6000*/  QSPC.E.S P0, RZ, [R2+0x4] ;  /* 0x0000040002ff73aa */ /* 0x000e640000000500 */
[----:B-1----:R-:W-:Y:S05]  /*6010*/  @!P0 BRA `(.L_x_2354) ;  /* 0x0000008000008947 */ /* 0x002fea0003800000 */
[----:B0-----:R-:W-:-:S04]  /*6020*/  IADD3 R2, R2, 0x4, RZ ;  /* 0x0000000402027810 */ /* 0x001fc80007ffe0ff */
[----:B------:R-:W-:-:S05]  /*6030*/  LOP3.LUT R2, R2, 0xffffff, RZ, 0xc0, !PT ;  /* 0x00ffffff02027812 */ /* 0x000fca00078ec0ff */
.L_x_2355:
[----:B------:R-:W0:Y:S02]  /*6040*/  LDS R4, [R2] ;  /* 0x0000000002047984 */ /* 0x000e240000000800 */
[----:B0-----:R-:W-:-:S10]  /*6050*/  HFMA2.MMA R5, R4, 1, 1, R0 ;  /* 0x3c003c0004057835 */ /* 0x001fd40000000000 */
[----:B------:R-:W0:Y:S02]  /*6060*/  ATOMS.CAST.SPIN R5, [R2], R4, R5 ;  /* 0x000000040205738d */ /* 0x000e240001800005 */
[----:B0-----:R-:W-:-:S13]  /*6070*/  ISETP.EQ.U32.AND P0, PT, R5, 0x1, PT ;  /* 0x000000010500780c */ /* 0x001fda0003f02070 */
[----:B------:R-:W-:Y:S05]  /*6080*/  @!P0 BRA `(.L_x_2355) ;  /* 0xffffffb000008947 */ /* 0x000fea000383ffff */
[----:B------:R-:W-:Y:S05]  /*6090*/  EXIT ;  /* 0x000000000000794d */ /* 0x000fea0003800000 */
.L_x_2354:
[----:B------:R-:W2:Y:S02]  /*60a0*/  LD.E R0, [R2.64+0x4] ;  /* 0x0000040602007980 */ /* 0x000ea4000c101900 */
[----:B0-2---:R-:W-:-:S05]  /*60b0*/  IMAD.IADD R5, R9, 0x1, R0 ;  /* 0x0000000109057824 */ /* 0x005fca00078e0200 */
[----:B------:R-:W-:Y:S01]  /*60c0*/  ST.E [R2.64+0x4], R5 ;  /* 0x0000040502007985 */ /* 0x000fe2000c101906 */
[----:B------:R-:W-:Y:S05]  /*60d0*/  EXIT ;  /* 0x000000000000794d */ /* 0x000fea0003800000 */
.L_x_2356:
        /* <DEDUP_REMOVED lines=10> */
.L_x_2864:


//--------------------- .text._Z23gemm_half_q_half_kernelILi2ELi14ELb0ELb0ELi32EEvPK6__halfPKjS4_S2_PS0_iiiiPKtS7_iiiiiibS2_i --------------------------
	.section	.text._Z23gemm_half_q_half_kernelILi2ELi14ELb0ELb0ELi32EEvPK6__halfPKjS4_S2_PS0_iiiiPKtS7_iiiiiibS2_i,"ax",@progbits
	.sectioninfo	@"SHI_REGISTERS=109"
	.align	128
        .global         _Z23gemm_half_q_half_kernelILi2ELi14ELb0ELb0ELi32EEvPK6__halfPKjS4_S2_PS0_iiiiPKtS7_iiiiiibS2_i
        .type           _Z23gemm_half_q_half_kernelILi2ELi14ELb0ELb0ELi32EEvPK6__halfPKjS4_S2_PS0_iiiiPKtS7_iiiiiibS2_i,@function
        .size           _Z23gemm_half_q_half_kernelILi2ELi14ELb0ELb0ELi32EEvPK6__halfPKjS4_S2_PS0_iiiiPKtS7_iiiiiibS2_i,(.L_x_2865 - _Z23gemm_half_q_half_kernelILi2ELi14ELb0ELb0ELi32EEvPK6__halfPKjS4_S2_PS0_iiiiPKtS7_iiiiiibS2_i)
        .other          _Z23gemm_half_q_half_kernelILi2ELi14ELb0ELb0ELi32EEvPK6__halfPKjS4_S2_PS0_iiiiPKtS7_iiiiiibS2_i,@"STO_CUDA_ENTRY STV_DEFAULT"
_Z23gemm_half_q_half_kernelILi2ELi14ELb0ELb0ELi32EEvPK6__halfPKjS4_S2_PS0_iiiiPKtS7_iiiiiibS2_i:
.text._Z23gemm_half_q_half_kernelILi2ELi14ELb0ELb0ELi32EEvPK6__halfPKjS4_S2_PS0_iiiiPKtS7_iiiiiibS2_i:
        /* <DEDUP_REMOVED lines=39> */
.L_x_2361:
        /* <DEDUP_REMOVED lines=17> */
.L_x_2360:
        /* <DEDUP_REMOVED lines=17> */
.L_x_2359:
        /* <DEDUP_REMOVED lines=13> */
.L_x_2363:
        /* <DEDUP_REMOVED lines=17> */
.L_x_2362:
        /* <DEDUP_REMOVED lines=15> */
.L_x_2358:
[----:B------:R-:W-:Y:S05]  /*0760*/  BSYNC B0 ;  /* 0x0000000000007941 */ /* 0x000fea0003800000 */
.L_x_2357:
        /* <DEDUP_REMOVED lines=18> */
.L_x_2366:
        /* <DEDUP_REMOVED lines=11> */
.L_x_2365:
        /* <DEDUP_REMOVED lines=10> */
.L_x_2364:
        /* <DEDUP_REMOVED lines=13> */
[C---:B------:R-:W-:Y:S02]  /*0ab0*/  @P4 IMNMX R7, R19.reuse, c[0x0][0x1b8], PT ;  /* 0x00006e0013074a17 */ /* 0x040fe40003800200 */
        /* <DEDUP_REMOVED lines=52> */
.L_x_2368:
        /* <DEDUP_REMOVED lines=41> */
.L_x_2367:
        /* <DEDUP_REMOVED lines=14> */
.L_x_2374:
        /* <DEDUP_REMOVED lines=55> */
[----:B------:R-:W-:Y:S01]  /*14e0*/  SHF.R.U32.HI R88, RZ, 0x8, R12 ;  /* 0x00000008ff587819 */ /* 0x000fe2000001160c */
        /* <DEDUP_REMOVED lines=9> */
[----:B------:R-:W-:Y:S01]  /*1580*/  HFMA2 R33, R33, R18.H0_H0, -72, -72 ;  /* 0xd480d48021217431 */ /* 0x000fe20000040012 */
[C---:B------:R-:W-:Y:S01]  /*1590*/  FFMA.FTZ R52, R51.reuse, R38, R52 ;  /* 0x0000002633347223 */ /* 0x040fe20000010034 */
[----:B------:R-:W-:Y:S01]  /*15a0*/  HADD2.F32 R36, -RZ, R34.H0_H0 ;  /* 0x20000022ff247230 */ /* 0x000fe20000004100 */
[----:B------:R-:W-:Y:S01]  /*15b0*/  FFMA.FTZ R49, R40, R51, R49 ;  /* 0x0000003328317223 */ /* 0x000fe20000010031 */
[----:B------:R-:W-:Y:S01]  /*15c0*/  HADD2.F32 R39, -RZ, R54.H1_H1 ;  /* 0x30000036ff277230 */ /* 0x000fe20000004100 */
[----:B------:R-:W-:Y:S01]  /*15d0*/  SHF.R.U32.HI R89, RZ, 0x8, R13 ;  /* 0x00000008ff597819 */ /* 0x000fe2000001160d */
        /* <DEDUP_REMOVED lines=25> */
[----:B------:R-:W-:-:S02]  /*1770*/  LOP3.LUT R50, R50, 0x64006400, RZ, 0xfc, !PT ;  /* 0x6400640032327812 */ /* 0x000fc400078efcff */
[----:B------:R-:W-:Y:S01]  /*1780*/  HADD2.F32 R49, -RZ, R70.H0_H0 ;  /* 0x20000046ff317230 */ /* 0x000fe20000004100 */
[----:B------:R-:W-:Y:S01]  /*1790*/  LOP3.LUT R58, R58, 0xf000f0, RZ, 0xc0, !PT ;  /* 0x00f000f03a3a7812 */ /* 0x000fe200078ec0ff */
        /* <DEDUP_REMOVED lines=8> */
[----:B------:R-:W0:Y:S01]  /*1820*/  LDS.64 R16, [UR4+0x10] ;  /* 0x00001004ff107984 */ /* 0x000e220008000a00 */
[----:B------:R-:W-:Y:S01]  /*1830*/  HADD2.F32 R56, -RZ, R70.H1_H1 ;  /* 0x30000046ff387230 */ /* 0x000fe20000004100 */
[----:B------:R-:W-:Y:S01]  /*1840*/  LOP3.LUT R76, R15, 0xf000f0, RZ, 0xc0, !PT ;  /* 0x00f000f00f4c7812 */ /* 0x000fe200078ec0ff */
[----:B------:R-:W-:Y:S01]  /*1850*/  HADD2.F32 R50, -RZ, R65.H0_H0 ;  /* 0x20000041ff327230 */ /* 0x000fe20000004100 */
[----:B------:R-:W-:Y:S01]  /*1860*/  LOP3.LUT R75, R74, 0x64006400, RZ, 0xfc, !PT ;  /* 0x640064004a4b7812 */ /* 0x000fe200078efcff */
[----:B------:R-:W-:Y:S01]  /*1870*/  HADD2.F32 R51, -RZ, R62.H0_H0 ;  /* 0x2000003eff337230 */ /* 0x000fe20000004100 */
[----:B------:R-:W-:Y:S01]  /*1880*/  FFMA.FTZ R69, R63, R56, R69 ;  /* 0x000000383f457223 */ /* 0x000fe20000010045 */
[----:B------:R-:W-:Y:S01]  /*1890*/  LOP3.LUT R73, R73, 0x64006400, RZ, 0xfc, !PT ;  /* 0x6400640049497812 */ /* 0x000fe200078efcff */
[----:B------:R-:W-:Y:S01]  /*18a0*/  FFMA.FTZ R68, R54, R50, R61 ;  /* 0x0000003236447223 */ /* 0x000fe2000001003d */
[----:B------:R-:W-:Y:S01]  /*18b0*/  LOP3.LUT R61, R60, 0x64006400, RZ, 0xfc, !PT ;  /* 0x640064003c3d7812 */ /* 0x000fe200078efcff */
[----:B------:R-:W-:Y:S01]  /*18c0*/  FFMA.FTZ R66, R54, R51, R55 ;  /* 0x0000003336427223 */ /* 0x000fe20000010037 */
[----:B------:R-:W-:-:S02]  /*18d0*/  HFMA2 R60, R59, R18.H0_H0, -72, -72 ;  /* 0xd480d4803b3c7431 */ /* 0x000fc40000040012 */
[----:B------:R-:W-:Y:S01]  /*18e0*/  HADD2.F32 R54, -RZ, R62.H1_H1 ;  /* 0x3000003eff367230 */ /* 0x000fe20000004100 */
[----:B------:R-:W-:Y:S01]  /*18f0*/  LOP3.LUT R62, R57, 0xf000f0, RZ, 0xc0, !PT ;  /* 0x00f000f0393e7812 */ /* 0x000fe200078ec0ff */
[----:B------:R-:W-:Y:S01]  /*1900*/  HADD2.F32 R55, -RZ, R65.H1_H1 ;  /* 0x30000041ff377230 */ /* 0x000fe20000004100 */
[----:B------:R-:W-:Y:S01]  /*1910*/  LOP3.LUT R57, R58, 0x64006400, RZ, 0xfc, !PT ;  /* 0x640064003a397812 */ /* 0x000fe200078efcff */
[--C-:B------:R-:W-:Y:S01]  /*1920*/  HADD2.F32 R58, -RZ, R60.reuse.H0_H0 ;  /* 0x2000003cff3a7230 */ /* 0x100fe20000004100 */
[----:B------:R-:W-:Y:S01]  /*1930*/  FFMA.FTZ R65, R53, R63, R64 ;  /* 0x0000003f35417223 */ /* 0x000fe20000010040 */
[----:B------:R-:W-:Y:S01]  /*1940*/  LOP3.LUT R59, R62, 0x64006400, RZ, 0xfc, !PT ;  /* 0x640064003e3b7812 */ /* 0x000fe200078efcff */
[-C--:B------:R-:W-:Y:S01]  /*1950*/  HFMA2 R61, R61, R18.reuse.H0_H0, -72, -72 ;  /* 0xd480d4803d3d7431 */ /* 0x080fe20000040012 */
[C---:B------:R-:W-:Y:S01]  /*1960*/  FFMA.FTZ R66, R63.reuse, R54, R66 ;  /* 0x000000363f427223 */ /* 0x040fe20000010042 */
[-C--:B------:R-:W-:Y:S01]  /*1970*/  HFMA2 R62, R57, R18.reuse.H0_H0, -72, -72 ;  /* 0xd480d480393e7431 */ /* 0x080fe20000040012 */
[----:B------:R-:W-:Y:S01]  /*1980*/  FFMA.FTZ R65, R58, R67, R65 ;  /* 0x000000433a417223 */ /* 0x000fe20000010041 */
[----:B------:R-:W-:Y:S01]  /*1990*/  HADD2.F32 R57, -RZ, R60.H1_H1 ;  /* 0x3000003cff397230 */ /* 0x000fe20000004100 */
[----:B------:R-:W-:Y:S01]  /*19a0*/  FFMA.FTZ R68, R63, R55, R68 ;  /* 0x000000373f447223 */ /* 0x000fe20000010044 */
[----:B------:R-:W-:-:S02]  /*19b0*/  HFMA2 R59, R59, R18.H0_H0, -72, -72 ;  /* 0xd480d4803b3b7431 */ /* 0x000fc40000040012 */
[--C-:B------:R-:W-:Y:S01]  /*19c0*/  HADD2.F32 R64, -RZ, R62.reuse.H0_H0 ;  /* 0x2000003eff407230 */ /* 0x100fe20000004100 */
[----:B------:R-:W-:Y:S01]  /*19d0*/  FFMA.FTZ R97, R57, R98, R65 ;  /* 0x0000006239617223 */ /* 0x000fe20000010041 */
[----:B------:R-:W-:Y:S01]  /*19e0*/  LOP3.LUT R65, R12, 0xf000f, RZ, 0xc0, !PT ;  /* 0x000f000f0c417812 */ /* 0x000fe200078ec0ff */
[----:B------:R-:W-:Y:S01]  /*19f0*/  HADD2.F32 R63, -RZ, R62.H1_H1 ;  /* 0x3000003eff3f7230 */ /* 0x000fe20000004100 */
[----:B------:R-:W-:Y:S01]  /*1a00*/  LOP3.LUT R12, R13, 0xf000f, RZ, 0xc0, !PT ;  /* 0x000f000f0d0c7812 */ /* 0x000fe200078ec0ff */
[----:B------:R-:W-:Y:S01]  /*1a10*/  HADD2.F32 R62, -RZ, R61.H0_H0 ;  /* 0x2000003dff3e7230 */ /* 0x000fe20000004100 */
        /* <DEDUP_REMOVED lines=10> */
[--C-:B0-----:R-:W-:Y:S01]  /*1ac0*/  HADD2.F32 R82, -RZ, R17.reuse.H0_H0 ;  /* 0x20000011ff527230 */ /* 0x101fe20000004100 */
[----:B------:R-:W-:Y:S01]  /*1ad0*/  LOP3.LUT R13, R13, 0x64006400, RZ, 0xfc, !PT ;  /* 0x640064000d0d7812 */ /* 0x000fe200078efcff */
[----:B------:R-:W-:Y:S01]  /*1ae0*/  HADD2 R67, R65, -1032, -1032 ;  /* 0xe408e40841437430 */ /* 0x000fe20000000000 */
[----:B------:R-:W-:Y:S01]  /*1af0*/  FFMA.FTZ R95, R98, R61, R68 ;  /* 0x0000003d625f7223 */ /* 0x000fe20000010044 */
[----:B------:R-:W-:Y:S01]  /*1b00*/  HADD2.F32 R81, -RZ, R17.H1_H1 ;  /* 0x30000011ff517230 */ /* 0x000fe20000004100 */
[----:B------:R-:W-:Y:S01]  /*1b10*/  SHF.R.U32.HI R14, RZ, 0x8, R14 ;  /* 0x00000008ff0e7819 */ /* 0x000fe2000001160e */
[----:B------:R-:W-:Y:S01]  /*1b20*/  HADD2 R17, R12, -1032, -1032 ;  /* 0xe408e4080c117430 */ /* 0x000fe20000000000 */
[----:B------:R-:W-:Y:S01]  /*1b30*/  SHF.R.U32.HI R15, RZ, 0x8, R15 ;  /* 0x00000008ff0f7819 */ /* 0x000fe2000001160f */
[--C-:B------:R-:W-:Y:S01]  /*1b40*/  HADD2.F32 R78, -RZ, R16.reuse.H0_H0 ;  /* 0x20000010ff4e7230 */ /* 0x100fe20000004100 */
[----:B------:R-:W-:Y:S01]  /*1b50*/  FMUL.FTZ R97, R32, R97 ;  /* 0x0000006120617220 */ /* 0x000fe20000410000 */
[----:B------:R-:W-:Y:S01]  /*1b60*/  HADD2.F32 R77, -RZ, R16.H1_H1 ;  /* 0x30000010ff4d7230 */ /* 0x000fe20000004100 */
[----:B------:R-:W-:Y:S01]  /*1b70*/  LOP3.LUT R16, R66, 0x64006400, RZ, 0xfc, !PT ;  /* 0x6400640042107812 */ /* 0x000fe200078efcff */
[----:B------:R-:W-:-:S02]  /*1b80*/  HADD2.F32 R65, -RZ, R67.H0_H0 ;  /* 0x20000043ff417230 */ /* 0x000fc40000004100 */
[----:B------:R-:W-:Y:S02]  /*1b90*/  HADD2.F32 R66, -RZ, R67.H1_H1 ;  /* 0x30000043ff427230 */ /* 0x000fe40000004100 */
[----:B------:R-:W-:Y:S02]  /*1ba0*/  HADD2.F32 R59, -RZ, R59.H1_H1 ;  /* 0x3000003bff3b7230 */ /* 0x000fe40000004100 */
[--C-:B------:R-:W-:Y:S02]  /*1bb0*/  HADD2.F32 R67, -RZ, R17.reuse.H0_H0 ;  /* 0x20000011ff437230 */ /* 0x100fe40000004100 */
[----:B------:R-:W-:Y:S01]  /*1bc0*/  HADD2.F32 R68, -RZ, R17.H1_H1 ;  /* 0x30000011ff447230 */ /* 0x000fe20000004100 */
[----:B------:R-:W-:Y:S01]  /*1bd0*/  LOP3.LUT R17, R71, 0x64006400, RZ, 0xfc, !PT ;  /* 0x6400640047117812 */ /* 0x000fe200078efcff */
[----:B------:R-:W-:Y:S01]  /*1be0*/  HADD2 R70, R13, -1032, -1032 ;  /* 0xe408e4080d467430 */ /* 0x000fe20000000000 */
[----:B------:R-:W-:Y:S01]  /*1bf0*/  FFMA.FTZ R98, R98, R59, R69 ;  /* 0x0000003b62627223 */ /* 0x000fe20000010045 */
[----:B------:R-:W-:Y:S01]  /*1c00*/  HADD2 R16, R16, -1032, -1032 ;  /* 0xe408e40810107430 */ /* 0x000fe20000000000 */
[----:B------:R-:W0:Y:S01]  /*1c10*/  LDS.64 R12, [UR4+0x18] ;  /* 0x00001804ff0c7984 */ /* 0x000e220008000a00 */
[-C--:B------:R-:W-:Y:S01]  /*1c20*/  HFMA2 R79, R17, R18.reuse.H0_H0, -72, -72 ;  /* 0xd480d480114f7431 */ /* 0x080fe20000040012 */
[----:B------:R-:W-:Y:S01]  /*1c30*/  FFMA.FTZ R17, R78, R67, RZ ;  /* 0x000000434e117223 */ /* 0x000fe200000100ff */
[----:B------:R-:W-:Y:S01]  /*1c40*/  HADD2.F32 R69, -RZ, R70.H0_H0 ;  /* 0x20000046ff457230 */ /* 0x000fe20000004100 */
[----:B------:R-:W-:Y:S01]  /*1c50*/  FMUL.FTZ R98, R29, R98 ;  /* 0x000000621d627220 */ /* 0x000fe20000410000 */
[--C-:B------:R-:W-:Y:S01]  /*1c60*/  HADD2.F32 R71, -RZ, R16.reuse.H0_H0 ;  /* 0x20000010ff477230 */ /* 0x100fe20000004100 */
[----:B------:R-:W-:Y:S01]  /*1c70*/  FFMA.FTZ R83, R77, R68, R17 ;  /* 0x000000444d537223 */ /* 0x000fe20000010011 */
[----:B------:R-:W-:Y:S01]  /*1c80*/  HADD2.F32 R72, -RZ, R16.H1_H1 ;  /* 0x30000010ff487230 */ /* 0x000fe20000004100 */
[----:B------:R-:W-:Y:S01]  /*1c90*/  FFMA.FTZ R16, R65, R78, RZ ;  /* 0x0000004e41107223 */ /* 0x000fe200000100ff */
[----:B------:R-:W-:Y:S01]  /*1ca0*/  LOP3.LUT R17, R76, 0x64006400, RZ, 0xfc, !PT ;  /* 0x640064004c117812 */ /* 0x000fe200078efcff */
[C---:B------:R-:W-:Y:S01]  /*1cb0*/  FFMA.FTZ R74, R78.reuse, R69, RZ ;  /* 0x000000454e4a7223 */ /* 0x040fe200000100ff */
[----:B------:R-:W-:Y:S01]  /*1cc0*/  HADD2.F32 R70, -RZ, R70.H1_H1 ;  /* 0x30000046ff467230 */ /* 0x000fe20000004100 */
        /* <DEDUP_REMOVED lines=11> */
[----:B------:R-:W-:Y:S02]  /*1d80*/  HADD2.F32 R77, -RZ, R78.H0_H0 ;  /* 0x2000004eff4d7230 */ /* 0x000fe40000004100 */
        /* <DEDUP_REMOVED lines=43> */
[----:B------:R-:W-:-:S02]  /*2040*/  HADD2.F32 R85, -RZ, R100.H1_H1 ;  /* 0x30000064ff557230 */ /* 0x000fc40000004100 */
[----:B------:R-:W-:Y:S02]  /*2050*/  HADD2.F32 R86, -RZ, R101.H1_H1 ;  /* 0x30000065ff567230 */ /* 0x000fe40000004100 */
[-C--:B------:R-:W-:Y:S01]  /*2060*/  HFMA2 R100, R13, R18.reuse.H0_H0, -72, -72 ;  /* 0xd480d4800d647431 */ /* 0x080fe20000040012 */
[----:B------:R-:W-:Y:S01]  /*2070*/  FFMA.FTZ R14, R85, R12, R92 ;  /* 0x0000000c550e7223 */ /* 0x000fe2000001005c */
[-C--:B------:R-:W-:Y:S01]  /*2080*/  HFMA2 R101, R89, R18.reuse.H0_H0, -72, -72 ;  /* 0xd480d48059657431 */ /* 0x080fe20000040012 */
[----:B------:R-:W-:Y:S01]  /*2090*/  FFMA.FTZ R93, R12, R86, R93 ;  /* 0x000000560c5d7223 */ /* 0x000fe2000001005d */
[-C--:B------:R-:W-:Y:S02]  /*20a0*/  HFMA2 R104, R15, R18.reuse.H0_H0, -72, -72 ;  /* 0xd480d4800f687431 */ /* 0x080fe40000040012 */
[----:B------:R-:W-:Y:S02]  /*20b0*/  HFMA2 R106, R91, R18.H0_H0, -72, -72 ;  /* 0xd480d4805b6a7431 */ /* 0x000fe40000040012 */
[----:B------:R-:W-:-:S02]  /*20c0*/  HADD2.F32 R87, -RZ, R102.H1_H1 ;  /* 0x30000066ff577230 */ /* 0x000fc40000004100 */
[----:B------:R-:W-:Y:S02]  /*20d0*/  HADD2.F32 R88, -RZ, R103.H1_H1 ;  /* 0x30000067ff587230 */ /* 0x000fe40000004100 */
[----:B------:R-:W-:Y:S01]  /*20e0*/  HADD2.F32 R89, -RZ, R100.H0_H0 ;  /* 0x20000064ff597230 */ /* 0x000fe20000004100 */
[C---:B------:R-:W-:Y:S01]  /*20f0*/  FFMA.FTZ R94, R12.reuse, R87, R94 ;  /* 0x000000570c5e7223 */ /* 0x040fe2000001005e */
[--C-:B------:R-:W-:Y:S01]  /*2100*/  HADD2.F32 R90, -RZ, R101.reuse.H0_H0 ;  /* 0x20000065ff5a7230 */ /* 0x100fe20000004100 */
        /* <DEDUP_REMOVED lines=9> */
[----:B------:R-:W-:Y:S01]  /*21a0*/  F2FP.PACK_AB R14, RZ, R97 ;  /* 0x00000061ff0e723e */ /* 0x000fe200000000ff */
        /* <DEDUP_REMOVED lines=9> */
[----:B------:R-:W-:Y:S01]  /*2240*/  F2FP.PACK_AB R15, RZ, R15 ;  /* 0x0000000fff0f723e */ /* 0x000fe200000000ff */
[----:B------:R-:W-:Y:S01]  /*2250*/  FFMA.FTZ R16, R16, R96, R105 ;  /* 0x0000006010107223 */ /* 0x000fe20000010069 */
[----:B------:R-:W0:Y:S01]  /*2260*/  LDS.64 R12, [UR4+0x20] ;  /* 0x00002004ff0c7984 */ /* 0x000e220008000a00 */
        /* <DEDUP_REMOVED lines=13> */
[----:B------:R-:W1:Y:S04]  /*2340*/  LDS.64 R14, [UR4+0x40] ;  /* 0x00004004ff0e7984 */ /* 0x000e680008000a00 */
[----:B------:R-:W2:Y:S01]  /*2350*/  LDS.64 R16, [UR4+0x48] ;  /* 0x00004804ff107984 */ /* 0x000ea20008000a00 */
[----:B-1----:R-:W-:-:S02]  /*2360*/  HADD2.F32 R103, -RZ, R14.H0_H0 ;  /* 0x2000000eff677230 */ /* 0x002fc40000004100 */
[----:B------:R-:W-:Y:S02]  /*2370*/  HADD2.F32 R14, -RZ, R14.H1_H1 ;  /* 0x3000000eff0e7230 */ /* 0x000fe40000004100 */
[--C-:B------:R-:W-:Y:S01]  /*2380*/  HADD2.F32 R105, -RZ, R15.reuse.H0_H0 ;  /* 0x2000000fff697230 */ /* 0x100fe20000004100 */
[-C--:B------:R-:W-:Y:S01]  /*2390*/  FFMA.FTZ R48, R48, R103.reuse, RZ ;  /* 0x0000006730307223 */ /* 0x080fe200000100ff */
[----:B------:R-:W-:Y:S01]  /*23a0*/  HADD2.F32 R104, -RZ, R15.H1_H1 ;  /* 0x3000000fff687230 */ /* 0x000fe20000004100 */
[-C--:B------:R-:W-:Y:S01]  /*23b0*/  FFMA.FTZ R46, R46, R103.reuse, RZ ;  /* 0x000000672e2e7223 */ /* 0x080fe200000100ff */
[----:B--2---:R-:W-:Y:S01]  /*23c0*/  HADD2.F32 R15, -RZ, R17.H0_H0 ;  /* 0x20000011ff0f7230 */ /* 0x004fe20000004100 */
        /* <DEDUP_REMOVED lines=45> */
.L_x_2371:
        /* <DEDUP_REMOVED lines=55> */
.L_x_2372:
        /* <DEDUP_REMOVED lines=87> */
[----:B------:R-:W-:Y:S01]  /*2f80*/  HADD2.F32 R44, -RZ, R8.H0_H0 ;  /* 0x20000008ff2c7230 */ /* 0x000fe20000004100 */
[----:B------:R-:W-:Y:S01]  /*2f90*/  LOP3.LUT R50, R50, 0xf000f0, RZ, 0xc0, !PT ;  /* 0x00f000f032327812 */ /* 0x000fe200078ec0ff */
[----:B------:R-:W-:Y:S01]  /*2fa0*/  HADD2 R54, R42, -1032, -1032 ;  /* 0xe408e4082a367430 */ /* 0x000fe20000000000 */
[----:B------:R-:W-:Y:S01]  /*2fb0*/  LOP3.LUT R65, R64, 0x64006400, RZ, 0xfc, !PT ;  /* 0x6400640040417812 */ /* 0x000fe200078efcff */
[----:B------:R-:W-:Y:S01]  /*2fc0*/  HADD2 R58, R43, -1032, -1032 ;  /* 0xe408e4082b3a7430 */ /* 0x000fe20000000000 */
[----:B------:R-:W-:Y:S01]  /*2fd0*/  FFMA.FTZ R56, R44, R46, R45 ;  /* 0x0000002e2c387223 */ /* 0x000fe2000001002d */
[----:B------:R-:W-:Y:S01]  /*2fe0*/  HADD2.F32 R41, -RZ, R62.H0_H0 ;  /* 0x2000003eff297230 */ /* 0x000fe20000004100 */
        /* <DEDUP_REMOVED lines=9> */
[C---:B------:R-:W-:Y:S01]  /*3080*/  FFMA.FTZ R59, R46.reuse, R43, R47 ;  /* 0x0000002b2e3b7223 */ /* 0x040fe2000001002f */
[----:B------:R-:W0:Y:S01]  /*3090*/  LDS.64 R8, [UR4+0x30] ;  /* 0x00003004ff087984 */ /* 0x000e220008000a00 */
        /* <DEDUP_REMOVED lines=15> */
[----:B------:R-:W-:Y:S01]  /*3190*/  HADD2.F32 R49, -RZ, R50.H0_H0 ;  /* 0x20000032ff317230 */ /* 0x000fe20000004100 */
[----:B------:R-:W-:Y:S01]  /*31a0*/  LOP3.LUT R68, R7, 0xf000f0, RZ, 0xc0, !PT ;  /* 0x00f000f007447812 */ /* 0x000fe200078ec0ff */
[----:B------:R-:W-:-:S02]  /*31b0*/  HADD2.F32 R56, -RZ, R52.H0_H0 ;  /* 0x20000034ff387230 */ /* 0x000fc40000004100 */
[----:B------:R-:W-:Y:S01]  /*31c0*/  HADD2.F32 R55, -RZ, R52.H1_H1 ;  /* 0x30000034ff377230 */ /* 0x000fe20000004100 */
[----:B------:R-:W-:Y:S01]  /*31d0*/  FFMA.FTZ R85, R49, R57, R58 ;  /* 0x0000003931557223 */ /* 0x000fe2000001003a */
[----:B------:R-:W-:Y:S01]  /*31e0*/  HADD2.F32 R54, -RZ, R53.H0_H0 ;  /* 0x20000035ff367230 */ /* 0x000fe20000004100 */
[----:B------:R-:W-:Y:S01]  /*31f0*/  FFMA.FTZ R59, R57, R56, R59 ;  /* 0x00000038393b7223 */ /* 0x000fe2000001003b */
[----:B------:R-:W-:Y:S01]  /*3200*/  HADD2.F32 R52, -RZ, R51.H0_H0 ;  /* 0x20000033ff347230 */ /* 0x000fe20000004100 */
[----:B------:R-:W-:Y:S01]  /*3210*/  LOP3.LUT R58, R7, 0xf000f, RZ, 0xc0, !PT ;  /* 0x000f000f073a7812 */ /* 0x000fe200078ec0ff */
        /* <DEDUP_REMOVED lines=24> */
[----:B------:R-:W-:Y:S01]  /*33a0*/  SHF.R.U32.HI R6, RZ, 0x8, R6 ;  /* 0x00000008ff067819 */ /* 0x000fe20000011606 */
[----:B------:R-:W-:Y:S01]  /*33b0*/  HADD2 R60, R5, -1032, -1032 ;  /* 0xe408e408053c7430 */ /* 0x000fe20000000000 */
[----:B------:R-:W-:Y:S01]  /*33c0*/  SHF.R.U32.HI R7, RZ, 0x8, R7 ;  /* 0x00000008ff077819 */ /* 0x000fe20000011607 */
[----:B------:R-:W-:Y:S01]  /*33d0*/  HADD2.F32 R71, -RZ, R9.H1_H1 ;  /* 0x30000009ff477230 */ /* 0x000fe20000004100 */
[----:B------:R-:W0:Y:S01]  /*33e0*/  LDS.64 R4, [UR4+0x38] ;  /* 0x00003804ff047984 */ /* 0x000e220008000a00 */
[--C-:B------:R-:W-:Y:S01]  /*33f0*/  HADD2.F32 R8, -RZ, R57.reuse.H0_H0 ;  /* 0x20000039ff087230 */ /* 0x100fe20000004100 */
[----:B------:R-:W-:Y:S01]  /*3400*/  FMUL.FTZ R87, R30, R87 ;  /* 0x000000571e577220 */ /* 0x000fe20000410000 */
[----:B------:R-:W-:Y:S01]  /*3410*/  HADD2.F32 R9, -RZ, R57.H1_H1 ;  /* 0x30000039ff097230 */ /* 0x000fe20000004100 */
[----:B------:R-:W-:Y:S01]  /*3420*/  FMUL.FTZ R86, R29, R86 ;  /* 0x000000561d567220 */ /* 0x000fe20000410000 */
[--C-:B------:R-:W-:Y:S01]  /*3430*/  HADD2.F32 R57, -RZ, R59.reuse.H0_H0 ;  /* 0x2000003bff397230 */ /* 0x100fe20000004100 */
[----:B------:R-:W-:Y:S01]  /*3440*/  FFMA.FTZ R64, R8, R70, RZ ;  /* 0x0000004608407223 */ /* 0x000fe200000100ff */
[----:B------:R-:W-:Y:S01]  /*3450*/  HADD2.F32 R58, -RZ, R59.H1_H1 ;  /* 0x3000003bff3a7230 */ /* 0x000fe20000004100 */
[----:B------:R-:W-:Y:S01]  /*3460*/  F2FP.PACK_AB R87, RZ, R87 ;  /* 0x00000057ff57723e */ /* 0x000fe200000000ff */
[----:B------:R-:W-:Y:S01]  /*3470*/  HADD2.F32 R59, -RZ, R60.H0_H0 ;  /* 0x2000003cff3b7230 */ /* 0x000fe20000004100 */
[----:B------:R-:W-:Y:S01]  /*3480*/  FFMA.FTZ R72, R9, R69, R64 ;  /* 0x0000004509487223 */ /* 0x000fe20000010040 */
[----:B------:R-:W-:Y:S01]  /*3490*/  HADD2.F32 R61, -RZ, R62.H0_H0 ;  /* 0x2000003eff3d7230 */ /* 0x000fe20000004100 */
[----:B------:R-:W-:Y:S01]  /*34a0*/  F2FP.PACK_AB R86, RZ, R86 ;  /* 0x00000056ff56723e */ /* 0x000fe200000000ff */
        /* <DEDUP_REMOVED lines=162> */
.L_x_2373:
        /* <DEDUP_REMOVED lines=59> */
.L_x_2370:
[----:B------:R-:W-:Y:S01]  /*4280*/  IADD3 R19, R19, 0x20, RZ ;  /* 0x0000002013137810 */ /* 0x000fe20007ffe0ff */
[----:B------:R-:W-:Y:S01]  /*4290*/  IMAD.MOV.U32 R5, RZ, RZ, c[0x0][0x18c] ;  /* 0x00006300ff057624 */ /* 0x000fe200078e00ff */
[----:B------:R-:W-:Y:S02]  /*42a0*/  UIADD3 UR4, UR4, 0x40, URZ ;  /* 0x0000004004047890 */ /* 0x000fe4000fffe03f */
[----:B------:R-:W-:Y:S01]  /*42b0*/  ISETP.GE.AND P0, PT, R19, c[0x0][0x1b4], PT ;  /* 0x00006d0013007a0c */ /* 0x000fe20003f06270 */
[----:B------:R-:W-:Y:S01]  /*42c0*/  IMAD.WIDE R2, R5, 0x10, R2 ;  /* 0x0000001005027825 */ /* 0x000fe200078e0202 */
[----:B------:R-:W-:-:S13]  /*42d0*/  ISETP.LT.AND P2, PT, R19, R26, PT ;  /* 0x0000001a1300720c */ /* 0x000fda0003f41270 */
[----:B------:R-:W-:Y:S05]  /*42e0*/  @!P0 BRA P2, `(.L_x_2374) ;  /* 0xffffce8000008947 */ /* 0x000fea000103ffff */
.L_x_2369:
[----:B------:R-:W-:-:S04]  /*42f0*/  ISETP.GE.AND P0, PT, R19, R26, PT ;  /* 0x0000001a1300720c */ /* 0x000fc80003f06270 */
[----:B------:R-:W-:-:S13]  /*4300*/  ISETP.GE.OR P0, PT, R19, c[0x0][0x1b8], P0 ;  /* 0x00006e0013007a0c */ /* 0x000fda0000706670 */
[----:B------:R-:W-:Y:S05]  /*4310*/  @P0 BRA `(.L_x_2375) ;  /* 0x000018c000000947 */ /* 0x000fea0003800000 */
.L_x_2377:
[----:B------:R-:W-:Y:S01]  /*4320*/  IMAD.MOV.U32 R17, RZ, RZ, c[0x0][0x18c] ;  /* 0x00006300ff117624 */ /* 0x000fe200078e00ff */
[----:B-----5:R0:W5:Y:S03]  /*4330*/  LDG.E.128.CONSTANT R12, [R2.64] ;  /* 0x00000006020c7981 */ /* 0x020166000c1e9d00 */
[----:B-1----:R-:W-:-:S05]  /*4340*/  IMAD.WIDE R4, R17, 0x4, R2 ;  /* 0x0000000411047825 */ /* 0x002fca00078e0202 */
[----:B------:R1:W5:Y:S01]  /*4350*/  LDG.E.128.CONSTANT R8, [R4.64] ;  /* 0x0000000604087981 */ /* 0x000362000c1e9d00 */
[----:B------:R-:W-:Y:S01]  /*4360*/  IMAD.WIDE R6, R17, 0x4, R4 ;  /* 0x0000000411067825 */ /* 0x000fe200078e0204 */
[----:B------:R-:W-:-:S04]  /*4370*/  IADD3 R29, R19, 0x20, RZ ;  /* 0x00000020131d7810 */ /* 0x000fc80007ffe0ff */
[----:B------:R-:W-:Y:S01]  /*4380*/  ISETP.GE.AND P0, PT, R29, c[0x0][0x1b8], PT ;  /* 0x00006e001d007a0c */ /* 0x000fe20003f06270 */
[----:B0-----:R-:W-:Y:S01]  /*4390*/  IMAD.WIDE R2, R17, 0x4, R6 ;  /* 0x0000000411027825 */ /* 0x001fe200078e0206 */
[----:B------:R-:W-:Y:S05]  /*43a0*/  @!P1 BRA `(.L_x_2376) ;  /* 0x000017f000009947 */ /* 0x000fea0003800000 */
[----:B-1----:R-:W2:Y:S01]  /*43b0*/  LDG.E.128.CONSTANT R4, [R6.64] ;  /* 0x0000000606047981 */ /* 0x002ea2000c1e9d00 */
[----:B-----5:R-:W-:Y:S01]  /*43c0*/  SHF.R.U32.HI R18, RZ, 0xf, R12 ;  /* 0x0000000fff127819 */ /* 0x020fe2000001160c */
[----:B------:R-:W-:Y:S01]  /*43d0*/  IMAD.MOV.U32 R38, RZ, RZ, 0x3000 ;  /* 0x00003000ff267424 */ /* 0x000fe200078e00ff */
[----:B------:R-:W-:Y:S01]  /*43e0*/  SHF.R.U32.HI R36, RZ, 0xf, R15 ;  /* 0x0000000fff247819 */ /* 0x000fe2000001160f */
[----:B------:R-:W-:Y:S01]  /*43f0*/  IMAD.MOV.U32 R61, RZ, RZ, 0x2400 ;  /* 0x00002400ff3d7424 */ /* 0x000fe200078e00ff */
[--C-:B------:R-:W-:Y:S02]  /*4400*/  SHF.R.U32.HI R31, RZ, 0xf, R13.reuse ;  /* 0x0000000fff1f7819 */ /* 0x100fe4000001160d */
        /* <DEDUP_REMOVED lines=16> */
[----:B------:R-:W-:Y:S02]  /*4510*/  LOP3.LUT R32, R14, 0x380038, RZ, 0xc0, !PT ;  /* 0x003800380e207812 */ /* 0x000fe400078ec0ff */
[----:B------:R-:W-:Y:S02]  /*4520*/  LOP3.LUT R12, R8, 0x380038, RZ, 0xc0, !PT ;  /* 0x00380038080c7812 */ /* 0x000fe400078ec0ff */
[----:B------:R-:W-:Y:S02]  /*4530*/  SHF.R.U32.HI R34, RZ, 0xe, R10 ;  /* 0x0000000eff227819 */ /* 0x000fe4000001160a */
        /* <DEDUP_REMOVED lines=19> */
[----:B------:R-:W-:Y:S01]  /*4670*/  LOP3.LUT R31, R31, 0x20002, R8, 0xf8, !PT ;  /* 0x000200021f1f7812 */ /* 0x000fe200078ef808 */
        /* <DEDUP_REMOVED lines=23> */
[----:B------:R-:W-:Y:S02]  /*47f0*/  ISETP.GE.AND P2, PT, R25, 0x2, PT ;  /* 0x000000021900780c */ /* 0x000fe40003f46270 */
[----:B------:R-:W-:Y:S01]  /*4800*/  PRMT R24, R24, 0x5410, R23 ;  /* 0x0000541018187816 */ /* 0x000fe20000000017 */
[----:B------:R-:W-:Y:S01]  /*4810*/  HADD2 R92, R89, -1028, -1028 ;  /* 0xe404e404595c7430 */ /* 0x000fe20000000000 */
[----:B------:R-:W-:Y:S02]  /*4820*/  PRMT R22, R22, 0x5410, R21 ;  /* 0x0000541016167816 */ /* 0x000fe40000000015 */
[----:B--2---:R-:W-:-:S02]  /*4830*/  SHF.R.U32.HI R70, RZ, 0xd, R7 ;  /* 0x0000000dff467819 */ /* 0x004fc40000011607 */
[----:B------:R-:W-:Y:S02]  /*4840*/  SHF.R.U32.HI R73, RZ, 0xd, R4 ;  /* 0x0000000dff497819 */ /* 0x000fe40000011604 */
[----:B------:R-:W-:Y:S02]  /*4850*/  LOP3.LUT R70, R13, 0x40004, R70, 0xf8, !PT ;  /* 0x000400040d467812 */ /* 0x000fe400078ef846 */
[----:B------:R-:W-:Y:S02]  /*4860*/  LOP3.LUT R13, R32, 0x64006400, RZ, 0xfc, !PT ;  /* 0x64006400200d7812 */ /* 0x000fe400078efcff */
[--C-:B------:R-:W-:Y:S02]  /*4870*/  SHF.R.U32.HI R66, RZ, 0xd, R5.reuse ;  /* 0x0000000dff427819 */ /* 0x100fe40000011605 */
[----:B------:R-:W-:Y:S02]  /*4880*/  LOP3.LUT R11, R5, 0x380038, RZ, 0xc0, !PT ;  /* 0x00380038050b7812 */ /* 0x000fe400078ec0ff */
[----:B------:R-:W-:-:S02]  /*4890*/  SHF.R.U32.HI R74, RZ, 0x6, R5 ;  /* 0x00000006ff4a7819 */ /* 0x000fc40000011605 */
[----:B------:R-:W-:Y:S02]  /*48a0*/  LOP3.LUT R79, R5, 0x70007, RZ, 0xc0, !PT ;  /* 0x00070007054f7812 */ /* 0x000fe400078ec0ff */
[----:B------:R-:W-:Y:S02]  /*48b0*/  LOP3.LUT R15, R6, 0x380038, RZ, 0xc0, !PT ;  /* 0x00380038060f7812 */ /* 0x000fe400078ec0ff */
[C---:B------:R-:W-:Y:S02]  /*48c0*/  LOP3.LUT R34, R7.reuse, 0x380038, RZ, 0xc0, !PT ;  /* 0x0038003807227812 */ /* 0x040fe400078ec0ff */
[----:B------:R-:W-:Y:S02]  /*48d0*/  SHF.R.U32.HI R76, RZ, 0x6, R7 ;  /* 0x00000006ff4c7819 */ /* 0x000fe40000011607 */
[----:B------:R-:W-:Y:S02]  /*48e0*/  LOP3.LUT R82, R7, 0x70007, RZ, 0xc0, !PT ;  /* 0x0007000707527812 */ /* 0x000fe400078ec0ff */
[----:B------:R-:W-:Y:S01]  /*48f0*/  LOP3.LUT R5, R16, 0x64006400, RZ, 0xfc, !PT ;  /* 0x6400640010057812 */ /* 0x000fe200078efcff */
[----:B------:R-:W-:Y:S01]  /*4900*/  HFMA2 R16, R35, R38.H0_H0, -132, -132 ;  /* 0xd820d82023107431 */ /* 0x000fe20000040026 */
[----:B------:R-:W-:-:S02]  /*4910*/  LOP3.LUT R7, R30, 0x64006400, RZ, 0xfc, !PT ;  /* 0x640064001e077812 */ /* 0x000fc400078efcff */
[C---:B------:R-:W-:Y:S01]  /*4920*/  LOP3.LUT R8, R4.reuse, 0x380038, RZ, 0xc0, !PT ;  /* 0x0038003804087812 */ /* 0x040fe200078ec0ff */
[-C--:B------:R-:W-:Y:S01]  /*4930*/  HFMA2 R64, R5, R38.reuse.H0_H0, -132, -132 ;  /* 0xd820d82005407431 */ /* 0x080fe20000040026 */
[----:B------:R-:W-:Y:S01]  /*4940*/  SHF.R.U32.HI R72, RZ, 0x6, R4 ;  /* 0x00000006ff487819 */ /* 0x000fe20000011604 */
[-C--:B------:R-:W-:Y:S01]  /*4950*/  HFMA2 R62, R7, R38.reuse.H0_H0, -132, -132 ;  /* 0xd820d820073e7431 */ /* 0x080fe20000040026 */
[----:B------:R-:W-:Y:S02]  /*4960*/  LOP3.LUT R78, R4, 0x70007, RZ, 0xc0, !PT ;  /* 0x00070007044e7812 */ /* 0x000fe400078ec0ff */
[----:B------:R-:W-:Y:S01]  /*4970*/  LOP3.LUT R73, R18, 0x40004, R73, 0xf8, !PT ;  /* 0x0004000412497812 */ /* 0x000fe200078ef849 */
[----:B------:R-:W-:Y:S01]  /*4980*/  HFMA2 R18, R13, R38.H0_H0, -132, -132 ;  /* 0xd820d8200d127431 */ /* 0x000fe20000040026 */
[--C-:B------:R-:W-:Y:S02]  /*4990*/  SHF.R.U32.HI R68, RZ, 0xd, R6.reuse ;  /* 0x0000000dff447819 */ /* 0x100fe40000011606 */
[----:B------:R-:W-:-:S02]  /*49a0*/  SHF.R.U32.HI R75, RZ, 0x6, R6 ;  /* 0x00000006ff4b7819 */ /* 0x000fc40000011606 */
        /* <DEDUP_REMOVED lines=30> */
[----:B------:R-:W-:Y:S02]  /*4b90*/  LOP3.LUT R68, R33, 0x40004, R68, 0xf8, !PT ;  /* 0x0004000421447812 */ /* 0x000fe400078ef844 */
[----:B------:R-:W-:Y:S02]  /*4ba0*/  LOP3.LUT R66, R31, 0x40004, R66, 0xf8, !PT ;  /* 0x000400041f427812 */ /* 0x000fe400078ef842 */
        /* <DEDUP_REMOVED lines=56> */
[----:B------:R-:W-:Y:S01]  /*4f30*/  HADD2 R17, R77, -1028, -1028 ;  /* 0xe404e4044d117430 */ /* 0x000fe20000000000 */
[----:B------:R-:W-:Y:S01]  /*4f40*/  LOP3.LUT R63, R63, 0x64006400, RZ, 0xfc, !PT ;  /* 0x640064003f3f7812 */ /* 0x000fe200078efcff */
[-C--:B------:R-:W-:Y:S01]  /*4f50*/  HFMA2 R65, R69, R12.reuse, RZ.H0_H0 ;  /* 0x0000000c45417231 */ /* 0x080fe200000400ff */
[-C--:B------:R-:W-:Y:S01]  /*4f60*/  HFMA2.MMA R11, R64, R13.reuse, R11 ;  /* 0x0000000d400b7235 */ /* 0x080fe2000000000b */
[----:B------:R-:W-:Y:S01]  /*4f70*/  HADD2 R77, R8, -1028, -1028 ;  /* 0xe404e404084d7430 */ /* 0x000fe20000000000 */
[----:B------:R-:W-:Y:S01]  /*4f80*/  LOP3.LUT R10, R10, 0x64006400, RZ, 0xfc, !PT ;  /* 0x640064000a0a7812 */ /* 0x000fe200078efcff */
[----:B------:R-:W-:Y:S01]  /*4f90*/  HFMA2 R12, R17, R12, RZ.H0_H0 ;  /* 0x0000000c110c7231 */ /* 0x000fe200000400ff */
[----:B------:R-:W-:Y:S01]  /*4fa0*/  HFMA2.MMA R91, R18, R13, R67 ;  /* 0x0000000d125b7235 */ /* 0x000fe20000000043 */
[-C--:B------:R-:W-:Y:S01]  /*4fb0*/  HFMA2 R90, R62, R13.reuse, R65 ;  /* 0x0000000d3e5a7231 */ /* 0x080fe20000000041 */
[----:B------:R-:W-:Y:S01]  /*4fc0*/  LOP3.LUT R83, R83, 0x70007, RZ, 0xc0, !PT ;  /* 0x0007000753537812 */ /* 0x000fe200078ec0ff */
[----:B------:R-:W-:Y:S01]  /*4fd0*/  HADD2 R65, R63, -1028, -1028 ;  /* 0xe404e4043f417430 */ /* 0x000fe20000000000 */
[----:B------:R-:W-:Y:S01]  /*4fe0*/  LOP3.LUT R84, R84, 0x70007, RZ, 0xc0, !PT ;  /* 0x0007000754547812 */ /* 0x000fe200078ec0ff */
[----:B------:R-:W-:Y:S01]  /*4ff0*/  HFMA2 R13, R16, R13, R12 ;  /* 0x0000000d100d7231 */ /* 0x000fe2000000000c */
[-C--:B------:R-:W-:Y:S01]  /*5000*/  HFMA2.MMA R12, R77, R14.reuse, R11 ;  /* 0x0000000e4d0c7235 */ /* 0x080fe2000000000b */
[----:B------:R-:W-:Y:S01]  /*5010*/  HADD2 R67, R10, -1028, -1028 ;  /* 0xe404e4040a437430 */ /* 0x000fe20000000000 */
[----:B------:R-:W-:Y:S01]  /*5020*/  LOP3.LUT R83, R83, 0x64006400, RZ, 0xfc, !PT ;  /* 0x6400640053537812 */ /* 0x000fe200078efcff */
[----:B------:R-:W-:Y:S01]  /*5030*/  HFMA2.MMA R91, R65, R14, R91 ;  /* 0x0000000e415b7235 */ /* 0x000fe2000000005b */
[----:B------:R-:W-:Y:S01]  /*5040*/  HADD2 R63, R9, -1028, -1028 ;  /* 0xe404e404093f7430 */ /* 0x000fe20000000000 */
[----:B------:R-:W-:Y:S01]  /*5050*/  LOP3.LUT R96, R84, 0x64006400, RZ, 0xfc, !PT ;  /* 0x6400640054607812 */ /* 0x000fe200078efcff */
[-C--:B------:R-:W-:Y:S01]  /*5060*/  HFMA2 R90, R67, R14.reuse, R90 ;  /* 0x0000000e435a7231 */ /* 0x080fe2000000005a */
[----:B------:R-:W0:Y:S01]  /*5070*/  LDS.128 R8, [UR4+0x20] ;  /* 0x00002004ff087984 */ /* 0x000e220008000c00 */
[-C--:B------:R-:W-:Y:S01]  /*5080*/  HFMA2.MMA R12, R60, R15.reuse, R12 ;  /* 0x0000000f3c0c7235 */ /* 0x080fe2000000000c */
[----:B------:R-:W-:Y:S01]  /*5090*/  HFMA2 R14, R63, R14, R13 ;  /* 0x0000000e3f0e7231 */ /* 0x000fe2000000000d */
[----:B------:R-:W-:Y:S01]  /*50a0*/  HFMA2.MMA R91, R56, R15, R91 ;  /* 0x0000000f385b7235 */ /* 0x000fe2000000005b */
[-C--:B------:R-:W-:Y:S01]  /*50b0*/  HFMA2 R13, R58, R15.reuse, R90 ;  /* 0x0000000f3a0d7231 */ /* 0x080fe2000000005a */
[----:B------:R-:W-:Y:S01]  /*50c0*/  LOP3.LUT R90, R88, 0x64006400, RZ, 0xfc, !PT ;  /* 0x64006400585a7812 */ /* 0x000fe200078efcff */
[----:B------:R-:W-:Y:S01]  /*50d0*/  HFMA2 R14, R54, R15, R14 ;  /* 0x0000000f360e7231 */ /* 0x000fe2000000000e */
[-C--:B-1----:R-:W-:Y:S01]  /*50e0*/  HFMA2.MMA R12, R43, R4.reuse, R12 ;  /* 0x000000042b0c7235 */ /* 0x082fe2000000000c */
[-C--:B------:R-:W-:Y:S01]  /*50f0*/  HFMA2 R13, R41, R4.reuse, R13 ;  /* 0x00000004290d7231 */ /* 0x080fe2000000000d */
[----:B------:R-:W-:Y:S01]  /*5100*/  HFMA2.MMA R91, R39, R4, R91 ;  /* 0x00000004275b7235 */ /* 0x000fe2000000005b */
[----:B------:R-:W-:Y:S01]  /*5110*/  HADD2 R90, R90, -1028, -1028 ;  /* 0xe404e4045a5a7430 */ /* 0x000fe20000000000 */
[----:B------:R-:W-:Y:S01]  /*5120*/  LOP3.LUT R81, R81, 0x70007, RZ, 0xc0, !PT ;  /* 0x0007000751517812 */ /* 0x000fe200078ec0ff */
[----:B------:R-:W-:Y:S01]  /*5130*/  HFMA2 R14, R37, R4, R14 ;  /* 0x00000004250e7231 */ /* 0x000fe2000000000e */
[-C--:B------:R-:W-:Y:S01]  /*5140*/  HFMA2.MMA R12, R86, R5.reuse, R12 ;  /* 0x00000005560c7235 */ /* 0x080fe2000000000c */
[----:B------:R-:W-:Y:S01]  /*5150*/  HADD2 R88, R87, -1028, -1028 ;  /* 0xe404e40457587430 */ /* 0x000fe20000000000 */
        /* <DEDUP_REMOVED lines=34> */
[----:B------:R-:W-:Y:S01]  /*5380*/  HADD2 R81, R81, -1028, -1028 ;  /* 0xe404e40451517430 */ /* 0x000fe20000000000 */
[----:B------:R-:W-:Y:S01]  /*5390*/  LOP3.LUT R72, R72, 0x64006400, RZ, 0xfc, !PT ;  /* 0x6400640048487812 */ /* 0x000fe200078efcff */
[----:B------:R-:W-:Y:S01]  /*53a0*/  HFMA2 R7, R30, R9, R7 ;  /* 0x000000091e077231 */ /* 0x000fe20000000007 */
[-C--:B------:R-:W-:Y:S01]  /*53b0*/  HFMA2.MMA R5, R79, R10.reuse, R5 ;  /* 0x0000000a4f057235 */ /* 0x080fe20000000005 */
[----:B------:R-:W-:Y:S01]  /*53c0*/  LOP3.LUT R74, R74, 0x70007, RZ, 0xc0, !PT ;  /* 0x000700074a4a7812 */ /* 0x000fe200078ec0ff */
[----:B------:R-:W-:Y:S01]  /*53d0*/  HFMA2.MMA R91, R83, R10, R91 ;  /* 0x0000000a535b7235 */ /* 0x000fe2000000005b */
[----:B------:R-:W-:Y:S01]  /*53e0*/  LOP3.LUT R76, R76, 0x70007, RZ, 0xc0, !PT ;  /* 0x000700074c4c7812 */ /* 0x000fe200078ec0ff */
[----:B------:R-:W-:Y:S01]  /*53f0*/  HADD2 R85, R82, -1028, -1028 ;  /* 0xe404e40452557430 */ /* 0x000fe20000000000 */
[----:B------:R-:W-:Y:S01]  /*5400*/  LOP3.LUT R89, R75, 0x64006400, RZ, 0xfc, !PT ;  /* 0x640064004b597812 */ /* 0x000fe200078efcff */
[-C--:B------:R-:W-:Y:S01]  /*5410*/  HFMA2 R4, R81, R10.reuse, R6 ;  /* 0x0000000a51047231 */ /* 0x080fe20000000006 */
[-C--:B------:R-:W-:Y:S01]  /*5420*/  HFMA2.MMA R6, R52, R11.reuse, R5 ;  /* 0x0000000b34067235 */ /* 0x080fe20000000005 */
[----:B------:R-:W-:Y:S01]  /*5430*/  HADD2 R75, R72, -1028, -1028 ;  /* 0xe404e404484b7430 */ /* 0x000fe20000000000 */
[----:B------:R-:W-:Y:S01]  /*5440*/  LOP3.LUT R74, R74, 0x64006400, RZ, 0xfc, !PT ;  /* 0x640064004a4a7812 */ /* 0x000fe200078efcff */
[----:B------:R-:W-:Y:S01]  /*5450*/  HFMA2 R7, R85, R10, R7 ;  /* 0x0000000a55077231 */ /* 0x000fe20000000007 */
[----:B------:R-:W-:Y:S01]  /*5460*/  LOP3.LUT R76, R76, 0x64006400, RZ, 0xfc, !PT ;  /* 0x640064004c4c7812 */ /* 0x000fe200078efcff */
[----:B------:R-:W-:Y:S01]  /*5470*/  HFMA2.MMA R5, R48, R11, R91 ;  /* 0x0000000b30057235 */ /* 0x000fe2000000005b */
[----:B------:R-:W-:Y:S01]  /*5480*/  HADD2 R89, R89, -1028, -1028 ;  /* 0xe404e40459597430 */ /* 0x000fe20000000000 */
[----:B------:R-:W-:Y:S01]  /*5490*/  LOP3.LUT R73, R73, 0x64006400, RZ, 0xfc, !PT ;  /* 0x6400640049497812 */ /* 0x000fe200078efcff */
[-C--:B------:R-:W-:Y:S01]  /*54a0*/  HFMA2 R4, R50, R11.reuse, R4 ;  /* 0x0000000b32047231 */ /* 0x080fe20000000004 */
[-C--:B-1----:R-:W-:Y:S01]  /*54b0*/  HFMA2.MMA R6, R75, R12.reuse, R6 ;  /* 0x0000000c4b067235 */ /* 0x082fe20000000006 */
[----:B------:R-:W-:Y:S01]  /*54c0*/  HADD2 R87, R74, -1028, -1028 ;  /* 0xe404e4044a577430 */ /* 0x000fe20000000000 */
[----:B------:R-:W-:Y:S01]  /*54d0*/  LOP3.LUT R72, R70, 0x64006400, RZ, 0xfc, !PT ;  /* 0x6400640046487812 */ /* 0x000fe200078efcff */
[----:B------:R-:W-:Y:S01]  /*54e0*/  HFMA2 R7, R46, R11, R7 ;  /* 0x0000000b2e077231 */ /* 0x000fe20000000007 */
[----:B------:R-:W-:Y:S01]  /*54f0*/  HFMA2.MMA R5, R89, R12, R5 ;  /* 0x0000000c59057235 */ /* 0x000fe20000000005 */
[----:B------:R-:W-:-:S02]  /*5500*/  HADD2 R91, R76, -1028, -1028 ;  /* 0xe404e4044c5b7430 */ /* 0x000fc40000000000 */
[-C--:B------:R-:W-:Y:S02]  /*5510*/  HFMA2 R4, R87, R12.reuse, R4 ;  /* 0x0000000c57047231 */ /* 0x080fe40000000004 */
        /* <DEDUP_REMOVED lines=8> */
[----:B------:R-:W-:Y:S01]  /*55a0*/  HADD2 R66, R73, -1028, -1028 ;  /* 0xe404e40449427430 */ /* 0x000fe20000000000 */
[----:B------:R-:W-:Y:S01]  /*55b0*/  HFMA2.MMA R8, R31, R14, R8 ;  /* 0x0000000e1f087235 */ /* 0x000fe20000000008 */
[----:B------:R-:W-:-:S02]  /*55c0*/  HADD2 R70, R5, -1028, -1028 ;  /* 0xe404e40405467430 */ /* 0x000fc40000000000 */
[-C--:B------:R-:W-:Y:S02]  /*55d0*/  HFMA2 R6, R33, R14.reuse, R6 ;  /* 0x0000000e21067231 */ /* 0x080fe40000000006 */
        /* <DEDUP_REMOVED lines=92> */
.L_x_2376:
[----:B------:R-:W-:Y:S01]  /*5ba0*/  ISETP.LT.AND P2, PT, R29, R26, PT ;  /* 0x0000001a1d00720c */ /* 0x000fe20003f41270 */
[----:B------:R-:W-:Y:S01]  /*5bb0*/  UIADD3 UR4, UR4, 0x40, URZ ;  /* 0x0000004004047890 */ /* 0x000fe2000fffe03f */
[----:B------:R-:W-:-:S11]  /*5bc0*/  IMAD.MOV.U32 R19, RZ, RZ, R29 ;  /* 0x000000ffff137224 */ /* 0x000fd600078e001d */
[----:B------:R-:W-:Y:S05]  /*5bd0*/  @!P0 BRA P2, `(.L_x_2377) ;  /* 0xffffe74000008947 */ /* 0x000fea000103ffff */
.L_x_2375:
[----:B------:R-:W-:-:S04]  /*5be0*/  ISETP.GE.AND P0, PT, R19, R26, PT ;  /* 0x0000001a1300720c */ /* 0x000fc80003f06270 */
[----:B------:R-:W-:-:S13]  /*5bf0*/  ISETP.GE.OR P0, PT, R19, c[0x0][0x1bc], P0 ;  /* 0x00006f0013007a0c */ /* 0x000fda0000706670 */
[----:B------:R-:W-:Y:S05]  /*5c00*/  @P0 BRA `(.L_x_2378) ;  /* 0x00000cd000000947 */ /* 0x000fea0003800000 */
[----:B-----5:R-:W-:-:S05]  /*5c10*/  IMAD.MOV.U32 R13, RZ, RZ, c[0x0][0x18c] ;  /* 0x00006300ff0d7624 */ /* 0x020fca00078e00ff */
[----:B------:R-:W-:-:S04]  /*5c20*/  SHF.R.S32.HI R12, RZ, 0x1f, R13 ;  /* 0x0000001fff0c7819 */ /* 0x000fc8000001140d */
[----:B------:R-:W-:Y:S02]  /*5c30*/  SHF.L.U64.HI R12, R13, 0x2, R12 ;  /* 0x000000020d0c7819 */ /* 0x000fe4000001020c */
.L_x_2380:
[----:B------:R-:W-:-:S04]  /*5c40*/  IADD3 R19, R19, 0x10, RZ ;  /* 0x0000001013137810 */ /* 0x000fc80007ffe0ff */
[C---:B------:R-:W-:Y:S02]  /*5c50*/  ISETP.GE.AND P0, PT, R19.reuse, c[0x0][0x1bc], PT ;  /* 0x00006f0013007a0c */ /* 0x040fe40003f06270 */
[----:B------:R-:W-:Y:S01]  /*5c60*/  ISETP.LT.AND P3, PT, R19, R26, PT ;  /* 0x0000001a1300720c */ /* 0x000fe20003f61270 */
[----:B-1----:R-:W-:Y:S06]  /*5c70*/  @!P1 BRA `(.L_x_2379) ;  /* 0x00000c2000009947 */ /* 0x002fec0003800000 */
[----:B-1----:R-:W2:Y:S01]  /*5c80*/  LDG.E.128.CONSTANT R4, [R2.64] ;  /* 0x0000000602047981 */ /* 0x002ea2000c1e9d00 */
[----:B------:R-:W-:Y:S01]  /*5c90*/  IMAD.MOV.U32 R8, RZ, RZ, 0x2400 ;  /* 0x00002400ff087424 */ /* 0x000fe200078e00ff */
[----:B------:R-:W-:Y:S01]  /*5ca0*/  ISETP.GE.AND P2, PT, R25, 0x2, PT ;  /* 0x000000021900780c */ /* 0x000fe20003f46270 */
[----:B------:R-:W-:Y:S01]  /*5cb0*/  IMAD.MOV.U32 R38, RZ, RZ, 0x3400 ;  /* 0x00003400ff267424 */ /* 0x000fe200078e00ff */
[----:B------:R-:W-:Y:S01]  /*5cc0*/  PRMT R24, R24, 0x5410, R23 ;  /* 0x0000541018187816 */ /* 0x000fe20000000017 */
[----:B------:R-:W-:Y:S01]  /*5cd0*/  IMAD.MOV.U32 R49, RZ, RZ, 0x2c00 ;  /* 0x00002c00ff317424 */ /* 0x000fe200078e00ff */
[----:B------:R-:W-:Y:S02]  /*5ce0*/  PRMT R21, R21, 0x5410, R8 ;  /* 0x0000541015157816 */ /* 0x000fe40000000008 */
[----:B------:R-:W-:-:S02]  /*5cf0*/  PRMT R38, R38, 0x5410, R38 ;  /* 0x0000541026267816 */ /* 0x000fc40000000026 */
        /* <DEDUP_REMOVED lines=77> */
[----:B------:R-:W-:Y:S01]  /*61d0*/  LOP3.LUT R48, R48, 0x64006400, RZ, 0xfc, !PT ;  /* 0x6400640030307812 */ /* 0x000fe200078efcff */
[----:B0-----:R-:W-:Y:S01]  /*61e0*/  HFMA2.MMA R53, R61, R4, RZ ;  /* 0x000000043d357235 */ /* 0x001fe200000000ff */
[----:B------:R-:W-:Y:S01]  /*61f0*/  LOP3.LUT R50, R46, 0x64006400, RZ, 0xfc, !PT ;  /* 0x640064002e327812 */ /* 0x000fe200078efcff */
[-C--:B------:R-:W-:Y:S01]  /*6200*/  HFMA2 R46, R42, R21.reuse.H1_H1, -18, -18 ;  /* 0xcc80cc802a2e7431 */ /* 0x080fe20000060015 */
[----:B------:R-:W-:Y:S01]  /*6210*/  LOP3.LUT R57, R54, 0x64006400, RZ, 0xfc, !PT ;  /* 0x6400640036397812 */ /* 0x000fe200078efcff */
[----:B------:R-:W-:Y:S01]  /*6220*/  HFMA2 R51, R59, R4, RZ.H0_H0 ;  /* 0x000000043b337231 */ /* 0x000fe200000400ff */
[----:B------:R-:W-:Y:S01]  /*6230*/  LOP3.LUT R42, R44, 0x64006400, RZ, 0xfc, !PT ;  /* 0x640064002c2a7812 */ /* 0x000fe200078efcff */
[-C--:B------:R-:W-:Y:S01]  /*6240*/  HFMA2 R44, R40, R21.reuse.H1_H1, -18, -18 ;  /* 0xcc80cc80282c7431 */ /* 0x080fe20000060015 */
[----:B------:R-:W-:Y:S01]  /*6250*/  HFMA2.MMA R53, R18, R5, R53 ;  /* 0x0000000512357235 */ /* 0x000fe20000000035 */
[-C--:B------:R-:W-:Y:S01]  /*6260*/  HFMA2 R40, R48, R21.reuse.H1_H1, -18, -18 ;  /* 0xcc80cc8030287431 */ /* 0x080fe20000060015 */
[----:B------:R-:W-:Y:S01]  /*6270*/  LOP3.LUT R41, R41, 0x30003, RZ, 0xc0, !PT ;  /* 0x0003000329297812 */ /* 0x000fe200078ec0ff */
[----:B------:R-:W-:Y:S01]  /*6280*/  HFMA2 R48, R57, R21.H1_H1, -18, -18 ;  /* 0xcc80cc8039307431 */ /* 0x000fe20000060015 */
[----:B------:R-:W-:Y:S01]  /*6290*/  LOP3.LUT R52, R52, 0x64006400, RZ, 0xfc, !PT ;  /* 0x6400640034347812 */ /* 0x000fe200078efcff */
[----:B------:R-:W-:Y:S01]  /*62a0*/  HADD2 R57, R49, -1026, -1026 ;  /* 0xe402e40231397430 */ /* 0x000fe20000000000 */
[----:B------:R-:W-:Y:S01]  /*62b0*/  LOP3.LUT R45, R45, 0x30003, RZ, 0xc0, !PT ;  /* 0x000300032d2d7812 */ /* 0x000fe200078ec0ff */
[----:B------:R-:W-:Y:S01]  /*62c0*/  HFMA2 R51, R16, R5, R51 ;  /* 0x0000000510337231 */ /* 0x000fe20000000033 */
[----:B------:R-:W-:Y:S01]  /*62d0*/  LOP3.LUT R41, R41, 0x64006400, RZ, 0xfc, !PT ;  /* 0x6400640029297812 */ /* 0x000fe200078efcff */
[-C--:B------:R-:W-:Y:S01]  /*62e0*/  HFMA2 R52, R52, R21.reuse.H1_H1, -18, -18 ;  /* 0xcc80cc8034347431 */ /* 0x080fe20000060015 */
[----:B------:R-:W-:Y:S01]  /*62f0*/  HFMA2.MMA R53, R29, R6, R53 ;  /* 0x000000061d357235 */ /* 0x000fe20000000035 */
[----:B------:R-:W-:Y:S01]  /*6300*/  HFMA2 R51, R17, R6, R51 ;  /* 0x0000000611337231 */ /* 0x000fe20000000033 */
[----:B------:R-:W-:Y:S01]  /*6310*/  HFMA2.MMA R49, R57, R4, RZ ;  /* 0x0000000439317235 */ /* 0x000fe200000000ff */
[----:B------:R-:W-:Y:S01]  /*6320*/  HFMA2 R4, R55, R4, RZ.H0_H0 ;  /* 0x0000000437047231 */ /* 0x000fe200000400ff */
[----:B------:R-:W-:Y:S01]  /*6330*/  LOP3.LUT R45, R45, 0x64006400, RZ, 0xfc, !PT ;  /* 0x640064002d2d7812 */ /* 0x000fe200078efcff */
[----:B------:R-:W-:Y:S01]  /*6340*/  HFMA2 R50, R50, R21.H1_H1, -18, -18 ;  /* 0xcc80cc8032327431 */ /* 0x000fe20000060015 */
[----:B------:R-:W-:Y:S01]  /*6350*/  HFMA2.MMA R53, R52, R7, R53 ;  /* 0x0000000734357235 */ /* 0x000fe20000000035 */
[----:B------:R-:W-:Y:S01]  /*6360*/  HFMA2 R4, R30, R5, R4 ;  /* 0x000000051e047231 */ /* 0x000fe20000000004 */
[----:B------:R-:W-:Y:S01]  /*6370*/  HFMA2.MMA R49, R14, R5, R49 ;  /* 0x000000050e317235 */ /* 0x000fe20000000031 */
[----:B------:R-:W-:Y:S01]  /*6380*/  HADD2 R58, R45, -1026, -1026 ;  /* 0xe402e4022d3a7430 */ /* 0x000fe20000000000 */
[----:B------:R-:W-:Y:S01]  /*6390*/  LOP3.LUT R43, R43, 0x30003, RZ, 0xc0, !PT ;  /* 0x000300032b2b7812 */ /* 0x000fe200078ec0ff */
[----:B------:R-:W-:Y:S01]  /*63a0*/  HFMA2 R54, R56, R21.H1_H1, -18, -18 ;  /* 0xcc80cc8038367431 */ /* 0x000fe20000060015 */
[----:B------:R-:W-:Y:S01]  /*63b0*/  LOP3.LUT R47, R47, 0x30003, RZ, 0xc0, !PT ;  /* 0x000300032f2f7812 */ /* 0x000fe200078ec0ff */
[-C--:B------:R-:W-:Y:S01]  /*63c0*/  HFMA2 R51, R50, R7.reuse, R51 ;  /* 0x0000000732337231 */ /* 0x080fe20000000033 */
[----:B------:R-:W-:Y:S01]  /*63d0*/  HFMA2.MMA R49, R15, R6, R49 ;  /* 0x000000060f317235 */ /* 0x000fe20000000031 */
[----:B------:R-:W-:Y:S01]  /*63e0*/  HFMA2 R6, R31, R6, R4 ;  /* 0x000000061f067231 */ /* 0x000fe20000000004 */
[----:B------:R-:W-:Y:S01]  /*63f0*/  LOP3.LUT R43, R43, 0x64006400, RZ, 0xfc, !PT ;  /* 0x640064002b2b7812 */ /* 0x000fe200078efcff */
[----:B-1----:R-:W-:Y:S01]  /*6400*/  HFMA2.MMA R53, R58, R8, R53 ;  /* 0x000000083a357235 */ /* 0x002fe20000000035 */
[----:B------:R-:W-:Y:S01]  /*6410*/  LOP3.LUT R47, R47, 0x64006400, RZ, 0xfc, !PT ;  /* 0x640064002f2f7812 */ /* 0x000fe200078efcff */
[----:B------:R-:W-:Y:S01]  /*6420*/  HFMA2 R6, R54, R7, R6 ;  /* 0x0000000736067231 */ /* 0x000fe20000000006 */
[----:B------:R-:W-:Y:S01]  /*6430*/  HFMA2.MMA R4, R46, R7, R49 ;  /* 0x000000072e047235 */ /* 0x000fe20000000031 */
[----:B------:R-:W-:-:S02]  /*6440*/  HADD2 R49, R41, -1026, -1026 ;  /* 0xe402e40229317430 */ /* 0x000fc40000000000 */
[----:B------:R-:W-:Y:S01]  /*6450*/  HADD2 R56, R43, -1026, -1026 ;  /* 0xe402e4022b387430 */ /* 0x000fe20000000000 */
[----:B------:R-:W-:Y:S01]  /*6460*/  HFMA2.MMA R53, R36, R9, R53 ;  /* 0x0000000924357235 */ /* 0x000fe20000000035 */
[----:B------:R-:W-:Y:S02]  /*6470*/  HADD2 R47, R47, -1026, -1026 ;  /* 0xe402e4022f2f7430 */ /* 0x000fe40000000000 */
[----:B------:R-:W-:Y:S01]  /*6480*/  HFMA2.MMA R4, R49, R8, R4 ;  /* 0x0000000831047235 */ /* 0x000fe20000000004 */
[-C--:B------:R-:W-:Y:S02]  /*6490*/  HFMA2 R51, R56, R8.reuse, R51 ;  /* 0x0000000838337231 */ /* 0x080fe40000000033 */
[----:B------:R-:W-:Y:S01]  /*64a0*/  HFMA2 R6, R47, R8, R6 ;  /* 0x000000082f067231 */ /* 0x000fe20000000006 */
[----:B------:R-:W-:Y:S01]  /*64b0*/  HFMA2.MMA R53, R37, R10, R53 ;  /* 0x0000000a25357235 */ /* 0x000fe20000000035 */
[-C--:B------:R-:W-:Y:S01]  /*64c0*/  HFMA2 R51, R34, R9.reuse, R51 ;  /* 0x0000000922337231 */ /* 0x080fe20000000033 */
[----:B------:R-:W-:Y:S01]  /*64d0*/  HFMA2.MMA R5, R32, R9, R4 ;  /* 0x0000000920057235 */ /* 0x000fe20000000004 */
[----:B------:R-:W-:-:S02]  /*64e0*/  HFMA2 R6, R38, R9, R6 ;  /* 0x0000000926067231 */ /* 0x000fc40000000006 */
[----:B------:R-:W-:Y:S01]  /*64f0*/  HFMA2 R42, R42, R21.H1_H1, -18, -18 ;  /* 0xcc80cc802a2a7431 */ /* 0x000fe20000060015 */
[----:B------:R-:W-:Y:S01]  /*6500*/  HFMA2.MMA R53, R40, R11, R53 ;  /* 0x0000000b28357235 */ /* 0x000fe20000000035 */
[-C--:B------:R-:W-:Y:S01]  /*6510*/  HFMA2 R51, R35, R10.reuse, R51 ;  /* 0x0000000a23337231 */ /* 0x080fe20000000033 */
[----:B------:R-:W-:Y:S01]  /*6520*/  HFMA2.MMA R5, R33, R10, R5 ;  /* 0x0000000a21057235 */ /* 0x000fe20000000005 */
[----:B------:R-:W-:Y:S02]  /*6530*/  HFMA2 R6, R39, R10, R6 ;  /* 0x0000000a27067231 */ /* 0x000fe40000000006 */
[-C--:B------:R-:W-:Y:S02]  /*6540*/  HFMA2 R51, R42, R11.reuse, R51 ;  /* 0x0000000b2a337231 */ /* 0x080fe40000000033 */
[----:B------:R-:W-:Y:S01]  /*6550*/  HFMA2 R6, R48, R11, R6 ;  /* 0x0000000b30067231 */ /* 0x000fe20000000006 */
[----:B------:R-:W-:Y:S01]  /*6560*/  HFMA2.MMA R5, R44, R11, R5 ;  /* 0x0000000b2c057235 */ /* 0x000fe20000000005 */
[----:B------:R-:W-:-:S02]  /*6570*/  HADD2 R51, R51.H0_H0, R51.H1_H1 ;  /* 0x3000003333337230 */ /* 0x000fc40000000800 */
[----:B------:R-:W-:Y:S02]  /*6580*/  HADD2 R53, R53.H0_H0, R53.H1_H1 ;  /* 0x3000003535357230 */ /* 0x000fe40000000800 */
[----:B------:R-:W-:-:S05]  /*6590*/  HADD2 R6, R6.H0_H0, R6.H1_H1 ;  /* 0x3000000606067230 */ /* 0x000fca0000000800 */
[----:B------:R-:W-:Y:S01]  /*65a0*/  HADD2 R5, R5.H0_H0, R5.H1_H1 ;  /* 0x3000000505057230 */ /* 0x000fe20000000800 */
[----:B------:R-:W-:-:S04]  /*65b0*/  PRMT R53, R53, 0x5410, R6 ;  /* 0x0000541035357816 */ /* 0x000fc80000000006 */
[----:B------:R-:W-:Y:S01]  /*65c0*/  PRMT R5, R5, 0x5410, R51 ;  /* 0x0000541005057816 */ /* 0x000fe20000000033 */
[----:B------:R-:W-:-:S05]  /*65d0*/  HFMA2 R27, R53, R22, R27 ;  /* 0x00000016351b7231 */ /* 0x000fca000000001b */
[----:B------:R-:W-:Y:S01]  /*65e0*/  HFMA2.MMA R28, R5, R24, R28 ;  /* 0x00000018051c7235 */ /* 0x000fe2000000001c */
        /* <DEDUP_REMOVED lines=43> */
.L_x_2379:
[----:B------:R-:W-:Y:S01]  /*68a0*/  LEA R2, P2, R13, R2, 0x2 ;  /* 0x000000020d027211 */ /* 0x000fe200078410ff */
[----:B------:R-:W-:-:S04]  /*68b0*/  UIADD3 UR4, UR4, 0x20, URZ ;  /* 0x0000002004047890 */ /* 0x000fc8000fffe03f */
[----:B------:R-:W-:Y:S01]  /*68c0*/  IMAD.X R3, R3, 0x1, R12, P2 ;  /* 0x0000000103037824 */ /* 0x000fe200010e060c */
[----:B------:R-:W-:Y:S05]  /*68d0*/  @!P0 BRA P3, `(.L_x_2380) ;  /* 0xfffff36000008947 */ /* 0x000fea000183ffff */
.L_x_2378:
[----:B------:R-:W-:Y:S05]  /*68e0*/  @!P1 EXIT ;  /* 0x000000000000994d */ /* 0x000fea0003800000 */
[----:B------:R-:W0:Y:S01]  /*68f0*/  S2R R3, SR_CTAID.X ;  /* 0x0000000000037919 */ /* 0x000e220000002500 */
[----:B-----5:R-:W-:-:S03]  /*6900*/  IMAD.MOV.U32 R9, RZ, RZ, 0x2 ;  /* 0x00000002ff097424 */ /* 0x020fc600078e00ff */
[----:B-1----:R-:W0:Y:S04]  /*6910*/  S2R R4, SR_TID.X ;  /* 0x0000000000047919 */ /* 0x002e280000002100 */
        /* <DEDUP_REMOVED lines=12> */
.L_x_2384:
[----:B------:R-:W0:Y:S02]  /*69e0*/  LDS R6, [R5] ;  /* 0x0000000005067984 */ /* 0x000e240000000800 */
[----:B0-----:R-:W-:-:S06]  /*69f0*/  HADD2 R7, R6, R28 ;  /* 0x0000001c06077230 */ /* 0x001fcc0000000000 */
[----:B------:R-:W0:Y:S02]  /*6a00*/  ATOMS.CAST.SPIN R7, [R5], R6, R7 ;  /* 0x000000060507738d */ /* 0x000e240001800007 */
[----:B0-----:R-:W-:-:S13]  /*6a10*/  ISETP.EQ.U32.AND P0, PT, R7, 0x1, PT ;  /* 0x000000010700780c */ /* 0x001fda0003f02070 */
[----:B------:R-:W-:Y:S05]  /*6a20*/  @!P0 BRA `(.L_x_2384) ;  /* 0xffffffb000008947 */ /* 0x000fea000383ffff */
[----:B------:R-:W-:Y:S05]  /*6a30*/  BRA `(.L_x_2382) ;  /* 0x0000003000007947 */ /* 0x000fea0003800000 */
.L_x_2383:
[----:B------:R-:W2:Y:S02]  /*6a40*/  LD.E R5, [R2.64] ;  /* 0x0000000602057980 */ /* 0x000ea4000c101900 */
[----:B--2---:R-:W-:-:S05]  /*6a50*/  IMAD.IADD R5, R28, 0x1, R5 ;  /* 0x000000011c057824 */ /* 0x004fca00078e0205 */
[----:B------:R0:W-:Y:S02]  /*6a60*/  ST.E [R2.64], R5 ;  /* 0x0000000502007985 */ /* 0x0001e4000c101906 */
.L_x_2382:
[----:B------:R-:W-:Y:S05]  /*6a70*/  BSYNC B0 ;  /* 0x0000000000007941 */ /* 0x000fea0003800000 */
.L_x_2381:
[----:B------:R-:W2:Y:S01]  /*6a80*/  ATOM.E.ADD.F16x2.RN.STRONG.GPU P0, RZ, [R2.64+0x4], R27 ;  /* 0x0000041b02ff798a */ /* 0x000ea2000810e9c6 */
[----:B------:R-:W-:Y:S01]  /*6a90*/  BSSY B0, `(.L_x_2385) ;  /* 0x000000f000007945 */ /* 0x000fe20003800000 */
[----:B--2---:R-:W-:Y:S05]  /*6aa0*/  @P0 BRA `(.L_x_2386) ;  /* 0x000000d000000947 */ /* 0x004fea0003800000 */
[----:B------:R-:W1:Y:S02]  /*6ab0*/  QSPC.E.S P0, RZ, [R2+0x4] ;  /* 0x0000040002ff73aa */ /* 0x000e640000000500 */
[----:B-1----:R-:W-:Y:S05]  /*6ac0*/  @!P0 BRA `(.L_x_2387) ;  /* 0x0000008000008947 */ /* 0x002fea0003800000 */
[----:B0-----:R-:W-:-:S04]  /*6ad0*/  IADD3 R2, R2, 0x4, RZ ;  /* 0x0000000402027810 */ /* 0x001fc80007ffe0ff */
[----:B------:R-:W-:-:S05]  /*6ae0*/  LOP3.LUT R2, R2, 0xffffff, RZ, 0xc0, !PT ;  /* 0x00ffffff02027812 */ /* 0x000fca00078ec0ff */
.L_x_2388:
[----:B------:R-:W0:Y:S02]  /*6af0*/  LDS R6, [R2] ;  /* 0x0000000002067984 */ /* 0x000e240000000800 */
[----:B0-----:R-:W-:-:S10]  /*6b00*/  HFMA2.MMA R7, R6, 1, 1, R27 ;  /* 0x3c003c0006077835 */ /* 0x001fd4000000001b */
[----:B------:R-:W0:Y:S02]  /*6b10*/  ATOMS.CAST.SPIN R7, [R2], R6, R7 ;  /* 0x000000060207738d */ /* 0x000e240001800007 */
[----:B0-----:R-:W-:-:S13]  /*6b20*/  ISETP.EQ.U32.AND P0, PT, R7, 0x1, PT ;  /* 0x000000010700780c */ /* 0x001fda0003f02070 */
[----:B------:R-:W-:Y:S05]  /*6b30*/  @!P0 BRA `(.L_x_2388) ;  /* 0xffffffb000008947 */ /* 0x000fea000383ffff */
[----:B------:R-:W-:Y:S05]  /*6b40*/  BRA `(.L_x_2386) ;  /* 0x0000003000007947 */ /* 0x000fea0003800000 */
.L_x_2387:
[----:B0-----:R-:W2:Y:S02]  /*6b50*/  LD.E R5, [R2.64+0x4] ;  /* 0x0000040602057980 */ /* 0x001ea4000c101900 */
[----:B--2---:R-:W-:-:S05]  /*6b60*/  IMAD.IADD R5, R27, 0x1, R5 ;  /* 0x000000011b057824 */ /* 0x004fca00078e0205 */
[----:B------:R0:W-:Y:S02]  /*6b70*/  ST.E [R2.64+0x4], R5 ;  /* 0x0000040502007985 */ /* 0x0001e4000c101906 */
.L_x_2386:
[----:B------:R-:W-:Y:S05]  /*6b80*/  BSYNC B0 ;  /* 0x0000000000007941 */ /* 0x000fea0003800000 */
.L_x_2385:
        /* <DEDUP_REMOVED lines=11> */
.L_x_2392:
[----:B------:R-:W0:Y:S02]  /*6c40*/  LDS R6, [R4] ;  /* 0x0000000004067984 */ /* 0x000e240000000800 */
[----:B0-----:R-:W-:-:S06]  /*6c50*/  HADD2 R7, R6, R20 ;  /* 0x0000001406077230 */ /* 0x001fcc0000000000 */
[----:B------:R-:W0:Y:S02]  /*6c60*/  ATOMS.CAST.SPIN R7, [R4], R6, R7 ;  /* 0x000000060407738d */ /* 0x000e240001800007 */
[----:B0-----:R-:W-:-:S13]  /*6c70*/  ISETP.EQ.U32.AND P0, PT, R7, 0x1, PT ;  /* 0x000000010700780c */ /* 0x001fda0003f02070 */
[----:B------:R-:W-:Y:S05]  /*6c80*/  @!P0 BRA `(.L_x_2392) ;  /* 0xffffffb000008947 */ /* 0x000fea000383ffff */
[----:B------:R-:W-:Y:S05]  /*6c90*/  BRA `(.L_x_2390) ;  /* 0x0000003000007947 */ /* 0x000fea0003800000 */
.L_x_2391:
[----:B------:R-:W2:Y:S02]  /*6ca0*/  LD.E R4, [R2.64] ;  /* 0x0000000602047980 */ /* 0x000ea4000c101900 */
[----:B--2---:R-:W-:-:S05]  /*6cb0*/  IMAD.IADD R5, R20, 0x1, R4 ;  /* 0x0000000114057824 */ /* 0x004fca00078e0204 */
[----:B------:R0:W-:Y:S02]  /*6cc0*/  ST.E [R2.64], R5 ;  /* 0x0000000502007985 */ /* 0x0001e4000c101906 */
.L_x_2390:
[----:B------:R-:W-:Y:S05]  /*6cd0*/  BSYNC B0 ;  /* 0x0000000000007941 */ /* 0x000fea0003800000 */
.L_x_2389:
[----:B------:R-:W2:Y:S02]  /*6ce0*/  ATOM.E.ADD.F16x2.RN.STRONG.GPU P0, RZ, [R2.64+0x4], R9 ;  /* 0x0000040902ff798a */ /* 0x000ea4000810e9c6 */
[----:B--2---:R-:W-:Y:S05]  /*6cf0*/  @P0 EXIT ;  /* 0x000000000000094d */ /* 0x004fea0003800000 */
[----:B------:R-:W1:Y:S02]  /*6d00*/  QSPC.E.S P0, RZ, [R2+0x4] ;  /* 0x0000040002ff73aa */ /* 0x000e640000000500 */
[----:B-1----:R-:W-:Y:S05]  /*6d10*/  @!P0 BRA `(.L_x_2393) ;  /* 0x0000008000008947 */ /* 0x002fea0003800000 */
[----:B0-----:R-:W-:-:S04]  /*6d20*/  IADD3 R2, R2, 0x4, RZ ;  /* 0x0000000402027810 */ /* 0x001fc80007ffe0ff */
[----:B------:R-:W-:-:S05]  /*6d30*/  LOP3.LUT R2, R2, 0xffffff, RZ, 0xc0, !PT ;  /* 0x00ffffff02027812 */ /* 0x000fca00078ec0ff */
.L_x_2394:
[----:B------:R-:W0:Y:S02]  /*6d40*/  LDS R4, [R2] ;  /* 0x0000000002047984 */ /* 0x000e240000000800 */
[----:B0-----:R-:W-:-:S10]  /*6d50*/  HFMA2.MMA R5, R4, 1, 1, R0 ;  /* 0x3c003c0004057835 */ /* 0x001fd40000000000 */
[----:B------:R-:W0:Y:S02]  /*6d60*/  ATOMS.CAST.SPIN R5, [R2], R4, R5 ;  /* 0x000000040205738d */ /* 0x000e240001800005 */
[----:B0-----:R-:W-:-:S13]  /*6d70*/  ISETP.EQ.U32.AND P0, PT, R5, 0x1, PT ;  /* 0x000000010500780c */ /* 0x001fda0003f02070 */
[----:B------:R-:W-:Y:S05]  /*6d80*/  @!P0 BRA `(.L_x_2394) ;  /* 0xffffffb000008947 */ /* 0x000fea000383ffff */
[----:B------:R-:W-:Y:S05]  /*6d90*/  EXIT ;  /* 0x000000000000794d */ /* 0x000fea0003800000 */
.L_x_2393:
[----:B------:R-:W2:Y:S02]  /*6da0*/  LD.E R0, [R2.64+0x4] ;  /* 0x0000040602007980 */ /* 0x000ea4000c101900 */
[----:B0-2---:R-:W-:-:S05]  /*6db0*/  IMAD.IADD R5, R9, 0x1, R0 ;  /* 0x0000000109057824 */ /* 0x005fca00078e0200 */
[----:B------:R-:W-:Y:S01]  /*6dc0*/  ST.E [R2.64+0x4], R5 ;  /* 0x0000040502007985 */ /* 0x000fe2000c101906 */
[----:B------:R-:W-:Y:S05]  /*6dd0*/  EXIT ;  /* 0x000000000000794d */ /* 0x000fea0003800000 */
.L_x_2395:
        /* <DEDUP_REMOVED lines=10> */
.L_x_2865:


//--------------------- .text._Z23gemm_half_q_half_kernelILi2ELi4ELb0ELb0ELi32EEvPK6__halfPKjS4_S2_PS0_iiiiPKtS7_iiiiiibS2_i --------------------------
	.section	.text._Z23gemm_half_q_half_kernelILi2ELi4ELb0ELb0ELi32EEvPK6__halfPKjS4_S2_PS0_iiiiPKtS7_iiiiiibS2_i,"ax",@progbits
	.sectioninfo	@"SHI_REGISTERS=95"
	.align	128
        .global         _Z23gemm_half_q_half_kernelILi2ELi4ELb0ELb0ELi32EEvPK6__halfPKjS4_S2_PS0_iiiiPKtS7_iiiiiibS2_i
        .type           _Z23gemm_half_q_half_kernelILi2ELi4ELb0ELb0ELi32EEvPK6__halfPKjS4_S2_PS0_iiiiPKtS7_iiiiiibS2_i,@function
        .size           _Z23gemm_half_q_half_kernelILi2ELi4ELb0ELb0ELi32EEvPK6__halfPKjS4_S2_PS0_iiiiPKtS7_iiiiiibS2_i,(.L_x_2866 - _Z23gemm_half_q_half_kernelILi2ELi4ELb0ELb0ELi32EEvPK6__halfPKjS4_S2_PS0_iiiiPKtS7_iiiiiibS2_i)
        .other          _Z23gemm_half_q_half_kernelILi2ELi4ELb0ELb0ELi32EEvPK6__halfPKjS4_S2_PS0_iiiiPKtS7_iiiiiibS2_i,@"STO_CUDA_ENTRY STV_DEFAULT"
_Z23gemm_half_q_half_kernelILi2ELi4ELb0ELb0ELi32EEvPK6__halfPKjS4_S2_PS0_iiiiPKtS7_iiiiiibS2_i:
.text._Z23gemm_half_q_half_kernelILi2ELi4ELb0ELb0ELi32EEvPK6__halfPKjS4_S2_PS0_iiiiPKtS7_iiiiiibS2_i:
        /* <DEDUP_REMOVED lines=39> */
.L_x_2400:
        /* <DEDUP_REMOVED lines=17> */
.L_x_2399:
        /* <DEDUP_REMOVED lines=17> */
.L_x_2398:
        /* <DEDUP_REMOVED lines=13> */
.L_x_2402:
        /* <DEDUP_REMOVED lines=17> */
.L_x_2401:
        /* <DEDUP_REMOVED lines=15> */
.L_x_2397:
[----:B------:R-:W-:Y:S05]  /*0760*/  BSYNC B0 ;  /* 0x0000000000007941 */ /* 0x000fea0003800000 */
.L_x_2396:
        /* <DEDUP_REMOVED lines=18> */
.L_x_2405:
        /* <DEDUP_REMOVED lines=11> */
.L_x_2404:
        /* <DEDUP_REMOVED lines=10> */
.L_x_2403:
        /* <DEDUP_REMOVED lines=59> */
.L_x_2407:
        /* <DEDUP_REMOVED lines=41> */
.L_x_2406:
        /* <DEDUP_REMOVED lines=15> */
.L_x_2410:
[----:B------:R-:W-:-:S04]  /*1110*/  IMAD.MOV.U32 R49, RZ, RZ, 0x4 ;  /* 0x00000004ff317424 */ /* 0x000fc800078e00ff */
[C---:B0-----:R-:W-:Y:S02]  /*1120*/  IMAD.WIDE R2, R49.reuse, c[0x0][0x18c], R8 ;  /* 0x0000630031027a25 */ /* 0x041fe400078e0208 */
        /* <DEDUP_REMOVED lines=8> */
[----:B0----5:R-:W-:Y:S01]  /*11b0*/  SHF.R.U32.HI R2, RZ, 0xf, R8 ;  /* 0x0000000fff027819 */ /* 0x021fe20000011608 */
[----:B------:R-:W-:Y:S01]  /*11c0*/  IMAD.MOV.U32 R13, RZ, RZ, 0x3000 ;  /* 0x00003000ff0d7424 */ /* 0x000fe200078e00ff */
[--C-:B------:R-:W-:Y:S01]  /*11d0*/  SHF.R.U32.HI R15, RZ, 0xf, R9.reuse ;  /* 0x0000000fff0f7819 */ /* 0x100fe20000011609 */
[----:B------:R-:W-:Y:S01]  /*11e0*/  IMAD.MOV.U32 R0, RZ, RZ, 0x2400 ;  /* 0x00002400ff007424 */ /* 0x000fe200078e00ff */
[C---:B------:R-:W-:Y:S02]  /*11f0*/  LOP3.LUT R14, R9.reuse, 0x380038, RZ, 0xc0, !PT ;  /* 0x00380038090e7812 */ /* 0x040fe400078ec0ff */
[----:B------:R-:W-:Y:S02]  /*1200*/  SHF.R.U32.HI R26, RZ, 0x6, R9 ;  /* 0x00000006ff1a7819 */ /* 0x000fe40000011609 */
[----:B------:R-:W-:-:S02]  /*1210*/  LOP3.LUT R27, R9, 0x70007, RZ, 0xc0, !PT ;  /* 0x00070007091b7812 */ /* 0x000fc400078ec0ff */
[----:B------:R-:W-:Y:S02]  /*1220*/  SHF.R.U32.HI R9, RZ, 0xf, R10 ;  /* 0x0000000fff097819 */ /* 0x000fe4000001160a */
        /* <DEDUP_REMOVED lines=16> */
[----:B------:R-:W-:-:S02]  /*1330*/  SHF.R.U32.HI R80, RZ, 0x6, R64 ;  /* 0x00000006ff507819 */ /* 0x000fc40000011640 */
[C---:B------:R-:W-:Y:S02]  /*1340*/  LOP3.LUT R17, R10.reuse, 0x380038, RZ, 0xc0, !PT ;  /* 0x003800380a117812 */ /* 0x040fe400078ec0ff */
[----:B------:R-:W-:Y:S02]  /*1350*/  SHF.R.U32.HI R33, RZ, 0x6, R10 ;  /* 0x00000006ff217819 */ /* 0x000fe4000001160a */
[----:B------:R-:W-:Y:S02]  /*1360*/  LOP3.LUT R63, R10, 0x70007, RZ, 0xc0, !PT ;  /* 0x000700070a3f7812 */ /* 0x000fe400078ec0ff */
[----:B------:R-:W-:Y:S02]  /*1370*/  LOP3.LUT R9, R2, 0x20002, R3, 0xf8, !PT ;  /* 0x0002000202097812 */ /* 0x000fe400078ef803 */
[----:B------:R-:W-:Y:S02]  /*1380*/  LOP3.LUT R15, R15, 0x20002, R16, 0xf8, !PT ;  /* 0x000200020f0f7812 */ /* 0x000fe400078ef810 */
[----:B------:R-:W-:-:S02]  /*1390*/  LOP3.LUT R18, R18, 0x64006400, RZ, 0xfc, !PT ;  /* 0x6400640012127812 */ /* 0x000fc400078efcff */
[----:B------:R-:W-:Y:S02]  /*13a0*/  LOP3.LUT R10, R65, 0x380038, RZ, 0xc0, !PT ;  /* 0x00380038410a7812 */ /* 0x000fe400078ec0ff */
[----:B------:R-:W-:Y:S01]  /*13b0*/  LOP3.LUT R8, R8, 0x64006400, RZ, 0xfc, !PT ;  /* 0x6400640008087812 */ /* 0x000fe200078efcff */
[-C--:B------:R-:W-:Y:S01]  /*13c0*/  HFMA2 R45, R18, R13.reuse.H0_H0, -132, -132 ;  /* 0xd820d820122d7431 */ /* 0x080fe2000004000d */
[----:B------:R-:W-:Y:S02]  /*13d0*/  LOP3.LUT R16, R78, 0x380038, RZ, 0xc0, !PT ;  /* 0x003800384e107812 */ /* 0x000fe400078ec0ff */
[----:B------:R-:W-:Y:S01]  /*13e0*/  LOP3.LUT R11, R11, 0x20002, R20, 0xf8, !PT ;  /* 0x000200020b0b7812 */ /* 0x000fe200078ef814 */
[----:B------:R-:W-:Y:S01]  /*13f0*/  HFMA2 R51, R8, R13.H0_H0, -132, -132 ;  /* 0xd820d82008337431 */ /* 0x000fe2000004000d */
[----:B------:R-:W-:Y:S02]  /*1400*/  SHF.R.U32.HI R76, RZ, 0x6, R65 ;  /* 0x00000006ff4c7819 */ /* 0x000fe40000011641 */
[----:B------:R-:W-:-:S02]  /*1410*/  SHF.R.U32.HI R74, RZ, 0x6, R67 ;  /* 0x00000006ff4a7819 */ /* 0x000fc40000011643 */
[----:B------:R-:W-:Y:S02]  /*1420*/  SHF.R.U32.HI R28, RZ, 0xe, R67 ;  /* 0x0000000eff1c7819 */ /* 0x000fe40000011643 */
        /* <DEDUP_REMOVED lines=16> */
[----:B------:R-:W-:Y:S01]  /*1530*/  HFMA2 R64, R12, R13.H0_H0, -132, -132 ;  /* 0xd820d8200c407431 */ /* 0x000fe2000004000d */
[----:B------:R-:W-:Y:S02]  /*1540*/  LOP3.LUT R21, R21, 0x20002, R28, 0xf8, !PT ;  /* 0x0002000215157812 */ /* 0x000fe400078ef81c */
        /* <DEDUP_REMOVED lines=20> */
[----:B------:R-:W-:Y:S01]  /*1690*/  ISETP.GE.AND P0, PT, R60, 0x2, PT ;  /* 0x000000023c00780c */ /* 0x000fe20003f06270 */
[----:B------:R-:W-:Y:S01]  /*16a0*/  HADD2 R73, R73, -1028, -1028 ;  /* 0xe404e40449497430 */ /* 0x000fe20000000000 */
[----:B------:R-:W-:Y:S02]  /*16b0*/  LOP3.LUT R66, R66, 0x64006400, RZ, 0xfc, !PT ;  /* 0x6400640042427812 */ /* 0x000fe400078efcff */
[----:B------:R-:W-:Y:S02]  /*16c0*/  PRMT R59, R59, 0x5410, R58 ;  /* 0x000054103b3b7816 */ /* 0x000fe4000000003a */
[----:B------:R-:W-:Y:S01]  /*16d0*/  PRMT R57, R57, 0x5410, R56 ;  /* 0x0000541039397816 */ /* 0x000fe20000000038 */
[----:B0-----:R-:W-:-:S06]  /*16e0*/  HFMA2.MMA R25, R71, R28, RZ ;  /* 0x0000001c47197235 */ /* 0x001fcc00000000ff */
[----:B------:R-:W-:Y:S01]  /*16f0*/  HFMA2.MMA R25, R64, R29, R25 ;  /* 0x0000001d40197235 */ /* 0x000fe20000000019 */
        /* <DEDUP_REMOVED lines=17> */
[----:B------:R-:W-:-:S02]  /*1810*/  LOP3.LUT R82, R9, 0x40004, R82, 0xf8, !PT ;  /* 0x0004000409527812 */ /* 0x000fc400078ef852 */
[----:B------:R-:W-:Y:S02]  /*1820*/  LOP3.LUT R84, R15, 0x40004, R84, 0xf8, !PT ;  /* 0x000400040f547812 */ /* 0x000fe400078ef854 */
[----:B------:R-:W-:Y:S02]  /*1830*/  LOP3.LUT R86, R11, 0x40004, R86, 0xf8, !PT ;  /* 0x000400040b567812 */ /* 0x000fe400078ef856 */
        /* <DEDUP_REMOVED lines=66> */
[----:B------:R-:W0:Y:S01]  /*1c60*/  LDS.128 R20, [UR4+0x10] ;  /* 0x00001004ff147984 */ /* 0x000e220008000c00 */
[----:B------:R-:W-:Y:S01]  /*1c70*/  LOP3.LUT R5, R5, 0x64006400, RZ, 0xfc, !PT ;  /* 0x6400640005057812 */ /* 0x000fe200078efcff */
[----:B------:R-:W-:Y:S01]  /*1c80*/  HADD2 R35, R63, -1028, -1028 ;  /* 0xe404e4043f237430 */ /* 0x000fe20000000000 */
[----:B------:R-:W-:-:S02]  /*1c90*/  LOP3.LUT R63, R24, 0x64006400, RZ, 0xfc, !PT ;  /* 0x64006400183f7812 */ /* 0x000fc400078efcff */
[----:B------:R-:W-:Y:S01]  /*1ca0*/  LOP3.LUT R80, R80, 0x70007, RZ, 0xc0, !PT ;  /* 0x0007000750507812 */ /* 0x000fe200078ec0ff */
[-C--:B------:R-:W-:Y:S01]  /*1cb0*/  HFMA2 R10, R5, R0.reuse.H0_H0, -20, -20 ;  /* 0xcd00cd00050a7431 */ /* 0x080fe20000040000 */
[----:B------:R-:W-:Y:S01]  /*1cc0*/  LOP3.LUT R76, R76, 0x70007, RZ, 0xc0, !PT ;  /* 0x000700074c4c7812 */ /* 0x000fe200078ec0ff */
[-C--:B------:R-:W-:Y:S01]  /*1cd0*/  HFMA2 R5, R65, R0.reuse.H0_H0, -20, -20 ;  /* 0xcd00cd0041057431 */ /* 0x080fe20000040000 */
[----:B------:R-:W-:Y:S01]  /*1ce0*/  LOP3.LUT R65, R33, 0x70007, RZ, 0xc0, !PT ;  /* 0x0007000721417812 */ /* 0x000fe200078ec0ff */
[----:B------:R-:W-:Y:S01]  /*1cf0*/  HFMA2.MMA R24, R35, R28, RZ ;  /* 0x0000001c23187235 */ /* 0x000fe200000000ff */
[----:B------:R-:W-:Y:S01]  /*1d00*/  HFMA2 R0, R67, R0.H0_H0, -20, -20 ;  /* 0xcd00cd0043007431 */ /* 0x000fe20000040000 */
[----:B------:R-:W-:Y:S01]  /*1d10*/  LOP3.LUT R67, R26, 0x70007, RZ, 0xc0, !PT ;  /* 0x000700071a437812 */ /* 0x000fe200078ec0ff */
[----:B------:R-:W-:Y:S01]  /*1d20*/  HADD2 R33, R90, -1028, -1028 ;  /* 0xe404e4045a217430 */ /* 0x000fe20000000000 */
[----:B------:R-:W-:Y:S01]  /*1d30*/  LOP3.LUT R65, R65, 0x64006400, RZ, 0xfc, !PT ;  /* 0x6400640041417812 */ /* 0x000fe200078efcff */
[-C--:B------:R-:W-:Y:S01]  /*1d40*/  HFMA2 R26, R69, R28.reuse, RZ.H0_H0 ;  /* 0x0000001c451a7231 */ /* 0x080fe200000400ff */
[----:B------:R-:W-:Y:S01]  /*1d50*/  LOP3.LUT R67, R67, 0x64006400, RZ, 0xfc, !PT ;  /* 0x6400640043437812 */ /* 0x000fe200078efcff */
[----:B------:R-:W-:Y:S01]  /*1d60*/  HFMA2.MMA R24, R34, R29, R24 ;  /* 0x0000001d22187235 */ /* 0x000fe20000000018 */
[----:B------:R-:W-:Y:S01]  /*1d70*/  HFMA2 R28, R33, R28, RZ.H0_H0 ;  /* 0x0000001c211c7231 */ /* 0x000fe200000400ff */
[-C--:B------:R-:W-:Y:S01]  /*1d80*/  HFMA2.MMA R90, R73, R30.reuse, R25 ;  /* 0x0000001e495a7235 */ /* 0x080fe20000000019 */
[----:B------:R-:W-:Y:S01]  /*1d90*/  HADD2 R65, R65, -1028, -1028 ;  /* 0xe404e40441417430 */ /* 0x000fe20000000000 */
[----:B------:R-:W-:Y:S01]  /*1da0*/  LOP3.LUT R78, R78, 0x70007, RZ, 0xc0, !PT ;  /* 0x000700074e4e7812 */ /* 0x000fe200078ec0ff */
[-C--:B------:R-:W-:Y:S01]  /*1db0*/  HFMA2 R26, R62, R29.reuse, R26 ;  /* 0x0000001d3e1a7231 */ /* 0x080fe2000000001a */
[----:B------:R-:W-:Y:S01]  /*1dc0*/  LOP3.LUT R80, R80, 0x64006400, RZ, 0xfc, !PT ;  /* 0x6400640050507812 */ /* 0x000fe200078efcff */
[----:B------:R-:W-:Y:S01]  /*1dd0*/  HADD2 R67, R67, -1028, -1028 ;  /* 0xe404e40443437430 */ /* 0x000fe20000000000 */
[----:B------:R-:W-:Y:S01]  /*1de0*/  LOP3.LUT R76, R76, 0x64006400, RZ, 0xfc, !PT ;  /* 0x640064004c4c7812 */ /* 0x000fe200078efcff */
[----:B------:R-:W-:Y:S01]  /*1df0*/  HFMA2.MMA R91, R65, R30, R24 ;  /* 0x0000001e415b7235 */ /* 0x000fe20000000018 */
[----:B------:R-:W-:Y:S01]  /*1e00*/  HFMA2 R29, R32, R29, R28 ;  /* 0x0000001d201d7231 */ /* 0x000fe2000000001c */
[----:B------:R-:W-:Y:S01]  /*1e10*/  LOP3.LUT R75, R75, 0x64006400, RZ, 0xfc, !PT ;  /* 0x640064004b4b7812 */ /* 0x000fe200078efcff */
[----:B------:R-:W-:Y:S01]  /*1e20*/  HADD2 R63, R63, -1028, -1028 ;  /* 0xe404e4043f3f7430 */ /* 0x000fe20000000000 */
[----:B------:R-:W-:Y:S01]  /*1e30*/  LOP3.LUT R77, R77, 0x64006400, RZ, 0xfc, !PT ;  /* 0x640064004d4d7812 */ /* 0x000fe200078efcff */
[-C--:B------:R-:W-:Y:S01]  /*1e40*/  HFMA2 R28, R67, R30.reuse, R26 ;  /* 0x0000001e431c7231 */ /* 0x080fe2000000001a */
[----:B------:R-:W-:Y:S01]  /*1e50*/  LOP3.LUT R83, R83, 0x70007, RZ, 0xc0, !PT ;  /* 0x0007000753537812 */ /* 0x000fe200078ec0ff */
[----:B------:R-:W1:Y:S01]  /*1e60*/  LDS.128 R24, [UR4+0x20] ;  /* 0x00002004ff187984 */ /* 0x000e620008000c00 */
[----:B------:R-:W-:Y:S01]  /*1e70*/  HFMA2 R92, R63, R30, R29 ;  /* 0x0000001e3f5c7231 */ /* 0x000fe2000000001d */
[-C--:B------:R-:W-:Y:S01]  /*1e80*/  HFMA2.MMA R30, R46, R31.reuse, R90 ;  /* 0x0000001f2e1e7235 */ /* 0x080fe2000000005a */
[----:B------:R-:W-:Y:S01]  /*1e90*/  LOP3.LUT R90, R68, 0x64006400, RZ, 0xfc, !PT ;  /* 0x64006400445a7812 */ /* 0x000fe200078efcff */
[----:B------:R-:W-:Y:S01]  /*1ea0*/  HFMA2.MMA R29, R42, R31, R91 ;  /* 0x0000001f2a1d7235 */ /* 0x000fe2000000005b */
[----:B------:R-:W-:Y:S01]  /*1eb0*/  LOP3.LUT R91, R70, 0x64006400, RZ, 0xfc, !PT ;  /* 0x64006400465b7812 */ /* 0x000fe200078efcff */
[----:B------:R-:W-:Y:S01]  /*1ec0*/  HADD2 R68, R66, -1028, -1028 ;  /* 0xe404e40442447430 */ /* 0x000fe20000000000 */
[----:B------:R-:W-:Y:S01]  /*1ed0*/  LOP3.LUT R70, R72, 0x64006400, RZ, 0xfc, !PT ;  /* 0x6400640048467812 */ /* 0x000fe200078efcff */
[-C--:B0-----:R-:W-:Y:S01]  /*1ee0*/  HFMA2.MMA R30, R12, R20.reuse, R30 ;  /* 0x000000140c1e7235 */ /* 0x081fe2000000001e */
[-C--:B------:R-:W-:Y:S01]  /*1ef0*/  HFMA2 R28, R44, R31.reuse, R28 ;  /* 0x0000001f2c1c7231 */ /* 0x080fe2000000001c */
[----:B------:R-:W-:Y:S01]  /*1f00*/  HFMA2.MMA R29, R8, R20, R29 ;  /* 0x00000014081d7235 */ /* 0x000fe2000000001d */
[----:B------:R-:W-:Y:S01]  /*1f10*/  HADD2 R72, R91, -1028, -1028 ;  /* 0xe404e4045b487430 */ /* 0x000fe20000000000 */
[----:B------:R-:W-:Y:S01]  /*1f20*/  LOP3.LUT R85, R85, 0x70007, RZ, 0xc0, !PT ;  /* 0x0007000755557812 */ /* 0x000fe200078ec0ff */
        /* <DEDUP_REMOVED lines=22> */
[----:B------:R-:W-:-:S02]  /*2090*/  LOP3.LUT R85, R85, 0x64006400, RZ, 0xfc, !PT ;  /* 0x6400640055557812 */ /* 0x000fc400078efcff */
        /* <DEDUP_REMOVED lines=9> */
[-C--:B-1----:R-:W-:Y:S01]  /*2130*/  HFMA2.MMA R21, R41, R24.reuse, R90 ;  /* 0x0000001829157235 */ /* 0x082fe2000000005a */
[-C--:B------:R-:W-:Y:S01]  /*2140*/  HFMA2 R20, R39, R24.reuse, R20 ;  /* 0x0000001827147231 */ /* 0x080fe20000000014 */
[----:B------:R-:W-:Y:S01]  /*2150*/  LOP3.LUT R90, R81, 0x64006400, RZ, 0xfc, !PT ;  /* 0x64006400515a7812 */ /* 0x000fe200078efcff */
[----:B------:R-:W-:Y:S01]  /*2160*/  HADD2 R81, R75, -1028, -1028 ;  /* 0xe404e4044b517430 */ /* 0x000fe20000000000 */
[----:B------:R-:W-:Y:S01]  /*2170*/  HFMA2.MMA R22, R37, R24, R91 ;  /* 0x0000001825167235 */ /* 0x000fe2000000005b */
[----:B------:R-:W-:Y:S01]  /*2180*/  HFMA2 R24, R19, R24, R23 ;  /* 0x0000001813187231 */ /* 0x000fe20000000017 */
[----:B------:R-:W-:Y:S01]  /*2190*/  LOP3.LUT R23, R79, 0x64006400, RZ, 0xfc, !PT ;  /* 0x640064004f177812 */ /* 0x000fe200078efcff */
[----:B------:R-:W-:Y:S01]  /*21a0*/  HFMA2.MMA R21, R11, R25, R21 ;  /* 0x000000190b157235 */ /* 0x000fe20000000015 */
[----:B------:R-:W-:-:S02]  /*21b0*/  HADD2 R79, R77, -1028, -1028 ;  /* 0xe404e4044d4f7430 */ /* 0x000fc40000000000 */
[----:B------:R-:W-:Y:S01]  /*21c0*/  HFMA2.MMA R22, R7, R25, R22 ;  /* 0x0000001907167235 */ /* 0x000fe20000000016 */
[----:B------:R-:W-:Y:S01]  /*21d0*/  HADD2 R77, R23, -1028, -1028 ;  /* 0xe404e404174d7430 */ /* 0x000fe20000000000 */
[----:B------:R-:W-:Y:S01]  /*21e0*/  LOP3.LUT R23, R87, 0x64006400, RZ, 0xfc, !PT ;  /* 0x6400640057177812 */ /* 0x000fe200078efcff */
[-C--:B------:R-:W-:Y:S01]  /*21f0*/  HFMA2.MMA R21, R81, R26.reuse, R21 ;  /* 0x0000001a51157235 */ /* 0x080fe20000000015 */
[-C--:B------:R-:W-:Y:S02]  /*2200*/  HFMA2 R20, R9, R25.reuse, R20 ;  /* 0x0000001909147231 */ /* 0x080fe40000000014 */
[----:B------:R-:W-:Y:S01]  /*2210*/  HFMA2 R24, R5, R25, R24 ;  /* 0x0000001905187231 */ /* 0x000fe20000000018 */
[----:B------:R-:W-:Y:S01]  /*2220*/  HFMA2.MMA R22, R77, R26, R22 ;  /* 0x0000001a4d167235 */ /* 0x000fe20000000016 */
[----:B------:R-:W-:Y:S01]  /*2230*/  LOP3.LUT R25, R89, 0x64006400, RZ, 0xfc, !PT ;  /* 0x6400640059197812 */ /* 0x000fe200078efcff */
[----:B------:R-:W-:Y:S01]  /*2240*/  HFMA2.MMA R21, R38, R27, R21 ;  /* 0x0000001b26157235 */ /* 0x000fe20000000015 */
[----:B------:R-:W-:-:S02]  /*2250*/  HADD2 R89, R83, -1028, -1028 ;  /* 0xe404e40453597430 */ /* 0x000fc40000000000 */
[----:B------:R-:W-:Y:S01]  /*2260*/  HADD2 R87, R85, -1028, -1028 ;  /* 0xe404e40455577430 */ /* 0x000fe20000000000 */
[----:B------:R-:W-:Y:S01]  /*2270*/  HFMA2.MMA R22, R18, R27, R22 ;  /* 0x0000001b12167235 */ /* 0x000fe20000000016 */
[----:B------:R-:W-:Y:S02]  /*2280*/  HADD2 R85, R23, -1028, -1028 ;  /* 0xe404e40417557430 */ /* 0x000fe40000000000 */
[-C--:B------:R-:W-:Y:S01]  /*2290*/  HFMA2 R20, R79, R26.reuse, R20 ;  /* 0x0000001a4f147231 */ /* 0x080fe20000000014 */
[-C--:B0-----:R-:W-:Y:S01]  /*22a0*/  HFMA2.MMA R21, R89, R28.reuse, R21 ;  /* 0x0000001c59157235 */ /* 0x081fe20000000015 */
[----:B------:R-:W-:Y:S02]  /*22b0*/  HADD2 R75, R90, -1028, -1028 ;  /* 0xe404e4045a4b7430 */ /* 0x000fe40000000000 */
[----:B------:R-:W-:Y:S01]  /*22c0*/  HFMA2 R20, R36, R27, R20 ;  /* 0x0000001b24147231 */ /* 0x000fe20000000014 */
[----:B------:R-:W-:Y:S01]  /*22d0*/  HFMA2.MMA R23, R85, R28, R22 ;  /* 0x0000001c55177235 */ /* 0x000fe20000000016 */
[----:B------:R-:W-:Y:S01]  /*22e0*/  HFMA2 R24, R75, R26, R24 ;  /* 0x0000001a4b187231 */ /* 0x000fe20000000018 */
[----:B------:R-:W-:Y:S01]  /*22f0*/  HFMA2.MMA R21, R16, R29, R21 ;  /* 0x0000001d10157235 */ /* 0x000fe20000000015 */
[----:B------:R-:W-:-:S02]  /*2300*/  HFMA2 R20, R87, R28, R20 ;  /* 0x0000001c57147231 */ /* 0x000fc40000000014 */
[----:B------:R-:W-:Y:S01]  /*2310*/  HFMA2 R24, R17, R27, R24 ;  /* 0x0000001b11187231 */ /* 0x000fe20000000018 */
[----:B------:R-:W-:Y:S01]  /*2320*/  HFMA2.MMA R23, R14, R29, R23 ;  /* 0x0000001d0e177235 */ /* 0x000fe20000000017 */
        /* <DEDUP_REMOVED lines=8> */
[----:B------:R-:W-:Y:S01]  /*23b0*/  HADD2 R84, R86, -1028, -1028 ;  /* 0xe404e40456547430 */ /* 0x000fe20000000000 */
[-C--:B------:R-:W-:Y:S01]  /*23c0*/  HFMA2.MMA R21, R88, R31.reuse, R21 ;  /* 0x0000001f58157235 */ /* 0x080fe20000000015 */
[----:B------:R-:W-:Y:S02]  /*23d0*/  HFMA2 R24, R13, R29, R24 ;  /* 0x0000001d0d187231 */ /* 0x000fe40000000018 */
[-C--:B------:R-:W-:Y:S02]  /*23e0*/  HFMA2 R22, R3, R30.reuse, R22 ;  /* 0x0000001e03167231 */ /* 0x080fe40000000016 */
        /* <DEDUP_REMOVED lines=60> */
[-C--:B0-----:R-:W-:Y:S01]  /*27b0*/  HFMA2 R69, R87, R32.reuse, R69 ;  /* 0x0000002057457231 */ /* 0x081fe20000000045 */
        /* <DEDUP_REMOVED lines=29> */
.L_x_2409:
[----:B------:R-:W-:Y:S01]  /*2990*/  ISETP.LT.AND P0, PT, R50, R61, PT ;  /* 0x0000003d3200720c */ /* 0x000fe20003f01270 */
[----:B------:R-:W-:Y:S01]  /*29a0*/  UIADD3 UR4, UR4, 0x40, URZ ;  /* 0x0000004004047890 */ /* 0x000fe2000fffe03f */
[----:B-----5:R-:W-:Y:S02]  /*29b0*/  IMAD.MOV.U32 R8, RZ, RZ, R48 ;  /* 0x000000ffff087224 */ /* 0x020fe400078e0030 */
[----:B------:R-:W-:-:S09]  /*29c0*/  IMAD.MOV.U32 R9, RZ, RZ, R49 ;  /* 0x000000ffff097224 */ /* 0x000fd200078e0031 */
[----:B------:R-:W-:Y:S05]  /*29d0*/  @!P2 BRA P0, `(.L_x_2410) ;  /* 0xffffe7300000a947 */ /* 0x000fea000003ffff */
.L_x_2408:
        /* <DEDUP_REMOVED lines=16> */
.L_x_2414:
[----:B------:R-:W0:Y:S02]  /*2ae0*/  LDS R6, [R4] ;  /* 0x0000000004067984 */ /* 0x000e240000000800 */
[----:B0-----:R-:W-:-:S06]  /*2af0*/  HADD2 R7, R6, R55 ;  /* 0x0000003706077230 */ /* 0x001fcc0000000000 */
[----:B------:R-:W0:Y:S02]  /*2b00*/  ATOMS.CAST.SPIN R7, [R4], R6, R7 ;  /* 0x000000060407738d */ /* 0x000e240001800007 */
[----:B0-----:R-:W-:-:S13]  /*2b10*/  ISETP.EQ.U32.AND P0, PT, R7, 0x1, PT ;  /* 0x000000010700780c */ /* 0x001fda0003f02070 */
[----:B------:R-:W-:Y:S05]  /*2b20*/  @!P0 BRA `(.L_x_2414) ;  /* 0xffffffb000008947 */ /* 0x000fea000383ffff */
[----:B------:R-:W-:Y:S05]  /*2b30*/  BRA `(.L_x_2412) ;  /* 0x0000003000007947 */ /* 0x000fea0003800000 */
.L_x_2413:
[----:B------:R-:W2:Y:S02]  /*2b40*/  LD.E R4, [R2.64] ;  /* 0x0000000602047980 */ /* 0x000ea4000c101900 */
[----:B--2---:R-:W-:-:S05]  /*2b50*/  IMAD.IADD R5, R55, 0x1, R4 ;  /* 0x0000000137057824 */ /* 0x004fca00078e0204 */
[----:B------:R0:W-:Y:S02]  /*2b60*/  ST.E [R2.64], R5 ;  /* 0x0000000502007985 */ /* 0x0001e4000c101906 */
.L_x_2412:
[----:B------:R-:W-:Y:S05]  /*2b70*/  BSYNC B0 ;  /* 0x0000000000007941 */ /* 0x000fea0003800000 */
.L_x_2411:
[----:B------:R-:W2:Y:S01]  /*2b80*/  ATOM.E.ADD.F16x2.RN.STRONG.GPU P0, RZ, [R2.64+0x4], R54 ;  /* 0x0000043602ff798a */ /* 0x000ea2000810e9c6 */
[----:B------:R-:W-:Y:S01]  /*2b90*/  BSSY B0, `(.L_x_2415) ;  /* 0x000000f000007945 */ /* 0x000fe20003800000 */
[----:B--2---:R-:W-:Y:S05]  /*2ba0*/  @P0 BRA `(.L_x_2416) ;  /* 0x000000d000000947 */ /* 0x004fea0003800000 */
[----:B------:R-:W1:Y:S02]  /*2bb0*/  QSPC.E.S P0, RZ, [R2+0x4] ;  /* 0x0000040002ff73aa */ /* 0x000e640000000500 */
[----:B-1----:R-:W-:Y:S05]  /*2bc0*/  @!P0 BRA `(.L_x_2417) ;  /* 0x0000008000008947 */ /* 0x002fea0003800000 */
[----:B0-----:R-:W-:-:S04]  /*2bd0*/  IADD3 R2, R2, 0x4, RZ ;  /* 0x0000000402027810 */ /* 0x001fc80007ffe0ff */
[----:B------:R-:W-:-:S05]  /*2be0*/  LOP3.LUT R2, R2, 0xffffff, RZ, 0xc0, !PT ;  /* 0x00ffffff02027812 */ /* 0x000fca00078ec0ff */
.L_x_2418:
[----:B------:R-:W0:Y:S02]  /*2bf0*/  LDS R4, [R2] ;  /* 0x0000000002047984 */ /* 0x000e240000000800 */
[----:B0-----:R-:W-:-:S10]  /*2c00*/  HFMA2.MMA R5, R4, 1, 1, R54 ;  /* 0x3c003c0004057835 */ /* 0x001fd40000000036 */
[----:B------:R-:W0:Y:S02]  /*2c10*/  ATOMS.CAST.SPIN R5, [R2], R4, R5 ;  /* 0x000000040205738d */ /* 0x000e240001800005 */
[----:B0-----:R-:W-:-:S13]  /*2c20*/  ISETP.EQ.U32.AND P0, PT, R5, 0x1, PT ;  /* 0x000000010500780c */ /* 0x001fda0003f02070 */
[----:B------:R-:W-:Y:S05]  /*2c30*/  @!P0 BRA `(.L_x_2418) ;  /* 0xffffffb000008947 */ /* 0x000fea000383ffff */
[----:B------:R-:W-:Y:S05]  /*2c40*/  BRA `(.L_x_2416) ;  /* 0x0000003000007947 */ /* 0x000fea0003800000 */
.L_x_2417:
[----:B------:R-:W2:Y:S02]  /*2c50*/  LD.E R4, [R2.64+0x4] ;  /* 0x0000040602047980 */ /* 0x000ea4000c101900 */
[----:B0-2---:R-:W-:-:S05]  /*2c60*/  IMAD.IADD R5, R54, 0x1, R4 ;  /* 0x0000000136057824 */ /* 0x005fca00078e0204 */
[----:B------:R0:W-:Y:S02]  /*2c70*/  ST.E [R2.64+0x4], R5 ;  /* 0x0000040502007985 */ /* 0x0001e4000c101906 */
.L_x_2416:
[----:B------:R-:W-:Y:S05]  /*2c80*/  BSYNC B0 ;  /* 0x0000000000007941 */ /* 0x000fea0003800000 */
.L_x_2415:
        /* <DEDUP_REMOVED lines=10> */
.L_x_2422:
[----:B------:R-:W0:Y:S02]  /*2d30*/  LDS R4, [R0] ;  /* 0x0000000000047984 */ /* 0x000e240000000800 */
[----:B0-----:R-:W-:-:S06]  /*2d40*/  HADD2 R5, R4, R53 ;  /* 0x0000003504057230 */ /* 0x001fcc0000000000 */
[----:B------:R-:W0:Y:S02]  /*2d50*/  ATOMS.CAST.SPIN R5, [R0], R4, R5 ;  /* 0x000000040005738d */ /* 0x000e240001800005 */
[----:B0-----:R-:W-:-:S13]  /*2d60*/  ISETP.EQ.U32.AND P0, PT, R5, 0x1, PT ;  /* 0x000000010500780c */ /* 0x001fda0003f02070 */
[----:B------:R-:W-:Y:S05]  /*2d70*/  @!P0 BRA `(.L_x_2422) ;  /* 0xffffffb000008947 */ /* 0x000fea000383ffff */
[----:B------:R-:W-:Y:S05]  /*2d80*/  BRA `(.L_x_2420) ;  /* 0x0000003000007947 */ /* 0x000fea0003800000 */
.L_x_2421:
[----:B------:R-:W2:Y:S02]  /*2d90*/  LD.E R0, [R2.64] ;  /* 0x0000000602007980 */ /* 0x000ea4000c101900 */
[----:B--2---:R-:W-:-:S05]  /*2da0*/  IMAD.IADD R5, R53, 0x1, R0 ;  /* 0x0000000135057824 */ /* 0x004fca00078e0200 */
[----:B------:R0:W-:Y:S02]  /*2db0*/  ST.E [R2.64], R5 ;  /* 0x0000000502007985 */ /* 0x0001e4000c101906 */
.L_x_2420:
[----:B------:R-:W-:Y:S05]  /*2dc0*/  BSYNC B0 ;  /* 0x0000000000007941 */ /* 0x000fea0003800000 */
.L_x_2419:
[----:B------:R-:W2:Y:S02]  /*2dd0*/  ATOM.E.ADD.F16x2.RN.STRONG.GPU P0, RZ, [R2.64+0x4], R52 ;  /* 0x0000043402ff798a */ /* 0x000ea4000810e9c6 */
[----:B--2---:R-:W-:Y:S05]  /*2de0*/  @P0 EXIT ;  /* 0x000000000000094d */ /* 0x004fea0003800000 */
[----:B------:R-:W1:Y:S02]  /*2df0*/  QSPC.E.S P0, RZ, [R2+0x4] ;  /* 0x0000040002ff73aa */ /* 0x000e640000000500 */
[----:B-1----:R-:W-:Y:S05]  /*2e00*/  @!P0 BRA `(.L_x_2423) ;  /* 0x0000008000008947 */ /* 0x002fea0003800000 */
[----:B0-----:R-:W-:-:S04]  /*2e10*/  IADD3 R2, R2, 0x4, RZ ;  /* 0x0000000402027810 */ /* 0x001fc80007ffe0ff */
[----:B------:R-:W-:-:S05]  /*2e20*/  LOP3.LUT R2, R2, 0xffffff, RZ, 0xc0, !PT ;  /* 0x00ffffff02027812 */ /* 0x000fca00078ec0ff */
.L_x_2424:
[----:B------:R-:W0:Y:S02]  /*2e30*/  LDS R4, [R2] ;  /* 0x0000000002047984 */ /* 0x000e240000000800 */
[----:B0-----:R-:W-:-:S10]  /*2e40*/  HFMA2.MMA R5, R4, 1, 1, R52 ;  /* 0x3c003c0004057835 */ /* 0x001fd40000000034 */
[----:B------:R-:W0:Y:S02]  /*2e50*/  ATOMS.CAST.SPIN R5, [R2], R4, R5 ;  /* 0x000000040205738d */ /* 0x000e240001800005 */
[----:B0-----:R-:W-:-:S13]  /*2e60*/  ISETP.EQ.U32.AND P0, PT, R5, 0x1, PT ;  /* 0x000000010500780c */ /* 0x001fda0003f02070 */
[----:B------:R-:W-:Y:S05]  /*2e70*/  @!P0 BRA `(.L_x_2424) ;  /* 0xffffffb000008947 */ /* 0x000fea000383ffff */
[----:B------:R-:W-:Y:S05]  /*2e80*/  EXIT ;  /* 0x000000000000794d */ /* 0x000fea0003800000 */
.L_x_2423:
[----:B------:R-:W2:Y:S02]  /*2e90*/  LD.E R0, [R2.64+0x4] ;  /* 0x0000040602007980 */ /* 0x000ea4000c101900 */
[----:B0-2---:R-:W-:-:S05]  /*2ea0*/  IMAD.IADD R5, R52, 0x1, R0 ;  /* 0x0000000134057824 */ /* 0x005fca00078e0200 */
[----:B------:R-:W-:Y:S01]  /*2eb0*/  ST.E [R2.64+0x4], R5 ;  /* 0x0000040502007985 */ /* 0x000fe2000c101906 */
[----:B------:R-:W-:Y:S05]  /*2ec0*/  EXIT ;  /* 0x000000000000794d */ /* 0x000fea0003800000 */
.L_x_2425:
        /* <DEDUP_REMOVED lines=11> */
.L_x_2866:


//--------------------- .text._Z23gemm_half_q_half_kernelILi2ELi6ELb0ELb0ELi32EEvPK6__halfPKjS4_S2_PS0_iiiiPKtS7_iiiiiibS2_i --------------------------
	.section	.text._Z23gemm_half_q_half_kernelILi2ELi6ELb0ELb0ELi32EEvPK6__halfPKjS4_S2_PS0_iiiiPKtS7_iiiiiibS2_i,"ax",@progbits
	.sectioninfo	@"SHI_REGISTERS=95"
	.align	128
        .global         _Z23gemm_half_q_half_kernelILi2ELi6ELb0ELb0ELi32EEvPK6__halfPKjS4_S2_PS0_iiiiPKtS7_iiiiiibS2_i
        .type           _Z23gemm_half_q_half_kernelILi2ELi6ELb0ELb0ELi32EEvPK6__halfPKjS4_S2_PS0_iiiiPKtS7_iiiiiibS2_i,@function
        .size           _Z23gemm_half_q_half_kernelILi2ELi6ELb0ELb0ELi32EEvPK6__halfPKjS4_S2_PS0_iiiiPKtS7_iiiiiibS2_i,(.L_x_2867 - _Z23gemm_half_q_half_kernelILi2ELi6ELb0ELb0ELi32EEvPK6__halfPKjS4_S2_PS0_iiiiPKtS7_iiiiiibS2_i)
        .other          _Z23gemm_half_q_half_kernelILi2ELi6ELb0ELb0ELi32EEvPK6__halfPKjS4_S2_PS0_iiiiPKtS7_iiiiiibS2_i,@"STO_CUDA_ENTRY STV_DEFAULT"
_Z23gemm_half_q_half_kernelILi2ELi6ELb0ELb0ELi32EEvPK6__halfPKjS4_S2_PS0_iiiiPKtS7_iiiiiibS2_i:
.text._Z23gemm_half_q_half_kernelILi2ELi6ELb0ELb0ELi32EEvPK6__halfPKjS4_S2_PS0_iiiiPKtS7_iiiiiibS2_i:
        /* <DEDUP_REMOVED lines=39> */
.L_x_2430:
        /* <DEDUP_REMOVED lines=17> */
.L_x_2429:
        /* <DEDUP_REMOVED lines=17> */
.L_x_2428:
        /* <DEDUP_REMOVED lines=13> */
.L_x_2432:
        /* <DEDUP_REMOVED lines=17> */
.L_x_2431:
        /* <DEDUP_REMOVED lines=15> */
.L_x_2427:
[----:B------:R-:W-:Y:S05]  /*0760*/  BSYNC B0 ;  /* 0x0000000000007941 */ /* 0x000fea0003800000 */
.L_x_2426:
        /* <DEDUP_REMOVED lines=18> */
.L_x_2435:
        /* <DEDUP_REMOVED lines=11> */
.L_x_2434:
        /* <DEDUP_REMOVED lines=10> */
.L_x_2433:
        /* <DEDUP_REMOVED lines=9> */
[C---:B------:R-:W-:Y:S02]  /*0a70*/  @P3 IMNMX R7, R50.reuse, c[0x0][0x1b4], PT ;  /* 0x00006d0032073a17 */ /* 0x040fe40003800200 */
        /* <DEDUP_REMOVED lines=56> */
.L_x_2437:
        /* <DEDUP_REMOVED lines=41> */
.L_x_2436:
        /* <DEDUP_REMOVED lines=10> */
.L_x_2440:
[----:B------:R-:W-:Y:S01]  /*1130*/  IMAD.MOV.U32 R7, RZ, RZ, 0x4 ;  /* 0x00000004ff077424 */ /* 0x000fe200078e00ff */
[----:B-----5:R0:W5:Y:S03]  /*1140*/  LDG.E.128.CONSTANT R8, [R48.64] ;  /* 0x0000000630087981 */ /* 0x020166000c1e9d00 */
[----:B-1----:R-:W-:-:S05]  /*1150*/  IMAD.WIDE R2, R7, c[0x0][0x18c], R48 ;  /* 0x0000630007027a25 */ /* 0x002fca00078e0230 */
[----:B------:R1:W5:Y:S01]  /*1160*/  LDG.E.128.CONSTANT R64, [R2.64] ;  /* 0x0000000602407981 */ /* 0x000362000c1e9d00 */
[----:B------:R-:W-:Y:S01]  /*1170*/  IMAD.WIDE R4, R7, c[0x0][0x18c], R2 ;  /* 0x0000630007047a25 */ /* 0x000fe200078e0202 */
[----:B------:R-:W-:-:S04]  /*1180*/  IADD3 R50, R50, 0x20, RZ ;  /* 0x0000002032327810 */ /* 0x000fc80007ffe0ff */
[----:B------:R-:W-:Y:S01]  /*1190*/  ISETP.GE.AND P2, PT, R50, c[0x0][0x1b8], PT ;  /* 0x00006e0032007a0c */ /* 0x000fe20003f46270 */
[----:B0-----:R-:W-:Y:S01]  /*11a0*/  IMAD.WIDE R48, R7, c[0x0][0x18c], R4 ;  /* 0x0000630007307a25 */ /* 0x001fe200078e0204 */
[----:B------:R-:W-:Y:S05]  /*11b0*/  @!P1 BRA `(.L_x_2439) ;  /* 0x000017f000009947 */ /* 0x000fea0003800000 */
[----:B------:R-:W2:Y:S01]  /*11c0*/  LDG.E.128.CONSTANT R4, [R4.64] ;  /* 0x0000000604047981 */ /* 0x000ea2000c1e9d00 */
[----:B-1---5:R-:W-:Y:S01]  /*11d0*/  SHF.R.U32.HI R2, RZ, 0xf, R8 ;  /* 0x0000000fff027819 */ /* 0x022fe20000011608 */
        /* <DEDUP_REMOVED lines=381> */
.L_x_2439:
[----:B------:R-:W-:Y:S01]  /*29b0*/  ISETP.LT.AND P0, PT, R50, R61, PT ;  /* 0x0000003d3200720c */ /* 0x000fe20003f01270 */
[----:B------:R-:W-:-:S12]  /*29c0*/  UIADD3 UR4, UR4, 0x40, URZ ;  /* 0x0000004004047890 */ /* 0x000fd8000fffe03f */
[----:B------:R-:W-:Y:S05]  /*29d0*/  @!P2 BRA P0, `(.L_x_2440) ;  /* 0xffffe7500000a947 */ /* 0x000fea000003ffff */
.L_x_2438:
[----:B------:R-:W-:-:S04]  /*29e0*/  ISETP.GE.AND P0, PT, R50, R61, PT ;  /* 0x0000003d3200720c */ /* 0x000fc80003f06270 */
[----:B------:R-:W-:-:S13]  /*29f0*/  ISETP.GE.OR P0, PT, R50, c[0x0][0x1bc], P0 ;  /* 0x00006f0032007a0c */ /* 0x000fda0000706670 */
[----:B------:R-:W-:Y:S05]  /*2a00*/  @P0 BRA `(.L_x_2441) ;  /* 0x00000cc000000947 */ /* 0x000fea0003800000 */
[----:B-1----:R-:W-:-:S05]  /*2a10*/  IMAD.MOV.U32 R3, RZ, RZ, c[0x0][0x18c] ;  /* 0x00006300ff037624 */ /* 0x002fca00078e00ff */
[----:B------:R-:W-:-:S04]  /*2a20*/  SHF.R.S32.HI R0, RZ, 0x1f, R3 ;  /* 0x0000001fff007819 */ /* 0x000fc80000011403 */
[----:B------:R-:W-:Y:S02]  /*2a30*/  SHF.L.U64.HI R0, R3, 0x2, R0 ;  /* 0x0000000203007819 */ /* 0x000fe40000010200 */
.L_x_2443:
[----:B------:R-:W-:-:S04]  /*2a40*/  IADD3 R50, R50, 0x10, RZ ;  /* 0x0000001032327810 */ /* 0x000fc80007ffe0ff */
[C---:B------:R-:W-:Y:S02]  /*2a50*/  ISETP.GE.AND P0, PT, R50.reuse, c[0x0][0x1bc], PT ;  /* 0x00006f0032007a0c */ /* 0x040fe40003f06270 */
[----:B------:R-:W-:Y:S01]  /*2a60*/  ISETP.LT.AND P3, PT, R50, R61, PT ;  /* 0x0000003d3200720c */ /* 0x000fe20003f61270 */
[----:B------:R-:W-:Y:S06]  /*2a70*/  @!P1 BRA `(.L_x_2442) ;  /* 0x00000c1000009947 */ /* 0x000fec0003800000 */
[----:B------:R-:W2:Y:S01]  /*2a80*/  LDG.E.128.CONSTANT R4, [R48.64] ;  /* 0x0000000630047981 */ /* 0x000ea2000c1e9d00 */
[----:B------:R-:W-:Y:S01]  /*2a90*/  IMAD.MOV.U32 R24, RZ, RZ, 0x3400 ;  /* 0x00003400ff187424 */ /* 0x000fe200078e00ff */
[----:B------:R-:W-:Y:S01]  /*2aa0*/  ISETP.GE.AND P2, PT, R60, 0x2, PT ;  /* 0x000000023c00780c */ /* 0x000fe20003f46270 */
[----:B------:R-:W-:Y:S01]  /*2ab0*/  IMAD.MOV.U32 R38, RZ, RZ, 0x2c00 ;  /* 0x00002c00ff267424 */ /* 0x000fe200078e00ff */
[----:B------:R-:W-:Y:S01]  /*2ac0*/  PRMT R59, R59, 0x5410, R58 ;  /* 0x000054103b3b7816 */ /* 0x000fe2000000003a */
[----:B------:R-:W-:Y:S01]  /*2ad0*/  IMAD.MOV.U32 R25, RZ, RZ, 0x2400 ;  /* 0x00002400ff197424 */ /* 0x000fe200078e00ff */
[----:B------:R-:W-:Y:S02]  /*2ae0*/  PRMT R24, R24, 0x5410, R24 ;  /* 0x0000541018187816 */ /* 0x000fe40000000018 */
[----:B------:R-:W-:-:S02]  /*2af0*/  PRMT R57, R57, 0x5410, R56 ;  /* 0x0000541039397816 */ /* 0x000fc40000000038 */
[C---:B--2---:R-:W-:Y:S02]  /*2b00*/  LOP3.LUT R2, R4.reuse, 0xc000c, RZ, 0xc0, !PT ;  /* 0x000c000c04027812 */ /* 0x044fe400078ec0ff */
[----:B------:R-:W-:Y:S02]  /*2b10*/  SHF.R.U32.HI R19, RZ, 0x8, R4 ;  /* 0x00000008ff137819 */ /* 0x000fe40000011604 */
[C---:B-----5:R-:W-:Y:S02]  /*2b20*/  LOP3.LUT R8, R4.reuse, 0x300030, RZ, 0xc0, !PT ;  /* 0x0030003004087812 */ /* 0x060fe400078ec0ff */
        /* <DEDUP_REMOVED lines=85> */
[----:B------:R-:W-:-:S02]  /*3080*/  HFMA2 R36, R36, R25.H0_H0, -18, -18 ;  /* 0xcc80cc8024247431 */ /* 0x000fc40000040019 */
[----:B------:R-:W-:Y:S01]  /*3090*/  HFMA2 R40, R40, R25.H0_H0, -18, -18 ;  /* 0xcc80cc8028287431 */ /* 0x000fe20000040019 */
[----:B------:R-:W-:Y:S01]  /*30a0*/  LOP3.LUT R21, R21, 0x64006400, RZ, 0xfc, !PT ;  /* 0x6400640015157812 */ /* 0x000fe200078efcff */
[----:B------:R-:W-:Y:S02]  /*30b0*/  HADD2 R25, R39, -1026, -1026 ;  /* 0xe402e40227197430 */ /* 0x000fe40000000000 */
[----:B------:R-:W-:Y:S02]  /*30c0*/  HADD2 R39, R41, -1026, -1026 ;  /* 0xe402e40229277430 */ /* 0x000fe40000000000 */
[----:B------:R-:W-:Y:S02]  /*30d0*/  HADD2 R41, R42, -1026, -1026 ;  /* 0xe402e4022a297430 */ /* 0x000fe40000000000 */
[-C--:B0-----:R-:W-:Y:S01]  /*30e0*/  HFMA2.MMA R42, R25, R4.reuse, RZ ;  /* 0x00000004192a7235 */ /* 0x081fe200000000ff */
[-C--:B------:R-:W-:Y:S02]  /*30f0*/  HFMA2 R44, R39, R4.reuse, RZ.H0_H0 ;  /* 0x00000004272c7231 */ /* 0x080fe400000400ff */
[----:B------:R-:W-:Y:S01]  /*3100*/  HADD2 R21, R21, -1026, -1026 ;  /* 0xe402e40215157430 */ /* 0x000fe20000000000 */
[----:B------:R-:W-:Y:S01]  /*3110*/  HFMA2.MMA R45, R41, R4, RZ ;  /* 0x00000004292d7235 */ /* 0x000fe200000000ff */
[----:B------:R-:W-:Y:S01]  /*3120*/  HFMA2 R4, R43, R4, RZ.H0_H0 ;  /* 0x000000042b047231 */ /* 0x000fe200000400ff */
[----:B------:R-:W-:Y:S01]  /*3130*/  HFMA2.MMA R42, R2, R5, R42 ;  /* 0x00000005022a7235 */ /* 0x000fe2000000002a */
[----:B------:R-:W-:-:S02]  /*3140*/  HFMA2 R44, R12, R5, R44 ;  /* 0x000000050c2c7231 */ /* 0x000fc4000000002c */
[----:B------:R-:W-:Y:S01]  /*3150*/  HFMA2 R4, R16, R5, R4 ;  /* 0x0000000510047231 */ /* 0x000fe20000000004 */
[----:B------:R-:W-:Y:S01]  /*3160*/  HFMA2.MMA R45, R14, R5, R45 ;  /* 0x000000050e2d7235 */ /* 0x000fe2000000002d */
[----:B------:R-:W-:Y:S01]  /*3170*/  HFMA2 R44, R23, R6, R44 ;  /* 0x00000006172c7231 */ /* 0x000fe2000000002c */
[----:B------:R-:W-:-:S03]  /*3180*/  HFMA2.MMA R42, R13, R6, R42 ;  /* 0x000000060d2a7235 */ /* 0x000fc6000000002a */
[-C--:B------:R-:W-:Y:S01]  /*3190*/  HFMA2 R44, R28, R7.reuse, R44 ;  /* 0x000000071c2c7231 */ /* 0x080fe2000000002c */
[----:B------:R-:W-:Y:S01]  /*31a0*/  HFMA2.MMA R45, R27, R6, R45 ;  /* 0x000000061b2d7235 */ /* 0x000fe2000000002d */
[----:B------:R-:W-:Y:S01]  /*31b0*/  HFMA2 R6, R29, R6, R4 ;  /* 0x000000061d067231 */ /* 0x000fe20000000004 */
[----:B------:R-:W-:Y:S01]  /*31c0*/  LOP3.LUT R4, R17, 0x30003, RZ, 0xc0, !PT ;  /* 0x0003000311047812 */ /* 0x000fe200078ec0ff */
[-C--:B------:R-:W-:Y:S01]  /*31d0*/  HFMA2.MMA R42, R26, R7.reuse, R42 ;  /* 0x000000071a2a7235 */ /* 0x080fe2000000002a */
[----:B------:R-:W-:Y:S01]  /*31e0*/  LOP3.LUT R17, R19, 0x64006400, RZ, 0xfc, !PT ;  /* 0x6400640013117812 */ /* 0x000fe200078efcff */
[----:B------:R-:W-:Y:S01]  /*31f0*/  HFMA2 R6, R32, R7, R6 ;  /* 0x0000000720067231 */ /* 0x000fe20000000006 */
[----:B------:R-:W-:Y:S01]  /*3200*/  LOP3.LUT R19, R15, 0x64006400, RZ, 0xfc, !PT ;  /* 0x640064000f137812 */ /* 0x000fe200078efcff */
[----:B------:R-:W-:Y:S01]  /*3210*/  HFMA2.MMA R45, R30, R7, R45 ;  /* 0x000000071e2d7235 */ /* 0x000fe2000000002d */
[----:B------:R-:W-:Y:S01]  /*3220*/  LOP3.LUT R4, R4, 0x64006400, RZ, 0xfc, !PT ;  /* 0x6400640004047812 */ /* 0x000fe200078efcff */
[----:B------:R-:W-:-:S02]  /*3230*/  HADD2 R17, R17, -1026, -1026 ;  /* 0xe402e40211117430 */ /* 0x000fc40000000000 */
[----:B------:R-:W-:Y:S02]  /*3240*/  HADD2 R19, R19, -1026, -1026 ;  /* 0xe402e40213137430 */ /* 0x000fe40000000000 */
[----:B------:R-:W-:Y:S02]  /*3250*/  HADD2 R15, R4, -1026, -1026 ;  /* 0xe402e402040f7430 */ /* 0x000fe40000000000 */
        /* <DEDUP_REMOVED lines=67> */
.L_x_2442:
[----:B------:R-:W-:Y:S01]  /*3690*/  LEA R48, P2, R3, R48, 0x2 ;  /* 0x0000003003307211 */ /* 0x000fe200078410ff */
[----:B------:R-:W-:-:S04]  /*36a0*/  UIADD3 UR4, UR4, 0x20, URZ ;  /* 0x0000002004047890 */ /* 0x000fc8000fffe03f */
[----:B------:R-:W-:Y:S01]  /*36b0*/  IMAD.X R49, R49, 0x1, R0, P2 ;  /* 0x0000000131317824 */ /* 0x000fe200010e0600 */
[----:B------:R-:W-:Y:S05]  /*36c0*/  @!P0 BRA P3, `(.L_x_2443) ;  /* 0xfffff37000008947 */ /* 0x000fea000183ffff */
.L_x_2441:
[----:B------:R-:W-:Y:S05]  /*36d0*/  @!P1 EXIT ;  /* 0x000000000000994d */ /* 0x000fea0003800000 */
[----:B-1----:R-:W0:Y:S01]  /*36e0*/  S2R R3, SR_CTAID.X ;  /* 0x0000000000037919 */ /* 0x002e220000002500 */
        /* <DEDUP_REMOVED lines=14> */
.L_x_2447:
[----:B------:R-:W0:Y:S02]  /*37d0*/  LDS R6, [R4] ;  /* 0x0000000004067984 */ /* 0x000e240000000800 */
[----:B0-----:R-:W-:-:S06]  /*37e0*/  HADD2 R7, R6, R55 ;  /* 0x0000003706077230 */ /* 0x001fcc0000000000 */
[----:B------:R-:W0:Y:S02]  /*37f0*/  ATOMS.CAST.SPIN R7, [R4], R6, R7 ;  /* 0x000000060407738d */ /* 0x000e240001800007 */
[----:B0-----:R-:W-:-:S13]  /*3800*/  ISETP.EQ.U32.AND P0, PT, R7, 0x1, PT ;  /* 0x000000010700780c */ /* 0x001fda0003f02070 */
[----:B------:R-:W-:Y:S05]  /*3810*/  @!P0 BRA `(.L_x_2447) ;  /* 0xffffffb000008947 */ /* 0x000fea000383ffff */
[----:B------:R-:W-:Y:S05]  /*3820*/  BRA `(.L_x_2445) ;  /* 0x0000003000007947 */ /* 0x000fea0003800000 */
.L_x_2446:
[----:B------:R-:W2:Y:S02]  /*3830*/  LD.E R4, [R2.64] ;  /* 0x0000000602047980 */ /* 0x000ea4000c101900 */
[----:B--2---:R-:W-:-:S05]  /*3840*/  IMAD.IADD R5, R55, 0x1, R4 ;  /* 0x0000000137057824 */ /* 0x004fca00078e0204 */
[----:B------:R0:W-:Y:S02]  /*3850*/  ST.E [R2.64], R5 ;  /* 0x0000000502007985 */ /* 0x0001e4000c101906 */
.L_x_2445:
[----:B------:R-:W-:Y:S05]  /*3860*/  BSYNC B0 ;  /* 0x0000000000007941 */ /* 0x000fea0003800000 */
.L_x_2444:
[----:B------:R-:W2:Y:S01]  /*3870*/  ATOM.E.ADD.F16x2.RN.STRONG.GPU P0, RZ, [R2.64+0x4], R54 ;  /* 0x0000043602ff798a */ /* 0x000ea2000810e9c6 */
[----:B------:R-:W-:Y:S01]  /*3880*/  BSSY B0, `(.L_x_2448) ;  /* 0x000000f000007945 */ /* 0x000fe20003800000 */
[----:B--2---:R-:W-:Y:S05]  /*3890*/  @P0 BRA `(.L_x_2449) ;  /* 0x000000d000000947 */ /* 0x004fea0003800000 */
[----:B------:R-:W1:Y:S02]  /*38a0*/  QSPC.E.S P0, RZ, [R2+0x4] ;  /* 0x0000040002ff73aa */ /* 0x000e640000000500 */
[----:B-1----:R-:W-:Y:S05]  /*38b0*/  @!P0 BRA `(.L_x_2450) ;  /* 0x0000008000008947 */ /* 0x002fea0003800000 */
[----:B0-----:R-:W-:-:S04]  /*38c0*/  IADD3 R2, R2, 0x4, RZ ;  /* 0x0000000402027810 */ /* 0x001fc80007ffe0ff */
[----:B------:R-:W-:-:S05]  /*38d0*/  LOP3.LUT R2, R2, 0xffffff, RZ, 0xc0, !PT ;  /* 0x00ffffff02027812 */ /* 0x000fca00078ec0ff */
.L_x_2451:
[----:B------:R-:W0:Y:S02]  /*38e0*/  LDS R4, [R2] ;  /* 0x0000000002047984 */ /* 0x000e240000000800 */
[----:B0-----:R-:W-:-:S10]  /*38f0*/  HFMA2.MMA R5, R4, 1, 1, R54 ;  /* 0x3c003c0004057835 */ /* 0x001fd40000000036 */
[----:B------:R-:W0:Y:S02]  /*3900*/  ATOMS.CAST.SPIN R5, [R2], R4, R5 ;  /* 0x000000040205738d */ /* 0x000e240001800005 */
[----:B0-----:R-:W-:-:S13]  /*3910*/  ISETP.EQ.U32.AND P0, PT, R5, 0x1, PT ;  /* 0x000000010500780c */ /* 0x001fda0003f02070 */
[----:B------:R-:W-:Y:S05]  /*3920*/  @!P0 BRA `(.L_x_2451) ;  /* 0xffffffb000008947 */ /* 0x000fea000383ffff */
[----:B------:R-:W-:Y:S05]  /*3930*/  BRA `(.L_x_2449) ;  /* 0x0000003000007947 */ /* 0x000fea0003800000 */
.L_x_2450:
[----:B------:R-:W2:Y:S02]  /*3940*/  LD.E R4, [R2.64+0x4] ;  /* 0x0000040602047980 */ /* 0x000ea4000c101900 */
[----:B0-2---:R-:W-:-:S05]  /*3950*/  IMAD.IADD R5, R54, 0x1, R4 ;  /* 0x0000000136057824 */ /* 0x005fca00078e0204 */
[----:B------:R0:W-:Y:S02]  /*3960*/  ST.E [R2.64+0x4], R5 ;  /* 0x0000040502007985 */ /* 0x0001e4000c101906 */
.L_x_2449:
[----:B------:R-:W-:Y:S05]  /*3970*/  BSYNC B0 ;  /* 0x0000000000007941 */ /* 0x000fea0003800000 */
.L_x_2448:
        /* <DEDUP_REMOVED lines=10> */
.L_x_2455:
[----:B------:R-:W0:Y:S02]  /*3a20*/  LDS R4, [R0] ;  /* 0x0000000000047984 */ /* 0x000e240000000800 */
[----:B0-----:R-:W-:-:S06]  /*3a30*/  HADD2 R5, R4, R53 ;  /* 0x0000003504057230 */ /* 0x001fcc0000000000 */
[----:B------:R-:W0:Y:S02]  /*3a40*/  ATOMS.CAST.SPIN R5, [R0], R4, R5 ;  /* 0x000000040005738d */ /* 0x000e240001800005 */
[----:B0-----:R-:W-:-:S13]  /*3a50*/  ISETP.EQ.U32.AND P0, PT, R5, 0x1, PT ;  /* 0x000000010500780c */ /* 0x001fda0003f02070 */
[----:B------:R-:W-:Y:S05]  /*3a60*/  @!P0 BRA `(.L_x_2455) ;  /* 0xffffffb000008947 */ /* 0x000fea000383ffff */
[----:B------:R-:W-:Y:S05]  /*3a70*/  BRA `(.L_x_2453) ;  /* 0x0000003000007947 */ /* 0x000fea0003800000 */
.L_x_2454:
[----:B------:R-:W2:Y:S02]  /*3a80*/  LD.E R0, [R2.64] ;  /* 0x0000000602007980 */ /* 0x000ea4000c101900 */
[----:B--2---:R-:W-:-:S05]  /*3a90*/  IMAD.IADD R5, R53, 0x1, R0 ;  /* 0x0000000135057824 */ /* 0x004fca00078e0200 */
[----:B------:R0:W-:Y:S02]  /*3aa0*/  ST.E [R2.64], R5 ;  /* 0x0000000502007985 */ /* 0x0001e4000c101906 */
.L_x_2453:
[----:B------:R-:W-:Y:S05]  /*3ab0*/  BSYNC B0 ;  /* 0x0000000000007941 */ /* 0x000fea0003800000 */
.L_x_2452:
[----:B------:R-:W2:Y:S02]  /*3ac0*/  ATOM.E.ADD.F16x2.RN.STRONG.GPU P0, RZ, [R2.64+0x4], R52 ;  /* 0x0000043402ff798a */ /* 0x000ea4000810e9c6 */
[----:B--2---:R-:W-:Y:S05]  /*3ad0*/  @P0 EXIT ;  /* 0x000000000000094d */ /* 0x004fea0003800000 */
[----:B------:R-:W1:Y:S02]  /*3ae0*/  QSPC.E.S P0, RZ, [R2+0x4] ;  /* 0x0000040002ff73aa */ /* 0x000e640000000500 */
[----:B-1----:R-:W-:Y:S05]  /*3af0*/  @!P0 BRA `(.L_x_2456) ;  /* 0x0000008000008947 */ /* 0x002fea0003800000 */
[----:B0-----:R-:W-:-:S04]  /*3b00*/  IADD3 R2, R2, 0x4, RZ ;  /* 0x0000000402027810 */ /* 0x001fc80007ffe0ff */
[----:B------:R-:W-:-:S05]  /*3b10*/  LOP3.LUT R2, R2, 0xffffff, RZ, 0xc0, !PT ;  /* 0x00ffffff02027812 */ /* 0x000fca00078ec0ff */
.L_x_2457:
[----:B------:R-:W0:Y:S02]  /*3b20*/  LDS R4, [R2] ;  /* 0x0000000002047984 */ /* 0x000e240000000800 */
[----:B0-----:R-:W-:-:S10]  /*3b30*/  HFMA2.MMA R5, R4, 1, 1, R52 ;  /* 0x3c003c0004057835 */ /* 0x001fd40000000034 */
[----:B------:R-:W0:Y:S02]  /*3b40*/  ATOMS.CAST.SPIN R5, [R2], R4, R5 ;  /* 0x000000040205738d */ /* 0x000e240001800005 */
[----:B0-----:R-:W-:-:S13]  /*3b50*/  ISETP.EQ.U32.AND P0, PT, R5, 0x1, PT ;  /* 0x000000010500780c */ /* 0x001fda0003f02070 */
[----:B------:R-:W-:Y:S05]  /*3b60*/  @!P0 BRA `(.L_x_2457) ;  /* 0xffffffb000008947 */ /* 0x000fea000383ffff */
[----:B------:R-:W-:Y:S05]  /*3b70*/  EXIT ;  /* 0x000000000000794d */ /* 0x000fea0003800000 */
.L_x_2456:
[----:B------:R-:W2:Y:S02]  /*3b80*/  LD.E R0, [R2.64+0x4] ;  /* 0x0000040602007980 */ /* 0x000ea4000c101900 */
[----:B0-2---:R-:W-:-:S05]  /*3b90*/  IMAD.IADD R5, R52, 0x1, R0 ;  /* 0x0000000134057824 */ /* 0x005fca00078e0200 */
[----:B------:R-:W-:Y:S01]  /*3ba0*/  ST.E [R2.64+0x4], R5 ;  /* 0x0000040502007985 */ /* 0x000fe2000c101906 */
[----:B------:R-:W-:Y:S05]  /*3bb0*/  EXIT ;  /* 0x000000000000794d */ /* 0x000fea0003800000 */
.L_x_2458:
        /* <DEDUP_REMOVED lines=12> */
.L_x_2867:


//--------------------- .text._Z23gemm_half_q_half_kernelILi2ELi2ELb0ELb0ELi32EEvPK6__halfPKjS4_S2_PS0_iiiiPKtS7_iiiiiibS2_i --------------------------
	.section	.text._Z23gemm_half_q_half_kernelILi2ELi2ELb0ELb0ELi32EEvPK6__halfPKjS4_S2_PS0_iiiiPKtS7_iiiiiibS2_i,"ax",@progbits
	.sectioninfo	@"SHI_REGISTERS=64"
	.align	128
        .global         _Z23gemm_half_q_half_kernelILi2ELi2ELb0ELb0ELi32EEvPK6__halfPKjS4_S2_PS0_iiiiPKtS7_iiiiiibS2_i
        .type           _Z23gemm_half_q_half_kernelILi2ELi2ELb0ELb0ELi32EEvPK6__halfPKjS4_S2_PS0_iiiiPKtS7_iiiiiibS2_i,@function
        .size           _Z23gemm_half_q_half_kernelILi2ELi2ELb0ELb0ELi32EEvPK6__halfPKjS4_S2_PS0_iiiiPKtS7_iiiiiibS2_i,(.L_x_2868 - _Z23gemm_half_q_half_kernelILi2ELi2ELb0ELb0ELi32EEvPK6__halfPKjS4_S2_PS0_iiiiPKtS7_iiiiiibS2_i)
        .other          _Z23gemm_half_q_half_kernelILi2ELi2ELb0ELb0ELi32EEvPK6__halfPKjS4_S2_PS0_iiiiPKtS7_iiiiiibS2_i,@"STO_CUDA_ENTRY STV_DEFAULT"
_Z23gemm_half_q_half_kernelILi2ELi2ELb0ELb0ELi32EEvPK6__halfPKjS4_S2_PS0_iiiiPKtS7_iiiiiibS2_i:
.text._Z23gemm_half_q_half_kernelILi2ELi2ELb0ELb0ELi32EEvPK6__halfPKjS4_S2_PS0_iiiiPKtS7_iiiiiibS2_i:
        /* <DEDUP_REMOVED lines=39> */
.L_x_2463:
        /* <DEDUP_REMOVED lines=17> */
.L_x_2462:
        /* <DEDUP_REMOVED lines=17> */
.L_x_2461:
        /* <DEDUP_REMOVED lines=13> */
.L_x_2465:
        /* <DEDUP_REMOVED lines=17> */
.L_x_2464:
        /* <DEDUP_REMOVED lines=15> */
.L_x_2460:
[----:B------:R-:W-:Y:S05]  /*0760*/  BSYNC B0 ;  /* 0x0000000000007941 */ /* 0x000fea0003800000 */
.L_x_2459:
        /* <DEDUP_REMOVED lines=18> */
.L_x_2468:
        /* <DEDUP_REMOVED lines=11> */
.L_x_2467:
        /* <DEDUP_REMOVED lines=10> */
.L_x_2466:
        /* <DEDUP_REMOVED lines=17> */
[----:B------:R-:W-:Y:S02]  /*0af0*/  @P2 IMNMX R9, R0, c[0x0][0x1b8], PT ;  /* 0x00006e0000092a17 */ /* 0x000fe40003800200 */
        /* <DEDUP_REMOVED lines=40> */
.L_x_2470:
        /* <DEDUP_REMOVED lines=41> */
.L_x_2469:
        /* <DEDUP_REMOVED lines=9> */
[----:B------:R-:W-:Y:S01]  /*10a0*/  IMAD.MOV.U32 R13, RZ, RZ, c[0x0][0x18c] ;  /* 0x00006300ff0d7624 */ /* 0x000fe200078e00ff */
[----:B------:R-:W-:Y:S02]  /*10b0*/  UMOV UR4, URZ ;  /* 0x0000003f00047c82 */ /* 0x000fe40008000000 */
[----:B------:R-:W-:Y:S02]  /*10c0*/  IADD3 R5, P0, R2, R3, RZ ;  /* 0x0000000302057210 */ /* 0x000fe40007f1e0ff */
[----:B------:R-:W-:Y:S02]  /*10d0*/  SHF.R.S32.HI R3, RZ, 0x1f, R3 ;  /* 0x0000001fff037819 */ /* 0x000fe40000011403 */
[----:B------:R-:W-:Y:S02]  /*10e0*/  LEA R12, P2, R5, c[0x0][0x168], 0x2 ;  /* 0x00005a00050c7a11 */ /* 0x000fe400078410ff */
[----:B------:R-:W-:-:S02]  /*10f0*/  SHF.R.S32.HI R4, RZ, 0x1f, R13 ;  /* 0x0000001fff047819 */ /* 0x000fc4000001140d */
[----:B------:R-:W-:Y:S02]  /*1100*/  LEA.HI.X.SX32 R6, R2, R3, 0x1, P0 ;  /* 0x0000000302067211 */ /* 0x000fe400000f0eff */
[----:B------:R-:W-:Y:S02]  /*1110*/  SHF.L.U64.HI R2, R13, 0x2, R4 ;  /* 0x000000020d027819 */ /* 0x000fe40000010204 */
[----:B------:R-:W-:Y:S02]  /*1120*/  LEA.HI.X R3, R5, c[0x0][0x16c], R6, 0x2, P2 ;  /* 0x00005b0005037a11 */ /* 0x000fe400010f1406 */
.L_x_2473:
[----:B------:R-:W-:-:S04]  /*1130*/  IADD3 R0, R0, 0x10, RZ ;  /* 0x0000001000007810 */ /* 0x000fc80007ffe0ff */
[C---:B------:R-:W-:Y:S02]  /*1140*/  ISETP.GE.AND P2, PT, R0.reuse, c[0x0][0x1bc], PT ;  /* 0x00006f0000007a0c */ /* 0x040fe40003f46270 */
[----:B------:R-:W-:Y:S01]  /*1150*/  ISETP.LT.AND P3, PT, R0, R23, PT ;  /* 0x000000170000720c */ /* 0x000fe20003f61270 */
[----:B------:R-:W-:Y:S06]  /*1160*/  @!P1 BRA `(.L_x_2472) ;  /* 0x00000c2000009947 */ /* 0x000fec0003800000 */
        /* <DEDUP_REMOVED lines=9> */
[----:B--2---:R-:W-:Y:S02]  /*1200*/  LOP3.LUT R34, R4, 0xc000c, RZ, 0xc0, !PT ;  /* 0x000c000c04227812 */ /* 0x004fe400078ec0ff */
[----:B------:R-:W-:-:S02]  /*1210*/  SHF.R.U32.HI R49, RZ, 0x8, R4 ;  /* 0x00000008ff317819 */ /* 0x000fc40000011604 */
[C---:B------:R-:W-:Y:S02]  /*1220*/  LOP3.LUT R11, R4.reuse, 0x300030, RZ, 0xc0, !PT ;  /* 0x00300030040b7812 */ /* 0x040fe400078ec0ff */
[C---:B------:R-:W-:Y:S02]  /*1230*/  LOP3.LUT R31, R4.reuse, 0xc000c0, RZ, 0xc0, !PT ;  /* 0x00c000c0041f7812 */ /* 0x040fe400078ec0ff */
[----:B------:R-:W-:Y:S02]  /*1240*/  LOP3.LUT R32, R4, 0x30003, RZ, 0xc0, !PT ;  /* 0x0003000304207812 */ /* 0x000fe400078ec0ff */
        /* <DEDUP_REMOVED lines=9> */
[C---:B------:R-:W-:Y:S02]  /*12e0*/  LOP3.LUT R29, R5.reuse, 0xc000c0, RZ, 0xc0, !PT ;  /* 0x00c000c0051d7812 */ /* 0x040fe400078ec0ff */
[----:B------:R-:W-:Y:S02]  /*12f0*/  LOP3.LUT R30, R5, 0x30003, RZ, 0xc0, !PT ;  /* 0x00030003051e7812 */ /* 0x000fe400078ec0ff */
[----:B------:R-:W-:Y:S02]  /*1300*/  SHF.R.U32.HI R55, RZ, 0x8, R7 ;  /* 0x00000008ff377819 */ /* 0x000fe40000011607 */
[C---:B------:R-:W-:Y:S02]  /*1310*/  LOP3.LUT R9, R7.reuse, 0x300030, RZ, 0xc0, !PT ;  /* 0x0030003007097812 */ /* 0x040fe400078ec0ff */
[C---:B------:R-:W-:Y:S02]  /*1320*/  LOP3.LUT R25, R7.reuse, 0xc000c0, RZ, 0xc0, !PT ;  /* 0x00c000c007197812 */ /* 0x040fe400078ec0ff */
        /* <DEDUP_REMOVED lines=71> */
[-C--:B0-----:R-:W-:Y:S01]  /*17a0*/  HFMA2.MMA R58, R27, R4.reuse, RZ ;  /* 0x000000041b3a7235 */ /* 0x081fe200000000ff */
[----:B------:R-:W-:Y:S01]  /*17b0*/  HFMA2 R24, R56, R24.H0_H0, -18, -18 ;  /* 0xcc80cc8038187431 */ /* 0x000fe20000040018 */
[----:B------:R-:W-:Y:S01]  /*17c0*/  HFMA2.MMA R56, R31, R4, RZ ;  /* 0x000000041f387235 */ /* 0x000fe200000000ff */
[-C--:B------:R-:W-:Y:S01]  /*17d0*/  HFMA2 R57, R29, R4.reuse, RZ.H0_H0 ;  /* 0x000000041d397231 */ /* 0x080fe200000400ff */
[----:B------:R-:W-:Y:S01]  /*17e0*/  LOP3.LUT R53, R53, 0x30003, RZ, 0xc0, !PT ;  /* 0x0003000335357812 */ /* 0x000fe200078ec0ff */
[----:B------:R-:W-:Y:S01]  /*17f0*/  HFMA2 R59, R25, R4, RZ.H0_H0 ;  /* 0x00000004193b7231 */ /* 0x000fe200000400ff */
[-C--:B------:R-:W-:Y:S01]  /*1800*/  HFMA2.MMA R4, R50, R5.reuse, R58 ;  /* 0x0000000532047235 */ /* 0x080fe2000000003a */
[-C--:B------:R-:W-:Y:S01]  /*1810*/  HFMA2 R57, R52, R5.reuse, R57 ;  /* 0x0000000534397231 */ /* 0x080fe20000000039 */
[----:B------:R-:W-:Y:S01]  /*1820*/  HFMA2.MMA R56, R54, R5, R56 ;  /* 0x0000000536387235 */ /* 0x000fe20000000038 */
[----:B------:R-:W-:Y:S01]  /*1830*/  HFMA2 R59, R48, R5, R59 ;  /* 0x00000005303b7231 */ /* 0x000fe2000000003b */
[----:B------:R-:W-:Y:S01]  /*1840*/  LOP3.LUT R53, R53, 0x64006400, RZ, 0xfc, !PT ;  /* 0x6400640035357812 */ /* 0x000fe200078efcff */
[-C--:B------:R-:W-:Y:S01]  /*1850*/  HFMA2 R5, R45, R6.reuse, R57 ;  /* 0x000000062d057231 */ /* 0x080fe20000000039 */
        /* <DEDUP_REMOVED lines=8> */
[-C--:B------:R-:W-:Y:S01]  /*18e0*/  HFMA2.MMA R4, R34, R7.reuse, R4 ;  /* 0x0000000722047235 */ /* 0x080fe20000000004 */
[----:B------:R-:W-:Y:S01]  /*18f0*/  HFMA2 R6, R41, R6, R59 ;  /* 0x0000000629067231 */ /* 0x000fe2000000003b */
[----:B------:R-:W-:Y:S01]  /*1900*/  HFMA2.MMA R56, R38, R7, R56 ;  /* 0x0000000726387235 */ /* 0x000fe20000000038 */
[-C--:B------:R-:W-:Y:S01]  /*1910*/  HFMA2 R5, R36, R7.reuse, R5 ;  /* 0x0000000724057231 */ /* 0x080fe20000000005 */
[----:B------:R-:W-:Y:S01]  /*1920*/  LOP3.LUT R55, R55, 0x64006400, RZ, 0xfc, !PT ;  /* 0x6400640037377812 */ /* 0x000fe200078efcff */
[----:B------:R-:W-:Y:S01]  /*1930*/  HADD2 R49, R49, -1026, -1026 ;  /* 0xe402e40231317430 */ /* 0x000fe20000000000 */
[-C--:B-1----:R-:W-:Y:S01]  /*1940*/  HFMA2.MMA R4, R53, R8.reuse, R4 ;  /* 0x0000000835047235 */ /* 0x082fe20000000004 */
[----:B------:R-:W-:Y:S01]  /*1950*/  HFMA2 R6, R32, R7, R6 ;  /* 0x0000000720067231 */ /* 0x000fe20000000006 */
[----:B------:R-:W-:Y:S01]  /*1960*/  HFMA2.MMA R56, R51, R8, R56 ;  /* 0x0000000833387235 */ /* 0x000fe20000000038 */
[----:B------:R-:W-:-:S02]  /*1970*/  HFMA2 R7, R49, R8, R5 ;  /* 0x0000000831077231 */ /* 0x000fc40000000005 */
[----:B------:R-:W-:Y:S01]  /*1980*/  HADD2 R55, R55, -1026, -1026 ;  /* 0xe402e40237377430 */ /* 0x000fe20000000000 */
[-C--:B------:R-:W-:Y:S01]  /*1990*/  HFMA2.MMA R4, R42, R9.reuse, R4 ;  /* 0x000000092a047235 */ /* 0x080fe20000000004 */
[-C--:B------:R-:W-:Y:S01]  /*19a0*/  HFMA2 R7, R44, R9.reuse, R7 ;  /* 0x000000092c077231 */ /* 0x080fe20000000007 */
        /* <DEDUP_REMOVED lines=11> */
[----:B------:R-:W-:-:S04]  /*1a60*/  HFMA2 R6, R24, R11, R6 ;  /* 0x0000000b18067231 */ /* 0x000fc80000000006 */
[----:B------:R-:W-:-:S03]  /*1a70*/  HADD2 R6, R6.H0_H0, R6.H1_H1 ;  /* 0x3000000606067230 */ /* 0x000fc60000000800 */
[----:B------:R-:W-:Y:S02]  /*1a80*/  HADD2 R4, R4.H0_H0, R4.H1_H1 ;  /* 0x3000000404047230 */ /* 0x000fe40000000800 */
[----:B------:R-:W-:-:S03]  /*1a90*/  HADD2 R5, R5.H0_H0, R5.H1_H1 ;  /* 0x3000000505057230 */ /* 0x000fc60000000800 */
[----:B------:R-:W-:Y:S02]  /*1aa0*/  PRMT R4, R4, 0x5410, R6 ;  /* 0x0000541004047816 */ /* 0x000fe40000000006 */
[----:B------:R-:W-:-:S03]  /*1ab0*/  PRMT R5, R5, 0x5410, R7 ;  /* 0x0000541005057816 */ /* 0x000fc60000000007 */
[----:B------:R-:W-:-:S03]  /*1ac0*/  HFMA2 R16, R4, R19, R16 ;  /* 0x0000001304107231 */ /* 0x000fc60000000010 */
        /* <DEDUP_REMOVED lines=44> */
.L_x_2472:
[----:B------:R-:W-:Y:S01]  /*1d90*/  LEA R12, P0, R13, R12, 0x2 ;  /* 0x0000000c0d0c7211 */ /* 0x000fe200078010ff */
[----:B------:R-:W-:-:S04]  /*1da0*/  UIADD3 UR4, UR4, 0x20, URZ ;  /* 0x0000002004047890 */ /* 0x000fc8000fffe03f */
[----:B------:R-:W-:Y:S01]  /*1db0*/  IMAD.X R3, R3, 0x1, R2, P0 ;  /* 0x0000000103037824 */ /* 0x000fe200000e0602 */
[----:B------:R-:W-:Y:S05]  /*1dc0*/  @!P2 BRA P3, `(.L_x_2473) ;  /* 0xfffff3600000a947 */ /* 0x000fea000183ffff */
.L_x_2471:
        /* <DEDUP_REMOVED lines=16> */
.L_x_2477:
[----:B------:R-:W0:Y:S02]  /*1ed0*/  LDS R6, [R4] ;  /* 0x0000000004067984 */ /* 0x000e240000000800 */
[----:B0-----:R-:W-:-:S06]  /*1ee0*/  HADD2 R7, R6, R17 ;  /* 0x0000001106077230 */ /* 0x001fcc0000000000 */
[----:B------:R-:W0:Y:S02]  /*1ef0*/  ATOMS.CAST.SPIN R7, [R4], R6, R7 ;  /* 0x000000060407738d */ /* 0x000e240001800007 */
[----:B0-----:R-:W-:-:S13]  /*1f00*/  ISETP.EQ.U32.AND P0, PT, R7, 0x1, PT ;  /* 0x000000010700780c */ /* 0x001fda0003f02070 */
[----:B------:R-:W-:Y:S05]  /*1f10*/  @!P0 BRA `(.L_x_2477) ;  /* 0xffffffb000008947 */ /* 0x000fea000383ffff */
[----:B------:R-:W-:Y:S05]  /*1f20*/  BRA `(.L_x_2475) ;  /* 0x0000003000007947 */ /* 0x000fea0003800000 */
.L_x_2476:
[----:B------:R-:W2:Y:S02]  /*1f30*/  LD.E R4, [R2.64] ;  /* 0x0000000602047980 */ /* 0x000ea4000c101900 */
[----:B--2---:R-:W-:-:S05]  /*1f40*/  IMAD.IADD R5, R17, 0x1, R4 ;  /* 0x0000000111057824 */ /* 0x004fca00078e0204 */
[----:B------:R0:W-:Y:S02]  /*1f50*/  ST.E [R2.64], R5 ;  /* 0x0000000502007985 */ /* 0x0001e4000c101906 */
.L_x_2475:
[----:B------:R-:W-:Y:S05]  /*1f60*/  BSYNC B0 ;  /* 0x0000000000007941 */ /* 0x000fea0003800000 */
.L_x_2474:
[----:B------:R-:W2:Y:S01]  /*1f70*/  ATOM.E.ADD.F16x2.RN.STRONG.GPU P0, RZ, [R2.64+0x4], R16 ;  /* 0x0000041002ff798a */ /* 0x000ea2000810e9c6 */
[----:B------:R-:W-:Y:S01]  /*1f80*/  BSSY B0, `(.L_x_2478) ;  /* 0x000000f000007945 */ /* 0x000fe20003800000 */
[----:B--2---:R-:W-:Y:S05]  /*1f90*/  @P0 BRA `(.L_x_2479) ;  /* 0x000000d000000947 */ /* 0x004fea0003800000 */
[----:B------:R-:W1:Y:S02]  /*1fa0*/  QSPC.E.S P0, RZ, [R2+0x4] ;  /* 0x0000040002ff73aa */ /* 0x000e640000000500 */
[----:B-1----:R-:W-:Y:S05]  /*1fb0*/  @!P0 BRA `(.L_x_2480) ;  /* 0x0000008000008947 */ /* 0x002fea0003800000 */
[----:B0-----:R-:W-:-:S04]  /*1fc0*/  IADD3 R2, R2, 0x4, RZ ;  /* 0x0000000402027810 */ /* 0x001fc80007ffe0ff */
[----:B------:R-:W-:-:S05]  /*1fd0*/  LOP3.LUT R2, R2, 0xffffff, RZ, 0xc0, !PT ;  /* 0x00ffffff02027812 */ /* 0x000fca00078ec0ff */
.L_x_2481:
[----:B------:R-:W0:Y:S02]  /*1fe0*/  LDS R4, [R2] ;  /* 0x0000000002047984 */ /* 0x000e240000000800 */
[----:B0-----:R-:W-:-:S10]  /*1ff0*/  HFMA2.MMA R5, R4, 1, 1, R16 ;  /* 0x3c003c0004057835 */ /* 0x001fd40000000010 */
[----:B------:R-:W0:Y:S02]  /*2000*/  ATOMS.CAST.SPIN R5, [R2], R4, R5 ;  /* 0x000000040205738d */ /* 0x000e240001800005 */
[----:B0-----:R-:W-:-:S13]  /*2010*/  ISETP.EQ.U32.AND P0, PT, R5, 0x1, PT ;  /* 0x000000010500780c */ /* 0x001fda0003f02070 */
[----:B------:R-:W-:Y:S05]  /*2020*/  @!P0 BRA `(.L_x_2481) ;  /* 0xffffffb000008947 */ /* 0x000fea000383ffff */
[----:B------:R-:W-:Y:S05]  /*2030*/  BRA `(.L_x_2479) ;  /* 0x0000003000007947 */ /* 0x000fea0003800000 */
.L_x_2480:
[----:B------:R-:W2:Y:S02]  /*2040*/  LD.E R4, [R2.64+0x4] ;  /* 0x0000040602047980 */ /* 0x000ea4000c101900 */
[----:B0-2---:R-:W-:-:S05]  /*2050*/  IMAD.IADD R5, R16, 0x1, R4 ;  /* 0x0000000110057824 */ /* 0x005fca00078e0204 */
[----:B------:R0:W-:Y:S02]  /*2060*/  ST.E [R2.64+0x4], R5 ;  /* 0x0000040502007985 */ /* 0x0001e4000c101906 */
.L_x_2479:
[----:B------:R-:W-:Y:S05]  /*2070*/  BSYNC B0 ;  /* 0x0000000000007941 */ /* 0x000fea0003800000 */
.L_x_2478:
        /* <DEDUP_REMOVED lines=10> */
.L_x_2485:
[----:B------:R-:W0:Y:S02]  /*2120*/  LDS R4, [R0] ;  /* 0x0000000000047984 */ /* 0x000e240000000800 */
[----:B0-----:R-:W-:-:S06]  /*2130*/  HADD2 R5, R4, R15 ;  /* 0x0000000f04057230 */ /* 0x001fcc0000000000 */
[----:B------:R-:W0:Y:S02]  /*2140*/  ATOMS.CAST.SPIN R5, [R0], R4, R5 ;  /* 0x000000040005738d */ /* 0x000e240001800005 */
[----:B0-----:R-:W-:-:S13]  /*2150*/  ISETP.EQ.U32.AND P0, PT, R5, 0x1, PT ;  /* 0x000000010500780c */ /* 0x001fda0003f02070 */
[----:B------:R-:W-:Y:S05]  /*2160*/  @!P0 BRA `(.L_x_2485) ;  /* 0xffffffb000008947 */ /* 0x000fea000383ffff */
[----:B------:R-:W-:Y:S05]  /*2170*/  BRA `(.L_x_2483) ;  /* 0x0000003000007947 */ /* 0x000fea0003800000 */
.L_x_2484:
[----:B------:R-:W2:Y:S02]  /*2180*/  LD.E R0, [R2.64] ;  /* 0x0000000602007980 */ /* 0x000ea4000c101900 */
[----:B--2---:R-:W-:-:S05]  /*2190*/  IMAD.IADD R5, R15, 0x1, R0 ;  /* 0x000000010f057824 */ /* 0x004fca00078e0200 */
[----:B------:R0:W-:Y:S02]  /*21a0*/  ST.E [R2.64], R5 ;  /* 0x0000000502007985 */ /* 0x0001e4000c101906 */
.L_x_2483:
[----:B------:R-:W-:Y:S05]  /*21b0*/  BSYNC B0 ;  /* 0x0000000000007941 */ /* 0x000fea0003800000 */
.L_x_2482:
[----:B------:R-:W2:Y:S02]  /*21c0*/  ATOM.E.ADD.F16x2.RN.STRONG.GPU P0, RZ, [R2.64+0x4], R14 ;  /* 0x0000040e02ff798a */ /* 0x000ea4000810e9c6 */
[----:B--2---:R-:W-:Y:S05]  /*21d0*/  @P0 EXIT ;  /* 0x000000000000094d */ /* 0x004fea0003800000 */
[----:B------:R-:W1:Y:S02]  /*21e0*/  QSPC.E.S P0, RZ, [R2+0x4] ;  /* 0x0000040002ff73aa */ /* 0x000e640000000500 */
[----:B-1----:R-:W-:Y:S05]  /*21f0*/  @!P0 BRA `(.L_x_2486) ;  /* 0x0000008000008947 */ /* 0x002fea0003800000 */
[----:B0-----:R-:W-:-:S04]  /*2200*/  IADD3 R2, R2, 0x4, RZ ;  /* 0x0000000402027810 */ /* 0x001fc80007ffe0ff */
[----:B------:R-:W-:-:S05]  /*2210*/  LOP3.LUT R2, R2, 0xffffff, RZ, 0xc0, !PT ;  /* 0x00ffffff02027812 */ /* 0x000fca00078ec0ff */
.L_x_2487:
[----:B------:R-:W0:Y:S02]  /*2220*/  LDS R4, [R2] ;  /* 0x0000000002047984 */ /* 0x000e240000000800 */
[----:B0-----:R-:W-:-:S10]  /*2230*/  HFMA2.MMA R5, R4, 1, 1, R14 ;  /* 0x3c003c0004057835 */ /* 0x001fd4000000000e */
[----:B------:R-:W0:Y:S02]  /*2240*/  ATOMS.CAST.SPIN R5, [R2], R4, R5 ;  /* 0x000000040205738d */ /* 0x000e240001800005 */
[----:B0-----:R-:W-:-:S13]  /*2250*/  ISETP.EQ.U32.AND P0, PT, R5, 0x1, PT ;  /* 0x000000010500780c */ /* 0x001fda0003f02070 */
[----:B------:R-:W-:Y:S05]  /*2260*/  @!P0 BRA `(.L_x_2487) ;  /* 0xffffffb000008947 */ /* 0x000fea000383ffff */
[----:B------:R-:W-:Y:S05]  /*2270*/  EXIT ;  /* 0x000000000000794d */ /* 0x000fea0003800000 */
.L_x_2486:
[----:B------:R-:W2:Y:S02]  /*2280*/  LD.E R0, [R2.64+0x4] ;  /* 0x0000040602007980 */ /* 0x000ea4000c101900 */
[----:B0-2---:R-:W-:-:S05]  /*2290*/  IMAD.IADD R5, R14, 0x1, R0 ;  /* 0x000000010e057824 */ /* 0x005fca00078e0200 */
[----:B------:R-:W-:Y:S01]  /*22a0*/  ST.E [R2.64+0x4], R5 ;  /* 0x0000040502007985 */ /* 0x000fe2000c101906 */
[----:B------:R-:W-:Y:S05]  /*22b0*/  EXIT ;  /* 0x000000000000794d */ /* 0x000fea0003800000 */
.L_x_2488:
        /* <DEDUP_REMOVED lines=12> */
.L_x_2868:


//--------------------- .text._Z23gemm_half_q_half_kernelILi1ELi32ELb0ELb0ELi64EEvPK6__halfPKjS4_S2_PS0_iiiiPKtS7_iiiiiibS2_i --------------------------
	.section	.text._Z23gemm_half_q_half_kernelILi1ELi32ELb0ELb0ELi64EEvPK6__halfPKjS4_S2_PS0_iiiiPKtS7_iiiiiibS2_i,"ax",@progbits
	.sectioninfo	@"SHI_REGISTERS=40"
	.align	128
        .global         _Z23gemm_half_q_half_kernelILi1ELi32ELb0ELb0ELi64EEvPK6__halfPKjS4_S2_PS0_iiiiPKtS7_iiiiiibS2_i
        .type           _Z23gemm_half_q_half_kernelILi1ELi32ELb0ELb0ELi64EEvPK6__halfPKjS4_S2_PS0_iiiiPKtS7_iiiiiibS2_i,@function
        .size           _Z23gemm_half_q_half_kernelILi1ELi32ELb0ELb0ELi64EEvPK6__halfPKjS4_S2_PS0_iiiiPKtS7_iiiiiibS2_i,(.L_x_2869 - _Z23gemm_half_q_half_kernelILi1ELi32ELb0ELb0ELi64EEvPK6__halfPKjS4_S2_PS0_iiiiPKtS7_iiiiiibS2_i)
        .other          _Z23gemm_half_q_half_kernelILi1ELi32ELb0ELb0ELi64EEvPK6__halfPKjS4_S2_PS0_iiiiPKtS7_iiiiiibS2_i,@"STO_CUDA_ENTRY STV_DEFAULT"
_Z23gemm_half_q_half_kernelILi1ELi32ELb0ELb0ELi64EEvPK6__halfPKjS4_S2_PS0_iiiiPKtS7_iiiiiibS2_i:
.text._Z23gemm_half_q_half_kernelILi1ELi32ELb0ELb0ELi64EEvPK6__halfPKjS4_S2_PS0_iiiiPKtS7_iiiiiibS2_i:
[----:B------:R-:W-:Y:S02]  /*0000*/  IMAD.MOV.U32 R1, RZ, RZ, c[0x0][0x28] ;  /* 0x00000a00ff017624 */ /* 0x000fe400078e00ff */
[----:B------:R-:W0:Y:S01]  /*0010*/  S2R R2, SR_CTAID.Z ;  /* 0x0000000000027919 */ /* 0x000e220000002700 */
[----:B------:R-:W-:Y:S01]  /*0020*/  ULDC.64 UR6, c[0x0][0x118] ;  /* 0x0000460000067ab9 */ /* 0x000fe20000000a00 */
[----:B------:R-:W-:Y:S01]  /*0030*/  BSSY B0, `(.L_x_2489) ;  /* 0x0000024000007945 */ /* 0x000fe20003800000 */
[----:B------:R-:W-:Y:S01]  /*0040*/  IADD3 R1, R1, -0x10, RZ ;  /* 0xfffffff001017810 */ /* 0x000fe20007ffe0ff */
[----:B------:R-:W1:Y:S04]  /*0050*/  S2R R12, SR_TID.X ;  /* 0x00000000000c7919 */ /* 0x000e680000002100 */
[----:B------:R-:W1:Y:S04]  /*0060*/  S2R R3, SR_CTAID.X ;  /* 0x0000000000037919 */ /* 0x000e680000002500 */
[----:B------:R-:W2:Y:S01]  /*0070*/  S2R R4, SR_CTAID.Y ;  /* 0x0000000000047919 */ /* 0x000ea20000002600 */
[----:B0-----:R-:W-:-:S05]  /*0080*/  IMAD.SHL.U32 R27, R2, 0x40, RZ ;  /* 0x00000040021b7824 */ /* 0x001fca00078e00ff */
[----:B------:R-:W-:Y:S01]  /*0090*/  IADD3 R26, R27, 0x40, RZ ;  /* 0x000000401b1a7810 */ /* 0x000fe20007ffe0ff */
[----:B-1----:R-:W-:-:S03]  /*00a0*/  IMAD R29, R3, 0x40, R12 ;  /* 0x00000040031d7824 */ /* 0x002fc600078e020c */
[----:B------:R-:W-:Y:S01]  /*00b0*/  IMNMX R26, R26, c[0x0][0x190], PT ;  /* 0x000064001a1a7a17 */ /* 0x000fe20003800200 */
[----:B------:R-:W-:Y:S01]  /*00c0*/  IMAD.IADD R3, R27, 0x1, R12 ;  /* 0x000000011b037824 */ /* 0x000fe200078e020c */
[----:B--2---:R-:W-:Y:S01]  /*00d0*/  ISETP.GE.AND P1, PT, R4, c[0x0][0x188], PT ;  /* 0x0000620004007a0c */ /* 0x004fe20003f26270 */
[----:B------:R-:W-:-:S03]  /*00e0*/  IMAD.SHL.U32 R29, R29, 0x4, RZ ;  /* 0x000000041d1d7824 */ /* 0x000fc600078e00ff */
[----:B------:R-:W-:Y:S02]  /*00f0*/  ISETP.GE.OR P0, PT, R3, R26, P1 ;  /* 0x0000001a0300720c */ /* 0x000fe40000f06670 */
[----:B------:R-:W-:-:S11]  /*0100*/  ISETP.GE.AND P2, PT, R29, c[0x0][0x18c], PT ;  /* 0x000063001d007a0c */ /* 0x000fd60003f46270 */
[----:B------:R-:W-:Y:S05]  /*0110*/  @P0 BRA `(.L_x_2490) ;  /* 0x0000015000000947 */ /* 0x000fea0003800000 */
[----:B------:R-:W-:Y:S02]  /*0120*/  ISETP.NE.U32.AND P0, PT, RZ, c[0x0][0x1a0], PT ;  /* 0x00006800ff007a0c */ /* 0x000fe40003f05070 */
[----:B------:R-:W-:Y:S02]  /*0130*/  SHF.R.S32.HI R8, RZ, 0x1f, R3 ;  /* 0x0000001fff087819 */ /* 0x000fe40000011403 */
[----:B------:R-:W-:-:S13]  /*0140*/  ISETP.NE.AND.EX P0, PT, RZ, c[0x0][0x1a4], PT, P0 ;  /* 0x00006900ff007a0c */ /* 0x000fda0003f05300 */
[----:B------:R-:W-:-:S04]  /*0150*/  @P0 LEA R6, P3, R3, c[0x0][0x1a0], 0x1 ;  /* 0x0000680003060a11 */ /* 0x000fc800078608ff */
[----:B------:R-:W-:-:S06]  /*0160*/  @P0 LEA.HI.X R7, R3, c[0x0][0x1a4], R8, 0x1, P3 ;  /* 0x0000690003070a11 */ /* 0x000fcc00018f0c08 */
[----:B------:R-:W2:Y:S01]  /*0170*/  @P0 LDG.E.U16.CONSTANT R7, [R6.64] ;  /* 0x0000000606070981 */ /* 0x000ea2000c1e9500 */
[----:B------:R-:W-:-:S05]  /*0180*/  IMAD R0, R4, c[0x0][0x190], RZ ;  /* 0x0000640004007a24 */ /* 0x000fca00078e02ff */
[----:B------:R-:W-:Y:S02]  /*0190*/  SHF.R.S32.HI R5, RZ, 0x1f, R0 ;  /* 0x0000001fff057819 */ /* 0x000fe40000011400 */
[----:B------:R-:W-:Y:S02]  /*01a0*/  @!P0 IADD3 R3, P4, R3, R0, RZ ;  /* 0x0000000003038210 */ /* 0x000fe40007f9e0ff */
[----:B--2---:R-:W-:-:S03]  /*01b0*/  @P0 IADD3 R9, P3, R0, R7, RZ ;  /* 0x0000000700090210 */ /* 0x004fc60007f7e0ff */
[--C-:B------:R-:W-:Y:S01]  /*01c0*/  @!P0 IMAD.X R0, R8, 0x1, R5.reuse, P4 ;  /* 0x0000000108008824 */ /* 0x100fe200020e0605 */
[----:B------:R-:W-:Y:S01]  /*01d0*/  @!P0 LEA R10, P4, R3, c[0x0][0x160], 0x1 ;  /* 0x00005800030a8a11 */ /* 0x000fe200078808ff */
[----:B------:R-:W-:Y:S01]  /*01e0*/  @P0 IMAD.X R14, RZ, RZ, R5, P3 ;  /* 0x000000ffff0e0224 */ /* 0x000fe200018e0605 */
[----:B------:R-:W-:Y:S02]  /*01f0*/  @P0 LEA R8, P3, R9, c[0x0][0x160], 0x1 ;  /* 0x0000580009080a11 */ /* 0x000fe400078608ff */
[----:B------:R-:W-:Y:S02]  /*0200*/  @!P0 LEA.HI.X R11, R3, c[0x0][0x164], R0, 0x1, P4 ;  /* 0x00005900030b8a11 */ /* 0x000fe400020f0c00 */
[----:B------:R-:W-:-:S04]  /*0210*/  @P0 LEA.HI.X R9, R9, c[0x0][0x164], R14, 0x1, P3 ;  /* 0x0000590009090a11 */ /* 0x000fc800018f0c0e */
[----:B------:R-:W2:Y:S04]  /*0220*/  @!P0 LDG.E.U16.CONSTANT R11, [R10.64] ;  /* 0x000000060a0b8981 */ /* 0x000ea8000c1e9500 */
[----:B------:R-:W3:Y:S01]  /*0230*/  @P0 LDG.E.U16.CONSTANT R9, [R8.64] ;  /* 0x0000000608090981 */ /* 0x000ee2000c1e9500 */
[----:B------:R-:W-:-:S05]  /*0240*/  IMAD.SHL.U32 R0, R12, 0x2, RZ ;  /* 0x000000020c007824 */ /* 0x000fca00078e00ff */
[----:B---3--:R0:W-:Y:S04]  /*0250*/  @P0 STS.U16 [R0], R9 ;  /* 0x0000000900000388 */ /* 0x0081e80000000400 */
[----:B--2---:R0:W-:Y:S02]  /*0260*/  @!P0 STS.U16 [R0], R11 ;  /* 0x0000000b00008388 */ /* 0x0041e40000000400 */
.L_x_2490:
[----:B------:R-:W-:Y:S05]  /*0270*/  BSYNC B0 ;  /* 0x0000000000007941 */ /* 0x000fea0003800000 */
.L_x_2489:
[----:B------:R-:W-:Y:S05]  /*0280*/  @P2 EXIT ;  /* 0x000000000000294d */ /* 0x000fea0003800000 */
[----:B0-----:R-:W0:Y:S01]  /*0290*/  LDC.S8 R11, c[0x0][0x1c0] ;  /* 0x00007000ff0b7b82 */ /* 0x001e220000000200 */
[C---:B------:R-:W-:Y:S01]  /*02a0*/  ISETP.GT.AND P3, PT, R27.reuse, c[0x0][0x1a8], PT ;  /* 0x00006a001b007a0c */ /* 0x040fe20003f64270 */
[----:B------:R-:W-:Y:S01]  /*02b0*/  IMAD.SHL.U32 R25, R2, 0x80, RZ ;  /* 0x0000008002197824 */ /* 0x000fe200078e00ff */
[C---:B------:R-:W-:Y:S02]  /*02c0*/  ISETP.GT.AND P6, PT, R27.reuse, c[0x0][0x1ac], PT ;  /* 0x00006b001b007a0c */ /* 0x040fe40003fc4270 */
[C---:B------:R-:W-:Y:S02]  /*02d0*/  ISETP.GT.AND P5, PT, R27.reuse, c[0x0][0x1b0], PT ;  /* 0x00006c001b007a0c */ /* 0x040fe40003fa4270 */
[----:B------:R-:W-:-:S02]  /*02e0*/  ISETP.GT.AND P4, PT, R27, c[0x0][0x1b4], PT ;  /* 0x00006d001b007a0c */ /* 0x000fc40003f84270 */
[C---:B------:R-:W-:Y:S02]  /*02f0*/  IMNMX R3, R27.reuse, c[0x0][0x1a8], PT ;  /* 0x00006a001b037a17 */ /* 0x040fe40003800200 */
[C---:B------:R-:W-:Y:S02]  /*0300*/  ISETP.GT.AND P2, PT, R27.reuse, c[0x0][0x1b8], PT ;  /* 0x00006e001b007a0c */ /* 0x040fe40003f44270 */
[----:B------:R-:W-:Y:S02]  /*0310*/  SHF.R.S32.HI R8, RZ, 0x1f, R3 ;  /* 0x0000001fff087819 */ /* 0x000fe40000011403 */
[C---:B------:R-:W-:Y:S02]  /*0320*/  @P3 IMNMX R0, R27.reuse, c[0x0][0x1ac], PT ;  /* 0x00006b001b003a17 */ /* 0x040fe40003800200 */
[----:B------:R-:W-:Y:S02]  /*0330*/  @P6 IMNMX R6, R27, c[0x0][0x1b0], PT ;  /* 0x00006c001b066a17 */ /* 0x000fe40003800200 */
[----:B------:R-:W-:-:S02]  /*0340*/  @P3 IADD3 R0, R0, -c[0x0][0x1a8], RZ ;  /* 0x80006a0000003a10 */ /* 0x000fc40007ffe0ff */
[----:B------:R-:W-:Y:S02]  /*0350*/  LEA.HI R3, R8, R3, RZ, 0x5 ;  /* 0x0000000308037211 */ /* 0x000fe400078f28ff */
[----:B------:R-:W-:Y:S02]  /*0360*/  @P3 SHF.R.S32.HI R5, RZ, 0x1f, R0 ;  /* 0x0000001fff053819 */ /* 0x000fe40000011400 */
[----:B------:R-:W-:Y:S02]  /*0370*/  @P6 IADD3 R6, R6, -c[0x0][0x1ac], RZ ;  /* 0x80006b0006066a10 */ /* 0x000fe40007ffe0ff */
[C---:B------:R-:W-:Y:S02]  /*0380*/  @P5 IMNMX R7, R27.reuse, c[0x0][0x1b4], PT ;  /* 0x00006d001b075a17 */ /* 0x040fe40003800200 */
[----:B------:R-:W-:Y:S02]  /*0390*/  @P4 IMNMX R8, R27, c[0x0][0x1b8], PT ;  /* 0x00006e001b084a17 */ /* 0x000fe40003800200 */
[----:B0-----:R-:W-:-:S02]  /*03a0*/  ISETP.NE.AND P0, PT, R11, RZ, PT ;  /* 0x000000ff0b00720c */ /* 0x001fc40003f05270 */
[----:B------:R-:W-:Y:S02]  /*03b0*/  @P3 LEA.HI R0, R5, R0, RZ, 0x5 ;  /* 0x0000000005003211 */ /* 0x000fe400078f28ff */
[----:B------:R-:W-:Y:S02]  /*03c0*/  @P6 SHF.R.S32.HI R5, RZ, 0x1f, R6 ;  /* 0x0000001fff056819 */ /* 0x000fe40000011406 */
[----:B------:R-:W-:Y:S02]  /*03d0*/  @P5 IADD3 R7, R7, -c[0x0][0x1b0], RZ ;  /* 0x80006c0007075a10 */ /* 0x000fe40007ffe0ff */
[----:B------:R-:W-:Y:S02]  /*03e0*/  @P4 IADD3 R9, R8, -c[0x0][0x1b4], RZ ;  /* 0x80006d0008094a10 */ /* 0x000fe40007ffe0ff */
[----:B------:R-:W-:Y:S02]  /*03f0*/  ISETP.NE.OR P0, PT, R2, RZ, !P0 ;  /* 0x000000ff0200720c */ /* 0x000fe40004705670 */
[----:B------:R-:W-:-:S02]  /*0400*/  @P6 LEA.HI R6, R5, R6, RZ, 0x5 ;  /* 0x0000000605066211 */ /* 0x000fc400078f28ff */
[----:B------:R-:W-:Y:S02]  /*0410*/  @P5 SHF.R.S32.HI R8, RZ, 0x1f, R7 ;  /* 0x0000001fff085819 */ /* 0x000fe40000011407 */
[----:B------:R-:W-:Y:S02]  /*0420*/  @P4 SHF.R.S32.HI R10, RZ, 0x1f, R9 ;  /* 0x0000001fff0a4819 */ /* 0x000fe40000011409 */
[----:B------:R-:W-:Y:S02]  /*0430*/  @P2 IMNMX R5, R27, c[0x0][0x1bc], PT ;  /* 0x00006f001b052a17 */ /* 0x000fe40003800200 */
[----:B------:R-:W-:Y:S02]  /*0440*/  ISETP.GE.OR P0, PT, R4, c[0x0][0x188], P0 ;  /* 0x0000620004007a0c */ /* 0x000fe40000706670 */
[----:B------:R-:W-:Y:S01]  /*0450*/  @P5 LEA.HI R7, R8, R7, RZ, 0x5 ;  /* 0x0000000708075211 */ /* 0x000fe200078f28ff */
[----:B------:R-:W-:Y:S01]  /*0460*/  IMAD.MOV.U32 R8, RZ, RZ, RZ ;  /* 0x000000ffff087224 */ /* 0x000fe200078e00ff */
[----:B------:R-:W-:Y:S01]  /*0470*/  @P4 LEA.HI R11, R10, R9, RZ, 0x5 ;  /* 0x000000090a0b4211 */ /* 0x000fe200078f28ff */
[----:B------:R-:W-:Y:S01]  /*0480*/  IMAD.MOV.U32 R10, RZ, RZ, RZ ;  /* 0x000000ffff0a7224 */ /* 0x000fe200078e00ff */
[----:B------:R-:W-:Y:S01]  /*0490*/  @P2 IADD3 R9, R5, -c[0x0][0x1b8], RZ ;  /* 0x80006e0005092a10 */ /* 0x000fe20007ffe0ff */
[----:B------:R-:W-:Y:S01]  /*04a0*/  IMAD.MOV.U32 R5, RZ, RZ, RZ ;  /* 0x000000ffff057224 */ /* 0x000fe200078e00ff */
[----:B------:R-:W-:-:S02]  /*04b0*/  @P3 SHF.R.S32.HI R0, RZ, 0x5, R0 ;  /* 0x00000005ff003819 */ /* 0x000fc40000011400 */
[----:B------:R-:W-:Y:S02]  /*04c0*/  @P5 SHF.R.S32.HI R7, RZ, 0x5, R7 ;  /* 0x00000005ff075819 */ /* 0x000fe40000011407 */
[----:B------:R-:W-:Y:S01]  /*04d0*/  @P2 SHF.R.S32.HI R12, RZ, 0x1f, R9 ;  /* 0x0000001fff0c2819 */ /* 0x000fe20000011409 */
[----:B------:R-:W-:Y:S01]  /*04e0*/  @P3 IMAD R8, R0, 0x6, RZ ;  /* 0x0000000600083824 */ /* 0x000fe200078e02ff */
[----:B------:R-:W-:Y:S01]  /*04f0*/  @P6 SHF.R.S32.HI R6, RZ, 0x5, R6 ;  /* 0x00000005ff066819 */ /* 0x000fe20000011406 */
[----:B------:R-:W-:Y:S01]  /*0500*/  @P5 IMAD.SHL.U32 R10, R7, 0x4, RZ ;  /* 0x00000004070a5824 */ /* 0x000fe200078e00ff */
[----:B------:R-:W-:Y:S01]  /*0510*/  ISETP.GE.AND P3, PT, R27, R26, PT ;  /* 0x0000001a1b00720c */ /* 0x000fe20003f66270 */
[----:B------:R-:W-:Y:S01]  /*0520*/  IMAD.MOV.U32 R0, RZ, RZ, 0x2 ;  /* 0x00000002ff007424 */ /* 0x000fe200078e00ff */
[----:B------:R-:W-:Y:S01]  /*0530*/  @P2 LEA.HI R12, R12, R9, RZ, 0x5 ;  /* 0x000000090c0c2211 */ /* 0x000fe200078f28ff */
[----:B------:R-:W-:Y:S01]  /*0540*/  @!P0 IMAD R7, R4, c[0x0][0x18c], R29 ;  /* 0x0000630004078a24 */ /* 0x000fe200078e021d */
[----:B------:R-:W-:Y:S01]  /*0550*/  SHF.R.S32.HI R3, RZ, 0x5, R3 ;  /* 0x00000005ff037819 */ /* 0x000fe20000011403 */
[----:B------:R-:W-:Y:S01]  /*0560*/  @P6 IMAD R5, R6, 0x5, RZ ;  /* 0x0000000506056824 */ /* 0x000fe200078e02ff */
[----:B------:R-:W-:Y:S01]  /*0570*/  @P4 SHF.R.S32.HI R11, RZ, 0x5, R11 ;  /* 0x00000005ff0b4819 */ /* 0x000fe2000001140b */
[----:B------:R-:W-:Y:S01]  /*0580*/  @!P0 IMAD.WIDE R6, R7, R0, c[0x0][0x180] ;  /* 0x0000600007068625 */ /* 0x000fe200078e0200 */
[----:B------:R-:W-:-:S03]  /*0590*/  @P2 SHF.R.S32.HI R12, RZ, 0x5, R12 ;  /* 0x00000005ff0c2819 */ /* 0x000fc6000001140c */
[----:B------:R-:W-:Y:S01]  /*05a0*/  IMAD R3, R3, 0x8, R8 ;  /* 0x0000000803037824 */ /* 0x000fe200078e0208 */
[----:B------:R0:W-:Y:S01]  /*05b0*/  @!P0 STG.E.64 [R6.64], RZ ;  /* 0x000000ff06008986 */ /* 0x0001e2000c101b06 */
[----:B------:R-:W-:-:S03]  /*05c0*/  IMAD.MOV.U32 R9, RZ, RZ, RZ ;  /* 0x000000ffff097224 */ /* 0x000fc600078e00ff */
[----:B------:R-:W-:Y:S01]  /*05d0*/  BAR.SYNC.DEFER_BLOCKING 0x0 ;  /* 0x0000000000007b1d */ /* 0x000fe20000010000 */
[----:B------:R-:W-:Y:S01]  /*05e0*/  IMAD.MOV.U32 R4, RZ, RZ, RZ ;  /* 0x000000ffff047224 */ /* 0x000fe200078e00ff */
[----:B------:R-:W-:Y:S01]  /*05f0*/  IADD3 R3, R10, R3, R5 ;  /* 0x000000030a037210 */ /* 0x000fe20007ffe005 */
[----:B------:R-:W-:Y:S01]  /*0600*/  @P4 IMAD R9, R11, 0x3, RZ ;  /* 0x000000030b094824 */ /* 0x000fe200078e02ff */
[----:B------:R-:W-:Y:S01]  /*0610*/  ISETP.GE.OR P0, PT, R27, c[0x0][0x1ac], P3 ;  /* 0x00006b001b007a0c */ /* 0x000fe20001f06670 */
[----:B------:R-:W-:Y:S02]  /*0620*/  @P2 IMAD.SHL.U32 R4, R12, 0x2, RZ ;  /* 0x000000020c042824 */ /* 0x000fe400078e00ff */
[----:B------:R-:W-:-:S03]  /*0630*/  IMAD.WIDE R24, R25, R0, c[0x0][0x198] ;  /* 0x0000660019187625 */ /* 0x000fc600078e0200 */
[----:B------:R-:W-:Y:S01]  /*0640*/  IADD3 R4, R4, R3, R9 ;  /* 0x0000000304047210 */ /* 0x000fe20007ffe009 */
[----:B------:R-:W-:Y:S05]  /*0650*/  @P3 BRA `(.L_x_2491) ;  /* 0x0000033000003947 */ /* 0x000fea0003800000 */
[----:B0-----:R0:W5:Y:S01]  /*0660*/  LDG.E.U16.CONSTANT R2, [R24.64] ;  /* 0x0000000618027981 */ /* 0x001162000c1e9500 */
[----:B------:R-:W-:Y:S01]  /*0670*/  SHF.R.S32.HI R8, RZ, 0x1f, R29 ;  /* 0x0000001fff087819 */ /* 0x000fe2000001141d */
[----:B------:R-:W-:Y:S02]  /*0680*/  IMAD.SHL.U32 R6, R29, 0x4, RZ ;  /* 0x000000041d067824 */ /* 0x000fe400078e00ff */
[----:B------:R-:W-:Y:S01]  /*0690*/  IMAD.MOV.U32 R3, RZ, RZ, RZ ;  /* 0x000000ffff037224 */ /* 0x000fe200078e00ff */
[----:B------:R-:W-:Y:S01]  /*06a0*/  LEA.HI R7, R8, R29, RZ, 0x3 ;  /* 0x0000001d08077211 */ /* 0x000fe200078f18ff */
[----:B------:R-:W-:Y:S01]  /*06b0*/  IMAD.MOV.U32 R5, RZ, RZ, R27 ;  /* 0x000000ffff057224 */ /* 0x000fe200078e001b */
[----:B------:R-:W-:Y:S02]  /*06c0*/  LOP3.LUT R6, R6, 0x10, RZ, 0xc0, !PT ;  /* 0x0000001006067812 */ /* 0x000fe400078ec0ff */
[----:B------:R-:W-:-:S02]  /*06d0*/  SHF.R.S32.HI R7, RZ, 0x3, R7 ;  /* 0x00000003ff077819 */ /* 0x000fc40000011407 */
.L_x_2492:
[----:B-----5:R-:W-:Y:S02]  /*06e0*/  IMAD.IADD R13, R2, 0x1, R3 ;  /* 0x00000001020d7824 */ /* 0x020fe400078e0203 */
[----:B-1----:R-:W-:-:S02]  /*06f0*/  IMAD.MOV.U32 R11, RZ, RZ, 0x4 ;  /* 0x00000004ff0b7424 */ /* 0x002fc400078e00ff */
[----:B------:R-:W-:-:S05]  /*0700*/  IMAD R8, R13, c[0x0][0x18c], RZ ;  /* 0x000063000d087a24 */ /* 0x000fca00078e02ff */
[----:B------:R-:W-:-:S04]  /*0710*/  SHF.R.S32.HI R9, RZ, 0x1f, R8 ;  /* 0x0000001fff097819 */ /* 0x000fc80000011408 */
[----:B------:R-:W-:-:S04]  /*0720*/  LEA.HI R8, R9, R8, RZ, 0x3 ;  /* 0x0000000809087211 */ /* 0x000fc800078f18ff */
[----:B------:R-:W-:-:S05]  /*0730*/  LEA.HI.SX32 R8, R8, R7, 0x1d ;  /* 0x0000000708087211 */ /* 0x000fca00078feaff */
[----:B------:R-:W-:-:S06]  /*0740*/  IMAD.WIDE R10, R8, R11, c[0x0][0x170] ;  /* 0x00005c00080a7625 */ /* 0x000fcc00078e020b */
[----:B------:R-:W2:Y:S01]  /*0750*/  LDG.E.CONSTANT R11, [R10.64] ;  /* 0x000000060a0b7981 */ /* 0x000ea2000c1e9900 */
[----:B------:R-:W-:Y:S01]  /*0760*/  IMAD.WIDE R12, R13, R0, c[0x0][0x178] ;  /* 0x00005e000d0c7625 */ /* 0x000fe200078e0200 */
[----:B------:R-:W-:-:S04]  /*0770*/  LEA R15, R5, 0x1, 0x1 ;  /* 0x00000001050f7811 */ /* 0x000fc800078e08ff */
[----:B------:R1:W3:Y:S01]  /*0780*/  LDG.E.U16.CONSTANT R9, [R12.64] ;  /* 0x000000060c097981 */ /* 0x0002e2000c1e9500 */
[----:B------:R-:W-:-:S05]  /*0790*/  IMAD.WIDE R14, R15, R0, c[0x0][0x198] ;  /* 0x000066000f0e7625 */ /* 0x000fca00078e0200 */
[----:B------:R-:W4:Y:S01]  /*07a0*/  LDG.E.U16.CONSTANT R8, [R14.64] ;  /* 0x000000060e087981 */ /* 0x000f22000c1e9500 */
[----:B--2---:R-:W-:-:S04]  /*07b0*/  SHF.R.U32.HI R16, RZ, R6, R11 ;  /* 0x00000006ff107219 */ /* 0x004fc8000001160b */
[----:B------:R-:W-:Y:S02]  /*07c0*/  LOP3.LUT R17, R16, 0xf, RZ, 0xc0, !PT ;  /* 0x0000000f10117812 */ /* 0x000fe400078ec0ff */
[--C-:B------:R-:W-:Y:S02]  /*07d0*/  SHF.R.U32.HI R18, RZ, 0x4, R16.reuse ;  /* 0x00000004ff127819 */ /* 0x100fe40000011610 */
[--C-:B------:R-:W-:Y:S02]  /*07e0*/  SHF.R.U32.HI R10, RZ, 0xc, R16.reuse ;  /* 0x0000000cff0a7819 */ /* 0x100fe40000011610 */
[----:B------:R-:W-:Y:S02]  /*07f0*/  SHF.R.U32.HI R16, RZ, 0x8, R16 ;  /* 0x00000008ff107819 */ /* 0x000fe40000011610 */
[----:B------:R-:W-:Y:S01]  /*0800*/  LOP3.LUT R18, R18, 0xf, RZ, 0xc0, !PT ;  /* 0x0000000f12127812 */ /* 0x000fe200078ec0ff */
[----:B----4-:R-:W-:Y:S01]  /*0810*/  IMAD.IADD R5, R8, 0x1, R5 ;  /* 0x0000000108057824 */ /* 0x010fe200078e0205 */
        /* <DEDUP_REMOVED lines=10> */
[----:B-1----:R-:W-:Y:S01]  /*08c0*/  IMAD R12, R10, R10, RZ ;  /* 0x0000000a0a0c7224 */ /* 0x002fe200078e02ff */
        /* <DEDUP_REMOVED lines=12> */
.L_x_2491:
[----:B0-----:R-:W-:Y:S02]  /*0990*/  PRMT R3, RZ, 0x5410, RZ ;  /* 0x00005410ff037816 */ /* 0x001fe400000000ff */
[----:B------:R-:W-:Y:S01]  /*09a0*/  PRMT R2, RZ, 0x5410, RZ ;  /* 0x00005410ff027816 */ /* 0x000fe200000000ff */
[----:B------:R-:W-:Y:S05]  /*09b0*/  @P0 BRA `(.L_x_2493) ;  /* 0x0000190000000947 */ /* 0x000fea0003800000 */
[----:B------:R0:W2:Y:S04]  /*09c0*/  LDG.E.U16.CONSTANT R24, [R24.64+0x2] ;  /* 0x0000020618187981 */ /* 0x0000a8000c1e9500 */
[----:B------:R3:W5:Y:S01]  /*09d0*/  LDL.64 R30, [R1] ;  /* 0x00000000011e7983 */ /* 0x0007620000100a00 */
[----:B------:R-:W-:-:S05]  /*09e0*/  IMAD R0, R4, c[0x0][0x18c], RZ ;  /* 0x0000630004007a24 */ /* 0x000fca00078e02ff */
[----:B------:R-:W-:Y:S02]  /*09f0*/  SHF.R.S32.HI R2, RZ, 0x1f, R0 ;  /* 0x0000001fff027819 */ /* 0x000fe40000011400 */
[----:B------:R-:W-:-:S04]  /*0a00*/  IADD3 R0, P0, R29, R0, RZ ;  /* 0x000000001d007210 */ /* 0x000fc80007f1e0ff */
[----:B------:R-:W-:Y:S02]  /*0a10*/  LEA.HI.X.SX32 R29, R29, R2, 0x1, P0 ;  /* 0x000000021d1d7211 */ /* 0x000fe400000f0eff */
[C---:B------:R-:W-:Y:S01]  /*0a20*/  LEA R28, P0, R0.reuse, c[0x0][0x168], 0x2 ;  /* 0x00005a00001c7a11 */ /* 0x040fe200078010ff */
[----:B0-----:R-:W-:Y:S01]  /*0a30*/  IMAD.MOV.U32 R25, RZ, RZ, RZ ;  /* 0x000000ffff197224 */ /* 0x001fe200078e00ff */
[----:B------:R-:W-:Y:S01]  /*0a40*/  PRMT R2, RZ, 0x5410, RZ ;  /* 0x00005410ff027816 */ /* 0x000fe200000000ff */
[----:B------:R-:W-:Y:S01]  /*0a50*/  ULDC UR5, c[0x0][0x18c] ;  /* 0x0000630000057ab9 */ /* 0x000fe20000000800 */
[----:B------:R-:W-:Y:S02]  /*0a60*/  LEA.HI.X R29, R0, c[0x0][0x16c], R29, 0x2, P0 ;  /* 0x00005b00001d7a11 */ /* 0x000fe400000f141d */
[----:B------:R-:W-:Y:S01]  /*0a70*/  PRMT R3, RZ, 0x5410, RZ ;  /* 0x00005410ff037816 */ /* 0x000fe200000000ff */
[----:B------:R-:W-:Y:S02]  /*0a80*/  USHF.R.S32.HI UR5, URZ, 0x1f, UR5 ;  /* 0x0000001f3f057899 */ /* 0x000fe40008011405 */
[----:B------:R-:W-:Y:S01]  /*0a90*/  UMOV UR4, URZ ;  /* 0x0000003f00047c82 */ /* 0x000fe20008000000 */
[----:B--23--:R-:W-:-:S05]  /*0aa0*/  IMAD.IADD R24, R27, 0x1, R24 ;  /* 0x000000011b187824 */ /* 0x00cfca00078e0218 */
.L_x_2496:
[----:B------:R-:W-:Y:S01]  /*0ab0*/  ISETP.NE.AND P0, PT, R27, R24, PT ;  /* 0x000000181b00720c */ /* 0x000fe20003f05270 */
[----:B-----5:R0:W5:-:S12]  /*0ac0*/  LDG.E.128.CONSTANT R4, [R28.64] ;  /* 0x000000061c047981 */ /* 0x020158000c1e9d00 */
[----:B------:R-:W-:Y:S01]  /*0ad0*/  @!P0 IADD3 R25, R25, 0x1, RZ ;  /* 0x0000000119198810 */ /* 0x000fe20007ffe0ff */
[----:B------:R-:W-:Y:S02]  /*0ae0*/  @!P0 IMAD.SHL.U32 R8, R27, 0x2, RZ ;  /* 0x000000021b088824 */ /* 0x000fe400078e00ff */
[----:B-1----:R-:W-:Y:S02]  /*0af0*/  @!P0 IMAD.MOV.U32 R9, RZ, RZ, 0x2 ;  /* 0x00000002ff098424 */ /* 0x002fe400078e00ff */
        /* <DEDUP_REMOVED lines=10> */
[----:B------:R-:W-:Y:S05]  /*0ba0*/  @P1 BRA `(.L_x_2494) ;  /* 0x00000b2000001947 */ /* 0x000fea0003800000 */
[C---:B0-----:R-:W-:Y:S01]  /*0bb0*/  IMAD.WIDE R20, R0.reuse, 0x4, R28 ;  /* 0x0000000400147825 */ /* 0x041fe200078e021c */
[----:B------:R-:W0:Y:S04]  /*0bc0*/  LDS.128 R16, [UR4] ;  /* 0x00000004ff107984 */ /* 0x000e280008000c00 */
[----:B------:R1:W2:Y:S01]  /*0bd0*/  LDG.E.128.CONSTANT R8, [R20.64] ;  /* 0x0000000614087981 */ /* 0x0002a2000c1e9d00 */
[----:B------:R-:W-:-:S06]  /*0be0*/  IMAD.WIDE R12, R0, 0x4, R20 ;  /* 0x00000004000c7825 */ /* 0x000fcc00078e0214 */
[----:B------:R-:W3:Y:S01]  /*0bf0*/  LDG.E.128.CONSTANT R12, [R12.64] ;  /* 0x000000060c0c7981 */ /* 0x000ee2000c1e9d00 */
[----:B-----5:R-:W-:Y:S02]  /*0c00*/  LOP3.LUT R35, R4, 0x3f003f, RZ, 0xc0, !PT ;  /* 0x003f003f04237812 */ /* 0x020fe400078ec0ff */
[----:B-1----:R-:W-:Y:S02]  /*0c10*/  SHF.R.U32.HI R20, RZ, 0x6, R4 ;  /* 0x00000006ff147819 */ /* 0x002fe40000011604 */
        /* <DEDUP_REMOVED lines=16> */
[----:B------:R-:W-:Y:S01]  /*0d20*/  LOP3.LUT R22, R22, 0x3f003f, RZ, 0xc0, !PT ;  /* 0x003f003f16167812 */ /* 0x000fe200078ec0ff */
[-C--:B0-----:R-:W-:Y:S01]  /*0d30*/  HFMA2.MMA R35, R35, R16.reuse, RZ ;  /* 0x0000001023237235 */ /* 0x081fe200000000ff */
[-C--:B------:R-:W-:Y:S01]  /*0d40*/  HFMA2 R33, R33, R16.reuse, RZ.H0_H0 ;  /* 0x0000001021217231 */ /* 0x080fe200000400ff */
[----:B------:R-:W-:Y:S01]  /*0d50*/  HFMA2.MMA R23, R23, R16, RZ ;  /* 0x0000001017177235 */ /* 0x000fe200000000ff */
[----:B------:R-:W-:Y:S01]  /*0d60*/  LOP3.LUT R22, R22, 0x64006400, RZ, 0xfc, !PT ;  /* 0x6400640016167812 */ /* 0x000fe200078efcff */
[----:B------:R-:W-:Y:S01]  /*0d70*/  HFMA2 R16, R21, R16, RZ.H0_H0 ;  /* 0x0000001015107231 */ /* 0x000fe200000400ff */
[----:B------:R-:W-:Y:S01]  /*0d80*/  SHF.R.U32.HI R21, RZ, 0x6, R7 ;  /* 0x00000006ff157819 */ /* 0x000fe20000011607 */
[----:B------:R-:W-:Y:S01]  /*0d90*/  HFMA2.MMA R35, R20, R17, R35 ;  /* 0x0000001114237235 */ /* 0x000fe20000000023 */
[----:B------:R-:W-:Y:S01]  /*0da0*/  SHF.R.U32.HI R20, RZ, 0x6, R6 ;  /* 0x00000006ff147819 */ /* 0x000fe20000011606 */
[----:B------:R-:W-:Y:S01]  /*0db0*/  HADD2 R22, R22, -1056, -1056 ;  /* 0xe420e42016167430 */ /* 0x000fe20000000000 */
[----:B------:R-:W-:-:S02]  /*0dc0*/  LOP3.LUT R21, R21, 0x3f003f, RZ, 0xc0, !PT ;  /* 0x003f003f15157812 */ /* 0x000fc400078ec0ff */
[----:B------:R-:W-:Y:S01]  /*0dd0*/  LOP3.LUT R20, R20, 0x3f003f, RZ, 0xc0, !PT ;  /* 0x003f003f14147812 */ /* 0x000fe200078ec0ff */
[-C--:B------:R-:W-:Y:S01]  /*0de0*/  HFMA2 R33, R22, R17.reuse, R33 ;  /* 0x0000001116217231 */ /* 0x080fe20000000021 */
[----:B------:R-:W-:Y:S02]  /*0df0*/  LOP3.LUT R21, R21, 0x64006400, RZ, 0xfc, !PT ;  /* 0x6400640015157812 */ /* 0x000fe400078efcff */
[----:B------:R-:W-:Y:S02]  /*0e00*/  LOP3.LUT R22, R20, 0x64006400, RZ, 0xfc, !PT ;  /* 0x6400640014167812 */ /* 0x000fe400078efcff */
[----:B------:R-:W-:Y:S01]  /*0e10*/  SHF.R.U32.HI R4, RZ, 0xc, R4 ;  /* 0x0000000cff047819 */ /* 0x000fe20000011604 */
[----:B------:R-:W-:Y:S01]  /*0e20*/  HADD2 R21, R21, -1056, -1056 ;  /* 0xe420e42015157430 */ /* 0x000fe20000000000 */
[----:B------:R-:W-:Y:S01]  /*0e30*/  SHF.R.U32.HI R7, RZ, 0xc, R7 ;  /* 0x0000000cff077819 */ /* 0x000fe20000011607 */
[----:B------:R-:W-:Y:S01]  /*0e40*/  HADD2 R22, R22, -1056, -1056 ;  /* 0xe420e42016167430 */ /* 0x000fe20000000000 */
[----:B------:R-:W-:Y:S01]  /*0e50*/  SHF.R.U32.HI R6, RZ, 0xc, R6 ;  /* 0x0000000cff067819 */ /* 0x000fe20000011606 */
[----:B------:R-:W-:-:S03]  /*0e60*/  HFMA2 R21, R21, R17, R16 ;  /* 0x0000001115157231 */ /* 0x000fc60000000010 */
[----:B------:R-:W-:Y:S01]  /*0e70*/  LOP3.LUT R6, R6, 0xf000f, RZ, 0xc0, !PT ;  /* 0x000f000f06067812 */ /* 0x000fe200078ec0ff */
[----:B------:R-:W-:Y:S01]  /*0e80*/  HFMA2.MMA R23, R22, R17, R23 ;  /* 0x0000001116177235 */ /* 0x000fe20000000017 */
[----:B--2---:R-:W-:Y:S02]  /*0e90*/  LOP3.LUT R20, R8, 0x3f003f, RZ, 0xc0, !PT ;  /* 0x003f003f08147812 */ /* 0x004fe400078ec0ff */
[----:B------:R-:W-:Y:S02]  /*0ea0*/  LOP3.LUT R16, R9, 0x3f003f, RZ, 0xc0, !PT ;  /* 0x003f003f09107812 */ /* 0x000fe400078ec0ff */
[----:B------:R-:W-:Y:S02]  /*0eb0*/  LOP3.LUT R20, R20, 0x64006400, RZ, 0xfc, !PT ;  /* 0x6400640014147812 */ /* 0x000fe400078efcff */
[----:B------:R-:W-:Y:S02]  /*0ec0*/  LOP3.LUT R17, R16, 0x64006400, RZ, 0xfc, !PT ;  /* 0x6400640010117812 */ /* 0x000fe400078efcff */
[----:B------:R-:W-:Y:S01]  /*0ed0*/  LOP3.LUT R16, R10, 0x3f003f, RZ, 0xc0, !PT ;  /* 0x003f003f0a107812 */ /* 0x000fe200078ec0ff */
[----:B------:R-:W-:-:S02]  /*0ee0*/  HADD2 R20, R20, -1056, -1056 ;  /* 0xe420e42014147430 */ /* 0x000fc40000000000 */
[----:B------:R-:W-:Y:S01]  /*0ef0*/  HADD2 R22, R17, -1056, -1056 ;  /* 0xe420e42011167430 */ /* 0x000fe20000000000 */
[----:B------:R-:W-:-:S03]  /*0f00*/  LOP3.LUT R16, R16, 0x64006400, RZ, 0xfc, !PT ;  /* 0x6400640010107812 */ /* 0x000fc600078efcff */
[----:B------:R-:W-:Y:S01]  /*0f10*/  HFMA2.MMA R35, R20, R18, R35 ;  /* 0x0000001214237235 */ /* 0x000fe20000000023 */
[----:B------:R-:W-:Y:S01]  /*0f20*/  LOP3.LUT R20, R11, 0x3f003f, RZ, 0xc0, !PT ;  /* 0x003f003f0b147812 */ /* 0x000fe200078ec0ff */
[----:B------:R-:W-:Y:S02]  /*0f30*/  HADD2 R16, R16, -1056, -1056 ;  /* 0xe420e42010107430 */ /* 0x000fe40000000000 */
[----:B------:R-:W-:Y:S01]  /*0f40*/  HFMA2 R17, R22, R18, R33 ;  /* 0x0000001216117231 */ /* 0x000fe20000000021 */
[----:B------:R-:W-:-:S03]  /*0f50*/  LOP3.LUT R20, R20, 0x64006400, RZ, 0xfc, !PT ;  /* 0x6400640014147812 */ /* 0x000fc600078efcff */
[----:B------:R-:W-:Y:S01]  /*0f60*/  HFMA2.MMA R16, R16, R18, R23 ;  /* 0x0000001210107235 */ /* 0x000fe20000000017 */
[--C-:B------:R-:W-:Y:S01]  /*0f70*/  SHF.R.U32.HI R23, RZ, 0x6, R10.reuse ;  /* 0x00000006ff177819 */ /* 0x100fe2000001160a */
[----:B------:R-:W-:Y:S01]  /*0f80*/  HADD2 R20, R20, -1056, -1056 ;  /* 0xe420e42014147430 */ /* 0x000fe20000000000 */
[----:B------:R-:W-:Y:S02]  /*0f90*/  SHF.R.U32.HI R10, RZ, 0xc, R10 ;  /* 0x0000000cff0a7819 */ /* 0x000fe4000001160a */
[----:B------:R-:W-:Y:S01]  /*0fa0*/  LOP3.LUT R23, R23, 0x3f003f, RZ, 0xc0, !PT ;  /* 0x003f003f17177812 */ /* 0x000fe200078ec0ff */
[----:B------:R-:W-:Y:S01]  /*0fb0*/  HFMA2 R18, R20, R18, R21 ;  /* 0x0000001214127231 */ /* 0x000fe20000000015 */
[----:B------:R-:W-:Y:S02]  /*0fc0*/  SHF.R.U32.HI R20, RZ, 0x6, R8 ;  /* 0x00000006ff147819 */ /* 0x000fe40000011608 */
[----:B------:R-:W-:Y:S02]  /*0fd0*/  SHF.R.U32.HI R21, RZ, 0x6, R9 ;  /* 0x00000006ff157819 */ /* 0x000fe40000011609 */
[----:B------:R-:W-:-:S02]  /*0fe0*/  LOP3.LUT R20, R20, 0x3f003f, RZ, 0xc0, !PT ;  /* 0x003f003f14147812 */ /* 0x000fc400078ec0ff */
[----:B------:R-:W-:Y:S02]  /*0ff0*/  LOP3.LUT R22, R21, 0x3f003f, RZ, 0xc0, !PT ;  /* 0x003f003f15167812 */ /* 0x000fe400078ec0ff */
[----:B------:R-:W-:Y:S02]  /*1000*/  LOP3.LUT R21, R20, 0x64006400, RZ, 0xfc, !PT ;  /* 0x6400640014157812 */ /* 0x000fe400078efcff */
[----:B------:R-:W-:Y:S02]  /*1010*/  LOP3.LUT R22, R22, 0x64006400, RZ, 0xfc, !PT ;  /* 0x6400640016167812 */ /* 0x000fe400078efcff */
[----:B------:R-:W-:Y:S01]  /*1020*/  LOP3.LUT R20, R23, 0x64006400, RZ, 0xfc, !PT ;  /* 0x6400640017147812 */ /* 0x000fe200078efcff */
[----:B------:R-:W-:Y:S01]  /*1030*/  HADD2 R32, R21, -1056, -1056 ;  /* 0xe420e42015207430 */ /* 0x000fe20000000000 */
[----:B------:R-:W-:Y:S01]  /*1040*/  SHF.R.U32.HI R8, RZ, 0xc, R8 ;  /* 0x0000000cff087819 */ /* 0x000fe20000011608 */
[----:B------:R-:W-:Y:S01]  /*1050*/  HADD2 R22, R22, -1056, -1056 ;  /* 0xe420e42016167430 */ /* 0x000fe20000000000 */
[----:B------:R-:W-:-:S03]  /*1060*/  SHF.R.U32.HI R9, RZ, 0xc, R9 ;  /* 0x0000000cff097819 */ /* 0x000fc60000011609 */
[-C--:B------:R-:W-:Y:S01]  /*1070*/  HFMA2.MMA R33, R32, R19.reuse, R35 ;  /* 0x0000001320217235 */ /* 0x080fe20000000023 */
[----:B------:R-:W-:Y:S01]  /*1080*/  HFMA2 R17, R22, R19, R17 ;  /* 0x0000001316117231 */ /* 0x000fe20000000011 */
[----:B------:R-:W-:Y:S01]  /*1090*/  LOP3.LUT R9, R9, 0xf000f, RZ, 0xc0, !PT ;  /* 0x000f000f09097812 */ /* 0x000fe200078ec0ff */
[----:B------:R-:W-:Y:S02]  /*10a0*/  HADD2 R35, R20, -1056, -1056 ;  /* 0xe420e42014237430 */ /* 0x000fe40000000000 */
[----:B------:R-:W0:Y:S04]  /*10b0*/  LDS.128 R20, [UR4+0x10] ;  /* 0x00001004ff147984 */ /* 0x000e280008000c00 */
[----:B------:R-:W-:Y:S01]  /*10c0*/  HFMA2.MMA R32, R35, R19, R16 ;  /* 0x0000001323207235 */ /* 0x000fe20000000010 */
[----:B------:R-:W-:-:S02]  /*10d0*/  SHF.R.U32.HI R16, RZ, 0x6, R11 ;  /* 0x00000006ff107819 */ /* 0x000fc4000001160b */
[----:B------:R-:W-:Y:S02]  /*10e0*/  SHF.R.U32.HI R11, RZ, 0xc, R11 ;  /* 0x0000000cff0b7819 */ /* 0x000fe4000001160b */
[----:B------:R-:W-:-:S04]  /*10f0*/  LOP3.LUT R16, R16, 0x3f003f, RZ, 0xc0, !PT ;  /* 0x003f003f10107812 */ /* 0x000fc800078ec0ff */
[----:B------:R-:W-:-:S05]  /*1100*/  LOP3.LUT R16, R16, 0x64006400, RZ, 0xfc, !PT ;  /* 0x6400640010107812 */ /* 0x000fca00078efcff */
[----:B------:R-:W-:Y:S01]  /*1110*/  HADD2 R35, R16, -1056, -1056 ;  /* 0xe420e42010237430 */ /* 0x000fe20000000000 */
[----:B---3--:R-:W-:-:S03]  /*1120*/  LOP3.LUT R16, R12, 0x3f003f, RZ, 0xc0, !PT ;  /* 0x003f003f0c107812 */ /* 0x008fc600078ec0ff */
[----:B------:R-:W-:Y:S01]  /*1130*/  HFMA2 R19, R35, R19, R18 ;  /* 0x0000001323137231 */ /* 0x000fe20000000012 */
[----:B------:R-:W-:Y:S02]  /*1140*/  LOP3.LUT R18, R13, 0x3f003f, RZ, 0xc0, !PT ;  /* 0x003f003f0d127812 */ /* 0x000fe400078ec0ff */
[----:B------:R-:W-:Y:S02]  /*1150*/  LOP3.LUT R16, R16, 0x64006400, RZ, 0xfc, !PT ;  /* 0x6400640010107812 */ /* 0x000fe400078efcff */
[----:B------:R-:W-:-:S03]  /*1160*/  LOP3.LUT R18, R18, 0x64006400, RZ, 0xfc, !PT ;  /* 0x6400640012127812 */ /* 0x000fc600078efcff */
[----:B------:R-:W-:Y:S02]  /*1170*/  HADD2 R16, R16, -1056, -1056 ;  /* 0xe420e42010107430 */ /* 0x000fe40000000000 */
[----:B------:R-:W-:-:S04]  /*1180*/  HADD2 R18, R18, -1056, -1056 ;  /* 0xe420e42012127430 */ /* 0x000fc80000000000 */
[----:B0-----:R-:W-:Y:S01]  /*1190*/  HFMA2 R17, R18, R20, R17 ;  /* 0x0000001412117231 */ /* 0x001fe20000000011 */
[----:B------:R-:W-:Y:S01]  /*11a0*/  LOP3.LUT R18, R14, 0x3f003f, RZ, 0xc0, !PT ;  /* 0x003f003f0e127812 */ /* 0x000fe200078ec0ff */
[----:B------:R-:W-:Y:S01]  /*11b0*/  HFMA2.MMA R16, R16, R20, R33 ;  /* 0x0000001410107235 */ /* 0x000fe20000000021 */
[----:B------:R-:W-:Y:S02]  /*11c0*/  LOP3.LUT R33, R15, 0x3f003f, RZ, 0xc0, !PT ;  /* 0x003f003f0f217812 */ /* 0x000fe400078ec0ff */
[----:B------:R-:W-:Y:S02]  /*11d0*/  LOP3.LUT R18, R18, 0x64006400, RZ, 0xfc, !PT ;  /* 0x6400640012127812 */ /* 0x000fe400078efcff */
[----:B------:R-:W-:-:S03]  /*11e0*/  LOP3.LUT R33, R33, 0x64006400, RZ, 0xfc, !PT ;  /* 0x6400640021217812 */ /* 0x000fc600078efcff */
[----:B------:R-:W-:Y:S02]  /*11f0*/  HADD2 R35, R18, -1056, -1056 ;  /* 0xe420e42012237430 */ /* 0x000fe40000000000 */
[----:B------:R-:W-:-:S04]  /*1200*/  HADD2 R34, R33, -1056, -1056 ;  /* 0xe420e42021227430 */ /* 0x000fc80000000000 */
[----:B------:R-:W-:Y:S01]  /*1210*/  HFMA2.MMA R18, R35, R20, R32 ;  /* 0x0000001423127235 */ /* 0x000fe20000000020 */
[----:B------:R-:W-:Y:S01]  /*1220*/  LOP3.LUT R32, R5, 0xf000f, RZ, 0xc0, !PT ;  /* 0x000f000f05207812 */ /* 0x000fe200078ec0ff */
[----:B------:R-:W-:Y:S01]  /*1230*/  HFMA2 R20, R34, R20, R19 ;  /* 0x0000001422147231 */ /* 0x000fe20000000013 */
[----:B------:R-:W-:Y:S02]  /*1240*/  SHF.R.U32.HI R5, RZ, 0x8, R13 ;  /* 0x00000008ff057819 */ /* 0x000fe4000001160d */
[----:B------:R-:W-:Y:S02]  /*1250*/  LOP3.LUT R19, R4, 0xf000f, RZ, 0xc0, !PT ;  /* 0x000f000f04137812 */ /* 0x000fe400078ec0ff */
[----:B------:R-:W-:Y:S02]  /*1260*/  SHF.R.U32.HI R4, RZ, 0x8, R12 ;  /* 0x00000008ff047819 */ /* 0x000fe4000001160c */
[----:B------:R-:W-:Y:S02]  /*1270*/  LOP3.LUT R5, R32, 0x300030, R5, 0xf8, !PT ;  /* 0x0030003020057812 */ /* 0x000fe400078ef805 */
[----:B------:R-:W-:-:S02]  /*1280*/  LOP3.LUT R32, R7, 0xf000f, RZ, 0xc0, !PT ;  /* 0x000f000f07207812 */ /* 0x000fc400078ec0ff */
[----:B------:R-:W-:Y:S02]  /*1290*/  LOP3.LUT R4, R19, 0x300030, R4, 0xf8, !PT ;  /* 0x0030003013047812 */ /* 0x000fe400078ef804 */
[----:B------:R-:W-:Y:S02]  /*12a0*/  SHF.R.U32.HI R7, RZ, 0x8, R14 ;  /* 0x00000008ff077819 */ /* 0x000fe4000001160e */
        /* <DEDUP_REMOVED lines=8> */
[----:B------:R-:W-:Y:S02]  /*1330*/  SHF.R.U32.HI R19, RZ, 0xa, R14 ;  /* 0x0000000aff137819 */ /* 0x000fe4000001160e */
[----:B------:R-:W-:-:S02]  /*1340*/  SHF.R.U32.HI R12, RZ, 0x6, R12 ;  /* 0x00000006ff0c7819 */ /* 0x000fc4000001160c */
[----:B------:R-:W-:Y:S02]  /*1350*/  SHF.R.U32.HI R13, RZ, 0x6, R13 ;  /* 0x00000006ff0d7819 */ /* 0x000fe4000001160d */
[----:B------:R-:W-:Y:S02]  /*1360*/  SHF.R.U32.HI R14, RZ, 0x6, R14 ;  /* 0x00000006ff0e7819 */ /* 0x000fe4000001160e */
[----:B------:R-:W-:Y:S02]  /*1370*/  LOP3.LUT R10, R9, 0x300030, R10, 0xf8, !PT ;  /* 0x00300030090a7812 */ /* 0x000fe400078ef80a */
[----:B------:R-:W-:Y:S02]  /*1380*/  LOP3.LUT R9, R32, 0x300030, R19, 0xf8, !PT ;  /* 0x0030003020097812 */ /* 0x000fe400078ef813 */
[----:B------:R-:W-:Y:S02]  /*1390*/  LOP3.LUT R12, R12, 0x3f003f, RZ, 0xc0, !PT ;  /* 0x003f003f0c0c7812 */ /* 0x000fe400078ec0ff */
[----:B------:R-:W-:-:S02]  /*13a0*/  LOP3.LUT R32, R11, 0xf000f, RZ, 0xc0, !PT ;  /* 0x000f000f0b207812 */ /* 0x000fc400078ec0ff */
[----:B------:R-:W-:Y:S02]  /*13b0*/  LOP3.LUT R13, R13, 0x3f003f, RZ, 0xc0, !PT ;  /* 0x003f003f0d0d7812 */ /* 0x000fe400078ec0ff */
[--C-:B------:R-:W-:Y:S02]  /*13c0*/  SHF.R.U32.HI R11, RZ, 0xa, R15.reuse ;  /* 0x0000000aff0b7819 */ /* 0x100fe4000001160f */
[----:B------:R-:W-:Y:S02]  /*13d0*/  LOP3.LUT R14, R14, 0x3f003f, RZ, 0xc0, !PT ;  /* 0x003f003f0e0e7812 */ /* 0x000fe400078ec0ff */
[----:B------:R-:W-:Y:S02]  /*13e0*/  SHF.R.U32.HI R15, RZ, 0x6, R15 ;  /* 0x00000006ff0f7819 */ /* 0x000fe4000001160f */
        /* <DEDUP_REMOVED lines=10> */
[----:B------:R-:W-:Y:S01]  /*1490*/  LOP3.LUT R5, R5, 0x64006400, RZ, 0xfc, !PT ;  /* 0x6400640005057812 */ /* 0x000fe200078efcff */
[-C--:B------:R-:W-:Y:S01]  /*14a0*/  HFMA2 R17, R12, R21.reuse, R17 ;  /* 0x000000150c117231 */ /* 0x080fe20000000011 */
[----:B------:R-:W-:Y:S01]  /*14b0*/  LOP3.LUT R6, R6, 0x64006400, RZ, 0xfc, !PT ;  /* 0x6400640006067812 */ /* 0x000fe200078efcff */
[----:B------:R-:W-:Y:S01]  /*14c0*/  HADD2 R15, R15, -1056, -1056 ;  /* 0xe420e4200f0f7430 */ /* 0x000fe20000000000 */
[----:B------:R-:W-:Y:S01]  /*14d0*/  LOP3.LUT R7, R7, 0x64006400, RZ, 0xfc, !PT ;  /* 0x6400640007077812 */ /* 0x000fe200078efcff */
[----:B------:R-:W-:Y:S01]  /*14e0*/  HFMA2.MMA R18, R13, R21, R18 ;  /* 0x000000150d127235 */ /* 0x000fe20000000012 */
[----:B------:R-:W-:Y:S01]  /*14f0*/  HADD2 R13, R4, -1056, -1056 ;  /* 0xe420e420040d7430 */ /* 0x000fe20000000000 */
[----:B------:R-:W-:Y:S01]  /*1500*/  LOP3.LUT R8, R8, 0x64006400, RZ, 0xfc, !PT ;  /* 0x6400640008087812 */ /* 0x000fe200078efcff */
[----:B------:R-:W-:Y:S01]  /*1510*/  HADD2 R4, R5, -1056, -1056 ;  /* 0xe420e42005047430 */ /* 0x000fe20000000000 */
[----:B------:R-:W-:Y:S01]  /*1520*/  LOP3.LUT R9, R9, 0x64006400, RZ, 0xfc, !PT ;  /* 0x6400640009097812 */ /* 0x000fe200078efcff */
[----:B------:R-:W-:Y:S01]  /*1530*/  HFMA2 R20, R15, R21, R20 ;  /* 0x000000150f147231 */ /* 0x000fe20000000014 */
[----:B------:R-:W-:Y:S01]  /*1540*/  LOP3.LUT R11, R32, 0x300030, R11, 0xf8, !PT ;  /* 0x00300030200b7812 */ /* 0x000fe200078ef80b */
[----:B------:R-:W-:Y:S01]  /*1550*/  HADD2 R5, R6, -1056, -1056 ;  /* 0xe420e42006057430 */ /* 0x000fe20000000000 */
[----:B------:R-:W-:Y:S01]  /*1560*/  HFMA2.MMA R16, R13, R22, R16 ;  /* 0x000000160d107235 */ /* 0x000fe20000000010 */
[----:B------:R-:W-:Y:S01]  /*1570*/  HADD2 R7, R7, -1056, -1056 ;  /* 0xe420e42007077430 */ /* 0x000fe20000000000 */
[----:B------:R-:W-:Y:S01]  /*1580*/  LOP3.LUT R10, R10, 0x64006400, RZ, 0xfc, !PT ;  /* 0x640064000a0a7812 */ /* 0x000fe200078efcff */
[----:B------:R-:W-:Y:S01]  /*1590*/  HFMA2 R20, R5, R22, R20 ;  /* 0x0000001605147231 */ /* 0x000fe20000000014 */
[----:B------:R-:W-:Y:S01]  /*15a0*/  LOP3.LUT R11, R11, 0x64006400, RZ, 0xfc, !PT ;  /* 0x640064000b0b7812 */ /* 0x000fe200078efcff */
[----:B------:R-:W-:-:S02]  /*15b0*/  HADD2 R5, R8, -1056, -1056 ;  /* 0xe420e42008057430 */ /* 0x000fc40000000000 */
[----:B------:R-:W-:Y:S01]  /*15c0*/  HFMA2.MMA R18, R7, R22, R18 ;  /* 0x0000001607127235 */ /* 0x000fe20000000012 */
[----:B------:R-:W-:Y:S02]  /*15d0*/  HADD2 R9, R9, -1056, -1056 ;  /* 0xe420e42009097430 */ /* 0x000fe40000000000 */
[----:B------:R-:W-:Y:S01]  /*15e0*/  HFMA2 R17, R4, R22, R17 ;  /* 0x0000001604117231 */ /* 0x000fe20000000011 */
[-C--:B------:R-:W-:Y:S01]  /*15f0*/  HFMA2.MMA R16, R5, R23.reuse, R16 ;  /* 0x0000001705107235 */ /* 0x080fe20000000010 */
[----:B------:R-:W-:Y:S02]  /*1600*/  HADD2 R10, R10, -1056, -1056 ;  /* 0xe420e4200a0a7430 */ /* 0x000fe40000000000 */
[----:B------:R-:W-:Y:S01]  /*1610*/  HFMA2.MMA R18, R9, R23, R18 ;  /* 0x0000001709127235 */ /* 0x000fe20000000012 */
        /* <DEDUP_REMOVED lines=10> */
[----:B------:R-:W-:-:S03]  /*16c0*/  HFMA2 R2, R18, R31, R2 ;  /* 0x0000001f12027231 */ /* 0x000fc60000000002 */
.L_x_2494:
[----:B0-----:R-:W-:Y:S05]  /*16d0*/  @P1 BRA `(.L_x_2495) ;  /* 0x00000b6000001947 */ /* 0x001fea0003800000 */
[----:B------:R-:W-:Y:S01]  /*16e0*/  UIMAD UR8, UR5, 0xc, URZ ;  /* 0x0000000c050878a4 */ /* 0x000fe2000f8e023f */
[----:B------:R-:W-:Y:S01]  /*16f0*/  IMAD.WIDE.U32 R20, R0, 0xc, R28 ;  /* 0x0000000c00147825 */ /* 0x000fe200078e001c */
[----:B------:R-:W0:Y:S04]  /*1700*/  LDS.128 R16, [UR4+0x20] ;  /* 0x00002004ff107984 */ /* 0x000e280008000c00 */
[----:B------:R-:W-:-:S05]  /*1710*/  IADD3 R21, R21, UR8, RZ ;  /* 0x0000000815157c10 */ /* 0x000fca000fffe0ff */
[----:B-----5:R-:W2:Y:S01]  /*1720*/  LDG.E.128.CONSTANT R4, [R20.64] ;  /* 0x0000000614047981 */ /* 0x020ea2000c1e9d00 */
[----:B------:R-:W-:-:S05]  /*1730*/  IMAD.WIDE R36, R0, 0x4, R20 ;  /* 0x0000000400247825 */ /* 0x000fca00078e0214 */
[----:B------:R-:W3:Y:S01]  /*1740*/  LDG.E.128.CONSTANT R8, [R36.64] ;  /* 0x0000000624087981 */ /* 0x000ee2000c1e9d00 */
[----:B------:R-:W-:-:S06]  /*1750*/  IMAD.WIDE R12, R0, 0x4, R36 ;  /* 0x00000004000c7825 */ /* 0x000fcc00078e0224 */
[----:B------:R-:W4:Y:S01]  /*1760*/  LDG.E.128.CONSTANT R12, [R12.64] ;  /* 0x000000060c0c7981 */ /* 0x000f22000c1e9d00 */
[----:B--2---:R-:W-:Y:S02]  /*1770*/  LOP3.LUT R35, R4, 0x3f003f, RZ, 0xc0, !PT ;  /* 0x003f003f04237812 */ /* 0x004fe400078ec0ff */
[----:B------:R-:W-:Y:S02]  /*1780*/  SHF.R.U32.HI R20, RZ, 0x6, R4 ;  /* 0x00000006ff147819 */ /* 0x000fe40000011604 */
[----:B------:R-:W-:Y:S02]  /*1790*/  LOP3.LUT R35, R35, 0x64006400, RZ, 0xfc, !PT ;  /* 0x6400640023237812 */ /* 0x000fe400078efcff */
[----:B------:R-:W-:Y:S02]  /*17a0*/  LOP3.LUT R23, R6, 0x3f003f, RZ, 0xc0, !PT ;  /* 0x003f003f06177812 */ /* 0x000fe400078ec0ff */
[----:B------:R-:W-:Y:S01]  /*17b0*/  LOP3.LUT R20, R20, 0x3f003f, RZ, 0xc0, !PT ;  /* 0x003f003f14147812 */ /* 0x000fe200078ec0ff */
[----:B------:R-:W-:Y:S01]  /*17c0*/  HADD2 R35, R35, -1056, -1056 ;  /* 0xe420e42023237430 */ /* 0x000fe20000000000 */
[----:B------:R-:W-:-:S02]  /*17d0*/  LOP3.LUT R33, R5, 0x3f003f, RZ, 0xc0, !PT ;  /* 0x003f003f05217812 */ /* 0x000fc400078ec0ff */
[----:B------:R-:W-:Y:S02]  /*17e0*/  LOP3.LUT R21, R7, 0x3f003f, RZ, 0xc0, !PT ;  /* 0x003f003f07157812 */ /* 0x000fe400078ec0ff */
[----:B------:R-:W-:Y:S01]  /*17f0*/  SHF.R.U32.HI R22, RZ, 0x6, R5 ;  /* 0x00000006ff167819 */ /* 0x000fe20000011605 */
        /* <DEDUP_REMOVED lines=12> */
[-C--:B------:R-:W-:Y:S01]  /*18c0*/  HFMA2 R33, R33, R16.reuse, RZ.H0_H0 ;  /* 0x0000001021217231 */ /* 0x080fe200000400ff */
[----:B------:R-:W-:Y:S01]  /*18d0*/  HFMA2.MMA R23, R23, R16, RZ ;  /* 0x0000001017177235 */ /* 0x000fe200000000ff */
[----:B------:R-:W-:Y:S01]  /*18e0*/  HFMA2 R16, R21, R16, RZ.H0_H0 ;  /* 0x0000001015107231 */ /* 0x000fe200000400ff */
[----:B------:R-:W-:Y:S01]  /*18f0*/  HFMA2.MMA R35, R20, R17, R35 ;  /* 0x0000001114237235 */ /* 0x000fe20000000023 */
[----:B------:R-:W-:Y:S01]  /*1900*/  HADD2 R22, R22, -1056, -1056 ;  /* 0xe420e42016167430 */ /* 0x000fe20000000000 */
[----:B------:R-:W-:-:S02]  /*1910*/  SHF.R.U32.HI R20, RZ, 0x6, R6 ;  /* 0x00000006ff147819 */ /* 0x000fc40000011606 */
[----:B------:R-:W-:Y:S01]  /*1920*/  SHF.R.U32.HI R21, RZ, 0x6, R7 ;  /* 0x00000006ff157819 */ /* 0x000fe20000011607 */
[----:B------:R-:W-:Y:S01]  /*1930*/  HFMA2 R33, R22, R17, R33 ;  /* 0x0000001116217231 */ /* 0x000fe20000000021 */
[----:B------:R-:W-:Y:S02]  /*1940*/  LOP3.LUT R20, R20, 0x3f003f, RZ, 0xc0, !PT ;  /* 0x003f003f14147812 */ /* 0x000fe400078ec0ff */
[----:B------:R-:W-:Y:S02]  /*1950*/  LOP3.LUT R22, R21, 0x3f003f, RZ, 0xc0, !PT ;  /* 0x003f003f15167812 */ /* 0x000fe400078ec0ff */
[----:B------:R-:W-:Y:S02]  /*1960*/  LOP3.LUT R21, R20, 0x64006400, RZ, 0xfc, !PT ;  /* 0x6400640014157812 */ /* 0x000fe400078efcff */
[----:B------:R-:W-:Y:S02]  /*1970*/  LOP3.LUT R22, R22, 0x64006400, RZ, 0xfc, !PT ;  /* 0x6400640016167812 */ /* 0x000fe400078efcff */
[----:B---3--:R-:W-:Y:S01]  /*1980*/  LOP3.LUT R20, R8, 0x3f003f, RZ, 0xc0, !PT ;  /* 0x003f003f08147812 */ /* 0x008fe200078ec0ff */
[----:B------:R-:W-:Y:S01]  /*1990*/  HADD2 R32, R21, -1056, -1056 ;  /* 0xe420e42015207430 */ /* 0x000fe20000000000 */
[----:B------:R-:W-:Y:S01]  /*19a0*/  SHF.R.U32.HI R5, RZ, 0xc, R5 ;  /* 0x0000000cff057819 */ /* 0x000fe20000011605 */
[----:B------:R-:W-:Y:S01]  /*19b0*/  HADD2 R21, R22, -1056, -1056 ;  /* 0xe420e42016157430 */ /* 0x000fe20000000000 */
[----:B------:R-:W-:-:S02]  /*19c0*/  LOP3.LUT R20, R20, 0x64006400, RZ, 0xfc, !PT ;  /* 0x6400640014147812 */ /* 0x000fc400078efcff */
[----:B------:R-:W-:Y:S01]  /*19d0*/  SHF.R.U32.HI R6, RZ, 0xc, R6 ;  /* 0x0000000cff067819 */ /* 0x000fe20000011606 */
[----:B------:R-:W-:Y:S01]  /*19e0*/  HFMA2 R21, R21, R17, R16 ;  /* 0x0000001115157231 */ /* 0x000fe20000000010 */
[----:B------:R-:W-:Y:S01]  /*19f0*/  LOP3.LUT R16, R9, 0x3f003f, RZ, 0xc0, !PT ;  /* 0x003f003f09107812 */ /* 0x000fe200078ec0ff */
[----:B------:R-:W-:Y:S01]  /*1a00*/  HADD2 R20, R20, -1056, -1056 ;  /* 0xe420e42014147430 */ /* 0x000fe20000000000 */
[----:B------:R-:W-:Y:S02]  /*1a10*/  HFMA2.MMA R23, R32, R17, R23 ;  /* 0x0000001120177235 */ /* 0x000fe40000000017 */
[----:B------:R-:W-:Y:S02]  /*1a20*/  LOP3.LUT R17, R16, 0x64006400, RZ, 0xfc, !PT ;  /* 0x6400640010117812 */ /* 0x000fe400078efcff */
[----:B------:R-:W-:Y:S01]  /*1a30*/  LOP3.LUT R16, R10, 0x3f003f, RZ, 0xc0, !PT ;  /* 0x003f003f0a107812 */ /* 0x000fe200078ec0ff */
[----:B------:R-:W-:Y:S01]  /*1a40*/  HFMA2.MMA R35, R20, R18, R35 ;  /* 0x0000001214237235 */ /* 0x000fe20000000023 */
[----:B------:R-:W-:Y:S01]  /*1a50*/  LOP3.LUT R20, R11, 0x3f003f, RZ, 0xc0, !PT ;  /* 0x003f003f0b147812 */ /* 0x000fe200078ec0ff */
[----:B------:R-:W-:Y:S01]  /*1a60*/  HADD2 R22, R17, -1056, -1056 ;  /* 0xe420e42011167430 */ /* 0x000fe20000000000 */
[----:B------:R-:W-:-:S02]  /*1a70*/  LOP3.LUT R16, R16, 0x64006400, RZ, 0xfc, !PT ;  /* 0x6400640010107812 */ /* 0x000fc400078efcff */
[----:B------:R-:W-:Y:S01]  /*1a80*/  LOP3.LUT R20, R20, 0x64006400, RZ, 0xfc, !PT ;  /* 0x6400640014147812 */ /* 0x000fe200078efcff */
[----:B------:R-:W-:Y:S02]  /*1a90*/  HFMA2 R17, R22, R18, R33 ;  /* 0x0000001216117231 */ /* 0x000fe40000000021 */
[----:B------:R-:W-:Y:S02]  /*1aa0*/  HADD2 R16, R16, -1056, -1056 ;  /* 0xe420e42010107430 */ /* 0x000fe40000000000 */
[----:B------:R-:W-:-:S04]  /*1ab0*/  HADD2 R20, R20, -1056, -1056 ;  /* 0xe420e42014147430 */ /* 0x000fc80000000000 */
[----:B------:R-:W-:Y:S01]  /*1ac0*/  HFMA2.MMA R16, R16, R18, R23 ;  /* 0x0000001210107235 */ /* 0x000fe20000000017 */
[----:B------:R-:W-:Y:S01]  /*1ad0*/  HFMA2 R18, R20, R18, R21 ;  /* 0x0000001214127231 */ /* 0x000fe20000000015 */
[----:B------:R-:W-:Y:S02]  /*1ae0*/  SHF.R.U32.HI R20, RZ, 0x6, R8 ;  /* 0x00000006ff147819 */ /* 0x000fe40000011608 */
[----:B------:R-:W-:Y:S02]  /*1af0*/  SHF.R.U32.HI R21, RZ, 0x6, R9 ;  /* 0x00000006ff157819 */ /* 0x000fe40000011609 */
[----:B------:R-:W-:Y:S02]  /*1b00*/  LOP3.LUT R20, R20, 0x3f003f, RZ, 0xc0, !PT ;  /* 0x003f003f14147812 */ /* 0x000fe400078ec0ff */
[----:B------:R-:W-:Y:S02]  /*1b10*/  LOP3.LUT R22, R21, 0x3f003f, RZ, 0xc0, !PT ;  /* 0x003f003f15167812 */ /* 0x000fe400078ec0ff */
[----:B------:R-:W-:-:S02]  /*1b20*/  SHF.R.U32.HI R23, RZ, 0x6, R10 ;  /* 0x00000006ff177819 */ /* 0x000fc4000001160a */
[----:B------:R-:W-:Y:S02]  /*1b30*/  LOP3.LUT R21, R20, 0x64006400, RZ, 0xfc, !PT ;  /* 0x6400640014157812 */ /* 0x000fe400078efcff */
[----:B------:R-:W-:Y:S02]  /*1b40*/  LOP3.LUT R22, R22, 0x64006400, RZ, 0xfc, !PT ;  /* 0x6400640016167812 */ /* 0x000fe400078efcff */
[----:B------:R-:W-:Y:S01]  /*1b50*/  LOP3.LUT R23, R23, 0x3f003f, RZ, 0xc0, !PT ;  /* 0x003f003f17177812 */ /* 0x000fe200078ec0ff */
[----:B------:R-:W-:Y:S01]  /*1b60*/  HADD2 R32, R21, -1056, -1056 ;  /* 0xe420e42015207430 */ /* 0x000fe20000000000 */
[----:B------:R-:W-:Y:S01]  /*1b70*/  SHF.R.U32.HI R8, RZ, 0xc, R8 ;  /* 0x0000000cff087819 */ /* 0x000fe20000011608 */
[----:B------:R-:W-:Y:S01]  /*1b80*/  HADD2 R22, R22, -1056, -1056 ;  /* 0xe420e42016167430 */ /* 0x000fe20000000000 */
[----:B------:R-:W-:Y:S02]  /*1b90*/  LOP3.LUT R20, R23, 0x64006400, RZ, 0xfc, !PT ;  /* 0x6400640017147812 */ /* 0x000fe400078efcff */
[----:B------:R-:W-:Y:S01]  /*1ba0*/  SHF.R.U32.HI R10, RZ, 0xc, R10 ;  /* 0x0000000cff0a7819 */ /* 0x000fe2000001160a */
[----:B------:R-:W-:Y:S01]  /*1bb0*/  HFMA2.MMA R33, R32, R19, R35 ;  /* 0x0000001320217235 */ /* 0x000fe20000000023 */
[----:B------:R-:W-:Y:S01]  /*1bc0*/  HFMA2 R17, R22, R19, R17 ;  /* 0x0000001316117231 */ /* 0x000fe20000000011 */
[----:B------:R-:W-:Y:S01]  /*1bd0*/  SHF.R.U32.HI R9, RZ, 0xc, R9 ;  /* 0x0000000cff097819 */ /* 0x000fe20000011609 */
[----:B------:R-:W-:-:S02]  /*1be0*/  HADD2 R35, R20, -1056, -1056 ;  /* 0xe420e42014237430 */ /* 0x000fc40000000000 */
[----:B------:R-:W0:Y:S01]  /*1bf0*/  LDS.128 R20, [UR4+0x30] ;  /* 0x00003004ff147984 */ /* 0x000e220008000c00 */
[----:B------:R-:W-:-:S03]  /*1c00*/  LOP3.LUT R9, R9, 0xf000f, RZ, 0xc0, !PT ;  /* 0x000f000f09097812 */ /* 0x000fc600078ec0ff */
[----:B------:R-:W-:Y:S01]  /*1c10*/  HFMA2.MMA R32, R35, R19, R16 ;  /* 0x0000001323207235 */ /* 0x000fe20000000010 */
[--C-:B------:R-:W-:Y:S02]  /*1c20*/  SHF.R.U32.HI R16, RZ, 0x6, R11.reuse ;  /* 0x00000006ff107819 */ /* 0x100fe4000001160b */
[----:B------:R-:W-:Y:S02]  /*1c30*/  SHF.R.U32.HI R11, RZ, 0xc, R11 ;  /* 0x0000000cff0b7819 */ /* 0x000fe4000001160b */
[----:B------:R-:W-:-:S04]  /*1c40*/  LOP3.LUT R16, R16, 0x3f003f, RZ, 0xc0, !PT ;  /* 0x003f003f10107812 */ /* 0x000fc800078ec0ff */
[----:B------:R-:W-:-:S05]  /*1c50*/  LOP3.LUT R16, R16, 0x64006400, RZ, 0xfc, !PT ;  /* 0x6400640010107812 */ /* 0x000fca00078efcff */
[----:B------:R-:W-:Y:S01]  /*1c60*/  HADD2 R35, R16, -1056, -1056 ;  /* 0xe420e42010237430 */ /* 0x000fe20000000000 */
[----:B----4-:R-:W-:-:S03]  /*1c70*/  LOP3.LUT R16, R12, 0x3f003f, RZ, 0xc0, !PT ;  /* 0x003f003f0c107812 */ /* 0x010fc600078ec0ff */
        /* <DEDUP_REMOVED lines=15> */
[----:B------:R-:W-:Y:S01]  /*1d70*/  HFMA2 R20, R34, R20, R19 ;  /* 0x0000001422147231 */ /* 0x000fe20000000013 */
[----:B------:R-:W-:Y:S02]  /*1d80*/  LOP3.LUT R19, R4, 0xf000f, RZ, 0xc0, !PT ;  /* 0x000f000f04137812 */ /* 0x000fe400078ec0ff */
[----:B------:R-:W-:Y:S02]  /*1d90*/  SHF.R.U32.HI R4, RZ, 0x8, R12 ;  /* 0x00000008ff047819 */ /* 0x000fe4000001160c */
[----:B------:R-:W-:Y:S02]  /*1da0*/  LOP3.LUT R32, R5, 0xf000f, RZ, 0xc0, !PT ;  /* 0x000f000f05207812 */ /* 0x000fe400078ec0ff */
[----:B------:R-:W-:Y:S02]  /*1db0*/  LOP3.LUT R4, R19, 0x300030, R4, 0xf8, !PT ;  /* 0x0030003013047812 */ /* 0x000fe400078ef804 */
[----:B------:R-:W-:-:S02]  /*1dc0*/  SHF.R.U32.HI R5, RZ, 0x8, R13 ;  /* 0x00000008ff057819 */ /* 0x000fc4000001160d */
        /* <DEDUP_REMOVED lines=8> */
[----:B------:R-:W-:Y:S02]  /*1e50*/  LOP3.LUT R19, R8, 0xf000f, RZ, 0xc0, !PT ;  /* 0x000f000f08137812 */ /* 0x000fe400078ec0ff */
[----:B------:R-:W-:Y:S02]  /*1e60*/  SHF.R.U32.HI R8, RZ, 0xa, R12 ;  /* 0x0000000aff087819 */ /* 0x000fe4000001160c */
[----:B------:R-:W-:Y:S02]  /*1e70*/  LOP3.LUT R32, R10, 0xf000f, RZ, 0xc0, !PT ;  /* 0x000f000f0a207812 */ /* 0x000fe400078ec0ff */
[----:B------:R-:W-:-:S02]  /*1e80*/  LOP3.LUT R8, R19, 0x300030, R8, 0xf8, !PT ;  /* 0x0030003013087812 */ /* 0x000fc400078ef808 */
[--C-:B------:R-:W-:Y:S02]  /*1e90*/  SHF.R.U32.HI R10, RZ, 0xa, R13.reuse ;  /* 0x0000000aff0a7819 */ /* 0x100fe4000001160d */
[----:B------:R-:W-:Y:S02]  /*1ea0*/  SHF.R.U32.HI R12, RZ, 0x6, R12 ;  /* 0x00000006ff0c7819 */ /* 0x000fe4000001160c */
[--C-:B------:R-:W-:Y:S02]  /*1eb0*/  SHF.R.U32.HI R19, RZ, 0xa, R14.reuse ;  /* 0x0000000aff137819 */ /* 0x100fe4000001160e */
[----:B------:R-:W-:Y:S02]  /*1ec0*/  SHF.R.U32.HI R13, RZ, 0x6, R13 ;  /* 0x00000006ff0d7819 */ /* 0x000fe4000001160d */
[----:B------:R-:W-:Y:S02]  /*1ed0*/  SHF.R.U32.HI R14, RZ, 0x6, R14 ;  /* 0x00000006ff0e7819 */ /* 0x000fe4000001160e */
[----:B------:R-:W-:-:S02]  /*1ee0*/  LOP3.LUT R12, R12, 0x3f003f, RZ, 0xc0, !PT ;  /* 0x003f003f0c0c7812 */ /* 0x000fc400078ec0ff */
[----:B------:R-:W-:Y:S02]  /*1ef0*/  LOP3.LUT R13, R13, 0x3f003f, RZ, 0xc0, !PT ;  /* 0x003f003f0d0d7812 */ /* 0x000fe400078ec0ff */
[----:B------:R-:W-:Y:S02]  /*1f00*/  LOP3.LUT R14, R14, 0x3f003f, RZ, 0xc0, !PT ;  /* 0x003f003f0e0e7812 */ /* 0x000fe400078ec0ff */
[----:B------:R-:W-:Y:S02]  /*1f10*/  LOP3.LUT R12, R12, 0x64006400, RZ, 0xfc, !PT ;  /* 0x640064000c0c7812 */ /* 0x000fe400078efcff */
[----:B------:R-:W-:Y:S02]  /*1f20*/  LOP3.LUT R13, R13, 0x64006400, RZ, 0xfc, !PT ;  /* 0x640064000d0d7812 */ /* 0x000fe400078efcff */
[----:B------:R-:W-:Y:S02]  /*1f30*/  LOP3.LUT R14, R14, 0x64006400, RZ, 0xfc, !PT ;  /* 0x640064000e0e7812 */ /* 0x000fe400078efcff */
[----:B------:R-:W-:-:S02]  /*1f40*/  LOP3.LUT R10, R9, 0x300030, R10, 0xf8, !PT ;  /* 0x00300030090a7812 */ /* 0x000fc400078ef80a */
[----:B------:R-:W-:Y:S01]  /*1f50*/  LOP3.LUT R9, R32, 0x300030, R19, 0xf8, !PT ;  /* 0x0030003020097812 */ /* 0x000fe200078ef813 */
        /* <DEDUP_REMOVED lines=9> */
[--C-:B------:R-:W-:Y:S01]  /*1ff0*/  SHF.R.U32.HI R11, RZ, 0xa, R15.reuse ;  /* 0x0000000aff0b7819 */ /* 0x100fe2000001160f */
[----:B------:R-:W-:Y:S01]  /*2000*/  HFMA2.MMA R18, R13, R21, R18 ;  /* 0x000000150d127235 */ /* 0x000fe20000000012 */
[----:B------:R-:W-:Y:S01]  /*2010*/  SHF.R.U32.HI R15, RZ, 0x6, R15 ;  /* 0x00000006ff0f7819 */ /* 0x000fe2000001160f */
        /* <DEDUP_REMOVED lines=8> */
[----:B------:R-:W-:Y:S01]  /*20a0*/  HFMA2 R17, R4, R22, R17 ;  /* 0x0000001604117231 */ /* 0x000fe20000000011 */
[----:B------:R-:W-:Y:S01]  /*20b0*/  LOP3.LUT R11, R32, 0x300030, R11, 0xf8, !PT ;  /* 0x00300030200b7812 */ /* 0x000fe200078ef80b */
[----:B------:R-:W-:Y:S01]  /*20c0*/  HFMA2.MMA R18, R5, R22, R18 ;  /* 0x0000001605127235 */ /* 0x000fe20000000012 */
[----:B------:R-:W-:Y:S01]  /*20d0*/  HADD2 R5, R8, -1056, -1056 ;  /* 0xe420e42008057430 */ /* 0x000fe20000000000 */
[----:B------:R-:W-:Y:S01]  /*20e0*/  LOP3.LUT R7, R7, 0x64006400, RZ, 0xfc, !PT ;  /* 0x6400640007077812 */ /* 0x000fe200078efcff */
[----:B------:R-:W-:Y:S01]  /*20f0*/  HADD2 R15, R15, -1056, -1056 ;  /* 0xe420e4200f0f7430 */ /* 0x000fe20000000000 */
[----:B------:R-:W-:Y:S01]  /*2100*/  LOP3.LUT R10, R10, 0x64006400, RZ, 0xfc, !PT ;  /* 0x640064000a0a7812 */ /* 0x000fe200078efcff */
[----:B------:R-:W-:Y:S01]  /*2110*/  HADD2 R9, R9, -1056, -1056 ;  /* 0xe420e42009097430 */ /* 0x000fe20000000000 */
[----:B------:R-:W-:Y:S01]  /*2120*/  LOP3.LUT R11, R11, 0x64006400, RZ, 0xfc, !PT ;  /* 0x640064000b0b7812 */ /* 0x000fe200078efcff */
[----:B------:R-:W-:Y:S01]  /*2130*/  HFMA2.MMA R16, R5, R23, R16 ;  /* 0x0000001705107235 */ /* 0x000fe20000000010 */
[----:B------:R-:W-:-:S02]  /*2140*/  HFMA2 R20, R15, R21, R20 ;  /* 0x000000150f147231 */ /* 0x000fc40000000014 */
[----:B------:R-:W-:Y:S01]  /*2150*/  HADD2 R7, R7, -1056, -1056 ;  /* 0xe420e42007077430 */ /* 0x000fe20000000000 */
        /* <DEDUP_REMOVED lines=13> */
[----:B------:R-:W-:Y:S02]  /*2230*/  HFMA2 R2, R18, R31, R2 ;  /* 0x0000001f12027231 */ /* 0x000fe40000000002 */
.L_x_2495:
        /* <DEDUP_REMOVED lines=8> */
.L_x_2493:
[----:B------:R-:W-:Y:S05]  /*22c0*/  @P1 EXIT ;  /* 0x000000000000194d */ /* 0x000fea0003800000 */
[----:B------:R-:W0:Y:S04]  /*22d0*/  S2R R0, SR_CTAID.X ;  /* 0x0000000000007919 */ /* 0x000e280000002500 */
[----:B-----5:R-:W0:Y:S04]  /*22e0*/  S2R R5, SR_TID.X ;  /* 0x0000000000057919 */ /* 0x020e280000002100 */
[----:B------:R-:W2:Y:S01]  /*22f0*/  S2R R7, SR_CTAID.Y ;  /* 0x0000000000077919 */ /* 0x000ea20000002600 */
[----:B0-----:R-:W-:Y:S02]  /*2300*/  IMAD R0, R0, 0x40, R5 ;  /* 0x0000004000007824 */ /* 0x001fe400078e0205 */
[----:B------:R-:W-:-:S02]  /*2310*/  IMAD.MOV.U32 R5, RZ, RZ, 0x2 ;  /* 0x00000002ff057424 */ /* 0x000fc400078e00ff */
[----:B------:R-:W-:-:S04]  /*2320*/  IMAD.SHL.U32 R0, R0, 0x4, RZ ;  /* 0x0000000400007824 */ /* 0x000fc800078e00ff */
[----:B--2---:R-:W-:-:S04]  /*2330*/  IMAD R4, R7, c[0x0][0x18c], R0 ;  /* 0x0000630007047a24 */ /* 0x004fc800078e0200 */
[----:B------:R-:W-:-:S05]  /*2340*/  IMAD.WIDE R4, R5, R4, c[0x0][0x180] ;  /* 0x0000600005047625 */ /* 0x000fca00078e0204 */
[----:B------:R-:W2:Y:S01]  /*2350*/  ATOM.E.ADD.F16x2.RN.STRONG.GPU P0, RZ, [R4.64], R3 ;  /* 0x0000000304ff798a */ /* 0x000ea2000810e9c6 */
[----:B------:R-:W-:Y:S01]  /*2360*/  BSSY B0, `(.L_x_2497) ;  /* 0x000000e000007945 */ /* 0x000fe20003800000 */
[----:B--2---:R-:W-:Y:S05]  /*2370*/  @P0 BRA `(.L_x_2498) ;  /* 0x000000c000000947 */ /* 0x004fea0003800000 */
[----:B------:R-:W0:Y:S02]  /*2380*/  QSPC.E.S P0, RZ, [R4] ;  /* 0x0000000004ff73aa */ /* 0x000e240000000500 */
[----:B0-----:R-:W-:Y:S05]  /*2390*/  @!P0 BRA `(.L_x_2499) ;  /* 0x0000007000008947 */ /* 0x001fea0003800000 */
[----:B------:R-:W-:-:S05]  /*23a0*/  LOP3.LUT R0, R4, 0xffffff, RZ, 0xc0, !PT ;  /* 0x00ffffff04007812 */ /* 0x000fca00078ec0ff */
.L_x_2500:
[----:B------:R-:W0:Y:S02]  /*23b0*/  LDS R6, [R0] ;  /* 0x0000000000067984 */ /* 0x000e240000000800 */
[----:B0-----:R-:W-:-:S06]  /*23c0*/  HADD2 R7, R6, R3 ;  /* 0x0000000306077230 */ /* 0x001fcc0000000000 */
[----:B------:R-:W0:Y:S02]  /*23d0*/  ATOMS.CAST.SPIN R7, [R0], R6, R7 ;  /* 0x000000060007738d */ /* 0x000e240001800007 */
[----:B0-----:R-:W-:-:S13]  /*23e0*/  ISETP.EQ.U32.AND P0, PT, R7, 0x1, PT ;  /* 0x000000010700780c */ /* 0x001fda0003f02070 */
[----:B------:R-:W-:Y:S05]  /*23f0*/  @!P0 BRA `(.L_x_2500) ;  /* 0xffffffb000008947 */ /* 0x000fea000383ffff */
[----:B------:R-:W-:Y:S05]  /*2400*/  BRA `(.L_x_2498) ;  /* 0x0000003000007947 */ /* 0x000fea0003800000 */
.L_x_2499:
[----:B------:R-:W2:Y:S02]  /*2410*/  LD.E R0, [R4.64] ;  /* 0x0000000604007980 */ /* 0x000ea4000c101900 */
[----:B--2---:R-:W-:-:S05]  /*2420*/  IMAD.IADD R3, R3, 0x1, R0 ;  /* 0x0000000103037824 */ /* 0x004fca00078e0200 */
[----:B------:R0:W-:Y:S02]  /*2430*/  ST.E [R4.64], R3 ;  /* 0x0000000304007985 */ /* 0x0001e4000c101906 */
.L_x_2498:
[----:B------:R-:W-:Y:S05]  /*2440*/  BSYNC B0 ;  /* 0x0000000000007941 */ /* 0x000fea0003800000 */
.L_x_2497:
[----:B------:R-:W2:Y:S02]  /*2450*/  ATOM.E.ADD.F16x2.RN.STRONG.GPU P0, RZ, [R4.64+0x4], R2 ;  /* 0x0000040204ff798a */ /* 0x000ea4000810e9c6 */
[----:B--2---:R-:W-:Y:S05]  /*2460*/  @P0 EXIT ;  /* 0x000000000000094d */ /* 0x004fea0003800000 */
[----:B------:R-:W2:Y:S02]  /*2470*/  QSPC.E.S P0, RZ, [R4+0x4] ;  /* 0x0000040004ff73aa */ /* 0x000ea40000000500 */
[----:B--2---:R-:W-:Y:S05]  /*2480*/  @!P0 BRA `(.L_x_2501) ;  /* 0x0000009000008947 */ /* 0x004fea0003800000 */
[----:B0-----:R-:W-:Y:S01]  /*2490*/  IADD3 R4, R4, 0x4, RZ ;  /* 0x0000000404047810 */ /* 0x001fe20007ffe0ff */
[----:B------:R-:W-:-:S03]  /*24a0*/  IMAD.MOV.U32 R5, RZ, RZ, R2 ;  /* 0x000000ffff057224 */ /* 0x000fc600078e0002 */
[----:B------:R-:W-:-:S05]  /*24b0*/  LOP3.LUT R4, R4, 0xffffff, RZ, 0xc0, !PT ;  /* 0x00ffffff04047812 */ /* 0x000fca00078ec0ff */
.L_x_2502:
[----:B------:R-:W0:Y:S02]  /*24c0*/  LDS R2, [R4] ;  /* 0x0000000004027984 */ /* 0x000e240000000800 */
[----:B0-----:R-:W-:-:S10]  /*24d0*/  HFMA2.MMA R3, R2, 1, 1, R5 ;  /* 0x3c003c0002037835 */ /* 0x001fd40000000005 */
[----:B------:R-:W0:Y:S02]  /*24e0*/  ATOMS.CAST.SPIN R3, [R4], R2, R3 ;  /* 0x000000020403738d */ /* 0x000e240001800003 */
[----:B0-----:R-:W-:-:S13]  /*24f0*/  ISETP.EQ.U32.AND P0, PT, R3, 0x1, PT ;  /* 0x000000010300780c */ /* 0x001fda0003f02070 */
[----:B------:R-:W-:Y:S05]  /*2500*/  @!P0 BRA `(.L_x_2502) ;  /* 0xffffffb000008947 */ /* 0x000fea000383ffff */
[----:B------:R-:W-:Y:S05]  /*2510*/  EXIT ;  /* 0x000000000000794d */ /* 0x000fea0003800000 */
.L_x_2501:
[----:B------:R-:W2:Y:S02]  /*2520*/  LD.E R0, [R4.64+0x4] ;  /* 0x0000040604007980 */ /* 0x000ea4000c101900 */
[----:B0-2---:R-:W-:-:S05]  /*2530*/  IMAD.IADD R3, R2, 0x1, R0 ;  /* 0x0000000102037824 */ /* 0x005fca00078e0200 */
[----:B------:R-:W-:Y:S01]  /*2540*/  ST.E [R4.64+0x4], R3 ;  /* 0x0000040304007985 */ /* 0x000fe2000c101906 */
[----:B------:R-:W-:Y:S05]  /*2550*/  EXIT ;  /* 0x000000000000794d */ /* 0x000fea0003800000 */
.L_x_2503:
        /* <DEDUP_REMOVED lines=10> */
.L_x_2869:


//--------------------- .text._Z23gemm_half_q_half_kernelILi1ELi48ELb0ELb0ELi64EEvPK6__halfPKjS4_S2_PS0_iiiiPKtS7_iiiiiibS2_i --------------------------
	.section	.text._Z23gemm_half_q_half_kernelILi1ELi48ELb0ELb0ELi64EEvPK6__halfPKjS4_S2_PS0_iiiiPKtS7_iiiiiibS2_i,"ax",@progbits
	.sectioninfo	@"SHI_REGISTERS=55"
	.align	128
        .global         _Z23gemm_half_q_half_kernelILi1ELi48ELb0ELb0ELi64EEvPK6__halfPKjS4_S2_PS0_iiiiPKtS7_iiiiiibS2_i
        .type           _Z23gemm_half_q_half_kernelILi1ELi48ELb0ELb0ELi64EEvPK6__halfPKjS4_S2_PS0_iiiiPKtS7_iiiiiibS2_i,@function
        .size           _Z23gemm_half_q_half_kernelILi1ELi48ELb0ELb0ELi64EEvPK6__halfPKjS4_S2_PS0_iiiiPKtS7_iiiiiibS2_i,(.L_x_2870 - _Z23gemm_half_q_half_kernelILi1ELi48ELb0ELb0ELi64EEvPK6__halfPKjS4_S2_PS0_iiiiPKtS7_iiiiiibS2_i)
        .other          _Z23gemm_half_q_half_kernelILi1ELi48ELb0ELb0ELi64EEvPK6__halfPKjS4_S2_PS0_iiiiPKtS7_iiiiiibS2_i,@"STO_CUDA_ENTRY STV_DEFAULT"
_Z23gemm_half_q_half_kernelILi1ELi48ELb0ELb0ELi64EEvPK6__halfPKjS4_S2_PS0_iiiiPKtS7_iiiiiibS2_i:
.text._Z23gemm_half_q_half_kernelILi1ELi48ELb0ELb0ELi64EEvPK6__halfPKjS4_S2_PS0_iiiiPKtS7_iiiiiibS2_i:
[----:B------:R-:W-:Y:S02]  /*0000*/  IMAD.MOV.U32 R1, RZ, RZ, c[0x0][0x28] ;  /* 0x00000a00ff017624 */ /* 0x000fe400078e00ff */
[----:B------:R-:W0:Y:S01]  /*0010*/  S2R R9, SR_CTAID.Z ;  /* 0x0000000000097919 */ /* 0x000e220000002700 */
[----:B------:R-:W-:Y:S01]  /*0020*/  ULDC.64 UR6, c[0x0][0x118] ;  /* 0x0000460000067ab9 */ /* 0x000fe20000000a00 */
[----:B------:R-:W-:Y:S01]  /*0030*/  BSSY B0, `(.L_x_2504) ;  /* 0x0000024000007945 */ /* 0x000fe20003800000 */
[----:B------:R-:W-:Y:S01]  /*0040*/  IADD3 R1, R1, -0x10, RZ ;  /* 0xfffffff001017810 */ /* 0x000fe20007ffe0ff */
[----:B------:R-:W1:Y:S04]  /*0050*/  S2R R13, SR_TID.X ;  /* 0x00000000000d7919 */ /* 0x000e680000002100 */
[----:B------:R-:W2:Y:S04]  /*0060*/  S2R R15, SR_CTAID.Y ;  /* 0x00000000000f7919 */ /* 0x000ea80000002600 */
[----:B------:R-:W3:Y:S01]  /*0070*/  S2R R0, SR_CTAID.X ;  /* 0x0000000000007919 */ /* 0x000ee20000002500 */
[----:B0-----:R-:W-:-:S04]  /*0080*/  IMAD.SHL.U32 R16, R9, 0x40, RZ ;  /* 0x0000004009107824 */ /* 0x001fc800078e00ff */
[C-C-:B-1----:R-:W-:Y:S01]  /*0090*/  IMAD.IADD R3, R16.reuse, 0x1, R13.reuse ;  /* 0x0000000110037824 */ /* 0x142fe200078e020d */
[----:B------:R-:W-:Y:S02]  /*00a0*/  IADD3 R2, R16, 0x40, RZ ;  /* 0x0000004010027810 */ /* 0x000fe40007ffe0ff */
[----:B--2---:R-:W-:Y:S02]  /*00b0*/  ISETP.GE.AND P2, PT, R15, c[0x0][0x188], PT ;  /* 0x000062000f007a0c */ /* 0x004fe40003f46270 */
[----:B------:R-:W-:Y:S01]  /*00c0*/  IMNMX R2, R2, c[0x0][0x190], PT ;  /* 0x0000640002027a17 */ /* 0x000fe20003800200 */
[----:B---3--:R-:W-:-:S03]  /*00d0*/  IMAD R0, R0, 0x40, R13 ;  /* 0x0000004000007824 */ /* 0x008fc600078e020d */
[----:B------:R-:W-:Y:S01]  /*00e0*/  ISETP.GE.OR P0, PT, R3, R2, P2 ;  /* 0x000000020300720c */ /* 0x000fe20001706670 */
[----:B------:R-:W-:-:S05]  /*00f0*/  IMAD.SHL.U32 R8, R0, 0x4, RZ ;  /* 0x0000000400087824 */ /* 0x000fca00078e00ff */
[----:B------:R-:W-:-:S07]  /*0100*/  ISETP.GE.AND P1, PT, R8, c[0x0][0x18c], PT ;  /* 0x0000630008007a0c */ /* 0x000fce0003f26270 */
        /* <DEDUP_REMOVED lines=12> */
[C---:B------:R-:W-:Y:S01]  /*01d0*/  @!P0 LEA R10, P4, R3.reuse, c[0x0][0x160], 0x1 ;  /* 0x00005800030a8a11 */ /* 0x040fe200078808ff */
[----:B------:R-:W-:Y:S01]  /*01e0*/  @P0 IMAD.X R7, RZ, RZ, R7, P3 ;  /* 0x000000ffff070224 */ /* 0x000fe200018e0607 */
[C---:B------:R-:W-:Y:S02]  /*01f0*/  @P0 LEA R6, P3, R12.reuse, c[0x0][0x160], 0x1 ;  /* 0x000058000c060a11 */ /* 0x040fe400078608ff */
[----:B------:R-:W-:Y:S02]  /*0200*/  @!P0 LEA.HI.X R11, R3, c[0x0][0x164], R0, 0x1, P4 ;  /* 0x00005900030b8a11 */ /* 0x000fe400020f0c00 */
[----:B------:R-:W-:-:S04]  /*0210*/  @P0 LEA.HI.X R7, R12, c[0x0][0x164], R7, 0x1, P3 ;  /* 0x000059000c070a11 */ /* 0x000fc800018f0c07 */
[----:B------:R-:W2:Y:S04]  /*0220*/  @!P0 LDG.E.U16.CONSTANT R11, [R10.64] ;  /* 0x000000060a0b8981 */ /* 0x000ea8000c1e9500 */
[----:B------:R-:W3:Y:S01]  /*0230*/  @P0 LDG.E.U16.CONSTANT R7, [R6.64] ;  /* 0x0000000606070981 */ /* 0x000ee2000c1e9500 */
[----:B------:R-:W-:-:S05]  /*0240*/  IMAD.SHL.U32 R0, R13, 0x2, RZ ;  /* 0x000000020d007824 */ /* 0x000fca00078e00ff */
[----:B---3--:R0:W-:Y:S04]  /*0250*/  @P0 STS.U16 [R0], R7 ;  /* 0x0000000700000388 */ /* 0x0081e80000000400 */
[----:B--2---:R0:W-:Y:S02]  /*0260*/  @!P0 STS.U16 [R0], R11 ;  /* 0x0000000b00008388 */ /* 0x0041e40000000400 */
.L_x_2505:
[----:B------:R-:W-:Y:S05]  /*0270*/  BSYNC B0 ;  /* 0x0000000000007941 */ /* 0x000fea0003800000 */
.L_x_2504:
[----:B------:R-:W-:Y:S05]  /*0280*/  @P1 EXIT ;  /* 0x000000000000194d */ /* 0x000fea0003800000 */
[----:B0-----:R-:W0:Y:S01]  /*0290*/  LDC.S8 R0, c[0x0][0x1c0] ;  /* 0x00007000ff007b82 */ /* 0x001e220000000200 */
[----:B------:R-:W-:Y:S01]  /*02a0*/  IMAD.SHL.U32 R7, R9, 0x80, RZ ;  /* 0x0000008009077824 */ /* 0x000fe200078e00ff */
[----:B0-----:R-:W-:Y:S01]  /*02b0*/  ISETP.NE.AND P0, PT, R0, RZ, PT ;  /* 0x000000ff0000720c */ /* 0x001fe20003f05270 */
[----:B------:R-:W-:-:S03]  /*02c0*/  IMAD.MOV.U32 R0, RZ, RZ, 0x2 ;  /* 0x00000002ff007424 */ /* 0x000fc600078e00ff */
[----:B------:R-:W-:Y:S01]  /*02d0*/  ISETP.NE.OR P0, PT, R9, RZ, !P0 ;  /* 0x000000ff0900720c */ /* 0x000fe20004705670 */
[----:B------:R-:W-:-:S03]  /*02e0*/  IMAD.WIDE R6, R7, R0, c[0x0][0x198] ;  /* 0x0000660007067625 */ /* 0x000fc600078e0200 */
[----:B------:R-:W-:Y:S02]  /*02f0*/  ISETP.GE.OR P1, PT, R15, c[0x0][0x188], P0 ;  /* 0x000062000f007a0c */ /* 0x000fe40000726670 */
[----:B------:R-:W-:-:S11]  /*0300*/  ISETP.GE.AND P0, PT, R16, R2, PT ;  /* 0x000000021000720c */ /* 0x000fd60003f06270 */
[----:B------:R-:W-:-:S04]  /*0310*/  @!P1 IMAD R5, R15, c[0x0][0x18c], R8 ;  /* 0x000063000f059a24 */ /* 0x000fc800078e0208 */
[----:B------:R-:W-:-:S05]  /*0320*/  @!P1 IMAD.WIDE R4, R5, R0, c[0x0][0x180] ;  /* 0x0000600005049625 */ /* 0x000fca00078e0200 */
[----:B------:R0:W-:Y:S04]  /*0330*/  @!P1 STG.E.64 [R4.64], RZ ;  /* 0x000000ff04009986 */ /* 0x0001e8000c101b06 */
[----:B------:R-:W-:Y:S06]  /*0340*/  BAR.SYNC.DEFER_BLOCKING 0x0 ;  /* 0x0000000000007b1d */ /* 0x000fec0000010000 */
[----:B------:R-:W-:Y:S05]  /*0350*/  @P0 BRA `(.L_x_2506) ;  /* 0x0000033000000947 */ /* 0x000fea0003800000 */
[----:B0-----:R0:W5:Y:S01]  /*0360*/  LDG.E.U16.CONSTANT R3, [R6.64] ;  /* 0x0000000606037981 */ /* 0x001162000c1e9500 */
[----:B------:R-:W-:Y:S01]  /*0370*/  SHF.R.S32.HI R5, RZ, 0x1f, R8 ;  /* 0x0000001fff057819 */ /* 0x000fe20000011408 */
[----:B------:R-:W-:-:S02]  /*0380*/  IMAD.SHL.U32 R9, R8, 0x4, RZ ;  /* 0x0000000408097824 */ /* 0x000fc400078e00ff */
[----:B------:R-:W-:Y:S01]  /*0390*/  IMAD.MOV.U32 R4, RZ, RZ, RZ ;  /* 0x000000ffff047224 */ /* 0x000fe200078e00ff */
[----:B------:R-:W-:Y:S01]  /*03a0*/  LEA.HI R10, R5, R8, RZ, 0x3 ;  /* 0x00000008050a7211 */ /* 0x000fe200078f18ff */
[----:B------:R-:W-:Y:S01]  /*03b0*/  IMAD.MOV.U32 R5, RZ, RZ, R16 ;  /* 0x000000ffff057224 */ /* 0x000fe200078e0010 */
[----:B------:R-:W-:Y:S02]  /*03c0*/  LOP3.LUT R9, R9, 0x10, RZ, 0xc0, !PT ;  /* 0x0000001009097812 */ /* 0x000fe400078ec0ff */
[----:B------:R-:W-:Y:S02]  /*03d0*/  SHF.R.S32.HI R17, RZ, 0x3, R10 ;  /* 0x00000003ff117819 */ /* 0x000fe4000001140a */
.L_x_2507:
        /* <DEDUP_REMOVED lines=43> */
.L_x_2506:
        /* <DEDUP_REMOVED lines=12> */
[----:B-1----:R-:W-:-:S02]  /*0750*/  LEA.HI R12, R5, R4, RZ, 0x5 ;  /* 0x00000004050c7211 */ /* 0x002fc400078f28ff */
[----:B------:R-:W-:Y:S02]  /*0760*/  @P1 IADD3 R0, R0, -c[0x0][0x1a8], RZ ;  /* 0x80006a0000001a10 */ /* 0x000fe40007ffe0ff */
[C---:B------:R-:W-:Y:S02]  /*0770*/  @P3 IMNMX R4, R16.reuse, c[0x0][0x1b0], PT ;  /* 0x00006c0010043a17 */ /* 0x040fe40003800200 */
[----:B------:R-:W-:Y:S02]  /*0780*/  @P1 SHF.R.S32.HI R5, RZ, 0x1f, R0 ;  /* 0x0000001fff051819 */ /* 0x000fe40000011400 */
[----:B0-----:R-:W-:Y:S02]  /*0790*/  @P5 IMNMX R7, R16, c[0x0][0x1b8], PT ;  /* 0x00006e0010075a17 */ /* 0x001fe40003800200 */
        /* <DEDUP_REMOVED lines=34> */
[----:B------:R-:W-:-:S05]  /*09c0*/  @P6 IMAD.SHL.U32 R6, R13, 0x2, RZ ;  /* 0x000000020d066824 */ /* 0x000fca00078e00ff */
[----:B------:R-:W-:-:S05]  /*09d0*/  IADD3 R0, R6, R0, R5 ;  /* 0x0000000006007210 */ /* 0x000fca0007ffe005 */
[----:B------:R-:W-:Y:S01]  /*09e0*/  IMAD R5, R0, c[0x0][0x18c], RZ ;  /* 0x0000630000057a24 */ /* 0x000fe200078e02ff */
[----:B------:R-:W-:-:S04]  /*09f0*/  SHF.R.S32.HI R0, RZ, 0x1f, R8 ;  /* 0x0000001fff007819 */ /* 0x000fc80000011408 */
[----:B------:R-:W-:-:S04]  /*0a00*/  IADD3 R8, P1, R8, R5, RZ ;  /* 0x0000000508087210 */ /* 0x000fc80007f3e0ff */
[----:B------:R-:W-:Y:S02]  /*0a10*/  LEA.HI.X.SX32 R5, R5, R0, 0x1, P1 ;  /* 0x0000000005057211 */ /* 0x000fe400008f0eff */
[----:B------:R-:W-:-:S04]  /*0a20*/  LEA R24, P1, R8, c[0x0][0x168], 0x2 ;  /* 0x00005a0008187a11 */ /* 0x000fc800078210ff */
[----:B------:R-:W-:Y:S02]  /*0a30*/  LEA.HI.X R33, R8, c[0x0][0x16c], R5, 0x2, P1 ;  /* 0x00005b0008217a11 */ /* 0x000fe400008f1405 */
[----:B--2---:R-:W-:Y:S02]  /*0a40*/  PRMT R0, R30, 0x7610, R30 ;  /* 0x000076101e007816 */ /* 0x004fe4000000001e */
[----:B------:R-:W-:Y:S01]  /*0a50*/  PRMT R30, RZ, 0x5410, RZ ;  /* 0x00005410ff1e7816 */ /* 0x000fe200000000ff */
[----:B---3--:R-:W-:Y:S01]  /*0a60*/  IMAD.IADD R3, R16, 0x1, R3 ;  /* 0x0000000110037824 */ /* 0x008fe200078e0203 */
[----:B------:R-:W-:Y:S05]  /*0a70*/  @P0 BRA `(.L_x_2508) ;  /* 0x000018a000000947 */ /* 0x000fea0003800000 */
[----:B------:R-:W-:Y:S01]  /*0a80*/  IMAD.MOV.U32 R28, RZ, RZ, RZ ;  /* 0x000000ffff1c7224 */ /* 0x000fe200078e00ff */
[----:B------:R-:W-:Y:S01]  /*0a90*/  PRMT R29, RZ, 0x5410, RZ ;  /* 0x00005410ff1d7816 */ /* 0x000fe200000000ff */
[----:B------:R-:W-:Y:S01]  /*0aa0*/  ULDC UR5, c[0x0][0x18c] ;  /* 0x0000630000057ab9 */ /* 0x000fe20000000800 */
[----:B------:R-:W-:Y:S01]  /*0ab0*/  PRMT R30, RZ, 0x5410, RZ ;  /* 0x00005410ff1e7816 */ /* 0x000fe200000000ff */
[----:B------:R-:W-:-:S02]  /*0ac0*/  USHF.R.S32.HI UR5, URZ, 0x1f, UR5 ;  /* 0x0000001f3f057899 */ /* 0x000fc40008011405 */
[----:B------:R-:W-:Y:S02]  /*0ad0*/  UMOV UR4, URZ ;  /* 0x0000003f00047c82 */ /* 0x000fe40008000000 */
.L_x_2511:
[----:B------:R-:W-:-:S13]  /*0ae0*/  ISETP.NE.AND P0, PT, R16, R3, PT ;  /* 0x000000031000720c */ /* 0x000fda0003f05270 */
[----:B------:R-:W-:Y:S01]  /*0af0*/  @!P0 IADD3 R28, R28, 0x1, RZ ;  /* 0x000000011c1c8810 */ /* 0x000fe20007ffe0ff */
[----:B------:R-:W-:Y:S02]  /*0b00*/  @!P0 IMAD.SHL.U32 R8, R16, 0x2, RZ ;  /* 0x0000000210088824 */ /* 0x000fe400078e00ff */
[----:B------:R-:W-:Y:S02]  /*0b10*/  @!P0 IMAD.MOV.U32 R9, RZ, RZ, 0x2 ;  /* 0x00000002ff098424 */ /* 0x000fe400078e00ff */
[----:B------:R-:W-:Y:S02]  /*0b20*/  @!P0 IMAD R10, R28, 0x8, R1 ;  /* 0x000000081c0a8824 */ /* 0x000fe400078e0201 */
[----:B------:R-:W-:-:S04]  /*0b30*/  @!P0 IMAD.WIDE R8, R8, R9, c[0x0][0x198] ;  /* 0x0000660008088625 */ /* 0x000fc800078e0209 */
[----:B------:R-:W2:Y:S01]  /*0b40*/  @!P0 LDL.64 R10, [R10] ;  /* 0x000000000a0a8983 */ /* 0x000ea20000100a00 */
[----:B------:R-:W-:Y:S02]  /*0b50*/  IMAD.MOV.U32 R18, RZ, RZ, R24 ;  /* 0x000000ffff127224 */ /* 0x000fe400078e0018 */
[----:B------:R-:W-:Y:S01]  /*0b60*/  IMAD.MOV.U32 R19, RZ, RZ, R33 ;  /* 0x000000ffff137224 */ /* 0x000fe200078e0021 */
[----:B------:R0:W5:Y:S04]  /*0b70*/  @!P0 LDG.E.U16.CONSTANT R25, [R8.64+0x2] ;  /* 0x0000020608198981 */ /* 0x000168000c1e9500 */
[----:B------:R0:W5:Y:S01]  /*0b80*/  LDG.E.128.CONSTANT R4, [R18.64] ;  /* 0x0000000612047981 */ /* 0x000162000c1e9d00 */
[----:B------:R-:W-:Y:S01]  /*0b90*/  IMAD.MOV.U32 R17, RZ, RZ, c[0x0][0x18c] ;  /* 0x00006300ff117624 */ /* 0x000fe200078e00ff */
[----:B--2---:R-:W-:-:S02]  /*0ba0*/  @!P0 PRMT R0, R10, 0x7610, R0 ;  /* 0x000076100a008816 */ /* 0x004fc40000000000 */
[----:B------:R-:W-:Y:S02]  /*0bb0*/  @!P0 PRMT R31, R11, 0x7610, R31 ;  /* 0x000076100b1f8816 */ /* 0x000fe4000000001f */
[----:B------:R-:W-:Y:S02]  /*0bc0*/  @!P0 PRMT R0, R0, 0x7610, R10 ;  /* 0x0000761000008816 */ /* 0x000fe4000000000a */
        /* <DEDUP_REMOVED lines=8> */
[--C-:B------:R-:W-:Y:S02]  /*0c50*/  SHF.R.U32.HI R32, RZ, 0xc, R4.reuse ;  /* 0x0000000cff207819 */ /* 0x100fe40000011604 */
[----:B------:R-:W-:Y:S02]  /*0c60*/  SHF.R.U32.HI R4, RZ, 0x6, R4 ;  /* 0x00000006ff047819 */ /* 0x000fe40000011604 */
[----:B------:R-:W-:Y:S02]  /*0c70*/  LOP3.LUT R35, R6, 0x3f003f, RZ, 0xc0, !PT ;  /* 0x003f003f06237812 */ /* 0x000fe400078ec0ff */
[----:B------:R-:W-:Y:S02]  /*0c80*/  LOP3.LUT R34, R5, 0x3f003f, RZ, 0xc0, !PT ;  /* 0x003f003f05227812 */ /* 0x000fe400078ec0ff */
[----:B------:R-:W-:-:S02]  /*0c90*/  SHF.R.U32.HI R24, RZ, 0xc, R5 ;  /* 0x0000000cff187819 */ /* 0x000fc40000011605 */
[----:B------:R-:W-:Y:S02]  /*0ca0*/  LOP3.LUT R33, R33, 0x64006400, RZ, 0xfc, !PT ;  /* 0x6400640021217812 */ /* 0x000fe400078efcff */
[----:B------:R-:W-:Y:S02]  /*0cb0*/  SHF.R.U32.HI R5, RZ, 0x6, R5 ;  /* 0x00000006ff057819 */ /* 0x000fe40000011605 */
[----:B------:R-:W-:Y:S01]  /*0cc0*/  LOP3.LUT R37, R7, 0x3f003f, RZ, 0xc0, !PT ;  /* 0x003f003f07257812 */ /* 0x000fe200078ec0ff */
[----:B------:R-:W-:Y:S01]  /*0cd0*/  HADD2 R33, R33, -1056, -1056 ;  /* 0xe420e42021217430 */ /* 0x000fe20000000000 */
        /* <DEDUP_REMOVED lines=8> */
[-C--:B0-----:R-:W-:Y:S01]  /*0d60*/  HFMA2.MMA R33, R33, R20.reuse, RZ ;  /* 0x0000001421217235 */ /* 0x081fe200000000ff */
[--C-:B-1----:R-:W-:Y:S01]  /*0d70*/  SHF.R.U32.HI R26, RZ, 0xc, R6.reuse ;  /* 0x0000000cff1a7819 */ /* 0x102fe20000011606 */
[----:B------:R-:W-:Y:S01]  /*0d80*/  HADD2 R37, R37, -1056, -1056 ;  /* 0xe420e42025257430 */ /* 0x000fe20000000000 */
[----:B------:R-:W-:Y:S01]  /*0d90*/  SHF.R.U32.HI R6, RZ, 0x6, R6 ;  /* 0x00000006ff067819 */ /* 0x000fe20000011606 */
[----:B------:R-:W-:Y:S01]  /*0da0*/  HADD2 R36, R5, -1056, -1056 ;  /* 0xe420e42005247430 */ /* 0x000fe20000000000 */
[--C-:B------:R-:W-:Y:S01]  /*0db0*/  SHF.R.U32.HI R27, RZ, 0xc, R7.reuse ;  /* 0x0000000cff1b7819 */ /* 0x100fe20000011607 */
[-C--:B------:R-:W-:Y:S01]  /*0dc0*/  HFMA2 R34, R39, R20.reuse, RZ.H0_H0 ;  /* 0x0000001427227231 */ /* 0x080fe200000400ff */
[----:B------:R-:W-:Y:S01]  /*0dd0*/  SHF.R.U32.HI R7, RZ, 0x6, R7 ;  /* 0x00000006ff077819 */ /* 0x000fe20000011607 */
[----:B------:R-:W-:Y:S01]  /*0de0*/  HFMA2.MMA R4, R41, R20, RZ ;  /* 0x0000001429047235 */ /* 0x000fe200000000ff */
[----:B------:R-:W-:Y:S01]  /*0df0*/  LOP3.LUT R35, R35, 0x64006400, RZ, 0xfc, !PT ;  /* 0x6400640023237812 */ /* 0x000fe200078efcff */
[----:B------:R-:W-:Y:S01]  /*0e00*/  HFMA2 R20, R37, R20, RZ.H0_H0 ;  /* 0x0000001425147231 */ /* 0x000fe200000400ff */
[----:B------:R-:W-:-:S02]  /*0e10*/  LOP3.LUT R6, R6, 0x3f003f, RZ, 0xc0, !PT ;  /* 0x003f003f06067812 */ /* 0x000fc400078ec0ff */
        /* <DEDUP_REMOVED lines=8> */
[----:B------:R-:W-:Y:S02]  /*0ea0*/  LOP3.LUT R45, R24, 0xf000f, RZ, 0xc0, !PT ;  /* 0x000f000f182d7812 */ /* 0x000fe400078ec0ff */
[----:B------:R-:W-:Y:S01]  /*0eb0*/  LOP3.LUT R27, R27, 0xf000f, RZ, 0xc0, !PT ;  /* 0x000f000f1b1b7812 */ /* 0x000fe200078ec0ff */
[----:B------:R-:W-:-:S02]  /*0ec0*/  HADD2 R39, R34, -1056, -1056 ;  /* 0xe420e42022277430 */ /* 0x000fc40000000000 */
[----:B------:R-:W-:Y:S01]  /*0ed0*/  HFMA2.MMA R7, R7, R21, R4 ;  /* 0x0000001507077235 */ /* 0x000fe20000000004 */
[----:B--2---:R-:W-:Y:S02]  /*0ee0*/  LOP3.LUT R6, R9, 0x3f003f, RZ, 0xc0, !PT ;  /* 0x003f003f09067812 */ /* 0x004fe400078ec0ff */
        /* <DEDUP_REMOVED lines=11> */
[----:B------:R-:W-:Y:S01]  /*0fa0*/  HFMA2 R5, R39, R21, R20 ;  /* 0x0000001527057231 */ /* 0x000fe20000000014 */
[----:B------:R-:W-:Y:S01]  /*0fb0*/  LOP3.LUT R33, R33, 0x3f003f, RZ, 0xc0, !PT ;  /* 0x003f003f21217812 */ /* 0x000fe200078ec0ff */
[-C--:B------:R-:W-:Y:S01]  /*0fc0*/  HFMA2.MMA R21, R6, R22.reuse, R7 ;  /* 0x0000001606157235 */ /* 0x080fe20000000007 */
[----:B------:R-:W-:Y:S01]  /*0fd0*/  SHF.R.U32.HI R6, RZ, 0x6, R8 ;  /* 0x00000006ff067819 */ /* 0x000fe20000011608 */
[----:B------:R-:W-:Y:S01]  /*0fe0*/  HFMA2.MMA R4, R4, R22, R35 ;  /* 0x0000001604047235 */ /* 0x000fe20000000023 */
[----:B------:R-:W-:Y:S01]  /*0ff0*/  SHF.R.U32.HI R7, RZ, 0x6, R9 ;  /* 0x00000006ff077819 */ /* 0x000fe20000011609 */
[----:B------:R-:W-:Y:S01]  /*1000*/  HFMA2 R20, R37, R22, R36 ;  /* 0x0000001625147231 */ /* 0x000fe20000000024 */
[----:B------:R-:W-:Y:S01]  /*1010*/  SHF.R.U32.HI R35, RZ, 0x6, R11 ;  /* 0x00000006ff237819 */ /* 0x000fe2000001160b */
[----:B------:R-:W-:Y:S01]  /*1020*/  HADD2 R34, R34, -1056, -1056 ;  /* 0xe420e42022227430 */ /* 0x000fe20000000000 */
[----:B------:R-:W-:-:S02]  /*1030*/  LOP3.LUT R6, R6, 0x3f003f, RZ, 0xc0, !PT ;  /* 0x003f003f06067812 */ /* 0x000fc400078ec0ff */
[----:B------:R-:W-:Y:S01]  /*1040*/  LOP3.LUT R7, R7, 0x3f003f, RZ, 0xc0, !PT ;  /* 0x003f003f07077812 */ /* 0x000fe200078ec0ff */
        /* <DEDUP_REMOVED lines=10> */
[----:B---3--:R-:W-:Y:S01]  /*10f0*/  LOP3.LUT R32, R12, 0x3f003f, RZ, 0xc0, !PT ;  /* 0x003f003f0c207812 */ /* 0x008fe200078ec0ff */
[----:B------:R-:W-:Y:S01]  /*1100*/  HADD2 R34, R35, -1056, -1056 ;  /* 0xe420e42023227430 */ /* 0x000fe20000000000 */
[-C--:B------:R-:W-:Y:S01]  /*1110*/  HFMA2.MMA R22, R37, R23.reuse, R4 ;  /* 0x0000001725167235 */ /* 0x080fe20000000004 */
[-C--:B------:R-:W-:Y:S01]  /*1120*/  HFMA2 R20, R7, R23.reuse, R20 ;  /* 0x0000001707147231 */ /* 0x080fe20000000014 */
[----:B------:R-:W-:Y:S01]  /*1130*/  HFMA2.MMA R21, R6, R23, R21 ;  /* 0x0000001706157235 */ /* 0x000fe20000000015 */
[----:B------:R-:W-:Y:S01]  /*1140*/  HFMA2 R23, R34, R23, R5 ;  /* 0x0000001722177231 */ /* 0x000fe20000000005 */
[----:B------:R-:W-:Y:S01]  /*1150*/  LOP3.LUT R34, R14, 0x3f003f, RZ, 0xc0, !PT ;  /* 0x003f003f0e227812 */ /* 0x000fe200078ec0ff */
[----:B------:R-:W0:Y:S01]  /*1160*/  LDS.128 R4, [UR4+0x10] ;  /* 0x00001004ff047984 */ /* 0x000e220008000c00 */
[----:B------:R-:W-:-:S02]  /*1170*/  SHF.R.U32.HI R41, RZ, 0x8, R14 ;  /* 0x00000008ff297819 */ /* 0x000fc4000001160e */
[--C-:B------:R-:W-:Y:S02]  /*1180*/  SHF.R.U32.HI R36, RZ, 0xa, R14.reuse ;  /* 0x0000000aff247819 */ /* 0x100fe4000001160e */
[----:B------:R-:W-:Y:S02]  /*1190*/  SHF.R.U32.HI R35, RZ, 0x6, R14 ;  /* 0x00000006ff237819 */ /* 0x000fe4000001160e */
[--C-:B------:R-:W-:Y:S02]  /*11a0*/  SHF.R.U32.HI R43, RZ, 0x8, R12.reuse ;  /* 0x00000008ff2b7819 */ /* 0x100fe4000001160c */
[----:B------:R-:W-:Y:S02]  /*11b0*/  SHF.R.U32.HI R39, RZ, 0xa, R12 ;  /* 0x0000000aff277819 */ /* 0x000fe4000001160c */
[----:B------:R-:W-:Y:S02]  /*11c0*/  LOP3.LUT R33, R13, 0x3f003f, RZ, 0xc0, !PT ;  /* 0x003f003f0d217812 */ /* 0x000fe400078ec0ff */
[----:B------:R-:W-:-:S02]  /*11d0*/  LOP3.LUT R14, R15, 0x3f003f, RZ, 0xc0, !PT ;  /* 0x003f003f0f0e7812 */ /* 0x000fc400078ec0ff */
[----:B------:R-:W-:Y:S02]  /*11e0*/  SHF.R.U32.HI R12, RZ, 0x6, R12 ;  /* 0x00000006ff0c7819 */ /* 0x000fe4000001160c */
[--C-:B------:R-:W-:Y:S02]  /*11f0*/  SHF.R.U32.HI R42, RZ, 0x8, R13.reuse ;  /* 0x00000008ff2a7819 */ /* 0x100fe4000001160d */
[----:B------:R-:W-:Y:S02]  /*1200*/  SHF.R.U32.HI R38, RZ, 0xa, R13 ;  /* 0x0000000aff267819 */ /* 0x000fe4000001160d */
[--C-:B------:R-:W-:Y:S02]  /*1210*/  SHF.R.U32.HI R40, RZ, 0x8, R15.reuse ;  /* 0x00000008ff287819 */ /* 0x100fe4000001160f */
[----:B------:R-:W-:Y:S02]  /*1220*/  SHF.R.U32.HI R37, RZ, 0xa, R15 ;  /* 0x0000000aff257819 */ /* 0x000fe4000001160f */
[----:B------:R-:W-:-:S02]  /*1230*/  LOP3.LUT R9, R9, 0xf000f, RZ, 0xc0, !PT ;  /* 0x000f000f09097812 */ /* 0x000fc400078ec0ff */
[----:B------:R-:W-:Y:S02]  /*1240*/  LOP3.LUT R32, R32, 0x64006400, RZ, 0xfc, !PT ;  /* 0x6400640020207812 */ /* 0x000fe400078efcff */
[----:B------:R-:W-:Y:S02]  /*1250*/  LOP3.LUT R34, R34, 0x64006400, RZ, 0xfc, !PT ;  /* 0x6400640022227812 */ /* 0x000fe400078efcff */
[----:B------:R-:W-:Y:S02]  /*1260*/  SHF.R.U32.HI R13, RZ, 0x6, R13 ;  /* 0x00000006ff0d7819 */ /* 0x000fe4000001160d */
[----:B------:R-:W-:Y:S01]  /*1270*/  SHF.R.U32.HI R15, RZ, 0x6, R15 ;  /* 0x00000006ff0f7819 */ /* 0x000fe2000001160f */
[----:B------:R-:W-:Y:S01]  /*1280*/  HADD2 R34, R34, -1056, -1056 ;  /* 0xe420e42022227430 */ /* 0x000fe20000000000 */
[----:B------:R-:W-:Y:S02]  /*1290*/  SHF.R.U32.HI R8, RZ, 0xc, R8 ;  /* 0x0000000cff087819 */ /* 0x000fe40000011608 */
[----:B------:R-:W-:-:S02]  /*12a0*/  LOP3.LUT R24, R44, 0x300030, R43, 0xf8, !PT ;  /* 0x003000302c187812 */ /* 0x000fc400078ef82b */
[----:B------:R-:W-:Y:S01]  /*12b0*/  LOP3.LUT R33, R33, 0x64006400, RZ, 0xfc, !PT ;  /* 0x6400640021217812 */ /* 0x000fe200078efcff */
[----:B0-----:R-:W-:Y:S01]  /*12c0*/  HFMA2.MMA R21, R34, R4, R21 ;  /* 0x0000000422157235 */ /* 0x001fe20000000015 */
[----:B------:R-:W-:Y:S02]  /*12d0*/  LOP3.LUT R14, R14, 0x64006400, RZ, 0xfc, !PT ;  /* 0x640064000e0e7812 */ /* 0x000fe400078efcff */
[----:B------:R-:W-:Y:S01]  /*12e0*/  LOP3.LUT R44, R26, 0xf000f, RZ, 0xc0, !PT ;  /* 0x000f000f1a2c7812 */ /* 0x000fe200078ec0ff */
[----:B------:R-:W-:Y:S01]  /*12f0*/  HADD2 R33, R33, -1056, -1056 ;  /* 0xe420e42021217430 */ /* 0x000fe20000000000 */
[----:B------:R-:W-:Y:S01]  /*1300*/  LOP3.LUT R12, R12, 0x3f003f, RZ, 0xc0, !PT ;  /* 0x003f003f0c0c7812 */ /* 0x000fe200078ec0ff */
[----:B------:R-:W-:Y:S01]  /*1310*/  HADD2 R14, R14, -1056, -1056 ;  /* 0xe420e4200e0e7430 */ /* 0x000fe20000000000 */
[----:B------:R-:W-:Y:S01]  /*1320*/  LOP3.LUT R35, R35, 0x3f003f, RZ, 0xc0, !PT ;  /* 0x003f003f23237812 */ /* 0x000fe200078ec0ff */
[-C--:B------:R-:W-:Y:S01]  /*1330*/  HFMA2 R20, R33, R4.reuse, R20 ;  /* 0x0000000421147231 */ /* 0x080fe20000000014 */
[----:B------:R-:W-:Y:S01]  /*1340*/  SHF.R.U32.HI R10, RZ, 0xc, R10 ;  /* 0x0000000cff0a7819 */ /* 0x000fe2000001160a */
[----:B------:R-:W-:Y:S01]  /*1350*/  HFMA2 R23, R14, R4, R23 ;  /* 0x000000040e177231 */ /* 0x000fe20000000017 */
[----:B------:R-:W-:Y:S01]  /*1360*/  LOP3.LUT R38, R9, 0x300030, R38, 0xf8, !PT ;  /* 0x0030003009267812 */ /* 0x000fe200078ef826 */
[----:B------:R-:W-:Y:S01]  /*1370*/  HADD2 R9, R32, -1056, -1056 ;  /* 0xe420e42020097430 */ /* 0x000fe20000000000 */
[----:B------:R-:W-:-:S02]  /*1380*/  SHF.R.U32.HI R11, RZ, 0xc, R11 ;  /* 0x0000000cff0b7819 */ /* 0x000fc4000001160b */
[----:B------:R-:W-:Y:S02]  /*1390*/  LOP3.LUT R26, R45, 0x300030, R42, 0xf8, !PT ;  /* 0x003000302d1a7812 */ /* 0x000fe400078ef82a */
[----:B------:R-:W-:Y:S01]  /*13a0*/  LOP3.LUT R13, R13, 0x3f003f, RZ, 0xc0, !PT ;  /* 0x003f003f0d0d7812 */ /* 0x000fe200078ec0ff */
[----:B------:R-:W-:Y:S01]  /*13b0*/  HFMA2.MMA R22, R9, R4, R22 ;  /* 0x0000000409167235 */ /* 0x000fe20000000016 */
[----:B------:R-:W-:Y:S02]  /*13c0*/  LOP3.LUT R15, R15, 0x3f003f, RZ, 0xc0, !PT ;  /* 0x003f003f0f0f7812 */ /* 0x000fe400078ec0ff */
[----:B------:R-:W-:Y:S02]  /*13d0*/  LOP3.LUT R42, R8, 0xf000f, RZ, 0xc0, !PT ;  /* 0x000f000f082a7812 */ /* 0x000fe400078ec0ff */
[----:B------:R-:W-:Y:S02]  /*13e0*/  LOP3.LUT R8, R44, 0x300030, R41, 0xf8, !PT ;  /* 0x003000302c087812 */ /* 0x000fe400078ef829 */
        /* <DEDUP_REMOVED lines=9> */
[----:B------:R-:W-:Y:S01]  /*1480*/  LOP3.LUT R37, R10, 0x300030, R37, 0xf8, !PT ;  /* 0x003000300a257812 */ /* 0x000fe200078ef825 */
[----:B------:R-:W-:Y:S01]  /*1490*/  HADD2 R13, R13, -1056, -1056 ;  /* 0xe420e4200d0d7430 */ /* 0x000fe20000000000 */
[----:B------:R-:W-:Y:S01]  /*14a0*/  LOP3.LUT R24, R24, 0x64006400, RZ, 0xfc, !PT ;  /* 0x6400640018187812 */ /* 0x000fe200078efcff */
[----:B------:R-:W-:Y:S01]  /*14b0*/  HADD2 R10, R15, -1056, -1056 ;  /* 0xe420e4200f0a7430 */ /* 0x000fe20000000000 */
[----:B------:R-:W-:Y:S01]  /*14c0*/  LOP3.LUT R39, R42, 0x300030, R39, 0xf8, !PT ;  /* 0x003000302a277812 */ /* 0x000fe200078ef827 */
[-C--:B------:R-:W-:Y:S01]  /*14d0*/  HFMA2 R20, R13, R5.reuse, R20 ;  /* 0x000000050d147231 */ /* 0x080fe20000000014 */
[----:B------:R-:W-:Y:S01]  /*14e0*/  LOP3.LUT R8, R8, 0x64006400, RZ, 0xfc, !PT ;  /* 0x6400640008087812 */ /* 0x000fe200078efcff */
[----:B------:R-:W-:Y:S01]  /*14f0*/  HFMA2.MMA R21, R4, R5, R21 ;  /* 0x0000000504157235 */ /* 0x000fe20000000015 */
[----:B------:R-:W-:Y:S01]  /*1500*/  HFMA2 R23, R10, R5, R23 ;  /* 0x000000050a177231 */ /* 0x000fe20000000017 */
[----:B------:R-:W-:Y:S01]  /*1510*/  LOP3.LUT R36, R41, 0x300030, R36, 0xf8, !PT ;  /* 0x0030003029247812 */ /* 0x000fe200078ef824 */
[----:B------:R-:W-:Y:S01]  /*1520*/  HADD2 R5, R24, -1056, -1056 ;  /* 0xe420e42018057430 */ /* 0x000fe20000000000 */
[----:B------:R-:W-:Y:S01]  /*1530*/  LOP3.LUT R39, R39, 0x64006400, RZ, 0xfc, !PT ;  /* 0x6400640027277812 */ /* 0x000fe200078efcff */
[----:B------:R-:W-:Y:S01]  /*1540*/  HADD2 R8, R8, -1056, -1056 ;  /* 0xe420e42008087430 */ /* 0x000fe20000000000 */
[----:B------:R-:W-:-:S02]  /*1550*/  LOP3.LUT R27, R27, 0x300030, R40, 0xf8, !PT ;  /* 0x003000301b1b7812 */ /* 0x000fc400078ef828 */
        /* <DEDUP_REMOVED lines=27> */
.L_x_2509:
[----:B0----5:R-:W-:Y:S01]  /*1710*/  @!P0 IMAD.IADD R3, R25, 0x1, R16 ;  /* 0x0000000119038824 */ /* 0x021fe200078e0210 */
[----:B------:R-:W-:Y:S05]  /*1720*/  @P2 BRA `(.L_x_2510) ;  /* 0x00000b6000002947 */ /* 0x000fea0003800000 */
[----:B------:R-:W-:Y:S01]  /*1730*/  UIMAD UR8, UR5, 0xc, URZ ;  /* 0x0000000c050878a4 */ /* 0x000fe2000f8e023f */
[----:B------:R-:W-:Y:S01]  /*1740*/  IMAD.WIDE.U32 R32, R17, 0xc, R18 ;  /* 0x0000000c11207825 */ /* 0x000fe200078e0012 */
[----:B------:R-:W0:Y:S04]  /*1750*/  LDS.128 R20, [UR4+0x20] ;  /* 0x00002004ff147984 */ /* 0x000e280008000c00 */
[----:B------:R-:W-:-:S05]  /*1760*/  IADD3 R33, R33, UR8, RZ ;  /* 0x0000000821217c10 */ /* 0x000fca000fffe0ff */
[----:B------:R-:W2:Y:S01]  /*1770*/  LDG.E.128.CONSTANT R4, [R32.64] ;  /* 0x0000000620047981 */ /* 0x000ea2000c1e9d00 */
[----:B------:R-:W-:-:S05]  /*1780*/  IMAD.WIDE R34, R17, 0x4, R32 ;  /* 0x0000000411227825 */ /* 0x000fca00078e0220 */
[----:B------:R1:W3:Y:S01]  /*1790*/  LDG.E.128.CONSTANT R8, [R34.64] ;  /* 0x0000000622087981 */ /* 0x0002e2000c1e9d00 */
[----:B------:R-:W-:-:S06]  /*17a0*/  IMAD.WIDE R12, R17, 0x4, R34 ;  /* 0x00000004110c7825 */ /* 0x000fcc00078e0222 */
[----:B------:R-:W4:Y:S01]  /*17b0*/  LDG.E.128.CONSTANT R12, [R12.64] ;  /* 0x000000060c0c7981 */ /* 0x000f22000c1e9d00 */
[----:B--2---:R-:W-:Y:S02]  /*17c0*/  LOP3.LUT R37, R5, 0x3f003f, RZ, 0xc0, !PT ;  /* 0x003f003f05257812 */ /* 0x004fe400078ec0ff */
[--C-:B------:R-:W-:Y:S02]  /*17d0*/  SHF.R.U32.HI R24, RZ, 0xc, R5.reuse ;  /* 0x0000000cff187819 */ /* 0x100fe40000011605 */
[----:B------:R-:W-:Y:S02]  /*17e0*/  SHF.R.U32.HI R5, RZ, 0x6, R5 ;  /* 0x00000006ff057819 */ /* 0x000fe40000011605 */
[----:B------:R-:W-:Y:S02]  /*17f0*/  LOP3.LUT R36, R4, 0x3f003f, RZ, 0xc0, !PT ;  /* 0x003f003f04247812 */ /* 0x000fe400078ec0ff */
[--C-:B------:R-:W-:Y:S02]  /*1800*/  SHF.R.U32.HI R27, RZ, 0xc, R4.reuse ;  /* 0x0000000cff1b7819 */ /* 0x100fe40000011604 */
[----:B------:R-:W-:-:S02]  /*1810*/  SHF.R.U32.HI R4, RZ, 0x6, R4 ;  /* 0x00000006ff047819 */ /* 0x000fc40000011604 */
        /* <DEDUP_REMOVED lines=8> */
[----:B------:R-:W-:Y:S02]  /*18a0*/  LOP3.LUT R32, R32, 0x64006400, RZ, 0xfc, !PT ;  /* 0x6400640020207812 */ /* 0x000fe400078efcff */
[----:B------:R-:W-:Y:S01]  /*18b0*/  LOP3.LUT R4, R4, 0x3f003f, RZ, 0xc0, !PT ;  /* 0x003f003f04047812 */ /* 0x000fe200078ec0ff */
[----:B-1----:R-:W-:Y:S01]  /*18c0*/  HADD2 R35, R36, -1056, -1056 ;  /* 0xe420e42024237430 */ /* 0x002fe20000000000 */
[----:B------:R-:W-:Y:S01]  /*18d0*/  LOP3.LUT R5, R5, 0x64006400, RZ, 0xfc, !PT ;  /* 0x6400640005057812 */ /* 0x000fe200078efcff */
[----:B------:R-:W-:Y:S01]  /*18e0*/  HADD2 R39, R32, -1056, -1056 ;  /* 0xe420e42020277430 */ /* 0x000fe20000000000 */
[----:B------:R-:W-:Y:S02]  /*18f0*/  LOP3.LUT R6, R6, 0x3f003f, RZ, 0xc0, !PT ;  /* 0x003f003f06067812 */ /* 0x000fe400078ec0ff */
[--C-:B------:R-:W-:Y:S01]  /*1900*/  SHF.R.U32.HI R26, RZ, 0xc, R7.reuse ;  /* 0x0000000cff1a7819 */ /* 0x100fe20000011607 */
[----:B------:R-:W-:Y:S01]  /*1910*/  HADD2 R34, R5, -1056, -1056 ;  /* 0xe420e42005227430 */ /* 0x000fe20000000000 */
[----:B------:R-:W-:Y:S01]  /*1920*/  LOP3.LUT R33, R33, 0x64006400, RZ, 0xfc, !PT ;  /* 0x6400640021217812 */ /* 0x000fe200078efcff */
[----:B0-----:R-:W-:Y:S01]  /*1930*/  HFMA2 R5, R37, R20, RZ.H0_H0 ;  /* 0x0000001425057231 */ /* 0x001fe200000400ff */
[----:B------:R-:W-:-:S02]  /*1940*/  SHF.R.U32.HI R7, RZ, 0x6, R7 ;  /* 0x00000006ff077819 */ /* 0x000fc40000011607 */
[----:B------:R-:W-:Y:S01]  /*1950*/  LOP3.LUT R4, R4, 0x64006400, RZ, 0xfc, !PT ;  /* 0x6400640004047812 */ /* 0x000fe200078efcff */
[----:B------:R-:W-:Y:S01]  /*1960*/  HADD2 R41, R33, -1056, -1056 ;  /* 0xe420e42021297430 */ /* 0x000fe20000000000 */
[----:B------:R-:W-:Y:S01]  /*1970*/  LOP3.LUT R6, R6, 0x64006400, RZ, 0xfc, !PT ;  /* 0x6400640006067812 */ /* 0x000fe200078efcff */
[-C--:B------:R-:W-:Y:S01]  /*1980*/  HFMA2 R34, R34, R21.reuse, R5 ;  /* 0x0000001522227231 */ /* 0x080fe20000000005 */
[----:B------:R-:W-:Y:S01]  /*1990*/  LOP3.LUT R32, R7, 0x3f003f, RZ, 0xc0, !PT ;  /* 0x003f003f07207812 */ /* 0x000fe200078ec0ff */
[----:B------:R-:W-:Y:S01]  /*19a0*/  HADD2 R33, R4, -1056, -1056 ;  /* 0xe420e42004217430 */ /* 0x000fe20000000000 */
[----:B---3--:R-:W-:Y:S01]  /*19b0*/  LOP3.LUT R7, R10, 0x3f003f, RZ, 0xc0, !PT ;  /* 0x003f003f0a077812 */ /* 0x008fe200078ec0ff */
[-C--:B------:R-:W-:Y:S01]  /*19c0*/  HFMA2.MMA R4, R35, R20.reuse, RZ ;  /* 0x0000001423047235 */ /* 0x080fe200000000ff */
[----:B------:R-:W-:Y:S01]  /*19d0*/  HADD2 R6, R6, -1056, -1056 ;  /* 0xe420e42006067430 */ /* 0x000fe20000000000 */
[----:B------:R-:W-:Y:S01]  /*19e0*/  HFMA2.MMA R35, R39, R20, RZ ;  /* 0x0000001427237235 */ /* 0x000fe200000000ff */
[----:B------:R-:W-:Y:S01]  /*19f0*/  LOP3.LUT R5, R9, 0x3f003f, RZ, 0xc0, !PT ;  /* 0x003f003f09057812 */ /* 0x000fe200078ec0ff */
[----:B------:R-:W-:Y:S01]  /*1a00*/  HFMA2 R20, R41, R20, RZ.H0_H0 ;  /* 0x0000001429147231 */ /* 0x000fe200000400ff */
        /* <DEDUP_REMOVED lines=12> */
[----:B------:R-:W-:Y:S01]  /*1ad0*/  HFMA2.MMA R21, R6, R22, R35 ;  /* 0x0000001606157235 */ /* 0x000fe20000000023 */
[----:B------:R-:W-:Y:S01]  /*1ae0*/  HFMA2 R20, R5, R22, R34 ;  /* 0x0000001605147231 */ /* 0x000fe20000000022 */
[----:B------:R-:W-:Y:S01]  /*1af0*/  SHF.R.U32.HI R6, RZ, 0x6, R9 ;  /* 0x00000006ff067819 */ /* 0x000fe20000011609 */
[----:B------:R-:W-:Y:S01]  /*1b00*/  HADD2 R4, R4, -1056, -1056 ;  /* 0xe420e42004047430 */ /* 0x000fe20000000000 */
[----:B------:R-:W-:-:S02]  /*1b10*/  SHF.R.U32.HI R5, RZ, 0x6, R8 ;  /* 0x00000006ff057819 */ /* 0x000fc40000011608 */
[----:B------:R-:W-:Y:S02]  /*1b20*/  SHF.R.U32.HI R7, RZ, 0x6, R10 ;  /* 0x00000006ff077819 */ /* 0x000fe4000001160a */
[----:B------:R-:W-:Y:S01]  /*1b30*/  LOP3.LUT R32, R32, 0x64006400, RZ, 0xfc, !PT ;  /* 0x6400640020207812 */ /* 0x000fe200078efcff */
[----:B------:R-:W-:Y:S01]  /*1b40*/  HFMA2.MMA R4, R4, R22, R33 ;  /* 0x0000001604047235 */ /* 0x000fe20000000021 */
[----:B------:R-:W-:Y:S02]  /*1b50*/  LOP3.LUT R6, R6, 0x3f003f, RZ, 0xc0, !PT ;  /* 0x003f003f06067812 */ /* 0x000fe400078ec0ff */
[----:B------:R-:W-:Y:S01]  /*1b60*/  LOP3.LUT R5, R5, 0x3f003f, RZ, 0xc0, !PT ;  /* 0x003f003f05057812 */ /* 0x000fe200078ec0ff */
[----:B------:R-:W-:Y:S01]  /*1b70*/  HADD2 R35, R32, -1056, -1056 ;  /* 0xe420e42020237430 */ /* 0x000fe20000000000 */
[----:B------:R-:W-:Y:S02]  /*1b80*/  LOP3.LUT R7, R7, 0x3f003f, RZ, 0xc0, !PT ;  /* 0x003f003f07077812 */ /* 0x000fe400078ec0ff */
[----:B------:R-:W-:Y:S01]  /*1b90*/  LOP3.LUT R6, R6, 0x64006400, RZ, 0xfc, !PT ;  /* 0x6400640006067812 */ /* 0x000fe200078efcff */
[----:B------:R-:W-:Y:S01]  /*1ba0*/  HFMA2 R36, R35, R22, R36 ;  /* 0x0000001623247231 */ /* 0x000fe20000000024 */
        /* <DEDUP_REMOVED lines=8> */
[----:B------:R-:W-:Y:S01]  /*1c30*/  HFMA2 R20, R35, R23, R20 ;  /* 0x0000001723147231 */ /* 0x000fe20000000014 */
[----:B----4-:R-:W-:Y:S01]  /*1c40*/  SHF.R.U32.HI R41, RZ, 0x8, R12 ;  /* 0x00000008ff297819 */ /* 0x010fe2000001160c */
[-C--:B------:R-:W-:Y:S01]  /*1c50*/  HFMA2.MMA R22, R5, R23.reuse, R4 ;  /* 0x0000001705167235 */ /* 0x080fe20000000004 */
[----:B------:R-:W-:Y:S01]  /*1c60*/  LOP3.LUT R33, R33, 0x64006400, RZ, 0xfc, !PT ;  /* 0x6400640021217812 */ /* 0x000fe200078efcff */
[----:B------:R-:W-:Y:S01]  /*1c70*/  HFMA2.MMA R21, R6, R23, R21 ;  /* 0x0000001706157235 */ /* 0x000fe20000000015 */
[----:B------:R-:W-:Y:S01]  /*1c80*/  SHF.R.U32.HI R8, RZ, 0xc, R8 ;  /* 0x0000000cff087819 */ /* 0x000fe20000011608 */
[----:B------:R-:W0:Y:S01]  /*1c90*/  LDS.128 R4, [UR4+0x30] ;  /* 0x00003004ff047984 */ /* 0x000e220008000c00 */
[----:B------:R-:W-:Y:S01]  /*1ca0*/  SHF.R.U32.HI R40, RZ, 0x8, R14 ;  /* 0x00000008ff287819 */ /* 0x000fe2000001160e */
[----:B------:R-:W-:Y:S01]  /*1cb0*/  HADD2 R33, R33, -1056, -1056 ;  /* 0xe420e42021217430 */ /* 0x000fe20000000000 */
[----:B------:R-:W-:-:S02]  /*1cc0*/  LOP3.LUT R45, R25, 0xf000f, RZ, 0xc0, !PT ;  /* 0x000f000f192d7812 */ /* 0x000fc400078ec0ff */
[----:B------:R-:W-:Y:S01]  /*1cd0*/  SHF.R.U32.HI R9, RZ, 0xc, R9 ;  /* 0x0000000cff097819 */ /* 0x000fe20000011609 */
[----:B------:R-:W-:Y:S01]  /*1ce0*/  HFMA2 R23, R33, R23, R36 ;  /* 0x0000001721177231 */ /* 0x000fe20000000024 */
[----:B------:R-:W-:Y:S02]  /*1cf0*/  LOP3.LUT R44, R24, 0xf000f, RZ, 0xc0, !PT ;  /* 0x000f000f182c7812 */ /* 0x000fe400078ec0ff */
[----:B------:R-:W-:Y:S02]  /*1d00*/  SHF.R.U32.HI R10, RZ, 0xc, R10 ;  /* 0x0000000cff0a7819 */ /* 0x000fe4000001160a */
[----:B------:R-:W-:Y:S02]  /*1d10*/  LOP3.LUT R34, R12, 0x3f003f, RZ, 0xc0, !PT ;  /* 0x003f003f0c227812 */ /* 0x000fe400078ec0ff */
[----:B------:R-:W-:Y:S02]  /*1d20*/  LOP3.LUT R24, R42, 0x300030, R41, 0xf8, !PT ;  /* 0x003000302a187812 */ /* 0x000fe400078ef829 */
[----:B------:R-:W-:-:S02]  /*1d30*/  LOP3.LUT R32, R14, 0x3f003f, RZ, 0xc0, !PT ;  /* 0x003f003f0e207812 */ /* 0x000fc400078ec0ff */
[----:B------:R-:W-:Y:S02]  /*1d40*/  LOP3.LUT R41, R8, 0xf000f, RZ, 0xc0, !PT ;  /* 0x000f000f08297812 */ /* 0x000fe400078ec0ff */
[----:B------:R-:W-:Y:S02]  /*1d50*/  SHF.R.U32.HI R38, RZ, 0xa, R12 ;  /* 0x0000000aff267819 */ /* 0x000fe4000001160c */
[----:B------:R-:W-:Y:S02]  /*1d60*/  SHF.R.U32.HI R36, RZ, 0xa, R14 ;  /* 0x0000000aff247819 */ /* 0x000fe4000001160e */
[----:B------:R-:W-:Y:S02]  /*1d70*/  LOP3.LUT R8, R45, 0x300030, R40, 0xf8, !PT ;  /* 0x003000302d087812 */ /* 0x000fe400078ef828 */
[----:B------:R-:W-:Y:S02]  /*1d80*/  SHF.R.U32.HI R12, RZ, 0x6, R12 ;  /* 0x00000006ff0c7819 */ /* 0x000fe4000001160c */
[----:B------:R-:W-:-:S02]  /*1d90*/  SHF.R.U32.HI R14, RZ, 0x6, R14 ;  /* 0x00000006ff0e7819 */ /* 0x000fc4000001160e */
[----:B------:R-:W-:Y:S02]  /*1da0*/  LOP3.LUT R40, R9, 0xf000f, RZ, 0xc0, !PT ;  /* 0x000f000f09287812 */ /* 0x000fe400078ec0ff */
[----:B------:R-:W-:Y:S02]  /*1db0*/  SHF.R.U32.HI R11, RZ, 0xc, R11 ;  /* 0x0000000cff0b7819 */ /* 0x000fe4000001160b */
[--C-:B------:R-:W-:Y:S02]  /*1dc0*/  SHF.R.U32.HI R43, RZ, 0x8, R13.reuse ;  /* 0x00000008ff2b7819 */ /* 0x100fe4000001160d */
[----:B------:R-:W-:Y:S02]  /*1dd0*/  SHF.R.U32.HI R35, RZ, 0xa, R13 ;  /* 0x0000000aff237819 */ /* 0x000fe4000001160d */
[----:B------:R-:W-:Y:S02]  /*1de0*/  LOP3.LUT R27, R13, 0x3f003f, RZ, 0xc0, !PT ;  /* 0x003f003f0d1b7812 */ /* 0x000fe400078ec0ff */
[----:B------:R-:W-:-:S02]  /*1df0*/  SHF.R.U32.HI R39, RZ, 0x8, R15 ;  /* 0x00000008ff277819 */ /* 0x000fc4000001160f */
[----:B------:R-:W-:Y:S02]  /*1e00*/  SHF.R.U32.HI R37, RZ, 0xa, R15 ;  /* 0x0000000aff257819 */ /* 0x000fe4000001160f */
[----:B------:R-:W-:Y:S02]  /*1e10*/  LOP3.LUT R33, R15, 0x3f003f, RZ, 0xc0, !PT ;  /* 0x003f003f0f217812 */ /* 0x000fe400078ec0ff */
[----:B------:R-:W-:Y:S02]  /*1e20*/  LOP3.LUT R9, R10, 0xf000f, RZ, 0xc0, !PT ;  /* 0x000f000f0a097812 */ /* 0x000fe400078ec0ff */
[----:B------:R-:W-:Y:S02]  /*1e30*/  LOP3.LUT R34, R34, 0x64006400, RZ, 0xfc, !PT ;  /* 0x6400640022227812 */ /* 0x000fe400078efcff */
[----:B------:R-:W-:Y:S02]  /*1e40*/  SHF.R.U32.HI R13, RZ, 0x6, R13 ;  /* 0x00000006ff0d7819 */ /* 0x000fe4000001160d */
[----:B------:R-:W-:-:S02]  /*1e50*/  SHF.R.U32.HI R15, RZ, 0x6, R15 ;  /* 0x00000006ff0f7819 */ /* 0x000fc4000001160f */
[----:B------:R-:W-:Y:S02]  /*1e60*/  LOP3.LUT R32, R32, 0x64006400, RZ, 0xfc, !PT ;  /* 0x6400640020207812 */ /* 0x000fe400078efcff */
[----:B------:R-:W-:Y:S02]  /*1e70*/  LOP3.LUT R12, R12, 0x3f003f, RZ, 0xc0, !PT ;  /* 0x003f003f0c0c7812 */ /* 0x000fe400078ec0ff */
        /* <DEDUP_REMOVED lines=8> */
[-C--:B0-----:R-:W-:Y:S01]  /*1f00*/  HFMA2.MMA R21, R32, R4.reuse, R21 ;  /* 0x0000000420157235 */ /* 0x081fe20000000015 */
[----:B------:R-:W-:Y:S01]  /*1f10*/  LOP3.LUT R13, R13, 0x3f003f, RZ, 0xc0, !PT ;  /* 0x003f003f0d0d7812 */ /* 0x000fe200078ec0ff */
[----:B------:R-:W-:Y:S01]  /*1f20*/  HFMA2.MMA R22, R9, R4, R22 ;  /* 0x0000000409167235 */ /* 0x000fe20000000016 */
[----:B------:R-:W-:Y:S01]  /*1f30*/  LOP3.LUT R15, R15, 0x3f003f, RZ, 0xc0, !PT ;  /* 0x003f003f0f0f7812 */ /* 0x000fe200078ec0ff */
[----:B------:R-:W-:Y:S01]  /*1f40*/  HFMA2 R20, R27, R4, R20 ;  /* 0x000000041b147231 */ /* 0x000fe20000000014 */
[----:B------:R-:W-:-:S02]  /*1f50*/  LOP3.LUT R12, R12, 0x64006400, RZ, 0xfc, !PT ;  /* 0x640064000c0c7812 */ /* 0x000fc400078efcff */
        /* <DEDUP_REMOVED lines=8> */
[----:B------:R-:W-:Y:S01]  /*1fe0*/  HFMA2 R23, R10, R4, R23 ;  /* 0x000000040a177231 */ /* 0x000fe20000000017 */
[----:B------:R-:W-:Y:S01]  /*1ff0*/  LOP3.LUT R38, R41, 0x300030, R38, 0xf8, !PT ;  /* 0x0030003029267812 */ /* 0x000fe200078ef826 */
[----:B------:R-:W-:Y:S01]  /*2000*/  HADD2 R13, R13, -1056, -1056 ;  /* 0xe420e4200d0d7430 */ /* 0x000fe20000000000 */
        /* <DEDUP_REMOVED lines=8> */
[----:B------:R-:W-:Y:S01]  /*2090*/  LOP3.LUT R25, R44, 0x300030, R43, 0xf8, !PT ;  /* 0x003000302c197812 */ /* 0x000fe200078ef82b */
[----:B------:R-:W-:Y:S01]  /*20a0*/  HADD2 R8, R8, -1056, -1056 ;  /* 0xe420e42008087430 */ /* 0x000fe20000000000 */
[----:B------:R-:W-:-:S02]  /*20b0*/  LOP3.LUT R38, R38, 0x64006400, RZ, 0xfc, !PT ;  /* 0x6400640026267812 */ /* 0x000fc400078efcff */
[----:B------:R-:W-:Y:S01]  /*20c0*/  LOP3.LUT R26, R26, 0x300030, R39, 0xf8, !PT ;  /* 0x003000301a1a7812 */ /* 0x000fe200078ef827 */
[-C--:B------:R-:W-:Y:S01]  /*20d0*/  HFMA2.MMA R22, R5, R6.reuse, R22 ;  /* 0x0000000605167235 */ /* 0x080fe20000000016 */
[----:B------:R-:W-:Y:S01]  /*20e0*/  LOP3.LUT R36, R36, 0x64006400, RZ, 0xfc, !PT ;  /* 0x6400640024247812 */ /* 0x000fe200078efcff */
[----:B------:R-:W-:Y:S01]  /*20f0*/  HADD2 R5, R38, -1056, -1056 ;  /* 0xe420e42026057430 */ /* 0x000fe20000000000 */
[----:B------:R-:W-:Y:S01]  /*2100*/  LOP3.LUT R35, R40, 0x300030, R35, 0xf8, !PT ;  /* 0x0030003028237812 */ /* 0x000fe200078ef823 */
[----:B------:R-:W-:Y:S01]  /*2110*/  HFMA2.MMA R21, R8, R6, R21 ;  /* 0x0000000608157235 */ /* 0x000fe20000000015 */
[----:B------:R-:W-:Y:S01]  /*2120*/  LOP3.LUT R25, R25, 0x64006400, RZ, 0xfc, !PT ;  /* 0x6400640019197812 */ /* 0x000fe200078efcff */
[----:B------:R-:W-:Y:S01]  /*2130*/  HADD2 R36, R36, -1056, -1056 ;  /* 0xe420e42024247430 */ /* 0x000fe20000000000 */
[----:B------:R-:W-:Y:S01]  /*2140*/  LOP3.LUT R26, R26, 0x64006400, RZ, 0xfc, !PT ;  /* 0x640064001a1a7812 */ /* 0x000fe200078efcff */
[-C--:B------:R-:W-:Y:S01]  /*2150*/  HFMA2.MMA R22, R5, R7.reuse, R22 ;  /* 0x0000000705167235 */ /* 0x080fe20000000016 */
[----:B------:R-:W-:Y:S01]  /*2160*/  LOP3.LUT R35, R35, 0x64006400, RZ, 0xfc, !PT ;  /* 0x6400640023237812 */ /* 0x000fe200078efcff */
[----:B------:R-:W-:Y:S01]  /*2170*/  HADD2 R25, R25, -1056, -1056 ;  /* 0xe420e42019197430 */ /* 0x000fe20000000000 */
        /* <DEDUP_REMOVED lines=16> */
[----:B------:R-:W-:Y:S02]  /*2280*/  HFMA2 R29, R21, R31, R29 ;  /* 0x0000001f151d7231 */ /* 0x000fe4000000001d */
.L_x_2510:
        /* <DEDUP_REMOVED lines=9> */
.L_x_2508:
[----:B------:R-:W-:-:S04]  /*2320*/  ISETP.GE.AND P0, PT, R16, R2, PT ;  /* 0x000000021000720c */ /* 0x000fc80003f06270 */
[----:B------:R-:W-:-:S13]  /*2330*/  ISETP.GE.OR P0, PT, R16, c[0x0][0x1b0], P0 ;  /* 0x00006c0010007a0c */ /* 0x000fda0000706670 */
[----:B------:R-:W-:Y:S05]  /*2340*/  @P0 BRA `(.L_x_2512) ;  /* 0x0000167000000947 */ /* 0x000fea0003800000 */
.L_x_2514:
[----:B------:R-:W-:Y:S01]  /*2350*/  ISETP.NE.AND P0, PT, R16, R3, PT ;  /* 0x000000031000720c */ /* 0x000fe20003f05270 */
[----:B------:R-:W-:Y:S02]  /*2360*/  IMAD.MOV.U32 R17, RZ, RZ, c[0x0][0x18c] ;  /* 0x00006300ff117624 */ /* 0x000fe400078e00ff */
[----:B------:R-:W-:-:S04]  /*2370*/  IMAD.MOV.U32 R25, RZ, RZ, R33 ;  /* 0x000000ffff197224 */ /* 0x000fc800078e0021 */
[----:B------:R-:W-:Y:S02]  /*2380*/  IMAD.WIDE R4, R17, 0x4, R24 ;  /* 0x0000000411047825 */ /* 0x000fe400078e0218 */
[----:B------:R-:W5:Y:S04]  /*2390*/  LDG.E.128.CONSTANT R24, [R24.64] ;  /* 0x0000000618187981 */ /* 0x000f68000c1e9d00 */
        /* <DEDUP_REMOVED lines=9> */
[----:B------:R-:W3:Y:S04]  /*2430*/  @!P0 LDG.E.U16.CONSTANT R21, [R20.64] ;  /* 0x0000000614158981 */ /* 0x000ee8000c1e9500 */
[----:B------:R-:W5:Y:S04]  /*2440*/  LDG.E.128.CONSTANT R8, [R8.64] ;  /* 0x0000000608087981 */ /* 0x000f68000c1e9d00 */
[----:B------:R0:W5:Y:S01]  /*2450*/  LDG.E.128.CONSTANT R12, [R22.64] ;  /* 0x00000006160c7981 */ /* 0x000162000c1e9d00 */
[----:B------:R-:W-:Y:S01]  /*2460*/  IMAD.WIDE R36, R17, 0x4, R22 ;  /* 0x0000000411247825 */ /* 0x000fe200078e0216 */
[----:B------:R-:W-:-:S05]  /*2470*/  IADD3 R35, R16, 0x20, RZ ;  /* 0x0000002010237810 */ /* 0x000fca0007ffe0ff */
[----:B------:R-:W-:Y:S01]  /*2480*/  IMAD.WIDE R32, R17, 0x4, R36 ;  /* 0x0000000411207825 */ /* 0x000fe200078e0224 */
[----:B--2---:R-:W-:Y:S02]  /*2490*/  @!P0 PRMT R0, R18, 0x7610, R0 ;  /* 0x0000761012008816 */ /* 0x004fe40000000000 */
[----:B------:R-:W-:Y:S01]  /*24a0*/  @!P0 PRMT R31, R19, 0x7610, R31 ;  /* 0x00007610131f8816 */ /* 0x000fe2000000001f */
[----:B---3--:R-:W-:Y:S01]  /*24b0*/  @!P0 IMAD.IADD R3, R21, 0x1, R16 ;  /* 0x0000000115038824 */ /* 0x008fe200078e0210 */
[----:B------:R-:W-:Y:S02]  /*24c0*/  @!P0 PRMT R0, R0, 0x7610, R18 ;  /* 0x0000761000008816 */ /* 0x000fe40000000012 */
[----:B------:R-:W-:Y:S01]  /*24d0*/  @!P0 PRMT R31, R31, 0x7610, R19 ;  /* 0x000076101f1f8816 */ /* 0x000fe20000000013 */
[----:B------:R-:W-:Y:S05]  /*24e0*/  @P2 BRA `(.L_x_2513) ;  /* 0x0000147000002947 */ /* 0x000fea0003800000 */
[----:B0-----:R0:W2:Y:S01]  /*24f0*/  LDG.E.128.CONSTANT R16, [R36.64] ;  /* 0x0000000624107981 */ /* 0x0010a2000c1e9d00 */
[----:B-----5:R-:W-:Y:S01]  /*2500*/  SHF.R.U32.HI R34, RZ, 0xf, R24 ;  /* 0x0000000fff227819 */ /* 0x020fe20000011618 */
[----:B------:R-:W-:Y:S01]  /*2510*/  IMAD.MOV.U32 R44, RZ, RZ, 0x2800 ;  /* 0x00002800ff2c7424 */ /* 0x000fe200078e00ff */
[----:B------:R-:W-:Y:S01]  /*2520*/  SHF.R.U32.HI R38, RZ, 0xf, R25 ;  /* 0x0000000fff267819 */ /* 0x000fe20000011619 */
[----:B------:R-:W1:Y:S01]  /*2530*/  LDS.128 R20, [UR4] ;  /* 0x00000004ff147984 */ /* 0x000e620008000c00 */
[----:B------:R-:W-:-:S02]  /*2540*/  SHF.R.U32.HI R39, RZ, 0xe, R4 ;  /* 0x0000000eff277819 */ /* 0x000fc40000011604 */
[----:B------:R-:W-:Y:S02]  /*2550*/  LOP3.LUT R34, R34, 0x10001, RZ, 0xc0, !PT ;  /* 0x0001000122227812 */ /* 0x000fe400078ec0ff */
[----:B------:R-:W-:Y:S02]  /*2560*/  SHF.R.U32.HI R41, RZ, 0xe, R5 ;  /* 0x0000000eff297819 */ /* 0x000fe40000011605 */
[----:B------:R-:W-:Y:S02]  /*2570*/  LOP3.LUT R40, R38, 0x10001, RZ, 0xc0, !PT ;  /* 0x0001000126287812 */ /* 0x000fe400078ec0ff */
[----:B------:R-:W-:Y:S02]  /*2580*/  LOP3.LUT R38, R34, 0x20002, R39, 0xf8, !PT ;  /* 0x0002000222267812 */ /* 0x000fe400078ef827 */
[----:B------:R-:W-:Y:S02]  /*2590*/  SHF.R.U32.HI R42, RZ, 0xf, R26 ;  /* 0x0000000fff2a7819 */ /* 0x000fe4000001161a */
[----:B------:R-:W-:-:S02]  /*25a0*/  LOP3.LUT R34, R40, 0x20002, R41, 0xf8, !PT ;  /* 0x0002000228227812 */ /* 0x000fc400078ef829 */
[C---:B------:R-:W-:Y:S02]  /*25b0*/  LOP3.LUT R41, R24.reuse, 0x3e003e0, RZ, 0xc0, !PT ;  /* 0x03e003e018297812 */ /* 0x040fe400078ec0ff */
[----:B------:R-:W-:Y:S02]  /*25c0*/  LOP3.LUT R40, R24, 0x1f001f, RZ, 0xc0, !PT ;  /* 0x001f001f18287812 */ /* 0x000fe400078ec0ff */
[----:B0-----:R-:W-:Y:S02]  /*25d0*/  LOP3.LUT R36, R42, 0x10001, RZ, 0xc0, !PT ;  /* 0x000100012a247812 */ /* 0x001fe400078ec0ff */
[----:B------:R-:W-:Y:S02]  /*25e0*/  SHF.R.U32.HI R43, RZ, 0xe, R6 ;  /* 0x0000000eff2b7819 */ /* 0x000fe40000011606 */
[----:B------:R-:W-:Y:S02]  /*25f0*/  LOP3.LUT R42, R41, 0x64006400, RZ, 0xfc, !PT ;  /* 0x64006400292a7812 */ /* 0x000fe400078efcff */
[----:B------:R-:W-:-:S02]  /*2600*/  PRMT R37, R44, 0x7610, R37 ;  /* 0x000076102c257816 */ /* 0x000fc40000000025 */
[----:B------:R-:W-:Y:S02]  /*2610*/  LOP3.LUT R41, R40, 0x64006400, RZ, 0xfc, !PT ;  /* 0x6400640028297812 */ /* 0x000fe400078efcff */
[----:B------:R-:W-:Y:S01]  /*2620*/  LOP3.LUT R44, R26, 0x1f001f, RZ, 0xc0, !PT ;  /* 0x001f001f1a2c7812 */ /* 0x000fe200078ec0ff */
[----:B------:R-:W-:Y:S01]  /*2630*/  HFMA2 R40, R42, R37.H0_H0, -48, -48 ;  /* 0xd200d2002a287431 */ /* 0x000fe20000040025 */
[----:B------:R-:W-:Y:S01]  /*2640*/  LOP3.LUT R36, R36, 0x20002, R43, 0xf8, !PT ;  /* 0x0002000224247812 */ /* 0x000fe200078ef82b */
[----:B------:R-:W-:Y:S01]  /*2650*/  HADD2 R41, R41, -1040, -1040 ;  /* 0xe410e41029297430 */ /* 0x000fe20000000000 */
[----:B------:R-:W-:Y:S02]  /*2660*/  LOP3.LUT R43, R25, 0x1f001f, RZ, 0xc0, !PT ;  /* 0x001f001f192b7812 */ /* 0x000fe400078ec0ff */
[----:B------:R-:W-:Y:S02]  /*2670*/  LOP3.LUT R45, R27, 0x1f001f, RZ, 0xc0, !PT ;  /* 0x001f001f1b2d7812 */ /* 0x000fe400078ec0ff */
[----:B------:R-:W-:-:S02]  /*2680*/  LOP3.LUT R44, R44, 0x64006400, RZ, 0xfc, !PT ;  /* 0x640064002c2c7812 */ /* 0x000fc400078efcff */
[----:B------:R-:W-:Y:S02]  /*2690*/  LOP3.LUT R43, R43, 0x64006400, RZ, 0xfc, !PT ;  /* 0x640064002b2b7812 */ /* 0x000fe400078efcff */
[----:B------:R-:W-:Y:S01]  /*26a0*/  LOP3.LUT R45, R45, 0x64006400, RZ, 0xfc, !PT ;  /* 0x640064002d2d7812 */ /* 0x000fe200078efcff */
[----:B------:R-:W-:Y:S01]  /*26b0*/  HADD2 R47, R44, -1040, -1040 ;  /* 0xe410e4102c2f7430 */ /* 0x000fe20000000000 */
[-C--:B-1----:R-:W-:Y:S01]  /*26c0*/  HFMA2.MMA R44, R41, R20.reuse, RZ ;  /* 0x00000014292c7235 */ /* 0x082fe200000000ff */
[----:B------:R-:W-:Y:S01]  /*26d0*/  HADD2 R43, R43, -1040, -1040 ;  /* 0xe410e4102b2b7430 */ /* 0x000fe20000000000 */
[----:B------:R-:W-:Y:S01]  /*26e0*/  LOP3.LUT R39, R25, 0x3e003e0, RZ, 0xc0, !PT ;  /* 0x03e003e019277812 */ /* 0x000fe200078ec0ff */
[----:B------:R-:W-:Y:S01]  /*26f0*/  HADD2 R45, R45, -1040, -1040 ;  /* 0xe410e4102d2d7430 */ /* 0x000fe20000000000 */
[----:B------:R-:W-:Y:S01]  /*2700*/  SHF.R.U32.HI R24, RZ, 0xa, R24 ;  /* 0x0000000aff187819 */ /* 0x000fe20000011618 */
[-C--:B------:R-:W-:Y:S01]  /*2710*/  HFMA2 R43, R43, R20.reuse, RZ.H0_H0 ;  /* 0x000000142b2b7231 */ /* 0x080fe200000400ff */
[----:B------:R-:W-:Y:S01]  /*2720*/  HFMA2.MMA R42, R47, R20, RZ ;  /* 0x000000142f2a7235 */ /* 0x000fe200000000ff */
[----:B------:R-:W-:Y:S01]  /*2730*/  HFMA2 R41, R45, R20, RZ.H0_H0 ;  /* 0x000000142d297231 */ /* 0x000fe200000400ff */
[----:B------:R-:W-:Y:S01]  /*2740*/  HFMA2.MMA R40, R40, R21, R44 ;  /* 0x0000001528287235 */ /* 0x000fe2000000002c */
[----:B------:R-:W-:-:S02]  /*2750*/  LOP3.LUT R20, R39, 0x64006400, RZ, 0xfc, !PT ;  /* 0x6400640027147812 */ /* 0x000fc400078efcff */
[----:B------:R-:W-:Y:S02]  /*2760*/  LOP3.LUT R44, R26, 0x3e003e0, RZ, 0xc0, !PT ;  /* 0x03e003e01a2c7812 */ /* 0x000fe400078ec0ff */
[----:B------:R-:W-:Y:S01]  /*2770*/  LOP3.LUT R24, R24, 0x1f001f, RZ, 0xc0, !PT ;  /* 0x001f001f18187812 */ /* 0x000fe200078ec0ff */
[-C--:B------:R-:W-:Y:S01]  /*2780*/  HFMA2 R46, R20, R37.reuse.H0_H0, -48, -48 ;  /* 0xd200d200142e7431 */ /* 0x080fe20000040025 */
[----:B------:R-:W-:Y:S02]  /*2790*/  LOP3.LUT R44, R44, 0x64006400, RZ, 0xfc, !PT ;  /* 0x640064002c2c7812 */ /* 0x000fe400078efcff */
[----:B------:R-:W-:Y:S02]  /*27a0*/  LOP3.LUT R45, R27, 0x3e003e0, RZ, 0xc0, !PT ;  /* 0x03e003e01b2d7812 */ /* 0x000fe400078ec0ff */
[--C-:B------:R-:W-:Y:S01]  /*27b0*/  SHF.R.U32.HI R20, RZ, 0xf, R27.reuse ;  /* 0x0000000fff147819 */ /* 0x100fe2000001161b */
[----:B------:R-:W-:Y:S01]  /*27c0*/  HFMA2.MMA R43, R46, R21, R43 ;  /* 0x000000152e2b7235 */ /* 0x000fe2000000002b */
[----:B------:R-:W-:Y:S01]  /*27d0*/  SHF.R.U32.HI R39, RZ, 0xa, R27 ;  /* 0x0000000aff277819 */ /* 0x000fe2000001161b */
[----:B------:R-:W-:Y:S01]  /*27e0*/  HFMA2 R27, R44, R37.H0_H0, -48, -48 ;  /* 0xd200d2002c1b7431 */ /* 0x000fe20000040025 */
[----:B------:R-:W-:-:S02]  /*27f0*/  SHF.R.U32.HI R25, RZ, 0xa, R25 ;  /* 0x0000000aff197819 */ /* 0x000fc40000011619 */
[----:B------:R-:W-:Y:S02]  /*2800*/  SHF.R.U32.HI R26, RZ, 0xa, R26 ;  /* 0x0000000aff1a7819 */ /* 0x000fe4000001161a */
[----:B------:R-:W-:Y:S01]  /*2810*/  LOP3.LUT R24, R24, 0x64006400, RZ, 0xfc, !PT ;  /* 0x6400640018187812 */ /* 0x000fe200078efcff */
[----:B------:R-:W-:Y:S01]  /*2820*/  HFMA2.MMA R42, R27, R21, R42 ;  /* 0x000000151b2a7235 */ /* 0x000fe2000000002a */
[----:B------:R-:W-:Y:S02]  /*2830*/  LOP3.LUT R46, R45, 0x64006400, RZ, 0xfc, !PT ;  /* 0x640064002d2e7812 */ /* 0x000fe400078efcff */
[----:B------:R-:W-:Y:S01]  /*2840*/  LOP3.LUT R25, R25, 0x1f001f, RZ, 0xc0, !PT ;  /* 0x001f001f19197812 */ /* 0x000fe200078ec0ff */
[----:B------:R-:W-:Y:S01]  /*2850*/  HADD2 R27, R24, -1040, -1040 ;  /* 0xe410e410181b7430 */ /* 0x000fe20000000000 */
[----:B------:R-:W-:Y:S01]  /*2860*/  LOP3.LUT R26, R26, 0x1f001f, RZ, 0xc0, !PT ;  /* 0x001f001f1a1a7812 */ /* 0x000fe200078ec0ff */
[----:B------:R-:W-:Y:S01]  /*2870*/  HFMA2 R46, R46, R37.H0_H0, -48, -48 ;  /* 0xd200d2002e2e7431 */ /* 0x000fe20000040025 */
[----:B------:R-:W-:-:S02]  /*2880*/  LOP3.LUT R25, R25, 0x64006400, RZ, 0xfc, !PT ;  /* 0x6400640019197812 */ /* 0x000fc400078efcff */
[----:B------:R-:W-:Y:S01]  /*2890*/  LOP3.LUT R26, R26, 0x64006400, RZ, 0xfc, !PT ;  /* 0x640064001a1a7812 */ /* 0x000fe200078efcff */
[----:B------:R-:W-:Y:S01]  /*28a0*/  HFMA2 R41, R46, R21, R41 ;  /* 0x000000152e297231 */ /* 0x000fe20000000029 */
[-C--:B------:R-:W-:Y:S01]  /*28b0*/  HFMA2.MMA R40, R27, R22.reuse, R40 ;  /* 0x000000161b287235 */ /* 0x080fe20000000028 */
[----:B------:R-:W-:Y:S01]  /*28c0*/  HADD2 R44, R25, -1040, -1040 ;  /* 0xe410e410192c7430 */ /* 0x000fe20000000000 */
[----:B------:R-:W-:Y:S01]  /*28d0*/  LOP3.LUT R45, R39, 0x1f001f, RZ, 0xc0, !PT ;  /* 0x001f001f272d7812 */ /* 0x000fe200078ec0ff */
[----:B------:R-:W-:Y:S01]  /*28e0*/  HADD2 R21, R26, -1040, -1040 ;  /* 0xe410e4101a157430 */ /* 0x000fe20000000000 */
[----:B------:R-:W-:Y:S01]  /*28f0*/  LOP3.LUT R39, R5, 0x1f001f, RZ, 0xc0, !PT ;  /* 0x001f001f05277812 */ /* 0x000fe200078ec0ff */
[----:B------:R-:W0:Y:S01]  /*2900*/  LDS.128 R24, [UR4+0x10] ;  /* 0x00001004ff187984 */ /* 0x000e220008000c00 */
[----:B------:R-:W-:Y:S01]  /*2910*/  HFMA2 R43, R44, R22, R43 ;  /* 0x000000162c2b7231 */ /* 0x000fe2000000002b */
[----:B------:R-:W-:Y:S02]  /*2920*/  LOP3.LUT R44, R6, 0x1f001f, RZ, 0xc0, !PT ;  /* 0x001f001f062c7812 */ /* 0x000fe400078ec0ff */
[----:B------:R-:W-:Y:S01]  /*2930*/  HFMA2.MMA R21, R21, R22, R42 ;  /* 0x0000001615157235 */ /* 0x000fe2000000002a */
        /* <DEDUP_REMOVED lines=10> */
[-C--:B------:R-:W-:Y:S01]  /*29e0*/  HFMA2.MMA R21, R44, R23.reuse, R21 ;  /* 0x000000172c157235 */ /* 0x080fe20000000015 */
[----:B------:R-:W-:Y:S01]  /*29f0*/  HADD2 R42, R39, -1040, -1040 ;  /* 0xe410e410272a7430 */ /* 0x000fe20000000000 */
[----:B------:R-:W-:Y:S01]  /*2a00*/  LOP3.LUT R44, R7, 0x1f001f, RZ, 0xc0, !PT ;  /* 0x001f001f072c7812 */ /* 0x000fe200078ec0ff */
[----:B------:R-:W-:Y:S01]  /*2a10*/  HFMA2 R41, R46, R22, R41 ;  /* 0x000000162e297231 */ /* 0x000fe20000000029 */
[----:B------:R-:W-:Y:S01]  /*2a20*/  LOP3.LUT R20, R20, 0x20002, R47, 0xf8, !PT ;  /* 0x0002000214147812 */ /* 0x000fe200078ef82f */
[----:B------:R-:W-:Y:S01]  /*2a30*/  HFMA2.MMA R39, R45, R23, R40 ;  /* 0x000000172d277235 */ /* 0x000fe20000000028 */
[----:B------:R-:W-:Y:S01]  /*2a40*/  HFMA2 R22, R42, R23, R43 ;  /* 0x000000172a167231 */ /* 0x000fe2000000002b */
[----:B------:R-:W-:-:S02]  /*2a50*/  LOP3.LUT R47, R44, 0x64006400, RZ, 0xfc, !PT ;  /* 0x640064002c2f7812 */ /* 0x000fc400078efcff */
[----:B------:R-:W-:Y:S02]  /*2a60*/  LOP3.LUT R42, R4, 0x3e003e0, RZ, 0xc0, !PT ;  /* 0x03e003e0042a7812 */ /* 0x000fe400078ec0ff */
[----:B------:R-:W-:Y:S01]  /*2a70*/  LOP3.LUT R45, R6, 0x3e003e0, RZ, 0xc0, !PT ;  /* 0x03e003e0062d7812 */ /* 0x000fe200078ec0ff */
[----:B------:R-:W-:Y:S01]  /*2a80*/  HADD2 R48, R47, -1040, -1040 ;  /* 0xe410e4102f307430 */ /* 0x000fe20000000000 */
[----:B------:R-:W-:Y:S02]  /*2a90*/  SHF.R.U32.HI R40, RZ, 0xa, R6 ;  /* 0x0000000aff287819 */ /* 0x000fe40000011606 */
[----:B------:R-:W-:Y:S02]  /*2aa0*/  SHF.R.U32.HI R4, RZ, 0xa, R4 ;  /* 0x0000000aff047819 */ /* 0x000fe40000011604 */
[----:B------:R-:W-:Y:S01]  /*2ab0*/  LOP3.LUT R6, R7, 0x3e003e0, RZ, 0xc0, !PT ;  /* 0x03e003e007067812 */ /* 0x000fe200078ec0ff */
[----:B------:R-:W-:Y:S01]  /*2ac0*/  HFMA2.MMA R41, R48, R23, R41 ;  /* 0x0000001730297235 */ /* 0x000fe20000000029 */
[----:B------:R-:W-:-:S02]  /*2ad0*/  LOP3.LUT R43, R5, 0x3e003e0, RZ, 0xc0, !PT ;  /* 0x03e003e0052b7812 */ /* 0x000fc400078ec0ff */
[----:B------:R-:W-:Y:S02]  /*2ae0*/  SHF.R.U32.HI R7, RZ, 0xa, R7 ;  /* 0x0000000aff077819 */ /* 0x000fe40000011607 */
[----:B------:R-:W-:Y:S02]  /*2af0*/  SHF.R.U32.HI R5, RZ, 0xa, R5 ;  /* 0x0000000aff057819 */ /* 0x000fe40000011605 */
        /* <DEDUP_REMOVED lines=10> */
[-C--:B0-----:R-:W-:Y:S01]  /*2ba0*/  HFMA2 R39, R42, R24.reuse, R39 ;  /* 0x000000182a277231 */ /* 0x081fe20000000027 */
[----:B------:R-:W-:Y:S01]  /*2bb0*/  LOP3.LUT R46, R45, 0x64006400, RZ, 0xfc, !PT ;  /* 0x640064002d2e7812 */ /* 0x000fe200078efcff */
[-C--:B------:R-:W-:Y:S01]  /*2bc0*/  HFMA2.MMA R41, R6, R24.reuse, R41 ;  /* 0x0000001806297235 */ /* 0x080fe20000000029 */
[----:B------:R-:W-:Y:S01]  /*2bd0*/  LOP3.LUT R40, R40, 0x1f001f, RZ, 0xc0, !PT ;  /* 0x001f001f28287812 */ /* 0x000fe200078ec0ff */
[----:B------:R-:W-:Y:S01]  /*2be0*/  HADD2 R4, R4, -1040, -1040 ;  /* 0xe410e41004047430 */ /* 0x000fe20000000000 */
[----:B------:R-:W-:Y:S01]  /*2bf0*/  LOP3.LUT R7, R7, 0x64006400, RZ, 0xfc, !PT ;  /* 0x6400640007077812 */ /* 0x000fe200078efcff */
[----:B------:R-:W-:Y:S01]  /*2c00*/  HFMA2 R46, R46, R37.H0_H0, -48, -48 ;  /* 0xd200d2002e2e7431 */ /* 0x000fe20000040025 */
        /* <DEDUP_REMOVED lines=13> */
[-C--:B------:R-:W-:Y:S01]  /*2ce0*/  HFMA2.MMA R5, R5, R25.reuse, R22 ;  /* 0x0000001905057235 */ /* 0x080fe20000000016 */
[----:B------:R-:W-:Y:S01]  /*2cf0*/  LOP3.LUT R48, R8, 0x1f001f, RZ, 0xc0, !PT ;  /* 0x001f001f08307812 */ /* 0x000fe200078ec0ff */
[----:B------:R-:W-:Y:S01]  /*2d00*/  HFMA2 R43, R40, R25, R21 ;  /* 0x00000019282b7231 */ /* 0x000fe20000000015 */
[----:B------:R-:W-:Y:S01]  /*2d10*/  LOP3.LUT R40, R14, 0x3e003e0, RZ, 0xc0, !PT ;  /* 0x03e003e00e287812 */ /* 0x000fe200078ec0ff */
[----:B------:R-:W-:Y:S01]  /*2d20*/  HFMA2.MMA R41, R6, R25, R41 ;  /* 0x0000001906297235 */ /* 0x000fe20000000029 */
        /* <DEDUP_REMOVED lines=15> */
[----:B------:R-:W-:Y:S01]  /*2e20*/  LOP3.LUT R44, R44, 0x64006400, RZ, 0xfc, !PT ;  /* 0x640064002c2c7812 */ /* 0x000fe200078efcff */
[-C--:B------:R-:W-:Y:S01]  /*2e30*/  HFMA2 R6, R6, R37.reuse.H0_H0, -48, -48 ;  /* 0xd200d20006067431 */ /* 0x080fe20000040025 */
[----:B------:R-:W-:Y:S01]  /*2e40*/  LOP3.LUT R45, R9, 0x1f001f, RZ, 0xc0, !PT ;  /* 0x001f001f092d7812 */ /* 0x000fe200078ec0ff */
[-C--:B------:R-:W-:Y:S01]  /*2e50*/  HFMA2 R46, R46, R37.reuse.H0_H0, -48, -48 ;  /* 0xd200d2002e2e7431 */ /* 0x080fe20000040025 */
[----:B------:R-:W-:Y:S01]  /*2e60*/  HFMA2.MMA R7, R48, R26, R7 ;  /* 0x0000001a30077235 */ /* 0x000fe20000000007 */
[----:B------:R-:W-:Y:S01]  /*2e70*/  HFMA2 R44, R44, R37.H0_H0, -48, -48 ;  /* 0xd200d2002c2c7431 */ /* 0x000fe20000040025 */
[----:B------:R-:W-:Y:S02]  /*2e80*/  LOP3.LUT R45, R45, 0x64006400, RZ, 0xfc, !PT ;  /* 0x640064002d2d7812 */ /* 0x000fe400078efcff */
[----:B------:R-:W-:Y:S02]  /*2e90*/  SHF.R.U32.HI R49, RZ, 0xd, R11 ;  /* 0x0000000dff317819 */ /* 0x000fe4000001160b */
[----:B------:R-:W-:Y:S01]  /*2ea0*/  SHF.R.U32.HI R47, RZ, 0xd, R10 ;  /* 0x0000000dff2f7819 */ /* 0x000fe2000001160a */
[----:B------:R-:W-:Y:S01]  /*2eb0*/  HADD2 R48, R45, -1040, -1040 ;  /* 0xe410e4102d307430 */ /* 0x000fe20000000000 */
[----:B------:R-:W-:-:S02]  /*2ec0*/  LOP3.LUT R45, R11, 0x1f001f, RZ, 0xc0, !PT ;  /* 0x001f001f0b2d7812 */ /* 0x000fc400078ec0ff */
[----:B------:R-:W-:Y:S01]  /*2ed0*/  LOP3.LUT R20, R20, 0x40004, R49, 0xf8, !PT ;  /* 0x0004000414147812 */ /* 0x000fe200078ef831 */
[----:B------:R-:W-:Y:S01]  /*2ee0*/  HFMA2 R5, R48, R26, R5 ;  /* 0x0000001a30057231 */ /* 0x000fe20000000005 */
[----:B------:R-:W-:Y:S02]  /*2ef0*/  LOP3.LUT R45, R45, 0x64006400, RZ, 0xfc, !PT ;  /* 0x640064002d2d7812 */ /* 0x000fe400078efcff */
[----:B------:R-:W-:Y:S02]  /*2f00*/  SHF.R.U32.HI R49, RZ, 0xc, R13 ;  /* 0x0000000cff317819 */ /* 0x000fe4000001160d */
[----:B------:R-:W-:Y:S02]  /*2f10*/  LOP3.LUT R47, R36, 0x40004, R47, 0xf8, !PT ;  /* 0x00040004242f7812 */ /* 0x000fe400078ef82f */
[----:B------:R-:W-:-:S04]  /*2f20*/  SHF.R.U32.HI R11, RZ, 0xa, R11 ;  /* 0x0000000aff0b7819 */ /* 0x000fc8000001160b */
[----:B------:R-:W-:Y:S02]  /*2f30*/  LOP3.LUT R11, R11, 0x1f001f, RZ, 0xc0, !PT ;  /* 0x001f001f0b0b7812 */ /* 0x000fe400078ec0ff */
[----:B--2---:R-:W-:Y:S02]  /*2f40*/  LOP3.LUT R24, R16, 0x3e003e0, RZ, 0xc0, !PT ;  /* 0x03e003e010187812 */ /* 0x004fe400078ec0ff */
        /* <DEDUP_REMOVED lines=9> */
[-C--:B------:R-:W-:Y:S02]  /*2fe0*/  HFMA2 R24, R50, R37.reuse.H0_H0, -48, -48 ;  /* 0xd200d20032187431 */ /* 0x080fe40000040025 */
[-C--:B------:R-:W-:Y:S02]  /*2ff0*/  HFMA2 R22, R52, R37.reuse.H0_H0, -48, -48 ;  /* 0xd200d20034167431 */ /* 0x080fe40000040025 */
[----:B------:R-:W-:Y:S01]  /*3000*/  HFMA2 R42, R42, R37.H0_H0, -48, -48 ;  /* 0xd200d2002a2a7431 */ /* 0x000fe20000040025 */
[----:B------:R-:W-:-:S02]  /*3010*/  LOP3.LUT R37, R10, 0x1f001f, RZ, 0xc0, !PT ;  /* 0x001f001f0a257812 */ /* 0x000fc400078ec0ff */
[----:B------:R-:W-:Y:S02]  /*3020*/  SHF.R.U32.HI R10, RZ, 0xa, R10 ;  /* 0x0000000aff0a7819 */ /* 0x000fe4000001160a */
[----:B------:R-:W-:Y:S02]  /*3030*/  LOP3.LUT R37, R37, 0x64006400, RZ, 0xfc, !PT ;  /* 0x6400640025257812 */ /* 0x000fe400078efcff */
[----:B------:R-:W-:-:S03]  /*3040*/  LOP3.LUT R10, R10, 0x1f001f, RZ, 0xc0, !PT ;  /* 0x001f001f0a0a7812 */ /* 0x000fc600078ec0ff */
[----:B------:R-:W-:-:S06]  /*3050*/  HADD2 R48, R37, -1040, -1040 ;  /* 0xe410e41025307430 */ /* 0x000fcc0000000000 */
[----:B------:R-:W-:Y:S01]  /*3060*/  HFMA2.MMA R37, R48, R26, R43 ;  /* 0x0000001a30257235 */ /* 0x000fe2000000002b */
[----:B------:R-:W-:Y:S01]  /*3070*/  SHF.R.U32.HI R43, RZ, 0xd, R8 ;  /* 0x0000000dff2b7819 */ /* 0x000fe20000011608 */
[----:B------:R-:W-:Y:S01]  /*3080*/  HADD2 R48, R45, -1040, -1040 ;  /* 0xe410e4102d307430 */ /* 0x000fe20000000000 */
[----:B------:R-:W-:Y:S02]  /*3090*/  SHF.R.U32.HI R45, RZ, 0xd, R9 ;  /* 0x0000000dff2d7819 */ /* 0x000fe40000011609 */
[----:B------:R-:W-:Y:S01]  /*30a0*/  LOP3.LUT R38, R38, 0x40004, R43, 0xf8, !PT ;  /* 0x0004000426267812 */ /* 0x000fe200078ef82b */
[----:B------:R-:W-:Y:S01]  /*30b0*/  HFMA2 R26, R48, R26, R41 ;  /* 0x0000001a301a7231 */ /* 0x000fe20000000029 */
[-C--:B------:R-:W-:Y:S01]  /*30c0*/  HFMA2.MMA R43, R6, R27.reuse, R7 ;  /* 0x0000001b062b7235 */ /* 0x080fe20000000007 */
[-C--:B------:R-:W-:Y:S01]  /*30d0*/  HFMA2 R41, R4, R27.reuse, R5 ;  /* 0x0000001b04297231 */ /* 0x080fe20000000005 */
[----:B------:R-:W-:Y:S01]  /*30e0*/  LOP3.LUT R34, R34, 0x40004, R45, 0xf8, !PT ;  /* 0x0004000422227812 */ /* 0x000fe200078ef82d */
[----:B------:R-:W0:Y:S01]  /*30f0*/  LDS.128 R4, [UR4+0x20] ;  /* 0x00002004ff047984 */ /* 0x000e220008000c00 */
[----:B------:R-:W-:Y:S01]  /*3100*/  SHF.R.U32.HI R45, RZ, 0xc, R12 ;  /* 0x0000000cff2d7819 */ /* 0x000fe2000001160c */
[----:B------:R-:W-:Y:S01]  /*3110*/  HFMA2 R26, R44, R27, R26 ;  /* 0x0000001b2c1a7231 */ /* 0x000fe2000000001a */
[----:B------:R-:W-:Y:S01]  /*3120*/  LOP3.LUT R36, R34, 0x80008, R49, 0xf8, !PT ;  /* 0x0008000822247812 */ /* 0x000fe200078ef831 */
[----:B------:R-:W-:Y:S01]  /*3130*/  HFMA2.MMA R37, R46, R27, R37 ;  /* 0x0000001b2e257235 */ /* 0x000fe20000000025 */
[----:B------:R-:W-:-:S02]  /*3140*/  LOP3.LUT R45, R38, 0x80008, R45, 0xf8, !PT ;  /* 0x00080008262d7812 */ /* 0x000fc400078ef82d */
[----:B------:R-:W-:Y:S02]  /*3150*/  SHF.R.U32.HI R34, RZ, 0xb, R16 ;  /* 0x0000000bff227819 */ /* 0x000fe40000011610 */
[----:B------:R-:W-:Y:S02]  /*3160*/  SHF.R.U32.HI R8, RZ, 0xa, R8 ;  /* 0x0000000aff087819 */ /* 0x000fe40000011608 */
[----:B------:R-:W-:Y:S02]  /*3170*/  LOP3.LUT R34, R45, 0x100010, R34, 0xf8, !PT ;  /* 0x001000102d227812 */ /* 0x000fe400078ef822 */
[----:B------:R-:W-:Y:S02]  /*3180*/  SHF.R.U32.HI R45, RZ, 0xb, R17 ;  /* 0x0000000bff2d7819 */ /* 0x000fe40000011611 */
[----:B------:R-:W-:Y:S02]  /*3190*/  SHF.R.U32.HI R38, RZ, 0xc, R14 ;  /* 0x0000000cff267819 */ /* 0x000fe4000001160e */
[----:B------:R-:W-:-:S02]  /*31a0*/  LOP3.LUT R8, R8, 0x1f001f, RZ, 0xc0, !PT ;  /* 0x001f001f08087812 */ /* 0x000fc400078ec0ff */
[----:B------:R-:W-:Y:S02]  /*31b0*/  LOP3.LUT R36, R36, 0x100010, R45, 0xf8, !PT ;  /* 0x0010001024247812 */ /* 0x000fe400078ef82d */
[----:B------:R-:W-:Y:S02]  /*31c0*/  SHF.R.U32.HI R9, RZ, 0xa, R9 ;  /* 0x0000000aff097819 */ /* 0x000fe40000011609 */
[----:B------:R-:W-:Y:S02]  /*31d0*/  LOP3.LUT R38, R47, 0x80008, R38, 0xf8, !PT ;  /* 0x000800082f267812 */ /* 0x000fe400078ef826 */
[----:B------:R-:W-:Y:S02]  /*31e0*/  SHF.R.U32.HI R45, RZ, 0xb, R18 ;  /* 0x0000000bff2d7819 */ /* 0x000fe40000011612 */
[----:B------:R-:W-:Y:S02]  /*31f0*/  LOP3.LUT R8, R8, 0x64006400, RZ, 0xfc, !PT ;  /* 0x6400640008087812 */ /* 0x000fe400078efcff */
[----:B------:R-:W-:-:S02]  /*3200*/  LOP3.LUT R44, R9, 0x1f001f, RZ, 0xc0, !PT ;  /* 0x001f001f092c7812 */ /* 0x000fc400078ec0ff */
[----:B------:R-:W-:Y:S01]  /*3210*/  LOP3.LUT R38, R38, 0x100010, R45, 0xf8, !PT ;  /* 0x0010001026267812 */ /* 0x000fe200078ef82d */
[----:B------:R-:W-:Y:S01]  /*3220*/  HADD2 R8, R8, -1040, -1040 ;  /* 0xe410e41008087430 */ /* 0x000fe20000000000 */
[----:B------:R-:W-:Y:S02]  /*3230*/  LOP3.LUT R45, R10, 0x64006400, RZ, 0xfc, !PT ;  /* 0x640064000a2d7812 */ /* 0x000fe400078efcff */
[----:B------:R-:W-:Y:S02]  /*3240*/  LOP3.LUT R44, R44, 0x64006400, RZ, 0xfc, !PT ;  /* 0x640064002c2c7812 */ /* 0x000fe400078efcff */
[----:B------:R-:W-:Y:S01]  /*3250*/  LOP3.LUT R27, R13, 0x1f001f, RZ, 0xc0, !PT ;  /* 0x001f001f0d1b7812 */ /* 0x000fe200078ec0ff */
[----:B------:R-:W-:Y:S01]  /*3260*/  HADD2 R48, R45, -1040, -1040 ;  /* 0xe410e4102d307430 */ /* 0x000fe20000000000 */
[----:B------:R-:W-:Y:S01]  /*3270*/  LOP3.LUT R9, R14, 0x1f001f, RZ, 0xc0, !PT ;  /* 0x001f001f0e097812 */ /* 0x000fe200078ec0ff */
[----:B------:R-:W-:Y:S01]  /*3280*/  HADD2 R46, R44, -1040, -1040 ;  /* 0xe410e4102c2e7430 */ /* 0x000fe20000000000 */
[----:B0-----:R-:W-:Y:S01]  /*3290*/  HFMA2.MMA R43, R8, R4, R43 ;  /* 0x00000004082b7235 */ /* 0x001fe2000000002b */
[----:B------:R-:W-:-:S02]  /*32a0*/  LOP3.LUT R44, R11, 0x64006400, RZ, 0xfc, !PT ;  /* 0x640064000b2c7812 */ /* 0x000fc400078efcff */
[----:B------:R-:W-:Y:S01]  /*32b0*/  LOP3.LUT R8, R12, 0x1f001f, RZ, 0xc0, !PT ;  /* 0x001f001f0c087812 */ /* 0x000fe200078ec0ff */
[----:B------:R-:W-:Y:S01]  /*32c0*/  HFMA2.MMA R11, R48, R4, R37 ;  /* 0x00000004300b7235 */ /* 0x000fe20000000025 */
        /* <DEDUP_REMOVED lines=8> */
[--C-:B------:R-:W-:Y:S01]  /*3350*/  SHF.R.U32.HI R47, RZ, 0xc, R15.reuse ;  /* 0x0000000cff2f7819 */ /* 0x100fe2000001160f */
[----:B------:R-:W-:Y:S01]  /*3360*/  HADD2 R4, R9, -1040, -1040 ;  /* 0xe410e41009047430 */ /* 0x000fe20000000000 */
[----:B------:R-:W-:Y:S01]  /*3370*/  LOP3.LUT R10, R10, 0x64006400, RZ, 0xfc, !PT ;  /* 0x640064000a0a7812 */ /* 0x000fe200078efcff */
[----:B------:R-:W-:Y:S01]  /*3380*/  HADD2 R26, R37, -1040, -1040 ;  /* 0xe410e410251a7430 */ /* 0x000fe20000000000 */
[----:B------:R-:W-:Y:S01]  /*3390*/  SHF.R.U32.HI R12, RZ, 0xa, R12 ;  /* 0x0000000aff0c7819 */ /* 0x000fe2000001160c */
[-C--:B------:R-:W-:Y:S01]  /*33a0*/  HFMA2.MMA R37, R8, R5.reuse, R43 ;  /* 0x0000000508257235 */ /* 0x080fe2000000002b */
[----:B------:R-:W-:Y:S01]  /*33b0*/  SHF.R.U32.HI R15, RZ, 0xa, R15 ;  /* 0x0000000aff0f7819 */ /* 0x000fe2000001160f */
[----:B------:R-:W-:Y:S01]  /*33c0*/  HADD2 R44, R10, -1040, -1040 ;  /* 0xe410e4100a2c7430 */ /* 0x000fe20000000000 */
[----:B------:R-:W-:Y:S01]  /*33d0*/  HFMA2.MMA R4, R4, R5, R11 ;  /* 0x0000000504047235 */ /* 0x000fe2000000000b */
[----:B------:R-:W-:Y:S01]  /*33e0*/  SHF.R.U32.HI R14, RZ, 0xa, R14 ;  /* 0x0000000aff0e7819 */ /* 0x000fe2000001160e */
[----:B------:R-:W0:Y:S01]  /*33f0*/  LDS.128 R8, [UR4+0x30] ;  /* 0x00003004ff087984 */ /* 0x000e220008000c00 */
[----:B------:R-:W-:Y:S01]  /*3400*/  LOP3.LUT R12, R12, 0x1f001f, RZ, 0xc0, !PT ;  /* 0x001f001f0c0c7812 */ /* 0x000fe200078ec0ff */
[-C--:B------:R-:W-:Y:S01]  /*3410*/  HFMA2 R26, R26, R5.reuse, R41 ;  /* 0x000000051a1a7231 */ /* 0x080fe20000000029 */
[----:B------:R-:W-:Y:S01]  /*3420*/  LOP3.LUT R15, R15, 0x1f001f, RZ, 0xc0, !PT ;  /* 0x001f001f0f0f7812 */ /* 0x000fe200078ec0ff */
[----:B------:R-:W-:Y:S01]  /*3430*/  HFMA2 R5, R44, R5, R27 ;  /* 0x000000052c057231 */ /* 0x000fe2000000001b */
[----:B------:R-:W-:Y:S01]  /*3440*/  LOP3.LUT R14, R14, 0x1f001f, RZ, 0xc0, !PT ;  /* 0x001f001f0e0e7812 */ /* 0x000fe200078ec0ff */
[-C--:B------:R-:W-:Y:S01]  /*3450*/  HFMA2.MMA R37, R21, R6.reuse, R37 ;  /* 0x0000000615257235 */ /* 0x080fe20000000025 */
        /* <DEDUP_REMOVED lines=16> */
[----:B------:R-:W-:Y:S01]  /*3560*/  LOP3.LUT R43, R43, 0x64006400, RZ, 0xfc, !PT ;  /* 0x640064002b2b7812 */ /* 0x000fe200078efcff */
[----:B------:R-:W-:Y:S01]  /*3570*/  HADD2 R6, R27, -1040, -1040 ;  /* 0xe410e4101b067430 */ /* 0x000fe20000000000 */
[----:B------:R-:W-:Y:S01]  /*3580*/  SHF.R.U32.HI R16, RZ, 0xa, R16 ;  /* 0x0000000aff107819 */ /* 0x000fe20000011610 */
[----:B------:R-:W-:Y:S01]  /*3590*/  HFMA2.MMA R4, R21, R7, R4 ;  /* 0x0000000715047235 */ /* 0x000fe20000000004 */
[----:B------:R-:W-:Y:S01]  /*35a0*/  LOP3.LUT R13, R13, 0x1f001f, RZ, 0xc0, !PT ;  /* 0x001f001f0d0d7812 */ /* 0x000fe200078ec0ff */
[----:B------:R-:W-:Y:S01]  /*35b0*/  HADD2 R43, R43, -1040, -1040 ;  /* 0xe410e4102b2b7430 */ /* 0x000fe20000000000 */
[----:B------:R-:W-:-:S02]  /*35c0*/  SHF.R.U32.HI R18, RZ, 0xa, R18 ;  /* 0x0000000aff127819 */ /* 0x000fc40000011612 */
[----:B------:R-:W-:Y:S02]  /*35d0*/  LOP3.LUT R44, R44, 0x64006400, RZ, 0xfc, !PT ;  /* 0x640064002c2c7812 */ /* 0x000fe400078efcff */
[----:B------:R-:W-:Y:S02]  /*35e0*/  LOP3.LUT R41, R17, 0x1f001f, RZ, 0xc0, !PT ;  /* 0x001f001f11297812 */ /* 0x000fe400078ec0ff */
        /* <DEDUP_REMOVED lines=8> */
[----:B------:R-:W-:Y:S01]  /*3670*/  HFMA2.MMA R4, R43, R8, R4 ;  /* 0x000000082b047235 */ /* 0x000fe20000000004 */
[----:B------:R-:W-:Y:S01]  /*3680*/  SHF.R.U32.HI R17, RZ, 0xa, R17 ;  /* 0x0000000aff117819 */ /* 0x000fe20000011611 */
[-C--:B------:R-:W-:Y:S01]  /*3690*/  HFMA2 R21, R44, R8.reuse, R5 ;  /* 0x000000082c157231 */ /* 0x080fe20000000005 */
[----:B------:R-:W-:Y:S01]  /*36a0*/  LOP3.LUT R18, R18, 0x64006400, RZ, 0xfc, !PT ;  /* 0x6400640012127812 */ /* 0x000fe200078efcff */
[----:B------:R-:W-:Y:S01]  /*36b0*/  HFMA2 R26, R13, R7, R26 ;  /* 0x000000070d1a7231 */ /* 0x000fe2000000001a */
[--C-:B------:R-:W-:Y:S01]  /*36c0*/  SHF.R.U32.HI R45, RZ, 0xb, R19.reuse ;  /* 0x0000000bff2d7819 */ /* 0x100fe20000011613 */
[----:B------:R-:W-:Y:S01]  /*36d0*/  HADD2 R41, R41, -1040, -1040 ;  /* 0xe410e41029297430 */ /* 0x000fe20000000000 */
[----:B------:R-:W-:Y:S01]  /*36e0*/  SHF.R.U32.HI R19, RZ, 0xa, R19 ;  /* 0x0000000aff137819 */ /* 0x000fe20000011613 */
[-C--:B------:R-:W-:Y:S01]  /*36f0*/  HFMA2.MMA R5, R40, R9.reuse, R37 ;  /* 0x0000000928057235 */ /* 0x080fe20000000025 */
[----:B------:R-:W-:Y:S01]  /*3700*/  HADD2 R16, R16, -1040, -1040 ;  /* 0xe410e41010107430 */ /* 0x000fe20000000000 */
[----:B------:R-:W-:Y:S01]  /*3710*/  LOP3.LUT R17, R17, 0x1f001f, RZ, 0xc0, !PT ;  /* 0x001f001f11117812 */ /* 0x000fe200078ec0ff */
[----:B------:R-:W-:Y:S01]  /*3720*/  HFMA2.MMA R4, R22, R9, R4 ;  /* 0x0000000916047235 */ /* 0x000fe20000000004 */
[----:B------:R-:W-:Y:S01]  /*3730*/  LOP3.LUT R34, R34, 0x64006400, RZ, 0xfc, !PT ;  /* 0x6400640022227812 */ /* 0x000fe200078efcff */
[----:B------:R-:W-:Y:S01]  /*3740*/  HADD2 R7, R18, -1040, -1040 ;  /* 0xe410e41012077430 */ /* 0x000fe20000000000 */
[----:B------:R-:W-:Y:S01]  /*3750*/  LOP3.LUT R20, R20, 0x80008, R47, 0xf8, !PT ;  /* 0x0008000814147812 */ /* 0x000fe200078ef82f */
[----:B------:R-:W-:Y:S01]  /*3760*/  HFMA2 R12, R41, R8, R26 ;  /* 0x00000008290c7231 */ /* 0x000fe2000000001a */
[----:B------:R-:W-:Y:S01]  /*3770*/  LOP3.LUT R19, R19, 0x1f001f, RZ, 0xc0, !PT ;  /* 0x001f001f13137812 */ /* 0x000fe200078ec0ff */
[-C--:B------:R-:W-:Y:S01]  /*3780*/  HFMA2.MMA R5, R16, R10.reuse, R5 ;  /* 0x0000000a10057235 */ /* 0x080fe20000000005 */
[----:B------:R-:W-:Y:S01]  /*3790*/  LOP3.LUT R38, R38, 0x64006400, RZ, 0xfc, !PT ;  /* 0x6400640026267812 */ /* 0x000fe200078efcff */
[----:B------:R-:W-:Y:S01]  /*37a0*/  HADD2 R34, R34, -1040, -1040 ;  /* 0xe410e41022227430 */ /* 0x000fe20000000000 */
[----:B------:R-:W-:Y:S01]  /*37b0*/  LOP3.LUT R17, R17, 0x64006400, RZ, 0xfc, !PT ;  /* 0x6400640011117812 */ /* 0x000fe200078efcff */
[-C--:B------:R-:W-:Y:S01]  /*37c0*/  HFMA2 R12, R24, R9.reuse, R12 ;  /* 0x00000009180c7231 */ /* 0x080fe2000000000c */
[----:B------:R-:W-:Y:S01]  /*37d0*/  LOP3.LUT R20, R20, 0x100010, R45, 0xf8, !PT ;  /* 0x0010001014147812 */ /* 0x000fe200078ef82d */
[----:B------:R-:W-:Y:S01]  /*37e0*/  HFMA2 R21, R42, R9, R21 ;  /* 0x000000092a157231 */ /* 0x000fe20000000015 */
        /* <DEDUP_REMOVED lines=23> */
.L_x_2513:
[C---:B0-----:R-:W-:Y:S01]  /*3960*/  ISETP.GE.AND P0, PT, R35.reuse, c[0x0][0x1b0], PT ;  /* 0x00006c0023007a0c */ /* 0x041fe20003f06270 */
[----:B------:R-:W-:Y:S01]  /*3970*/  UIADD3 UR4, UR4, 0x40, URZ ;  /* 0x0000004004047890 */ /* 0x000fe2000fffe03f */
[----:B------:R-:W-:Y:S01]  /*3980*/  ISETP.LT.AND P1, PT, R35, R2, PT ;  /* 0x000000022300720c */ /* 0x000fe20003f21270 */
[----:B-----5:R-:W-:Y:S02]  /*3990*/  IMAD.MOV.U32 R24, RZ, RZ, R32 ;  /* 0x000000ffff187224 */ /* 0x020fe400078e0020 */
[----:B------:R-:W-:-:S10]  /*39a0*/  IMAD.MOV.U32 R16, RZ, RZ, R35 ;  /* 0x000000ffff107224 */ /* 0x000fd400078e0023 */
[----:B------:R-:W-:Y:S05]  /*39b0*/  @!P0 BRA P1, `(.L_x_2514) ;  /* 0xffffe99000008947 */ /* 0x000fea000083ffff */
.L_x_2512:
[----:B------:R-:W-:Y:S05]  /*39c0*/  @P2 EXIT ;  /* 0x000000000000294d */ /* 0x000fea0003800000 */
[----:B------:R-:W0:Y:S04]  /*39d0*/  S2R R0, SR_CTAID.X ;  /* 0x0000000000007919 */ /* 0x000e280000002500 */
[----:B------:R-:W0:Y:S04]  /*39e0*/  S2R R3, SR_TID.X ;  /* 0x0000000000037919 */ /* 0x000e280000002100 */
[----:B------:R-:W1:Y:S01]  /*39f0*/  S2R R5, SR_CTAID.Y ;  /* 0x0000000000057919 */ /* 0x000e620000002600 */
[----:B0-----:R-:W-:Y:S02]  /*3a00*/  IMAD R0, R0, 0x40, R3 ;  /* 0x0000004000007824 */ /* 0x001fe400078e0203 */
[----:B------:R-:W-:-:S02]  /*3a10*/  IMAD.MOV.U32 R3, RZ, RZ, 0x2 ;  /* 0x00000002ff037424 */ /* 0x000fc400078e00ff */
[----:B------:R-:W-:-:S04]  /*3a20*/  IMAD.SHL.U32 R0, R0, 0x4, RZ ;  /* 0x0000000400007824 */ /* 0x000fc800078e00ff */
[----:B-1----:R-:W-:-:S04]  /*3a30*/  IMAD R2, R5, c[0x0][0x18c], R0 ;  /* 0x0000630005027a24 */ /* 0x002fc800078e0200 */
[----:B------:R-:W-:-:S05]  /*3a40*/  IMAD.WIDE R2, R3, R2, c[0x0][0x180] ;  /* 0x0000600003027625 */ /* 0x000fca00078e0202 */
[----:B------:R-:W2:Y:S01]  /*3a50*/  ATOM.E.ADD.F16x2.RN.STRONG.GPU P0, RZ, [R2.64], R30 ;  /* 0x0000001e02ff798a */ /* 0x000ea2000810e9c6 */
[----:B------:R-:W-:Y:S01]  /*3a60*/  BSSY B0, `(.L_x_2515) ;  /* 0x000000e000007945 */ /* 0x000fe20003800000 */
[----:B--2---:R-:W-:Y:S05]  /*3a70*/  @P0 BRA `(.L_x_2516) ;  /* 0x000000c000000947 */ /* 0x004fea0003800000 */
[----:B------:R-:W0:Y:S02]  /*3a80*/  QSPC.E.S P0, RZ, [R2] ;  /* 0x0000000002ff73aa */ /* 0x000e240000000500 */
[----:B0-----:R-:W-:Y:S05]  /*3a90*/  @!P0 BRA `(.L_x_2517) ;  /* 0x0000007000008947 */ /* 0x001fea0003800000 */
[----:B------:R-:W-:-:S05]  /*3aa0*/  LOP3.LUT R0, R2, 0xffffff, RZ, 0xc0, !PT ;  /* 0x00ffffff02007812 */ /* 0x000fca00078ec0ff */
.L_x_2518:
[----:B------:R-:W0:Y:S02]  /*3ab0*/  LDS R4, [R0] ;  /* 0x0000000000047984 */ /* 0x000e240000000800 */
[----:B0-----:R-:W-:-:S06]  /*3ac0*/  HADD2 R5, R4, R30 ;  /* 0x0000001e04057230 */ /* 0x001fcc0000000000 */
[----:B------:R-:W0:Y:S02]  /*3ad0*/  ATOMS.CAST.SPIN R5, [R0], R4, R5 ;  /* 0x000000040005738d */ /* 0x000e240001800005 */
[----:B0-----:R-:W-:-:S13]  /*3ae0*/  ISETP.EQ.U32.AND P0, PT, R5, 0x1, PT ;  /* 0x000000010500780c */ /* 0x001fda0003f02070 */
[----:B------:R-:W-:Y:S05]  /*3af0*/  @!P0 BRA `(.L_x_2518) ;  /* 0xffffffb000008947 */ /* 0x000fea000383ffff */
[----:B------:R-:W-:Y:S05]  /*3b00*/  BRA `(.L_x_2516) ;  /* 0x0000003000007947 */ /* 0x000fea0003800000 */
.L_x_2517:
[----:B------:R-:W2:Y:S02]  /*3b10*/  LD.E R0, [R2.64] ;  /* 0x0000000602007980 */ /* 0x000ea4000c101900 */
[----:B--2---:R-:W-:-:S05]  /*3b20*/  IMAD.IADD R5, R30, 0x1, R0 ;  /* 0x000000011e057824 */ /* 0x004fca00078e0200 */
[----:B------:R0:W-:Y:S02]  /*3b30*/  ST.E [R2.64], R5 ;  /* 0x0000000502007985 */ /* 0x0001e4000c101906 */
.L_x_2516:
[----:B------:R-:W-:Y:S05]  /*3b40*/  BSYNC B0 ;  /* 0x0000000000007941 */ /* 0x000fea0003800000 */
.L_x_2515:
[----:B------:R-:W2:Y:S02]  /*3b50*/  ATOM.E.ADD.F16x2.RN.STRONG.GPU P0, RZ, [R2.64+0x4], R29 ;  /* 0x0000041d02ff798a */ /* 0x000ea4000810e9c6 */
[----:B--2---:R-:W-:Y:S05]  /*3b60*/  @P0 EXIT ;  /* 0x000000000000094d */ /* 0x004fea0003800000 */
[----:B------:R-:W1:Y:S02]  /*3b70*/  QSPC.E.S P0, RZ, [R2+0x4] ;  /* 0x0000040002ff73aa */ /* 0x000e640000000500 */
[----:B-1----:R-:W-:Y:S05]  /*3b80*/  @!P0 BRA `(.L_x_2519) ;  /* 0x0000008000008947 */ /* 0x002fea0003800000 */
[----:B0-----:R-:W-:-:S04]  /*3b90*/  IADD3 R2, R2, 0x4, RZ ;  /* 0x0000000402027810 */ /* 0x001fc80007ffe0ff */
[----:B------:R-:W-:-:S05]  /*3ba0*/  LOP3.LUT R2, R2, 0xffffff, RZ, 0xc0, !PT ;  /* 0x00ffffff02027812 */ /* 0x000fca00078ec0ff */
.L_x_2520:
[----:B------:R-:W0:Y:S02]  /*3bb0*/  LDS R4, [R2] ;  /* 0x0000000002047984 */ /* 0x000e240000000800 */
[----:B0-----:R-:W-:-:S10]  /*3bc0*/  HFMA2.MMA R5, R4, 1, 1, R29 ;  /* 0x3c003c0004057835 */ /* 0x001fd4000000001d */
[----:B------:R-:W0:Y:S02]  /*3bd0*/  ATOMS.CAST.SPIN R5, [R2], R4, R5 ;  /* 0x000000040205738d */ /* 0x000e240001800005 */
[----:B0-----:R-:W-:-:S13]  /*3be0*/  ISETP.EQ.U32.AND P0, PT, R5, 0x1, PT ;  /* 0x000000010500780c */ /* 0x001fda0003f02070 */
[----:B------:R-:W-:Y:S05]  /*3bf0*/  @!P0 BRA `(.L_x_2520) ;  /* 0xffffffb000008947 */ /* 0x000fea000383ffff */
[----:B------:R-:W-:Y:S05]  /*3c00*/  EXIT ;  /* 0x000000000000794d */ /* 0x000fea0003800000 */
.L_x_2519:
[----:B------:R-:W2:Y:S02]  /*3c10*/  LD.E R0, [R2.64+0x4] ;  /* 0x0000040602007980 */ /* 0x000ea4000c101900 */
[----:B0-2---:R-:W-:-:S05]  /*3c20*/  IMAD.IADD R5, R29, 0x1, R0 ;  /* 0x000000011d057824 */ /* 0x005fca00078e0200 */
[----:B------:R-:W-:Y:S01]  /*3c30*/  ST.E [R2.64+0x4], R5 ;  /* 0x0000040502007985 */ /* 0x000fe2000c101906 */
[----:B------:R-:W-:Y:S05]  /*3c40*/  EXIT ;  /* 0x000000000000794d */ /* 0x000fea0003800000 */
.L_x_2521:
        /* <DEDUP_REMOVED lines=11> */
.L_x_2870:


//--------------------- .text._Z23gemm_half_q_half_kernelILi1ELi16ELb0ELb0ELi64EEvPK6__halfPKjS4_S2_PS0_iiiiPKtS7_iiiiiibS2_i --------------------------
	.section	.text._Z23gemm_half_q_half_kernelILi1ELi16ELb0ELb0ELi64EEvPK6__halfPKjS4_S2_PS0_iiiiPKtS7_iiiiiibS2_i,"ax",@progbits
	.sectioninfo	@"SHI_REGISTERS=55"
	.align	128
        .global         _Z23gemm_half_q_half_kernelILi1ELi16ELb0ELb0ELi64EEvPK6__halfPKjS4_S2_PS0_iiiiPKtS7_iiiiiibS2_i
        .type           _Z23gemm_half_q_half_kernelILi1ELi16ELb0ELb0ELi64EEvPK6__halfPKjS4_S2_PS0_iiiiPKtS7_iiiiiibS2_i,@function
        .size           _Z23gemm_half_q_half_kernelILi1ELi16ELb0ELb0ELi64EEvPK6__halfPKjS4_S2_PS0_iiiiPKtS7_iiiiiibS2_i,(.L_x_2871 - _Z23gemm_half_q_half_kernelILi1ELi16ELb0ELb0ELi64EEvPK6__halfPKjS4_S2_PS0_iiiiPKtS7_iiiiiibS2_i)
        .other          _Z23gemm_half_q_half_kernelILi1ELi16ELb0ELb0ELi64EEvPK6__halfPKjS4_S2_PS0_iiiiPKtS7_iiiiiibS2_i,@"STO_CUDA_ENTRY STV_DEFAULT"
_Z23gemm_half_q_half_kernelILi1ELi16ELb0ELb0ELi64EEvPK6__halfPKjS4_S2_PS0_iiiiPKtS7_iiiiiibS2_i:
.text._Z23gemm_half_q_half_kernelILi1ELi16ELb0ELb0ELi64EEvPK6__halfPKjS4_S2_PS0_iiiiPKtS7_iiiiiibS2_i:
        /* <DEDUP_REMOVED lines=26> */
[----:B------:R-:W-:-:S05]  /*01a0*/  @!P0 IADD3 R11, P4, R11, R0, RZ ;  /* 0x000000000b0b8210 */ /* 0x000fca0007f9e0ff */
[----:B------:R-:W-:Y:S01]  /*01b0*/  @!P0 IMAD.X R8, R8, 0x1, R13, P4 ;  /* 0x0000000108088824 */ /* 0x000fe200020e060d */
[----:B------:R-:W-:Y:S02]  /*01c0*/  @!P0 LEA R12, P4, R11, c[0x0][0x160], 0x1 ;  /* 0x000058000b0c8a11 */ /* 0x000fe400078808ff */
[----:B--2---:R-:W-:-:S05]  /*01d0*/  @P0 IADD3 R0, P3, R0, R7, RZ ;  /* 0x0000000700000210 */ /* 0x004fca0007f7e0ff */
        /* <DEDUP_REMOVED lines=9> */
.L_x_2523:
[----:B------:R-:W-:Y:S05]  /*0270*/  BSYNC B0 ;  /* 0x0000000000007941 */ /* 0x000fea0003800000 */
.L_x_2522:
[----:B------:R-:W-:Y:S05]  /*0280*/  @P2 EXIT ;  /* 0x000000000000294d */ /* 0x000fea0003800000 */
[C---:B------:R-:W-:Y:S01]  /*0290*/  ISETP.GT.AND P4, PT, R9.reuse, c[0x0][0x1a8], PT ;  /* 0x00006a0009007a0c */ /* 0x040fe20003f84270 */
[----:B------:R-:W1:Y:S01]  /*02a0*/  LDC.S8 R14, c[0x0][0x1c0] ;  /* 0x00007000ff0e7b82 */ /* 0x000e620000000200 */
[C---:B------:R-:W-:Y:S02]  /*02b0*/  ISETP.GT.AND P6, PT, R9.reuse, c[0x0][0x1ac], PT ;  /* 0x00006b0009007a0c */ /* 0x040fe40003fc4270 */
[C---:B------:R-:W-:Y:S02]  /*02c0*/  ISETP.GT.AND P5, PT, R9.reuse, c[0x0][0x1b0], PT ;  /* 0x00006c0009007a0c */ /* 0x040fe40003fa4270 */
[----:B------:R-:W-:-:S02]  /*02d0*/  IMNMX R6, R9, c[0x0][0x1a8], PT ;  /* 0x00006a0009067a17 */ /* 0x000fc40003800200 */
[C---:B------:R-:W-:Y:S02]  /*02e0*/  ISETP.GT.AND P2, PT, R9.reuse, c[0x0][0x1b4], PT ;  /* 0x00006d0009007a0c */ /* 0x040fe40003f44270 */
[C---:B------:R-:W-:Y:S02]  /*02f0*/  ISETP.GT.AND P3, PT, R9.reuse, c[0x0][0x1b8], PT ;  /* 0x00006e0009007a0c */ /* 0x040fe40003f64270 */
[----:B0-----:R-:W-:Y:S02]  /*0300*/  SHF.R.S32.HI R11, RZ, 0x1f, R6 ;  /* 0x0000001fff0b7819 */ /* 0x001fe40000011406 */
[C---:B------:R-:W-:Y:S02]  /*0310*/  @P4 IMNMX R0, R9.reuse, c[0x0][0x1ac], PT ;  /* 0x00006b0009004a17 */ /* 0x040fe40003800200 */
[----:B------:R-:W-:Y:S02]  /*0320*/  @P6 IMNMX R4, R9, c[0x0][0x1b0], PT ;  /* 0x00006c0009046a17 */ /* 0x000fe40003800200 */
[----:B------:R-:W-:-:S02]  /*0330*/  @P4 IADD3 R0, R0, -c[0x0][0x1a8], RZ ;  /* 0x80006a0000004a10 */ /* 0x000fc40007ffe0ff */
[----:B------:R-:W-:Y:S02]  /*0340*/  @P6 IADD3 R4, R4, -c[0x0][0x1ac], RZ ;  /* 0x80006b0004046a10 */ /* 0x000fe40007ffe0ff */
[----:B------:R-:W-:Y:S02]  /*0350*/  @P4 SHF.R.S32.HI R7, RZ, 0x1f, R0 ;  /* 0x0000001fff074819 */ /* 0x000fe40000011400 */
[----:B------:R-:W-:Y:S02]  /*0360*/  LEA.HI R12, R11, R6, RZ, 0x5 ;  /* 0x000000060b0c7211 */ /* 0x000fe400078f28ff */
[----:B------:R-:W-:Y:S02]  /*0370*/  @P6 SHF.R.S32.HI R11, RZ, 0x1f, R4 ;  /* 0x0000001fff0b6819 */ /* 0x000fe40000011404 */
[----:B------:R-:W-:Y:S02]  /*0380*/  @P4 LEA.HI R7, R7, R0, RZ, 0x5 ;  /* 0x0000000007074211 */ /* 0x000fe400078f28ff */
[----:B------:R-:W-:-:S02]  /*0390*/  @P5 IMNMX R0, R9, c[0x0][0x1b4], PT ;  /* 0x00006d0009005a17 */ /* 0x000fc40003800200 */
[----:B------:R-:W-:Y:S01]  /*03a0*/  @P6 LEA.HI R11, R11, R4, RZ, 0x5 ;  /* 0x000000040b0b6211 */ /* 0x000fe200078f28ff */
[----:B-1----:R-:W-:Y:S01]  /*03b0*/  IMAD.MOV.U32 R4, RZ, RZ, R14 ;  /* 0x000000ffff047224 */ /* 0x002fe200078e000e */
[C---:B------:R-:W-:Y:S02]  /*03c0*/  @P2 IMNMX R6, R9.reuse, c[0x0][0x1b8], PT ;  /* 0x00006e0009062a17 */ /* 0x040fe40003800200 */
[----:B------:R-:W-:Y:S02]  /*03d0*/  @P3 IMNMX R10, R9, c[0x0][0x1bc], PT ;  /* 0x00006f00090a3a17 */ /* 0x000fe40003800200 */
[----:B------:R-:W-:Y:S02]  /*03e0*/  @P5 IADD3 R0, R0, -c[0x0][0x1b0], RZ ;  /* 0x80006c0000005a10 */ /* 0x000fe40007ffe0ff */
[----:B------:R-:W-:Y:S01]  /*03f0*/  ISETP.NE.AND P0, PT, R4, RZ, PT ;  /* 0x000000ff0400720c */ /* 0x000fe20003f05270 */
[----:B------:R-:W-:Y:S01]  /*0400*/  IMAD.MOV.U32 R4, RZ, RZ, RZ ;  /* 0x000000ffff047224 */ /* 0x000fe200078e00ff */
[----:B------:R-:W-:-:S02]  /*0410*/  @P2 IADD3 R8, R6, -c[0x0][0x1b4], RZ ;  /* 0x80006d0006082a10 */ /* 0x000fc40007ffe0ff */
[----:B------:R-:W-:Y:S02]  /*0420*/  @P3 IADD3 R10, R10, -c[0x0][0x1b8], RZ ;  /* 0x80006e000a0a3a10 */ /* 0x000fe40007ffe0ff */
[----:B------:R-:W-:Y:S02]  /*0430*/  @P5 SHF.R.S32.HI R13, RZ, 0x1f, R0 ;  /* 0x0000001fff0d5819 */ /* 0x000fe40000011400 */
[----:B------:R-:W-:Y:S02]  /*0440*/  @P6 SHF.R.S32.HI R11, RZ, 0x5, R11 ;  /* 0x00000005ff0b6819 */ /* 0x000fe4000001140b */
[----:B------:R-:W-:Y:S02]  /*0450*/  ISETP.NE.OR P0, PT, R3, RZ, !P0 ;  /* 0x000000ff0300720c */ /* 0x000fe40004705670 */
[----:B------:R-:W-:Y:S02]  /*0460*/  @P2 SHF.R.S32.HI R15, RZ, 0x1f, R8 ;  /* 0x0000001fff0f2819 */ /* 0x000fe40000011408 */
[----:B------:R-:W-:-:S02]  /*0470*/  @P3 SHF.R.S32.HI R17, RZ, 0x1f, R10 ;  /* 0x0000001fff113819 */ /* 0x000fc4000001140a */
[----:B------:R-:W-:Y:S01]  /*0480*/  @P5 LEA.HI R6, R13, R0, RZ, 0x5 ;  /* 0x000000000d065211 */ /* 0x000fe200078f28ff */
[----:B------:R-:W-:Y:S01]  /*0490*/  IMAD.MOV.U32 R0, RZ, RZ, RZ ;  /* 0x000000ffff007224 */ /* 0x000fe200078e00ff */
[----:B------:R-:W-:Y:S01]  /*04a0*/  @P4 SHF.R.S32.HI R7, RZ, 0x5, R7 ;  /* 0x00000005ff074819 */ /* 0x000fe20000011407 */
[----:B------:R-:W-:Y:S01]  /*04b0*/  @P6 IMAD R0, R11, 0x5, RZ ;  /* 0x000000050b006824 */ /* 0x000fe200078e02ff */
[----:B------:R-:W-:Y:S01]  /*04c0*/  ISETP.GE.OR P0, PT, R2, c[0x0][0x188], P0 ;  /* 0x0000620002007a0c */ /* 0x000fe20000706670 */
[----:B------:R-:W-:Y:S01]  /*04d0*/  IMAD.MOV.U32 R13, RZ, RZ, RZ ;  /* 0x000000ffff0d7224 */ /* 0x000fe200078e00ff */
[----:B------:R-:W-:Y:S01]  /*04e0*/  @P2 LEA.HI R15, R15, R8, RZ, 0x5 ;  /* 0x000000080f0f2211 */ /* 0x000fe200078f28ff */
[----:B------:R-:W-:Y:S01]  /*04f0*/  @P4 IMAD R4, R7, 0x6, RZ ;  /* 0x0000000607044824 */ /* 0x000fe200078e02ff */
[----:B------:R-:W-:Y:S02]  /*0500*/  @P3 LEA.HI R17, R17, R10, RZ, 0x5 ;  /* 0x0000000a11113211 */ /* 0x000fe400078f28ff */
[----:B------:R-:W-:-:S02]  /*0510*/  @P5 SHF.R.S32.HI R6, RZ, 0x5, R6 ;  /* 0x00000005ff065819 */ /* 0x000fc40000011406 */
[----:B------:R-:W-:Y:S02]  /*0520*/  SHF.R.S32.HI R11, RZ, 0x5, R12 ;  /* 0x00000005ff0b7819 */ /* 0x000fe4000001140c */
[----:B------:R-:W-:Y:S01]  /*0530*/  @P2 SHF.R.S32.HI R15, RZ, 0x5, R15 ;  /* 0x00000005ff0f2819 */ /* 0x000fe2000001140f */
[----:B------:R-:W-:Y:S01]  /*0540*/  @P5 IMAD.SHL.U32 R13, R6, 0x4, RZ ;  /* 0x00000004060d5824 */ /* 0x000fe200078e00ff */
[----:B------:R-:W-:Y:S01]  /*0550*/  @P3 SHF.R.S32.HI R17, RZ, 0x5, R17 ;  /* 0x00000005ff113819 */ /* 0x000fe20000011411 */
[----:B------:R-:W-:Y:S01]  /*0560*/  IMAD R4, R11, 0x8, R4 ;  /* 0x000000080b047824 */ /* 0x000fe200078e0204 */
[----:B------:R-:W-:Y:S01]  /*0570*/  CS2R R6, SRZ ;  /* 0x0000000000067805 */ /* 0x000fe2000001ff00 */
[----:B------:R-:W-:Y:S01]  /*0580*/  ISETP.GE.AND P4, PT, R9, R32, PT ;  /* 0x000000200900720c */ /* 0x000fe20003f86270 */
[----:B------:R-:W-:Y:S02]  /*0590*/  @P2 IMAD R6, R15, 0x3, RZ ;  /* 0x000000030f062824 */ /* 0x000fe400078e02ff */
[----:B------:R-:W-:Y:S01]  /*05a0*/  @P3 IMAD.SHL.U32 R7, R17, 0x2, RZ ;  /* 0x0000000211073824 */ /* 0x000fe200078e00ff */
[----:B------:R-:W-:Y:S01]  /*05b0*/  IADD3 R4, R13, R4, R0 ;  /* 0x000000040d047210 */ /* 0x000fe20007ffe000 */
[----:B------:R-:W-:Y:S01]  /*05c0*/  IMAD.MOV.U32 R0, RZ, RZ, 0x2 ;  /* 0x00000002ff007424 */ /* 0x000fe200078e00ff */
[----:B------:R-:W-:Y:S01]  /*05d0*/  ISETP.GE.OR P2, PT, R9, c[0x0][0x1b0], P4 ;  /* 0x00006c0009007a0c */ /* 0x000fe20002746670 */
[--C-:B------:R-:W-:Y:S01]  /*05e0*/  @!P0 IMAD R13, R2, c[0x0][0x18c], R5.reuse ;  /* 0x00006300020d8a24 */ /* 0x100fe200078e0205 */
[----:B------:R-:W-:Y:S01]  /*05f0*/  IADD3 R2, R7, R4, R6 ;  /* 0x0000000407027210 */ /* 0x000fe20007ffe006 */
[----:B------:R-:W-:Y:S01]  /*0600*/  IMAD.SHL.U32 R11, R3, 0x80, RZ ;  /* 0x00000080030b7824 */ /* 0x000fe200078e00ff */
[----:B------:R-:W-:Y:S01]  /*0610*/  SHF.R.S32.HI R3, RZ, 0x1f, R5 ;  /* 0x0000001fff037819 */ /* 0x000fe20000011405 */
[----:B------:R-:W-:-:S04]  /*0620*/  @!P0 IMAD.WIDE R12, R13, R0, c[0x0][0x180] ;  /* 0x000060000d0c8625 */ /* 0x000fc800078e0200 */
[----:B------:R-:W-:Y:S01]  /*0630*/  IMAD R2, R2, c[0x0][0x18c], RZ ;  /* 0x0000630002027a24 */ /* 0x000fe200078e02ff */
[----:B------:R0:W-:Y:S01]  /*0640*/  @!P0 STG.E.64 [R12.64], RZ ;  /* 0x000000ff0c008986 */ /* 0x0001e2000c101b06 */
[----:B------:R-:W-:-:S03]  /*0650*/  IMAD.WIDE R10, R11, R0, c[0x0][0x198] ;  /* 0x000066000b0a7625 */ /* 0x000fc600078e0200 */
[----:B------:R-:W-:Y:S01]  /*0660*/  BAR.SYNC.DEFER_BLOCKING 0x0 ;  /* 0x0000000000007b1d */ /* 0x000fe20000010000 */
[----:B------:R-:W-:-:S05]  /*0670*/  IADD3 R7, P3, R5, R2, RZ ;  /* 0x0000000205077210 */ /* 0x000fca0007f7e0ff */
[----:B------:R-:W-:Y:S05]  /*0680*/  @P4 BRA `(.L_x_2524) ;  /* 0x0000033000004947 */ /* 0x000fea0003800000 */
[----:B0-----:R0:W5:Y:S01]  /*0690*/  LDG.E.U16.CONSTANT R4, [R10.64] ;  /* 0x000000060a047981 */ /* 0x001162000c1e9500 */
[----:B------:R-:W-:Y:S01]  /*06a0*/  SHF.R.S32.HI R8, RZ, 0x1f, R5 ;  /* 0x0000001fff087819 */ /* 0x000fe20000011405 */
[----:B------:R-:W-:Y:S02]  /*06b0*/  IMAD.SHL.U32 R6, R5, 0x4, RZ ;  /* 0x0000000405067824 */ /* 0x000fe400078e00ff */
[----:B------:R-:W-:Y:S01]  /*06c0*/  IMAD.MOV.U32 R13, RZ, RZ, R9 ;  /* 0x000000ffff0d7224 */ /* 0x000fe200078e0009 */
[----:B------:R-:W-:Y:S01]  /*06d0*/  LEA.HI R8, R8, R5, RZ, 0x3 ;  /* 0x0000000508087211 */ /* 0x000fe200078f18ff */
[----:B------:R-:W-:Y:S01]  /*06e0*/  IMAD.MOV.U32 R5, RZ, RZ, RZ ;  /* 0x000000ffff057224 */ /* 0x000fe200078e00ff */
[----:B------:R-:W-:Y:S02]  /*06f0*/  LOP3.LUT R6, R6, 0x10, RZ, 0xc0, !PT ;  /* 0x0000001006067812 */ /* 0x000fe400078ec0ff */
[----:B------:R-:W-:Y:S02]  /*0700*/  SHF.R.S32.HI R8, RZ, 0x3, R8 ;  /* 0x00000003ff087819 */ /* 0x000fe40000011408 */
.L_x_2525:
        /* <DEDUP_REMOVED lines=9> */
[----:B------:R-:W-:-:S05]  /*07a0*/  LEA R19, R13, 0x1, 0x1 ;  /* 0x000000010d137811 */ /* 0x000fca00078e08ff */
        /* <DEDUP_REMOVED lines=21> */
[----:B------:R-:W-:Y:S01]  /*0900*/  I2F.F16 R20, R20 ;  /* 0x0000001400147306 */ /* 0x000fe20000200c00 */
[C---:B------:R-:W-:Y:S01]  /*0910*/  IMAD R12, R5.reuse, 0x8, R1 ;  /* 0x00000008050c7824 */ /* 0x040fe200078e0201 */
[----:B------:R-:W-:-:S06]  /*0920*/  IADD3 R5, R5, 0x1, RZ ;  /* 0x0000000105057810 */ /* 0x000fcc0007ffe0ff */
[----:B------:R-:W1:Y:S08]  /*0930*/  I2F.F16 R21, R21 ;  /* 0x0000001500157306 */ /* 0x000e700000200c00 */
[----:B------:R-:W-:Y:S08]  /*0940*/  I2F.F16 R18, R18 ;  /* 0x0000001200127306 */ /* 0x000ff00000200c00 */
[----:B------:R-:W2:Y:S01]  /*0950*/  I2F.F16 R17, R17 ;  /* 0x0000001100117306 */ /* 0x000ea20000200c00 */
[----:B-1----:R-:W-:-:S05]  /*0960*/  PRMT R21, R20, 0x5410, R21 ;  /* 0x0000541014157816 */ /* 0x002fca0000000015 */
[----:B---3--:R-:W-:Y:S01]  /*0970*/  HMUL2 R14, R21, R16.H0_H0 ;  /* 0x20000010150e7232 */ /* 0x008fe20000000000 */
[----:B--2---:R-:W-:-:S05]  /*0980*/  PRMT R15, R17, 0x5410, R18 ;  /* 0x00005410110f7816 */ /* 0x004fca0000000012 */
[----:B------:R-:W-:-:S05]  /*0990*/  HMUL2 R15, R15, R16.H0_H0 ;  /* 0x200000100f0f7232 */ /* 0x000fca0000000000 */
[----:B------:R1:W-:Y:S01]  /*09a0*/  STL.64 [R12], R14 ;  /* 0x0000000e0c007387 */ /* 0x0003e20000100a00 */
[----:B------:R-:W-:Y:S05]  /*09b0*/  @!P0 BRA `(.L_x_2525) ;  /* 0xfffffd5000008947 */ /* 0x000fea000383ffff */
.L_x_2524:
[----:B0-----:R-:W-:Y:S02]  /*09c0*/  LEA.HI.X.SX32 R0, R2, R3, 0x1, P3 ;  /* 0x0000000302007211 */ /* 0x001fe400018f0eff */
[----:B------:R-:W-:Y:S02]  /*09d0*/  PRMT R33, RZ, 0x5410, RZ ;  /* 0x00005410ff217816 */ /* 0x000fe400000000ff */
[----:B------:R-:W-:Y:S01]  /*09e0*/  PRMT R2, RZ, 0x5410, RZ ;  /* 0x00005410ff027816 */ /* 0x000fe200000000ff */
[----:B------:R-:W-:Y:S05]  /*09f0*/  @P2 BRA `(.L_x_2526) ;  /* 0x0000170000002947 */ /* 0x000fea0003800000 */
[----:B-1----:R-:W2:Y:S04]  /*0a00*/  LDL.64 R12, [R1] ;  /* 0x00000000010c7983 */ /* 0x002ea80000100a00 */
[----:B------:R-:W3:Y:S01]  /*0a10*/  LDG.E.U16.CONSTANT R5, [R10.64+0x2] ;  /* 0x000002060a057981 */ /* 0x000ee2000c1e9500 */
[----:B------:R-:W-:Y:S01]  /*0a20*/  LEA R6, P0, R7, c[0x0][0x168], 0x2 ;  /* 0x00005a0007067a11 */ /* 0x000fe200078010ff */
[----:B------:R-:W-:Y:S01]  /*0a30*/  UMOV UR4, URZ ;  /* 0x0000003f00047c82 */ /* 0x000fe20008000000 */
[----:B------:R-:W-:-:S02]  /*0a40*/  PRMT R2, RZ, 0x5410, RZ ;  /* 0x00005410ff027816 */ /* 0x000fc400000000ff */
[----:B------:R-:W-:Y:S01]  /*0a50*/  LEA.HI.X R7, R7, c[0x0][0x16c], R0, 0x2, P0 ;  /* 0x00005b0007077a11 */ /* 0x000fe200000f1400 */
[----:B------:R-:W-:Y:S01]  /*0a60*/  IMAD.MOV.U32 R0, RZ, RZ, RZ ;  /* 0x000000ffff007224 */ /* 0x000fe200078e00ff */
[----:B------:R-:W-:Y:S02]  /*0a70*/  PRMT R33, RZ, 0x5410, RZ ;  /* 0x00005410ff217816 */ /* 0x000fe400000000ff */
[----:B--2---:R-:W-:Y:S02]  /*0a80*/  PRMT R3, R12, 0x7610, R12 ;  /* 0x000076100c037816 */ /* 0x004fe4000000000c */
[----:B------:R-:W-:Y:S01]  /*0a90*/  PRMT R4, R13, 0x7610, R13 ;  /* 0x000076100d047816 */ /* 0x000fe2000000000d */
[----:B---3--:R-:W-:-:S05]  /*0aa0*/  IMAD.IADD R34, R9, 0x1, R5 ;  /* 0x0000000109227824 */ /* 0x008fca00078e0205 */
.L_x_2528:
        /* <DEDUP_REMOVED lines=8> */
[----:B------:R-:W-:Y:S02]  /*0b30*/  IMAD.WIDE R16, R35, c[0x0][0x18c], R24 ;  /* 0x0000630023107a25 */ /* 0x000fe400078e0218 */
[----:B------:R-:W5:Y:S02]  /*0b40*/  LDG.E.128.CONSTANT R24, [R24.64] ;  /* 0x0000000618187981 */ /* 0x000f64000c1e9d00 */
[----:B------:R-:W-:-:S02]  /*0b50*/  @!P0 IMAD.WIDE R12, R12, R13, c[0x0][0x198] ;  /* 0x000066000c0c8625 */ /* 0x000fc400078e020d */
[----:B------:R-:W2:Y:S02]  /*0b60*/  @!P0 LDL.64 R10, [R10] ;  /* 0x000000000a0a8983 */ /* 0x000ea40000100a00 */
[C---:B------:R-:W-:Y:S02]  /*0b70*/  IMAD.WIDE R14, R35.reuse, c[0x0][0x18c], R16 ;  /* 0x00006300230e7a25 */ /* 0x040fe400078e0210 */
[----:B------:R1:W3:Y:S04]  /*0b80*/  @!P0 LDG.E.U16.CONSTANT R8, [R12.64+0x2] ;  /* 0x000002060c088981 */ /* 0x0002e8000c1e9500 */
[----:B------:R-:W5:Y:S04]  /*0b90*/  LDG.E.128.CONSTANT R16, [R16.64] ;  /* 0x0000000610107981 */ /* 0x000f68000c1e9d00 */
[----:B------:R4:W5:Y:S01]  /*0ba0*/  LDG.E.128.CONSTANT R20, [R14.64] ;  /* 0x000000060e147981 */ /* 0x000962000c1e9d00 */
[----:B-1----:R-:W-:Y:S01]  /*0bb0*/  IMAD.WIDE R12, R35, c[0x0][0x18c], R14 ;  /* 0x00006300230c7a25 */ /* 0x002fe200078e020e */
[----:B------:R-:W-:-:S05]  /*0bc0*/  IADD3 R5, R9, 0x20, RZ ;  /* 0x0000002009057810 */ /* 0x000fca0007ffe0ff */
[----:B0-----:R-:W-:Y:S01]  /*0bd0*/  IMAD.WIDE R6, R35, c[0x0][0x18c], R12 ;  /* 0x0000630023067a25 */ /* 0x001fe200078e020c */
[----:B--2---:R-:W-:Y:S02]  /*0be0*/  @!P0 PRMT R3, R10, 0x7610, R3 ;  /* 0x000076100a038816 */ /* 0x004fe40000000003 */
[----:B------:R-:W-:Y:S01]  /*0bf0*/  @!P0 PRMT R4, R11, 0x7610, R4 ;  /* 0x000076100b048816 */ /* 0x000fe20000000004 */
[----:B---3--:R-:W-:Y:S01]  /*0c00*/  @!P0 IMAD.IADD R34, R8, 0x1, R9 ;  /* 0x0000000108228824 */ /* 0x008fe200078e0209 */
[----:B------:R-:W-:Y:S02]  /*0c10*/  @!P0 PRMT R3, R3, 0x7610, R10 ;  /* 0x0000761003038816 */ /* 0x000fe4000000000a */
[----:B------:R-:W-:Y:S01]  /*0c20*/  @!P0 PRMT R4, R4, 0x7610, R11 ;  /* 0x0000761004048816 */ /* 0x000fe2000000000b */
[----:B------:R-:W-:Y:S05]  /*0c30*/  @P1 BRA `(.L_x_2527) ;  /* 0x0000147000001947 */ /* 0x000fea0003800000 */
[----:B----4-:R-:W2:Y:S01]  /*0c40*/  LDG.E.128.CONSTANT R12, [R12.64] ;  /* 0x000000060c0c7981 */ /* 0x010ea2000c1e9d00 */
[----:B-----5:R-:W-:Y:S01]  /*0c50*/  SHF.R.U32.HI R35, RZ, 0xf, R28 ;  /* 0x0000000fff237819 */ /* 0x020fe2000001161c */
[----:B------:R-:W-:Y:S01]  /*0c60*/  IMAD.MOV.U32 R42, RZ, RZ, 0x2800 ;  /* 0x00002800ff2a7424 */ /* 0x000fe200078e00ff */
[----:B------:R-:W-:Y:S01]  /*0c70*/  SHF.R.U32.HI R36, RZ, 0xf, R29 ;  /* 0x0000000fff247819 */ /* 0x000fe2000001161d */
[----:B------:R-:W0:Y:S01]  /*0c80*/  LDS.128 R8, [UR4] ;  /* 0x00000004ff087984 */ /* 0x000e220008000c00 */
[----:B------:R-:W-:-:S02]  /*0c90*/  SHF.R.U32.HI R37, RZ, 0xf, R30 ;  /* 0x0000000fff257819 */ /* 0x000fc4000001161e */
[----:B------:R-:W-:Y:S02]  /*0ca0*/  SHF.R.U32.HI R38, RZ, 0xe, R24 ;  /* 0x0000000eff267819 */ /* 0x000fe40000011618 */
[----:B------:R-:W-:Y:S02]  /*0cb0*/  LOP3.LUT R35, R35, 0x10001, RZ, 0xc0, !PT ;  /* 0x0001000123237812 */ /* 0x000fe400078ec0ff */
[----:B------:R-:W-:Y:S02]  /*0cc0*/  SHF.R.U32.HI R39, RZ, 0xe, R25 ;  /* 0x0000000eff277819 */ /* 0x000fe40000011619 */
[----:B------:R-:W-:Y:S02]  /*0cd0*/  LOP3.LUT R36, R36, 0x10001, RZ, 0xc0, !PT ;  /* 0x0001000124247812 */ /* 0x000fe400078ec0ff */
[----:B------:R-:W-:Y:S02]  /*0ce0*/  SHF.R.U32.HI R41, RZ, 0xe, R26 ;  /* 0x0000000eff297819 */ /* 0x000fe4000001161a */
[----:B------:R-:W-:-:S02]  /*0cf0*/  LOP3.LUT R40, R37, 0x10001, RZ, 0xc0, !PT ;  /* 0x0001000125287812 */ /* 0x000fc400078ec0ff */
[----:B------:R-:W-:Y:S02]  /*0d00*/  LOP3.LUT R38, R35, 0x20002, R38, 0xf8, !PT ;  /* 0x0002000223267812 */ /* 0x000fe400078ef826 */
[----:B------:R-:W-:Y:S02]  /*0d10*/  LOP3.LUT R35, R36, 0x20002, R39, 0xf8, !PT ;  /* 0x0002000224237812 */ /* 0x000fe400078ef827 */
[----:B------:R-:W-:Y:S02]  /*0d20*/  LOP3.LUT R36, R40, 0x20002, R41, 0xf8, !PT ;  /* 0x0002000228247812 */ /* 0x000fe400078ef829 */
[C---:B------:R-:W-:Y:S02]  /*0d30*/  LOP3.LUT R41, R28.reuse, 0x3e003e0, RZ, 0xc0, !PT ;  /* 0x03e003e01c297812 */ /* 0x040fe400078ec0ff */
[----:B------:R-:W-:Y:S02]  /*0d40*/  LOP3.LUT R40, R28, 0x1f001f, RZ, 0xc0, !PT ;  /* 0x001f001f1c287812 */ /* 0x000fe400078ec0ff */
[----:B------:R-:W-:-:S02]  /*0d50*/  PRMT R37, R42, 0x7610, R37 ;  /* 0x000076102a257816 */ /* 0x000fc40000000025 */
[----:B------:R-:W-:Y:S02]  /*0d60*/  LOP3.LUT R42, R41, 0x64006400, RZ, 0xfc, !PT ;  /* 0x64006400292a7812 */ /* 0x000fe400078efcff */
[----:B------:R-:W-:Y:S02]  /*0d70*/  LOP3.LUT R41, R40, 0x64006400, RZ, 0xfc, !PT ;  /* 0x6400640028297812 */ /* 0x000fe400078efcff */
[----:B------:R-:W-:Y:S01]  /*0d80*/  LOP3.LUT R44, R30, 0x1f001f, RZ, 0xc0, !PT ;  /* 0x001f001f1e2c7812 */ /* 0x000fe200078ec0ff */
[----:B------:R-:W-:Y:S01]  /*0d90*/  HFMA2 R40, R42, R37.H0_H0, -48, -48 ;  /* 0xd200d2002a287431 */ /* 0x000fe20000040025 */
[----:B------:R-:W-:Y:S01]  /*0da0*/  LOP3.LUT R43, R29, 0x1f001f, RZ, 0xc0, !PT ;  /* 0x001f001f1d2b7812 */ /* 0x000fe200078ec0ff */
[----:B------:R-:W-:Y:S01]  /*0db0*/  HADD2 R41, R41, -1040, -1040 ;  /* 0xe410e41029297430 */ /* 0x000fe20000000000 */
[----:B------:R-:W-:Y:S02]  /*0dc0*/  LOP3.LUT R45, R31, 0x1f001f, RZ, 0xc0, !PT ;  /* 0x001f001f1f2d7812 */ /* 0x000fe400078ec0ff */
[----:B------:R-:W-:-:S02]  /*0dd0*/  LOP3.LUT R44, R44, 0x64006400, RZ, 0xfc, !PT ;  /* 0x640064002c2c7812 */ /* 0x000fc400078efcff */
[----:B------:R-:W-:Y:S02]  /*0de0*/  LOP3.LUT R43, R43, 0x64006400, RZ, 0xfc, !PT ;  /* 0x640064002b2b7812 */ /* 0x000fe400078efcff */
[----:B------:R-:W-:Y:S01]  /*0df0*/  LOP3.LUT R45, R45, 0x64006400, RZ, 0xfc, !PT ;  /* 0x640064002d2d7812 */ /* 0x000fe200078efcff */
[----:B------:R-:W-:Y:S01]  /*0e00*/  HADD2 R47, R44, -1040, -1040 ;  /* 0xe410e4102c2f7430 */ /* 0x000fe20000000000 */
[-C--:B0-----:R-:W-:Y:S01]  /*0e10*/  HFMA2.MMA R44, R41, R8.reuse, RZ ;  /* 0x00000008292c7235 */ /* 0x081fe200000000ff */
        /* <DEDUP_REMOVED lines=32> */
[----:B------:R-:W-:Y:S01]  /*1020*/  SHF.R.U32.HI R47, RZ, 0xe, R27 ;  /* 0x0000000eff2f7819 */ /* 0x000fe2000001161b */
        /* <DEDUP_REMOVED lines=9> */
[----:B------:R-:W-:Y:S02]  /*10c0*/  LOP3.LUT R45, R45, 0x64006400, RZ, 0xfc, !PT ;  /* 0x640064002d2d7812 */ /* 0x000fe400078efcff */
[----:B------:R-:W-:Y:S02]  /*10d0*/  LOP3.LUT R44, R44, 0x64006400, RZ, 0xfc, !PT ;  /* 0x640064002c2c7812 */ /* 0x000fe400078efcff */
[----:B------:R-:W-:Y:S02]  /*10e0*/  LOP3.LUT R8, R39, 0x64006400, RZ, 0xfc, !PT ;  /* 0x6400640027087812 */ /* 0x000fe400078efcff */
[----:B------:R-:W-:-:S02]  /*10f0*/  LOP3.LUT R43, R24, 0x1f001f, RZ, 0xc0, !PT ;  /* 0x001f001f182b7812 */ /* 0x000fc400078ec0ff */
        /* <DEDUP_REMOVED lines=11> */
[----:B------:R-:W-:Y:S01]  /*11b0*/  LOP3.LUT R45, R26, 0x3e003e0, RZ, 0xc0, !PT ;  /* 0x03e003e01a2d7812 */ /* 0x000fe200078ec0ff */
[----:B------:R-:W-:Y:S01]  /*11c0*/  HFMA2 R41, R46, R10, R41 ;  /* 0x0000000a2e297231 */ /* 0x000fe20000000029 */
[----:B------:R-:W-:Y:S01]  /*11d0*/  SHF.R.U32.HI R40, RZ, 0xa, R26 ;  /* 0x0000000aff287819 */ /* 0x000fe2000001161a */
[----:B------:R-:W-:Y:S01]  /*11e0*/  HFMA2.MMA R10, R43, R11, R42 ;  /* 0x0000000b2b0a7235 */ /* 0x000fe2000000002a */
[----:B------:R-:W-:Y:S01]  /*11f0*/  LOP3.LUT R46, R45, 0x64006400, RZ, 0xfc, !PT ;  /* 0x640064002d2e7812 */ /* 0x000fe200078efcff */
[----:B------:R-:W-:Y:S01]  /*1200*/  HADD2 R48, R47, -1040, -1040 ;  /* 0xe410e4102f307430 */ /* 0x000fe20000000000 */
[----:B------:R-:W-:-:S02]  /*1210*/  LOP3.LUT R40, R40, 0x1f001f, RZ, 0xc0, !PT ;  /* 0x001f001f28287812 */ /* 0x000fc400078ec0ff */
[----:B------:R-:W-:Y:S01]  /*1220*/  LOP3.LUT R26, R27, 0x3e003e0, RZ, 0xc0, !PT ;  /* 0x03e003e01b1a7812 */ /* 0x000fe200078ec0ff */
[----:B------:R-:W-:Y:S01]  /*1230*/  HFMA2 R45, R46, R37.H0_H0, -48, -48 ;  /* 0xd200d2002e2d7431 */ /* 0x000fe20000040025 */
[----:B------:R-:W-:Y:S01]  /*1240*/  LOP3.LUT R42, R24, 0x3e003e0, RZ, 0xc0, !PT ;  /* 0x03e003e0182a7812 */ /* 0x000fe200078ec0ff */
[----:B------:R-:W-:Y:S01]  /*1250*/  HFMA2.MMA R41, R48, R11, R41 ;  /* 0x0000000b30297235 */ /* 0x000fe20000000029 */
[----:B------:R-:W-:Y:S01]  /*1260*/  LOP3.LUT R43, R25, 0x3e003e0, RZ, 0xc0, !PT ;  /* 0x03e003e0192b7812 */ /* 0x000fe200078ec0ff */
[----:B0-----:R-:W-:Y:S01]  /*1270*/  HFMA2 R8, R45, R28, R8 ;  /* 0x0000001c2d087231 */ /* 0x001fe20000000008 */
[----:B------:R-:W-:Y:S02]  /*1280*/  SHF.R.U32.HI R24, RZ, 0xa, R24 ;  /* 0x0000000aff187819 */ /* 0x000fe40000011618 */
[----:B------:R-:W-:Y:S02]  /*1290*/  SHF.R.U32.HI R25, RZ, 0xa, R25 ;  /* 0x0000000aff197819 */ /* 0x000fe40000011619 */
[----:B------:R-:W-:-:S02]  /*12a0*/  SHF.R.U32.HI R27, RZ, 0xa, R27 ;  /* 0x0000000aff1b7819 */ /* 0x000fc4000001161b */
[----:B------:R-:W-:Y:S02]  /*12b0*/  LOP3.LUT R40, R40, 0x64006400, RZ, 0xfc, !PT ;  /* 0x6400640028287812 */ /* 0x000fe400078efcff */
[----:B------:R-:W-:Y:S02]  /*12c0*/  LOP3.LUT R26, R26, 0x64006400, RZ, 0xfc, !PT ;  /* 0x640064001a1a7812 */ /* 0x000fe400078efcff */
[----:B------:R-:W-:Y:S01]  /*12d0*/  LOP3.LUT R44, R43, 0x64006400, RZ, 0xfc, !PT ;  /* 0x640064002b2c7812 */ /* 0x000fe200078efcff */
[----:B------:R-:W-:Y:S01]  /*12e0*/  HADD2 R45, R40, -1040, -1040 ;  /* 0xe410e410282d7430 */ /* 0x000fe20000000000 */
[----:B------:R-:W-:Y:S01]  /*12f0*/  LOP3.LUT R24, R24, 0x1f001f, RZ, 0xc0, !PT ;  /* 0x001f001f18187812 */ /* 0x000fe200078ec0ff */
[-C--:B------:R-:W-:Y:S01]  /*1300*/  HFMA2 R26, R26, R37.reuse.H0_H0, -48, -48 ;  /* 0xd200d2001a1a7431 */ /* 0x080fe20000040025 */
[----:B------:R-:W-:Y:S01]  /*1310*/  LOP3.LUT R25, R25, 0x1f001f, RZ, 0xc0, !PT ;  /* 0x001f001f19197812 */ /* 0x000fe200078ec0ff */
[----:B------:R-:W-:Y:S01]  /*1320*/  HFMA2 R44, R44, R37.H0_H0, -48, -48 ;  /* 0xd200d2002c2c7431 */ /* 0x000fe20000040025 */
[----:B------:R-:W-:Y:S01]  /*1330*/  LOP3.LUT R27, R27, 0x1f001f, RZ, 0xc0, !PT ;  /* 0x001f001f1b1b7812 */ /* 0x000fe200078ec0ff */
[----:B------:R-:W-:Y:S01]  /*1340*/  HFMA2 R45, R45, R29, R8 ;  /* 0x0000001d2d2d7231 */ /* 0x000fe20000000008 */
[----:B------:R-:W-:Y:S01]  /*1350*/  LOP3.LUT R42, R42, 0x64006400, RZ, 0xfc, !PT ;  /* 0x640064002a2a7812 */ /* 0x000fe200078efcff */
[-C--:B------:R-:W-:Y:S01]  /*1360*/  HFMA2.MMA R41, R26, R28.reuse, R41 ;  /* 0x0000001c1a297235 */ /* 0x080fe20000000029 */
[----:B------:R-:W-:Y:S01]  /*1370*/  LOP3.LUT R24, R24, 0x64006400, RZ, 0xfc, !PT ;  /* 0x6400640018187812 */ /* 0x000fe200078efcff */
[----:B------:R-:W-:Y:S01]  /*1380*/  HFMA2.MMA R9, R44, R28, R9 ;  /* 0x0000001c2c097235 */ /* 0x000fe20000000009 */
        /* <DEDUP_REMOVED lines=12> */
[----:B------:R-:W-:Y:S01]  /*1450*/  LOP3.LUT R40, R40, 0x64006400, RZ, 0xfc, !PT ;  /* 0x6400640028287812 */ /* 0x000fe200078efcff */
[----:B------:R-:W-:Y:S01]  /*1460*/  HFMA2.MMA R43, R26, R29, R41 ;  /* 0x0000001d1a2b7235 */ /* 0x000fe20000000029 */
[----:B------:R-:W-:Y:S01]  /*1470*/  LOP3.LUT R50, R50, 0x64006400, RZ, 0xfc, !PT ;  /* 0x6400640032327812 */ /* 0x000fe200078efcff */
[----:B------:R-:W-:Y:S01]  /*1480*/  HFMA2 R25, R8, R37.H0_H0, -48, -48 ;  /* 0xd200d20008197431 */ /* 0x000fe20000040025 */
[----:B------:R-:W-:Y:S01]  /*1490*/  LOP3.LUT R24, R23, 0x3e003e0, RZ, 0xc0, !PT ;  /* 0x03e003e017187812 */ /* 0x000fe200078ec0ff */
[----:B------:R-:W-:Y:S01]  /*14a0*/  HFMA2 R11, R11, R29, R10 ;  /* 0x0000001d0b0b7231 */ /* 0x000fe2000000000a */
        /* <DEDUP_REMOVED lines=18> */
[----:B------:R-:W-:Y:S01]  /*15d0*/  SHF.R.U32.HI R47, RZ, 0xd, R18 ;  /* 0x0000000dff2f7819 */ /* 0x000fe20000011612 */
[----:B------:R-:W-:Y:S01]  /*15e0*/  HADD2 R48, R48, -1040, -1040 ;  /* 0xe410e41030307430 */ /* 0x000fe20000000000 */
[----:B------:R-:W-:Y:S01]  /*15f0*/  SHF.R.U32.HI R49, RZ, 0xc, R20 ;  /* 0x0000000cff317819 */ /* 0x000fe20000011614 */
[----:B------:R-:W-:Y:S01]  /*1600*/  HADD2 R46, R46, -1040, -1040 ;  /* 0xe410e4102e2e7430 */ /* 0x000fe20000000000 */
[----:B------:R-:W-:-:S02]  /*1610*/  LOP3.LUT R47, R36, 0x40004, R47, 0xf8, !PT ;  /* 0x00040004242f7812 */ /* 0x000fc400078ef82f */
[----:B------:R-:W-:Y:S01]  /*1620*/  SHF.R.U32.HI R36, RZ, 0xc, R21 ;  /* 0x0000000cff247819 */ /* 0x000fe20000011615 */
[----:B------:R-:W-:Y:S01]  /*1630*/  HFMA2 R9, R46, R30, R9 ;  /* 0x0000001e2e097231 */ /* 0x000fe20000000009 */
[----:B------:R-:W-:Y:S01]  /*1640*/  HFMA2.MMA R11, R48, R30, R11 ;  /* 0x0000001e300b7235 */ /* 0x000fe2000000000b */
        /* <DEDUP_REMOVED lines=20> */
[--C-:B------:R-:W-:Y:S01]  /*1790*/  SHF.R.U32.HI R45, RZ, 0xd, R16.reuse ;  /* 0x0000000dff2d7819 */ /* 0x100fe20000011610 */
[----:B------:R-:W-:Y:S01]  /*17a0*/  HADD2 R48, R46, -1040, -1040 ;  /* 0xe410e4102e307430 */ /* 0x000fe20000000000 */
[----:B------:R-:W-:Y:S02]  /*17b0*/  SHF.R.U32.HI R16, RZ, 0xa, R16 ;  /* 0x0000000aff107819 */ /* 0x000fe40000011610 */
[----:B------:R-:W-:Y:S01]  /*17c0*/  LOP3.LUT R46, R38, 0x40004, R45, 0xf8, !PT ;  /* 0x00040004262e7812 */ /* 0x000fe200078ef82d */
[----:B------:R-:W-:Y:S01]  /*17d0*/  HFMA2 R38, R48, R30, R43 ;  /* 0x0000001e30267231 */ /* 0x000fe2000000002b */
[-C--:B------:R-:W-:Y:S01]  /*17e0*/  HFMA2.MMA R45, R10, R31.reuse, R11 ;  /* 0x0000001f0a2d7235 */ /* 0x080fe2000000000b */
[-C--:B------:R-:W-:Y:S01]  /*17f0*/  HFMA2 R43, R8, R31.reuse, R9 ;  /* 0x0000001f082b7231 */ /* 0x080fe20000000009 */
[----:B------:R-:W-:Y:S01]  /*1800*/  LOP3.LUT R16, R16, 0x1f001f, RZ, 0xc0, !PT ;  /* 0x001f001f10107812 */ /* 0x000fe200078ec0ff */
[----:B------:R-:W0:Y:S01]  /*1810*/  LDS.128 R8, [UR4+0x20] ;  /* 0x00002004ff087984 */ /* 0x000e220008000c00 */
[----:B------:R-:W-:Y:S01]  /*1820*/  SHF.R.U32.HI R30, RZ, 0xd, R17 ;  /* 0x0000000dff1e7819 */ /* 0x000fe20000011611 */
[----:B------:R-:W-:Y:S01]  /*1830*/  HFMA2 R38, R42, R31, R38 ;  /* 0x0000001f2a267231 */ /* 0x000fe20000000026 */
[----:B------:R-:W-:Y:S01]  /*1840*/  LOP3.LUT R16, R16, 0x64006400, RZ, 0xfc, !PT ;  /* 0x6400640010107812 */ /* 0x000fe200078efcff */
[----:B------:R-:W-:Y:S01]  /*1850*/  HFMA2.MMA R37, R44, R31, R37 ;  /* 0x0000001f2c257235 */ /* 0x000fe20000000025 */
[----:B------:R-:W-:-:S02]  /*1860*/  LOP3.LUT R35, R35, 0x40004, R30, 0xf8, !PT ;  /* 0x0004000423237812 */ /* 0x000fc400078ef81e */
[----:B------:R-:W-:Y:S01]  /*1870*/  SHF.R.U32.HI R30, RZ, 0xd, R19 ;  /* 0x0000000dff1e7819 */ /* 0x000fe20000011613 */
[----:B------:R-:W-:Y:S01]  /*1880*/  HADD2 R16, R16, -1040, -1040 ;  /* 0xe410e41010107430 */ /* 0x000fe20000000000 */
[----:B------:R-:W-:Y:S02]  /*1890*/  SHF.R.U32.HI R17, RZ, 0xa, R17 ;  /* 0x0000000aff117819 */ /* 0x000fe40000011611 */
[----:B------:R-:W-:Y:S02]  /*18a0*/  SHF.R.U32.HI R19, RZ, 0xa, R19 ;  /* 0x0000000aff137819 */ /* 0x000fe40000011613 */
        /* <DEDUP_REMOVED lines=12> */
[----:B------:R-:W-:Y:S02]  /*1970*/  LOP3.LUT R31, R21, 0x1f001f, RZ, 0xc0, !PT ;  /* 0x001f001f151f7812 */ /* 0x000fe400078ec0ff */
[--C-:B------:R-:W-:Y:S02]  /*1980*/  SHF.R.U32.HI R48, RZ, 0xc, R22.reuse ;  /* 0x0000000cff307819 */ /* 0x100fe40000011616 */
[----:B------:R-:W-:Y:S02]  /*1990*/  LOP3.LUT R31, R31, 0x64006400, RZ, 0xfc, !PT ;  /* 0x640064001f1f7812 */ /* 0x000fe400078efcff */
[----:B------:R-:W-:Y:S02]  /*19a0*/  SHF.R.U32.HI R21, RZ, 0xa, R21 ;  /* 0x0000000aff157819 */ /* 0x000fe40000011615 */
[----:B------:R-:W-:Y:S01]  /*19b0*/  SHF.R.U32.HI R22, RZ, 0xa, R22 ;  /* 0x0000000aff167819 */ /* 0x000fe20000011616 */
[-C--:B0-----:R-:W-:Y:S01]  /*19c0*/  HFMA2.MMA R45, R16, R8.reuse, R45 ;  /* 0x00000008102d7235 */ /* 0x081fe2000000002d */
[----:B------:R-:W-:Y:S01]  /*19d0*/  LOP3.LUT R16, R20, 0x1f001f, RZ, 0xc0, !PT ;  /* 0x001f001f14107812 */ /* 0x000fe200078ec0ff */
[-C--:B------:R-:W-:Y:S01]  /*19e0*/  HFMA2 R43, R42, R8.reuse, R43 ;  /* 0x000000082a2b7231 */ /* 0x080fe2000000002b */
[----:B------:R-:W-:Y:S01]  /*19f0*/  HFMA2.MMA R37, R44, R8, R37 ;  /* 0x000000082c257235 */ /* 0x000fe20000000025 */
[----:B------:R-:W-:Y:S01]  /*1a00*/  HFMA2 R42, R19, R8, R38 ;  /* 0x00000008132a7231 */ /* 0x000fe20000000026 */
[----:B------:R-:W-:Y:S01]  /*1a10*/  LOP3.LUT R16, R16, 0x64006400, RZ, 0xfc, !PT ;  /* 0x6400640010107812 */ /* 0x000fe200078efcff */
[----:B------:R-:W-:Y:S01]  /*1a20*/  HADD2 R44, R17, -1040, -1040 ;  /* 0xe410e410112c7430 */ /* 0x000fe20000000000 */
[----:B------:R-:W-:Y:S01]  /*1a30*/  SHF.R.U32.HI R20, RZ, 0xa, R20 ;  /* 0x0000000aff147819 */ /* 0x000fe20000011614 */
[----:B------:R-:W-:Y:S01]  /*1a40*/  HADD2 R8, R31, -1040, -1040 ;  /* 0xe410e4101f087430 */ /* 0x000fe20000000000 */
[----:B------:R-:W-:Y:S01]  /*1a50*/  LOP3.LUT R30, R39, 0x40004, R30, 0xf8, !PT ;  /* 0x00040004271e7812 */ /* 0x000fe200078ef81e */
[----:B------:R-:W-:Y:S01]  /*1a60*/  HADD2 R16, R16, -1040, -1040 ;  /* 0xe410e41010107430 */ /* 0x000fe20000000000 */
[----:B------:R-:W-:Y:S01]  /*1a70*/  LOP3.LUT R20, R20, 0x1f001f, RZ, 0xc0, !PT ;  /* 0x001f001f14147812 */ /* 0x000fe200078ec0ff */
[-C--:B------:R-:W-:Y:S01]  /*1a80*/  HFMA2 R31, R8, R9.reuse, R43 ;  /* 0x00000009081f7231 */ /* 0x080fe2000000002b */
[----:B------:R-:W-:Y:S01]  /*1a90*/  LOP3.LUT R21, R21, 0x1f001f, RZ, 0xc0, !PT ;  /* 0x001f001f15157812 */ /* 0x000fe200078ec0ff */
[-C--:B------:R-:W-:Y:S01]  /*1aa0*/  HFMA2.MMA R8, R44, R9.reuse, R37 ;  /* 0x000000092c087235 */ /* 0x080fe20000000025 */
[----:B------:R-:W-:Y:S01]  /*1ab0*/  LOP3.LUT R39, R47, 0x80008, R48, 0xf8, !PT ;  /* 0x000800082f277812 */ /* 0x000fe200078ef830 */
[----:B------:R-:W-:Y:S01]  /*1ac0*/  HFMA2.MMA R38, R16, R9, R45 ;  /* 0x0000000910267235 */ /* 0x000fe2000000002d */
[----:B------:R-:W-:Y:S01]  /*1ad0*/  HADD2 R45, R18, -1040, -1040 ;  /* 0xe410e410122d7430 */ /* 0x000fe20000000000 */
[----:B------:R-:W-:Y:S01]  /*1ae0*/  LOP3.LUT R22, R22, 0x1f001f, RZ, 0xc0, !PT ;  /* 0x001f001f16167812 */ /* 0x000fe200078ec0ff */
[----:B------:R-:W0:Y:S01]  /*1af0*/  LDS.128 R16, [UR4+0x30] ;  /* 0x00003004ff107984 */ /* 0x000e220008000c00 */
[--C-:B------:R-:W-:Y:S01]  /*1b00*/  SHF.R.U32.HI R47, RZ, 0xc, R23.reuse ;  /* 0x0000000cff2f7819 */ /* 0x100fe20000011617 */
[----:B------:R-:W-:Y:S01]  /*1b10*/  HFMA2 R9, R45, R9, R42 ;  /* 0x000000092d097231 */ /* 0x000fe2000000002a */
[----:B------:R-:W-:Y:S01]  /*1b20*/  LOP3.LUT R20, R20, 0x64006400, RZ, 0xfc, !PT ;  /* 0x6400640014147812 */ /* 0x000fe200078efcff */
[-C--:B------:R-:W-:Y:S01]  /*1b30*/  HFMA2.MMA R38, R25, R10.reuse, R38 ;  /* 0x0000000a19267235 */ /* 0x080fe20000000026 */
[----:B------:R-:W-:Y:S01]  /*1b40*/  SHF.R.U32.HI R23, RZ, 0xa, R23 ;  /* 0x0000000aff177819 */ /* 0x000fe20000011617 */
        /* <DEDUP_REMOVED lines=11> */
[----:B------:R-:W-:Y:S01]  /*1c00*/  LOP3.LUT R36, R35, 0x80008, R36, 0xf8, !PT ;  /* 0x0008000823247812 */ /* 0x000fe200078ef824 */
[-C--:B------:R-:W-:Y:S01]  /*1c10*/  HFMA2.MMA R38, R25, R11.reuse, R38 ;  /* 0x0000000b19267235 */ /* 0x080fe20000000026 */
[----:B------:R-:W-:Y:S01]  /*1c20*/  LOP3.LUT R37, R37, 0x64006400, RZ, 0xfc, !PT ;  /* 0x6400640025257812 */ /* 0x000fe200078efcff */
[----:B------:R-:W-:Y:S01]  /*1c30*/  HFMA2 R31, R10, R11, R31 ;  /* 0x0000000b0a1f7231 */ /* 0x000fe2000000001f */
[----:B------:R-:W-:Y:S01]  /*1c40*/  LOP3.LUT R46, R46, 0x80008, R49, 0xf8, !PT ;  /* 0x000800082e2e7812 */ /* 0x000fe200078ef831 */
[----:B------:R-:W-:Y:S01]  /*1c50*/  HFMA2.MMA R8, R21, R11, R8 ;  /* 0x0000000b15087235 */ /* 0x000fe20000000008 */
[----:B------:R-:W-:Y:S01]  /*1c60*/  SHF.R.U32.HI R35, RZ, 0xb, R12 ;  /* 0x0000000bff237819 */ /* 0x000fe2000001160c */
[----:B------:R-:W-:Y:S01]  /*1c70*/  HADD2 R37, R37, -1040, -1040 ;  /* 0xe410e41025257430 */ /* 0x000fe20000000000 */
[----:B------:R-:W-:-:S02]  /*1c80*/  LOP3.LUT R42, R13, 0x1f001f, RZ, 0xc0, !PT ;  /* 0x001f001f0d2a7812 */ /* 0x000fc400078ec0ff */
[----:B------:R-:W-:Y:S02]  /*1c90*/  LOP3.LUT R30, R30, 0x80008, R47, 0xf8, !PT ;  /* 0x000800081e1e7812 */ /* 0x000fe400078ef82f */
[----:B------:R-:W-:Y:S02]  /*1ca0*/  LOP3.LUT R44, R15, 0x1f001f, RZ, 0xc0, !PT ;  /* 0x001f001f0f2c7812 */ /* 0x000fe400078ec0ff */
[----:B------:R-:W-:Y:S02]  /*1cb0*/  LOP3.LUT R23, R23, 0x64006400, RZ, 0xfc, !PT ;  /* 0x6400640017177812 */ /* 0x000fe400078efcff */
[----:B------:R-:W-:Y:S02]  /*1cc0*/  LOP3.LUT R43, R43, 0x64006400, RZ, 0xfc, !PT ;  /* 0x640064002b2b7812 */ /* 0x000fe400078efcff */
[----:B------:R-:W-:Y:S01]  /*1cd0*/  SHF.R.U32.HI R47, RZ, 0xb, R13 ;  /* 0x0000000bff2f7819 */ /* 0x000fe2000001160d */
[----:B------:R-:W-:Y:S01]  /*1ce0*/  HADD2 R10, R23, -1040, -1040 ;  /* 0xe410e410170a7430 */ /* 0x000fe20000000000 */
[----:B------:R-:W-:Y:S01]  /*1cf0*/  SHF.R.U32.HI R12, RZ, 0xa, R12 ;  /* 0x0000000aff0c7819 */ /* 0x000fe2000001160c */
[----:B------:R-:W-:Y:S01]  /*1d00*/  HADD2 R43, R43, -1040, -1040 ;  /* 0xe410e4102b2b7430 */ /* 0x000fe20000000000 */
[----:B------:R-:W-:Y:S01]  /*1d10*/  LOP3.LUT R35, R46, 0x100010, R35, 0xf8, !PT ;  /* 0x001000102e237812 */ /* 0x000fe200078ef823 */
[-C--:B0-----:R-:W-:Y:S01]  /*1d20*/  HFMA2.MMA R38, R37, R16.reuse, R38 ;  /* 0x0000001025267235 */ /* 0x081fe20000000026 */
[----:B------:R-:W-:Y:S01]  /*1d30*/  SHF.R.U32.HI R13, RZ, 0xa, R13 ;  /* 0x0000000aff0d7819 */ /* 0x000fe2000001160d */
[----:B------:R-:W-:Y:S01]  /*1d40*/  HFMA2 R9, R10, R11, R9 ;  /* 0x0000000b0a097231 */ /* 0x000fe20000000009 */
[----:B------:R-:W-:Y:S01]  /*1d50*/  LOP3.LUT R42, R42, 0x64006400, RZ, 0xfc, !PT ;  /* 0x640064002a2a7812 */ /* 0x000fe200078efcff */
[----:B------:R-:W-:Y:S01]  /*1d60*/  HFMA2.MMA R8, R43, R16, R8 ;  /* 0x000000102b087235 */ /* 0x000fe20000000008 */
[----:B------:R-:W-:-:S02]  /*1d70*/  SHF.R.U32.HI R46, RZ, 0xb, R14 ;  /* 0x0000000bff2e7819 */ /* 0x000fc4000001160e */
[----:B------:R-:W-:Y:S01]  /*1d80*/  SHF.R.U32.HI R14, RZ, 0xa, R14 ;  /* 0x0000000aff0e7819 */ /* 0x000fe2000001160e */
        /* <DEDUP_REMOVED lines=15> */
[--C-:B------:R-:W-:Y:S01]  /*1e80*/  SHF.R.U32.HI R45, RZ, 0xb, R15.reuse ;  /* 0x0000000bff2d7819 */ /* 0x100fe2000001160f */
[----:B------:R-:W-:Y:S01]  /*1e90*/  HADD2 R10, R13, -1040, -1040 ;  /* 0xe410e4100d0a7430 */ /* 0x000fe20000000000 */
[----:B------:R-:W-:Y:S01]  /*1ea0*/  LOP3.LUT R39, R39, 0x100010, R46, 0xf8, !PT ;  /* 0x0010001027277812 */ /* 0x000fe200078ef82e */
[----:B------:R-:W-:Y:S01]  /*1eb0*/  HADD2 R11, R14, -1040, -1040 ;  /* 0xe410e4100e0b7430 */ /* 0x000fe20000000000 */
[----:B------:R-:W-:Y:S01]  /*1ec0*/  SHF.R.U32.HI R15, RZ, 0xa, R15 ;  /* 0x0000000aff0f7819 */ /* 0x000fe2000001160f */
[----:B------:R-:W-:Y:S01]  /*1ed0*/  HFMA2 R31, R10, R18, R31 ;  /* 0x000000120a1f7231 */ /* 0x000fe2000000001f */
[----:B------:R-:W-:Y:S01]  /*1ee0*/  LOP3.LUT R35, R35, 0x64006400, RZ, 0xfc, !PT ;  /* 0x6400640023237812 */ /* 0x000fe200078efcff */
[-C--:B------:R-:W-:Y:S01]  /*1ef0*/  HFMA2.MMA R9, R12, R18.reuse, R9 ;  /* 0x000000120c097235 */ /* 0x080fe20000000009 */
[----:B------:R-:W-:Y:S01]  /*1f00*/  LOP3.LUT R15, R15, 0x1f001f, RZ, 0xc0, !PT ;  /* 0x001f001f0f0f7812 */ /* 0x000fe200078ec0ff */
[----:B------:R-:W-:Y:S01]  /*1f10*/  HFMA2.MMA R8, R11, R18, R8 ;  /* 0x000000120b087235 */ /* 0x000fe20000000008 */
[----:B------:R-:W-:Y:S01]  /*1f20*/  LOP3.LUT R39, R39, 0x64006400, RZ, 0xfc, !PT ;  /* 0x6400640027277812 */ /* 0x000fe200078efcff */
[----:B------:R-:W-:Y:S01]  /*1f30*/  HADD2 R10, R35, -1040, -1040 ;  /* 0xe410e410230a7430 */ /* 0x000fe20000000000 */
[----:B------:R-:W-:Y:S01]  /*1f40*/  LOP3.LUT R36, R36, 0x100010, R47, 0xf8, !PT ;  /* 0x0010001024247812 */ /* 0x000fe200078ef82f */
[----:B------:R-:W-:Y:S01]  /*1f50*/  HFMA2 R20, R40, R17, R20 ;  /* 0x0000001128147231 */ /* 0x000fe20000000014 */
[----:B------:R-:W-:Y:S01]  /*1f60*/  LOP3.LUT R30, R30, 0x100010, R45, 0xf8, !PT ;  /* 0x001000101e1e7812 */ /* 0x000fe200078ef82d */
[----:B------:R-:W-:Y:S01]  /*1f70*/  HADD2 R39, R39, -1040, -1040 ;  /* 0xe410e41027277430 */ /* 0x000fe20000000000 */
[----:B------:R-:W-:Y:S01]  /*1f80*/  LOP3.LUT R15, R15, 0x64006400, RZ, 0xfc, !PT ;  /* 0x640064000f0f7812 */ /* 0x000fe200078efcff */
[----:B------:R-:W-:Y:S01]  /*1f90*/  HFMA2.MMA R9, R10, R19, R9 ;  /* 0x000000130a097235 */ /* 0x000fe20000000009 */
[----:B------:R-:W-:-:S02]  /*1fa0*/  LOP3.LUT R36, R36, 0x64006400, RZ, 0xfc, !PT ;  /* 0x6400640024247812 */ /* 0x000fc400078efcff */
[----:B------:R-:W-:Y:S01]  /*1fb0*/  LOP3.LUT R30, R30, 0x64006400, RZ, 0xfc, !PT ;  /* 0x640064001e1e7812 */ /* 0x000fe200078efcff */
        /* <DEDUP_REMOVED lines=15> */
.L_x_2527:
[C---:B----4-:R-:W-:Y:S01]  /*20b0*/  ISETP.GE.AND P0, PT, R5.reuse, c[0x0][0x1b0], PT ;  /* 0x00006c0005007a0c */ /* 0x050fe20003f06270 */
[----:B------:R-:W-:Y:S01]  /*20c0*/  UIADD3 UR4, UR4, 0x40, URZ ;  /* 0x0000004004047890 */ /* 0x000fe2000fffe03f */
[----:B------:R-:W-:Y:S01]  /*20d0*/  ISETP.LT.AND P2, PT, R5, R32, PT ;  /* 0x000000200500720c */ /* 0x000fe20003f41270 */
[----:B------:R-:W-:-:S12]  /*20e0*/  IMAD.MOV.U32 R9, RZ, RZ, R5 ;  /* 0x000000ffff097224 */ /* 0x000fd800078e0005 */
[----:B------:R-:W-:Y:S05]  /*20f0*/  @!P0 BRA P2, `(.L_x_2528) ;  /* 0xffffe9b000008947 */ /* 0x000fea000103ffff */
.L_x_2526:
[----:B------:R-:W-:Y:S05]  /*2100*/  @P1 EXIT ;  /* 0x000000000000194d */ /* 0x000fea0003800000 */
[----:B------:R-:W0:Y:S04]  /*2110*/  S2R R0, SR_CTAID.X ;  /* 0x0000000000007919 */ /* 0x000e280000002500 */
[----:B------:R-:W0:Y:S04]  /*2120*/  S2R R3, SR_TID.X ;  /* 0x0000000000037919 */ /* 0x000e280000002100 */
        /* <DEDUP_REMOVED lines=12> */
.L_x_2532:
[----:B------:R-:W0:Y:S02]  /*21f0*/  LDS R6, [R0] ;  /* 0x0000000000067984 */ /* 0x000e240000000800 */
[----:B0-----:R-:W-:-:S06]  /*2200*/  HADD2 R7, R6, R33 ;  /* 0x0000002106077230 */ /* 0x001fcc0000000000 */
[----:B------:R-:W0:Y:S02]  /*2210*/  ATOMS.CAST.SPIN R7, [R0], R6, R7 ;  /* 0x000000060007738d */ /* 0x000e240001800007 */
[----:B0-----:R-:W-:-:S13]  /*2220*/  ISETP.EQ.U32.AND P0, PT, R7, 0x1, PT ;  /* 0x000000010700780c */ /* 0x001fda0003f02070 */
[----:B------:R-:W-:Y:S05]  /*2230*/  @!P0 BRA `(.L_x_2532) ;  /* 0xffffffb000008947 */ /* 0x000fea000383ffff */
[----:B------:R-:W-:Y:S05]  /*2240*/  BRA `(.L_x_2530) ;  /* 0x0000003000007947 */ /* 0x000fea0003800000 */
.L_x_2531:
[----:B------:R-:W2:Y:S02]  /*2250*/  LD.E R0, [R4.64] ;  /* 0x0000000604007980 */ /* 0x000ea4000c101900 */
[----:B--2---:R-:W-:-:S05]  /*2260*/  IMAD.IADD R3, R33, 0x1, R0 ;  /* 0x0000000121037824 */ /* 0x004fca00078e0200 */
[----:B------:R0:W-:Y:S02]  /*2270*/  ST.E [R4.64], R3 ;  /* 0x0000000304007985 */ /* 0x0001e4000c101906 */
.L_x_2530:
[----:B------:R-:W-:Y:S05]  /*2280*/  BSYNC B0 ;  /* 0x0000000000007941 */ /* 0x000fea0003800000 */
.L_x_2529:
[----:B------:R-:W2:Y:S02]  /*2290*/  ATOM.E.ADD.F16x2.RN.STRONG.GPU P0, RZ, [R4.64+0x4], R2 ;  /* 0x0000040204ff798a */ /* 0x000ea4000810e9c6 */
[----:B--2---:R-:W-:Y:S05]  /*22a0*/  @P0 EXIT ;  /* 0x000000000000094d */ /* 0x004fea0003800000 */
[----:B------:R-:W2:Y:S02]  /*22b0*/  QSPC.E.S P0, RZ, [R4+0x4] ;  /* 0x0000040004ff73aa */ /* 0x000ea40000000500 */
[----:B--2---:R-:W-:Y:S05]  /*22c0*/  @!P0 BRA `(.L_x_2533) ;  /* 0x0000009000008947 */ /* 0x004fea0003800000 */
[----:B0-----:R-:W-:Y:S01]  /*22d0*/  IADD3 R4, R4, 0x4, RZ ;  /* 0x0000000404047810 */ /* 0x001fe20007ffe0ff */
[----:B------:R-:W-:-:S03]  /*22e0*/  IMAD.MOV.U32 R5, RZ, RZ, R2 ;  /* 0x000000ffff057224 */ /* 0x000fc600078e0002 */
[----:B------:R-:W-:-:S05]  /*22f0*/  LOP3.LUT R4, R4, 0xffffff, RZ, 0xc0, !PT ;  /* 0x00ffffff04047812 */ /* 0x000fca00078ec0ff */
.L_x_2534:
[----:B------:R-:W0:Y:S02]  /*2300*/  LDS R2, [R4] ;  /* 0x0000000004027984 */ /* 0x000e240000000800 */
[----:B0-----:R-:W-:-:S10]  /*2310*/  HFMA2.MMA R3, R2, 1, 1, R5 ;  /* 0x3c003c0002037835 */ /* 0x001fd40000000005 */
[----:B------:R-:W0:Y:S02]  /*2320*/  ATOMS.CAST.SPIN R3, [R4], R2, R3 ;  /* 0x000000020403738d */ /* 0x000e240001800003 */
[----:B0-----:R-:W-:-:S13]  /*2330*/  ISETP.EQ.U32.AND P0, PT, R3, 0x1, PT ;  /* 0x000000010300780c */ /* 0x001fda0003f02070 */
[----:B------:R-:W-:Y:S05]  /*2340*/  @!P0 BRA `(.L_x_2534) ;  /* 0xffffffb000008947 */ /* 0x000fea000383ffff */
[----:B------:R-:W-:Y:S05]  /*2350*/  EXIT ;  /* 0x000000000000794d */ /* 0x000fea0003800000 */
.L_x_2533:
[----:B------:R-:W2:Y:S02]  /*2360*/  LD.E R0, [R4.64+0x4] ;  /* 0x0000040604007980 */ /* 0x000ea4000c101900 */
[----:B0-2---:R-:W-:-:S05]  /*2370*/  IMAD.IADD R3, R2, 0x1, R0 ;  /* 0x0000000102037824 */ /* 0x005fca00078e0200 */
[----:B------:R-:W-:Y:S01]  /*2380*/  ST.E [R4.64+0x4], R3 ;  /* 0x0000040304007985 */ /* 0x000fe2000c101906 */
[----:B------:R-:W-:Y:S05]  /*2390*/  EXIT ;  /* 0x000000000000794d */ /* 0x000fea0003800000 */
.L_x_2535:
        /* <DEDUP_REMOVED lines=14> */
.L_x_2871:


//--------------------- .text._Z23gemm_half_q_half_kernelILi1ELi24ELb0ELb0ELi64EEvPK6__halfPKjS4_S2_PS0_iiiiPKtS7_iiiiiibS2_i --------------------------
	.section	.text._Z23gemm_half_q_half_kernelILi1ELi24ELb0ELb0ELi64EEvPK6__halfPKjS4_S2_PS0_iiiiPKtS7_iiiiiibS2_i,"ax",@progbits
	.sectioninfo	@"SHI_REGISTERS=55"
	.align	128
        .global         _Z23gemm_half_q_half_kernelILi1ELi24ELb0ELb0ELi64EEvPK6__halfPKjS4_S2_PS0_iiiiPKtS7_iiiiiibS2_i
        .type           _Z23gemm_half_q_half_kernelILi1ELi24ELb0ELb0ELi64EEvPK6__halfPKjS4_S2_PS0_iiiiPKtS7_iiiiiibS2_i,@function
        .size           _Z23gemm_half_q_half_kernelILi1ELi24ELb0ELb0ELi64EEvPK6__halfPKjS4_S2_PS0_iiiiPKtS7_iiiiiibS2_i,(.L_x_2872 - _Z23gemm_half_q_half_kernelILi1ELi24ELb0ELb0ELi64EEvPK6__halfPKjS4_S2_PS0_iiiiPKtS7_iiiiiibS2_i)
        .other          _Z23gemm_half_q_half_kernelILi1ELi24ELb0ELb0ELi64EEvPK6__halfPKjS4_S2_PS0_iiiiPKtS7_iiiiiibS2_i,@"STO_CUDA_ENTRY STV_DEFAULT"
_Z23gemm_half_q_half_kernelILi1ELi24ELb0ELb0ELi64EEvPK6__halfPKjS4_S2_PS0_iiiiPKtS7_iiiiiibS2_i:
.text._Z23gemm_half_q_half_kernelILi1ELi24ELb0ELb0ELi64EEvPK6__halfPKjS4_S2_PS0_iiiiPKtS7_iiiiiibS2_i:
        /* <DEDUP_REMOVED lines=22> */
[----:B------:R-:W-:-:S05]  /*0160*/  @P0 LEA.HI.X R3, R0, c[0x0][0x1a4], R9, 0x1, P3 ;  /* 0x0000690000030a11 */ /* 0x000fca00018f0c09 */
[----:B------:R-:W2:Y:S01]  /*0170*/  @P0 LDG.E.U16.CONSTANT R2, [R2.64] ;  /* 0x0000000802020981 */ /* 0x000ea2000c1e9500 */
[----:B------:R-:W-:-:S05]  /*0180*/  IMAD R5, R13, c[0x0][0x190], RZ ;  /* 0x000064000d057a24 */ /* 0x000fca00078e02ff */
[----:B------:R-:W-:Y:S02]  /*0190*/  SHF.R.S32.HI R4, RZ, 0x1f, R5 ;  /* 0x0000001fff047819 */ /* 0x000fe40000011405 */
[----:B------:R-:W-:-:S05]  /*01a0*/  @!P0 IADD3 R0, P4, R0, R5, RZ ;  /* 0x0000000500008210 */ /* 0x000fca0007f9e0ff */
[----:B------:R-:W-:Y:S01]  /*01b0*/  @!P0 IMAD.X R9, R9, 0x1, R4, P4 ;  /* 0x0000000109098824 */ /* 0x000fe200020e0604 */
[----:B------:R-:W-:-:S04]  /*01c0*/  @!P0 LEA R8, P4, R0, c[0x0][0x160], 0x1 ;  /* 0x0000580000088a11 */ /* 0x000fc800078808ff */
[----:B------:R-:W-:-:S06]  /*01d0*/  @!P0 LEA.HI.X R9, R0, c[0x0][0x164], R9, 0x1, P4 ;  /* 0x0000590000098a11 */ /* 0x000fcc00020f0c09 */
[----:B------:R-:W3:Y:S01]  /*01e0*/  @!P0 LDG.E.U16.CONSTANT R9, [R8.64] ;  /* 0x0000000808098981 */ /* 0x000ee2000c1e9500 */
[----:B--2---:R-:W-:-:S05]  /*01f0*/  @P0 IADD3 R5, P3, R5, R2, RZ ;  /* 0x0000000205050210 */ /* 0x004fca0007f7e0ff */
[----:B------:R-:W-:Y:S01]  /*0200*/  @P0 IMAD.X R10, RZ, RZ, R4, P3 ;  /* 0x000000ffff0a0224 */ /* 0x000fe200018e0604 */
[----:B------:R-:W-:-:S04]  /*0210*/  @P0 LEA R4, P3, R5, c[0x0][0x160], 0x1 ;  /* 0x0000580005040a11 */ /* 0x000fc800078608ff */
[----:B------:R-:W-:-:S06]  /*0220*/  @P0 LEA.HI.X R5, R5, c[0x0][0x164], R10, 0x1, P3 ;  /* 0x0000590005050a11 */ /* 0x000fcc00018f0c0a */
[----:B------:R-:W2:Y:S01]  /*0230*/  @P0 LDG.E.U16.CONSTANT R5, [R4.64] ;  /* 0x0000000804050981 */ /* 0x000ea2000c1e9500 */
[----:B------:R-:W-:-:S05]  /*0240*/  IMAD.SHL.U32 R0, R11, 0x2, RZ ;  /* 0x000000020b007824 */ /* 0x000fca00078e00ff */
[----:B--2---:R0:W-:Y:S04]  /*0250*/  @P0 STS.U16 [R0], R5 ;  /* 0x0000000500000388 */ /* 0x0041e80000000400 */
[----:B---3--:R0:W-:Y:S02]  /*0260*/  @!P0 STS.U16 [R0], R9 ;  /* 0x0000000900008388 */ /* 0x0081e40000000400 */
.L_x_2537:
[----:B------:R-:W-:Y:S05]  /*0270*/  BSYNC B0 ;  /* 0x0000000000007941 */ /* 0x000fea0003800000 */
.L_x_2536:
        /* <DEDUP_REMOVED lines=17> */
[----:B------:R-:W-:Y:S01]  /*0390*/  IMAD.MOV.U32 R8, RZ, RZ, R34 ;  /* 0x000000ffff087224 */ /* 0x000fe200078e0022 */
[----:B------:R-:W-:Y:S01]  /*03a0*/  LEA.HI R9, R3, R6, RZ, 0x3 ;  /* 0x0000000603097211 */ /* 0x000fe200078f18ff */
[----:B------:R-:W-:Y:S01]  /*03b0*/  IMAD.MOV.U32 R3, RZ, RZ, RZ ;  /* 0x000000ffff037224 */ /* 0x000fe200078e00ff */
[----:B------:R-:W-:Y:S02]  /*03c0*/  LOP3.LUT R7, R7, 0x10, RZ, 0xc0, !PT ;  /* 0x0000001007077812 */ /* 0x000fe400078ec0ff */
[----:B------:R-:W-:Y:S02]  /*03d0*/  SHF.R.S32.HI R9, RZ, 0x3, R9 ;  /* 0x00000003ff097819 */ /* 0x000fe40000011409 */
.L_x_2539:
        /* <DEDUP_REMOVED lines=43> */
.L_x_2538:
        /* <DEDUP_REMOVED lines=52> */
[----:B------:R-:W-:-:S04]  /*09d0*/  PRMT R33, RZ, 0x5410, RZ ;  /* 0x00005410ff217816 */ /* 0x000fc800000000ff */
        /* <DEDUP_REMOVED lines=12> */
[----:B------:R-:W-:Y:S01]  /*0aa0*/  PRMT R33, RZ, 0x5410, RZ ;  /* 0x00005410ff217816 */ /* 0x000fe200000000ff */
[----:B------:R-:W-:Y:S01]  /*0ab0*/  UMOV UR4, URZ ;  /* 0x0000003f00047c82 */ /* 0x000fe20008000000 */
[----:B------:R-:W-:Y:S02]  /*0ac0*/  PRMT R32, RZ, 0x5410, RZ ;  /* 0x00005410ff207816 */ /* 0x000fe400000000ff */
.L_x_2542:
[----:B------:R-:W-:Y:S01]  /*0ad0*/  ISETP.NE.AND P0, PT, R34, R31, PT ;  /* 0x0000001f2200720c */ /* 0x000fe20003f05270 */
[----:B------:R-:W-:-:S02]  /*0ae0*/  IMAD.MOV.U32 R21, RZ, RZ, 0x4 ;  /* 0x00000004ff157424 */ /* 0x000fc400078e00ff */
[----:B------:R-:W-:Y:S02]  /*0af0*/  IMAD.MOV.U32 R24, RZ, RZ, R16 ;  /* 0x000000ffff187224 */ /* 0x000fe400078e0010 */
[----:B------:R-:W-:-:S08]  /*0b00*/  IMAD.MOV.U32 R25, RZ, RZ, R3 ;  /* 0x000000ffff197224 */ /* 0x000fd000078e0003 */
[----:B------:R-:W-:Y:S01]  /*0b10*/  @!P0 IMAD.SHL.U32 R6, R34, 0x2, RZ ;  /* 0x0000000222068824 */ /* 0x000fe200078e00ff */
[----:B------:R-:W-:Y:S01]  /*0b20*/  @!P0 IADD3 R30, R30, 0x1, RZ ;  /* 0x000000011e1e8810 */ /* 0x000fe20007ffe0ff */
[----:B------:R-:W-:-:S04]  /*0b30*/  @!P0 IMAD.MOV.U32 R7, RZ, RZ, 0x2 ;  /* 0x00000002ff078424 */ /* 0x000fc800078e00ff */
[----:B------:R-:W-:-:S04]  /*0b40*/  @!P0 IMAD.WIDE R6, R6, R7, c[0x0][0x198] ;  /* 0x0000660006068625 */ /* 0x000fc800078e0207 */
[----:B------:R-:W-:Y:S02]  /*0b50*/  @!P0 IMAD R4, R30, 0x8, R1 ;  /* 0x000000081e048824 */ /* 0x000fe400078e0201 */
[C---:B------:R-:W-:Y:S01]  /*0b60*/  IMAD.WIDE R16, R21.reuse, c[0x0][0x18c], R24 ;  /* 0x0000630015107a25 */ /* 0x040fe200078e0218 */
[----:B------:R-:W2:Y:S04]  /*0b70*/  @!P0 LDG.E.U16.CONSTANT R7, [R6.64+0x2] ;  /* 0x0000020806078981 */ /* 0x000ea8000c1e9500 */
[----:B------:R-:W3:Y:S01]  /*0b80*/  @!P0 LDL.64 R4, [R4] ;  /* 0x0000000004048983 */ /* 0x000ee20000100a00 */
[----:B------:R-:W-:-:S03]  /*0b90*/  IMAD.WIDE R8, R21, c[0x0][0x18c], R16 ;  /* 0x0000630015087a25 */ /* 0x000fc600078e0210 */
[----:B------:R-:W5:Y:S03]  /*0ba0*/  LDG.E.128.CONSTANT R24, [R24.64] ;  /* 0x0000000818187981 */ /* 0x000f66000c1e9d00 */
[----:B------:R-:W-:Y:S01]  /*0bb0*/  IMAD.WIDE R2, R21, c[0x0][0x18c], R8 ;  /* 0x0000630015027a25 */ /* 0x000fe200078e0208 */
[----:B------:R-:W5:Y:S04]  /*0bc0*/  LDG.E.128.CONSTANT R16, [R16.64] ;  /* 0x0000000810107981 */ /* 0x000f68000c1e9d00 */
[----:B------:R-:W5:Y:S01]  /*0bd0*/  LDG.E.128.CONSTANT R8, [R8.64] ;  /* 0x0000000808087981 */ /* 0x000f62000c1e9d00 */
[----:B------:R-:W0:Y:S01]  /*0be0*/  S2UR UR5, SR_CTAID.Z ;  /* 0x00000000000579c3 */ /* 0x000e220000002700 */
[----:B------:R-:W-:-:S02]  /*0bf0*/  ULDC UR6, c[0x0][0x190] ;  /* 0x0000640000067ab9 */ /* 0x000fc40000000800 */
[----:B------:R1:W5:Y:S01]  /*0c00*/  LDG.E.128.CONSTANT R12, [R2.64] ;  /* 0x00000008020c7981 */ /* 0x000362000c1e9d00 */
[----:B0-----:R-:W-:-:S04]  /*0c10*/  ULEA UR5, UR5, 0x40, 0x6 ;  /* 0x0000004005057891 */ /* 0x001fc8000f8e303f */
[----:B------:R-:W-:-:S04]  /*0c20*/  UISETP.LT.AND UP0, UPT, UR5, UR6, UPT ;  /* 0x000000060500728c */ /* 0x000fc8000bf01270 */
[----:B------:R-:W-:Y:S01]  /*0c30*/  USEL UR5, UR5, UR6, UP0 ;  /* 0x0000000605057287 */ /* 0x000fe20008000000 */
[----:B--2---:R-:W-:Y:S02]  /*0c40*/  @!P0 IMAD.IADD R31, R7, 0x1, R34 ;  /* 0x00000001071f8824 */ /* 0x004fe400078e0222 */
[----:B------:R-:W-:Y:S01]  /*0c50*/  IMAD.WIDE R6, R21, c[0x0][0x18c], R2 ;  /* 0x0000630015067a25 */ /* 0x000fe200078e0202 */
[----:B---3--:R-:W-:Y:S02]  /*0c60*/  @!P0 PRMT R0, R4, 0x7610, R0 ;  /* 0x0000761004008816 */ /* 0x008fe40000000000 */
[----:B------:R-:W-:Y:S02]  /*0c70*/  @!P0 PRMT R28, R5, 0x7610, R28 ;  /* 0x00007610051c8816 */ /* 0x000fe4000000001c */
[----:B------:R-:W-:Y:S01]  /*0c80*/  @!P0 PRMT R0, R0, 0x7610, R4 ;  /* 0x0000761000008816 */ /* 0x000fe20000000004 */
[----:B-1----:R-:W-:Y:S01]  /*0c90*/  IMAD.WIDE R2, R21, c[0x0][0x18c], R6 ;  /* 0x0000630015027a25 */ /* 0x002fe200078e0206 */
[----:B------:R-:W-:-:S02]  /*0ca0*/  IADD3 R34, R34, 0x20, RZ ;  /* 0x0000002022227810 */ /* 0x000fc40007ffe0ff */
[----:B------:R-:W-:Y:S01]  /*0cb0*/  @!P0 PRMT R28, R28, 0x7610, R5 ;  /* 0x000076101c1c8816 */ /* 0x000fe20000000005 */
[----:B------:R-:W-:Y:S05]  /*0cc0*/  @P2 BRA `(.L_x_2541) ;  /* 0x0000147000002947 */ /* 0x000fea0003800000 */
[----:B------:R-:W2:Y:S01]  /*0cd0*/  LDG.E.128.CONSTANT R4, [R6.64] ;  /* 0x0000000806047981 */ /* 0x000ea2000c1e9d00 */
        /* <DEDUP_REMOVED lines=11> */
[----:B------:R-:W-:Y:S02]  /*0d90*/  LOP3.LUT R38, R35, 0x20002, R38, 0xf8, !PT ;  /* 0x0002000223267812 */ /* 0x000fe400078ef826 */
[----:B------:R-:W-:-:S02]  /*0da0*/  LOP3.LUT R35, R36, 0x20002, R39, 0xf8, !PT ;  /* 0x0002000224237812 */ /* 0x000fc400078ef827 */
[----:B------:R-:W-:Y:S02]  /*0db0*/  LOP3.LUT R36, R40, 0x20002, R41, 0xf8, !PT ;  /* 0x0002000228247812 */ /* 0x000fe400078ef829 */
[C---:B------:R-:W-:Y:S02]  /*0dc0*/  LOP3.LUT R41, R24.reuse, 0x3e003e0, RZ, 0xc0, !PT ;  /* 0x03e003e018297812 */ /* 0x040fe400078ec0ff */
[----:B------:R-:W-:Y:S02]  /*0dd0*/  LOP3.LUT R40, R24, 0x1f001f, RZ, 0xc0, !PT ;  /* 0x001f001f18287812 */ /* 0x000fe400078ec0ff */
[----:B------:R-:W-:Y:S02]  /*0de0*/  PRMT R37, R42, 0x7610, R37 ;  /* 0x000076102a257816 */ /* 0x000fe40000000025 */
[----:B------:R-:W-:Y:S02]  /*0df0*/  LOP3.LUT R42, R41, 0x64006400, RZ, 0xfc, !PT ;  /* 0x64006400292a7812 */ /* 0x000fe400078efcff */
[----:B------:R-:W-:-:S02]  /*0e00*/  LOP3.LUT R41, R40, 0x64006400, RZ, 0xfc, !PT ;  /* 0x6400640028297812 */ /* 0x000fc400078efcff */
[----:B------:R-:W-:Y:S01]  /*0e10*/  LOP3.LUT R44, R26, 0x1f001f, RZ, 0xc0, !PT ;  /* 0x001f001f1a2c7812 */ /* 0x000fe200078ec0ff */
[----:B------:R-:W-:Y:S01]  /*0e20*/  HFMA2 R40, R42, R37.H0_H0, -48, -48 ;  /* 0xd200d2002a287431 */ /* 0x000fe20000040025 */
[----:B------:R-:W-:Y:S01]  /*0e30*/  LOP3.LUT R43, R25, 0x1f001f, RZ, 0xc0, !PT ;  /* 0x001f001f192b7812 */ /* 0x000fe200078ec0ff */
[----:B------:R-:W-:Y:S01]  /*0e40*/  HADD2 R41, R41, -1040, -1040 ;  /* 0xe410e41029297430 */ /* 0x000fe20000000000 */
[----:B------:R-:W-:Y:S02]  /*0e50*/  LOP3.LUT R45, R27, 0x1f001f, RZ, 0xc0, !PT ;  /* 0x001f001f1b2d7812 */ /* 0x000fe400078ec0ff */
[----:B------:R-:W-:Y:S02]  /*0e60*/  LOP3.LUT R44, R44, 0x64006400, RZ, 0xfc, !PT ;  /* 0x640064002c2c7812 */ /* 0x000fe400078efcff */
        /* <DEDUP_REMOVED lines=138> */
[----:B------:R-:W-:-:S04]  /*1710*/  LOP3.LUT R11, R11, 0x1f001f, RZ, 0xc0, !PT ;  /* 0x001f001f0b0b7812 */ /* 0x000fc800078ec0ff */
[----:B------:R-:W-:-:S05]  /*1720*/  LOP3.LUT R11, R11, 0x64006400, RZ, 0xfc, !PT ;  /* 0x640064000b0b7812 */ /* 0x000fca00078efcff */
[----:B------:R-:W-:Y:S01]  /*1730*/  HADD2 R11, R11, -1040, -1040 ;  /* 0xe410e4100b0b7430 */ /* 0x000fe20000000000 */
[----:B--2---:R-:W-:Y:S02]  /*1740*/  LOP3.LUT R24, R4, 0x3e003e0, RZ, 0xc0, !PT ;  /* 0x03e003e004187812 */ /* 0x004fe400078ec0ff */
        /* <DEDUP_REMOVED lines=10> */
[-C--:B------:R-:W-:Y:S02]  /*17f0*/  HFMA2 R22, R52, R37.reuse.H0_H0, -48, -48 ;  /* 0xd200d20034167431 */ /* 0x080fe40000040025 */
[----:B------:R-:W-:Y:S01]  /*1800*/  HFMA2 R42, R42, R37.H0_H0, -48, -48 ;  /* 0xd200d2002a2a7431 */ /* 0x000fe20000040025 */
[----:B------:R-:W-:Y:S02]  /*1810*/  LOP3.LUT R37, R10, 0x1f001f, RZ, 0xc0, !PT ;  /* 0x001f001f0a257812 */ /* 0x000fe400078ec0ff */
        /* <DEDUP_REMOVED lines=10> */
[----:B------:R-:W-:Y:S01]  /*18c0*/  HFMA2.MMA R43, R18, R27, R19 ;  /* 0x0000001b122b7235 */ /* 0x000fe20000000013 */
[-C--:B------:R-:W-:Y:S01]  /*18d0*/  HFMA2 R41, R16, R27.reuse, R17 ;  /* 0x0000001b10297231 */ /* 0x080fe20000000011 */
[----:B------:R-:W-:Y:S01]  /*18e0*/  SHF.R.U32.HI R48, RZ, 0xd, R9 ;  /* 0x0000000dff307819 */ /* 0x000fe20000011609 */
[----:B------:R-:W0:Y:S01]  /*18f0*/  LDS.128 R16, [UR4+0x20] ;  /* 0x00002004ff107984 */ /* 0x000e220008000c00 */
[----:B------:R-:W-:Y:S01]  /*1900*/  LOP3.LUT R45, R38, 0x80008, R45, 0xf8, !PT ;  /* 0x00080008262d7812 */ /* 0x000fe200078ef82d */
[----:B------:R-:W-:Y:S01]  /*1910*/  HFMA2 R26, R44, R27, R26 ;  /* 0x0000001b2c1a7231 */ /* 0x000fe2000000001a */
[----:B------:R-:W-:-:S02]  /*1920*/  LOP3.LUT R35, R35, 0x40004, R48, 0xf8, !PT ;  /* 0x0004000423237812 */ /* 0x000fc400078ef830 */
[----:B------:R-:W-:Y:S02]  /*1930*/  SHF.R.U32.HI R48, RZ, 0xb, R4 ;  /* 0x0000000bff307819 */ /* 0x000fe40000011604 */
[----:B------:R-:W-:Y:S02]  /*1940*/  LOP3.LUT R36, R35, 0x80008, R36, 0xf8, !PT ;  /* 0x0008000823247812 */ /* 0x000fe400078ef824 */
[----:B------:R-:W-:Y:S02]  /*1950*/  SHF.R.U32.HI R35, RZ, 0xc, R15 ;  /* 0x0000000cff237819 */ /* 0x000fe4000001160f */
[----:B------:R-:W-:Y:S02]  /*1960*/  SHF.R.U32.HI R8, RZ, 0xa, R8 ;  /* 0x0000000aff087819 */ /* 0x000fe40000011608 */
[----:B------:R-:W-:Y:S02]  /*1970*/  LOP3.LUT R20, R20, 0x80008, R35, 0xf8, !PT ;  /* 0x0008000814147812 */ /* 0x000fe400078ef823 */
[----:B------:R-:W-:-:S02]  /*1980*/  LOP3.LUT R35, R45, 0x100010, R48, 0xf8, !PT ;  /* 0x001000102d237812 */ /* 0x000fc400078ef830 */
[----:B------:R-:W-:Y:S02]  /*1990*/  SHF.R.U32.HI R45, RZ, 0xb, R5 ;  /* 0x0000000bff2d7819 */ /* 0x000fe40000011605 */
[----:B------:R-:W-:Y:S02]  /*19a0*/  SHF.R.U32.HI R38, RZ, 0xc, R14 ;  /* 0x0000000cff267819 */ /* 0x000fe4000001160e */
[----:B------:R-:W-:Y:S02]  /*19b0*/  LOP3.LUT R8, R8, 0x1f001f, RZ, 0xc0, !PT ;  /* 0x001f001f08087812 */ /* 0x000fe400078ec0ff */
[----:B------:R-:W-:Y:S02]  /*19c0*/  LOP3.LUT R36, R36, 0x100010, R45, 0xf8, !PT ;  /* 0x0010001024247812 */ /* 0x000fe400078ef82d */
[----:B------:R-:W-:Y:S02]  /*19d0*/  LOP3.LUT R38, R47, 0x80008, R38, 0xf8, !PT ;  /* 0x000800082f267812 */ /* 0x000fe400078ef826 */
[----:B------:R-:W-:-:S02]  /*19e0*/  SHF.R.U32.HI R45, RZ, 0xb, R6 ;  /* 0x0000000bff2d7819 */ /* 0x000fc40000011606 */
[----:B------:R-:W-:Y:S02]  /*19f0*/  SHF.R.U32.HI R9, RZ, 0xa, R9 ;  /* 0x0000000aff097819 */ /* 0x000fe40000011609 */
[----:B------:R-:W-:Y:S02]  /*1a00*/  LOP3.LUT R8, R8, 0x64006400, RZ, 0xfc, !PT ;  /* 0x6400640008087812 */ /* 0x000fe400078efcff */
[----:B------:R-:W-:Y:S02]  /*1a10*/  LOP3.LUT R38, R38, 0x100010, R45, 0xf8, !PT ;  /* 0x0010001026267812 */ /* 0x000fe400078ef82d */
[----:B------:R-:W-:Y:S01]  /*1a20*/  LOP3.LUT R44, R9, 0x1f001f, RZ, 0xc0, !PT ;  /* 0x001f001f092c7812 */ /* 0x000fe200078ec0ff */
[----:B------:R-:W-:Y:S01]  /*1a30*/  HADD2 R48, R8, -1040, -1040 ;  /* 0xe410e41008307430 */ /* 0x000fe20000000000 */
[----:B------:R-:W-:Y:S01]  /*1a40*/  LOP3.LUT R45, R10, 0x64006400, RZ, 0xfc, !PT ;  /* 0x640064000a2d7812 */ /* 0x000fe200078efcff */
[----:B------:R-:W-:Y:S01]  /*1a50*/  HFMA2.MMA R8, R46, R27, R37 ;  /* 0x0000001b2e087235 */ /* 0x000fe20000000025 */
[----:B------:R-:W-:-:S02]  /*1a60*/  LOP3.LUT R44, R44, 0x64006400, RZ, 0xfc, !PT ;  /* 0x640064002c2c7812 */ /* 0x000fc400078efcff */
        /* <DEDUP_REMOVED lines=9> */
[-C--:B------:R-:W-:Y:S01]  /*1b00*/  HFMA2 R41, R44, R16.reuse, R41 ;  /* 0x000000102c297231 */ /* 0x080fe20000000029 */
[----:B------:R-:W-:Y:S01]  /*1b10*/  SHF.R.U32.HI R12, RZ, 0xa, R12 ;  /* 0x0000000aff0c7819 */ /* 0x000fe2000001160c */
        /* <DEDUP_REMOVED lines=9> */
[----:B------:R-:W-:Y:S01]  /*1bb0*/  LOP3.LUT R43, R43, 0x64006400, RZ, 0xfc, !PT ;  /* 0x640064002b2b7812 */ /* 0x000fe200078efcff */
[----:B------:R-:W0:Y:S01]  /*1bc0*/  LDS.128 R8, [UR4+0x30] ;  /* 0x00003004ff087984 */ /* 0x000e220008000c00 */
[----:B------:R-:W-:Y:S01]  /*1bd0*/  SHF.R.U32.HI R15, RZ, 0xa, R15 ;  /* 0x0000000aff0f7819 */ /* 0x000fe2000001160f */
[-C--:B------:R-:W-:Y:S01]  /*1be0*/  HFMA2.MMA R37, R21, R18.reuse, R37 ;  /* 0x0000001215257235 */ /* 0x080fe20000000025 */
[----:B------:R-:W-:Y:S01]  /*1bf0*/  LOP3.LUT R12, R12, 0x64006400, RZ, 0xfc, !PT ;  /* 0x640064000c0c7812 */ /* 0x000fe200078efcff */
[----:B------:R-:W-:Y:S01]  /*1c00*/  HADD2 R26, R43, -1040, -1040 ;  /* 0xe410e4102b1a7430 */ /* 0x000fe20000000000 */
[----:B------:R-:W-:Y:S01]  /*1c10*/  LOP3.LUT R15, R15, 0x1f001f, RZ, 0xc0, !PT ;  /* 0x001f001f0f0f7812 */ /* 0x000fe200078ec0ff */
[----:B------:R-:W-:Y:S01]  /*1c20*/  HFMA2.MMA R16, R23, R18, R16 ;  /* 0x0000001217107235 */ /* 0x000fe20000000010 */
[----:B------:R-:W-:Y:S01]  /*1c30*/  SHF.R.U32.HI R14, RZ, 0xa, R14 ;  /* 0x0000000aff0e7819 */ /* 0x000fe2000001160e */
[----:B------:R-:W-:Y:S01]  /*1c40*/  HADD2 R12, R12, -1040, -1040 ;  /* 0xe410e4100c0c7430 */ /* 0x000fe20000000000 */
[----:B------:R-:W-:Y:S01]  /*1c50*/  LOP3.LUT R15, R15, 0x64006400, RZ, 0xfc, !PT ;  /* 0x640064000f0f7812 */ /* 0x000fe200078efcff */
[-C--:B------:R-:W-:Y:S01]  /*1c60*/  HFMA2 R26, R26, R17.reuse, R41 ;  /* 0x000000111a1a7231 */ /* 0x080fe20000000029 */
[----:B------:R-:W-:Y:S01]  /*1c70*/  LOP3.LUT R14, R14, 0x1f001f, RZ, 0xc0, !PT ;  /* 0x001f001f0e0e7812 */ /* 0x000fe200078ec0ff */
[----:B------:R-:W-:Y:S01]  /*1c80*/  HFMA2 R17, R44, R17, R27 ;  /* 0x000000112c117231 */ /* 0x000fe2000000001b */
[----:B------:R-:W-:Y:S01]  /*1c90*/  LOP3.LUT R27, R4, 0x1f001f, RZ, 0xc0, !PT ;  /* 0x001f001f041b7812 */ /* 0x000fe200078ec0ff */
[----:B------:R-:W-:Y:S01]  /*1ca0*/  HFMA2.MMA R37, R12, R19, R37 ;  /* 0x000000130c257235 */ /* 0x000fe20000000025 */
[----:B------:R-:W-:Y:S01]  /*1cb0*/  HADD2 R12, R15, -1040, -1040 ;  /* 0xe410e4100f0c7430 */ /* 0x000fe20000000000 */
[----:B------:R-:W-:Y:S01]  /*1cc0*/  LOP3.LUT R14, R14, 0x64006400, RZ, 0xfc, !PT ;  /* 0x640064000e0e7812 */ /* 0x000fe200078efcff */
[-C--:B------:R-:W-:Y:S01]  /*1cd0*/  HFMA2 R17, R25, R18.reuse, R17 ;  /* 0x0000001219117231 */ /* 0x080fe20000000011 */
[----:B------:R-:W-:Y:S01]  /*1ce0*/  LOP3.LUT R27, R27, 0x64006400, RZ, 0xfc, !PT ;  /* 0x640064001b1b7812 */ /* 0x000fe200078efcff */
[----:B------:R-:W-:Y:S01]  /*1cf0*/  HFMA2 R26, R39, R18, R26 ;  /* 0x00000012271a7231 */ /* 0x000fe2000000001a */
[----:B------:R-:W-:Y:S01]  /*1d00*/  SHF.R.U32.HI R4, RZ, 0xa, R4 ;  /* 0x0000000aff047819 */ /* 0x000fe20000011604 */
[----:B------:R-:W-:Y:S01]  /*1d10*/  HFMA2 R17, R12, R19, R17 ;  /* 0x000000130c117231 */ /* 0x000fe20000000011 */
[----:B------:R-:W-:Y:S01]  /*1d20*/  SHF.R.U32.HI R13, RZ, 0xa, R13 ;  /* 0x0000000aff0d7819 */ /* 0x000fe2000001160d */
[----:B------:R-:W-:Y:S01]  /*1d30*/  HADD2 R12, R27, -1040, -1040 ;  /* 0xe410e4101b0c7430 */ /* 0x000fe20000000000 */
[----:B------:R-:W-:Y:S01]  /*1d40*/  LOP3.LUT R43, R6, 0x1f001f, RZ, 0xc0, !PT ;  /* 0x001f001f062b7812 */ /* 0x000fe200078ec0ff */
[----:B------:R-:W-:Y:S01]  /*1d50*/  HADD2 R21, R14, -1040, -1040 ;  /* 0xe410e4100e157430 */ /* 0x000fe20000000000 */
[----:B------:R-:W-:-:S02]  /*1d60*/  LOP3.LUT R44, R7, 0x1f001f, RZ, 0xc0, !PT ;  /* 0x001f001f072c7812 */ /* 0x000fc400078ec0ff */
[----:B------:R-:W-:Y:S02]  /*1d70*/  LOP3.LUT R4, R4, 0x1f001f, RZ, 0xc0, !PT ;  /* 0x001f001f04047812 */ /* 0x000fe400078ec0ff */
[----:B------:R-:W-:Y:S01]  /*1d80*/  LOP3.LUT R41, R5, 0x1f001f, RZ, 0xc0, !PT ;  /* 0x001f001f05297812 */ /* 0x000fe200078ec0ff */
[----:B------:R-:W-:Y:S01]  /*1d90*/  HFMA2.MMA R16, R21, R19, R16 ;  /* 0x0000001315107235 */ /* 0x000fe20000000010 */
[----:B------:R-:W-:Y:S02]  /*1da0*/  LOP3.LUT R13, R13, 0x1f001f, RZ, 0xc0, !PT ;  /* 0x001f001f0d0d7812 */ /* 0x000fe400078ec0ff */
[----:B------:R-:W-:Y:S02]  /*1db0*/  LOP3.LUT R43, R43, 0x64006400, RZ, 0xfc, !PT ;  /* 0x640064002b2b7812 */ /* 0x000fe400078efcff */
[----:B------:R-:W-:Y:S02]  /*1dc0*/  SHF.R.U32.HI R5, RZ, 0xa, R5 ;  /* 0x0000000aff057819 */ /* 0x000fe40000011605 */
[--C-:B------:R-:W-:Y:S01]  /*1dd0*/  SHF.R.U32.HI R45, RZ, 0xb, R7.reuse ;  /* 0x0000000bff2d7819 */ /* 0x100fe20000011607 */
[----:B------:R-:W-:Y:S01]  /*1de0*/  HADD2 R43, R43, -1040, -1040 ;  /* 0xe410e4102b2b7430 */ /* 0x000fe20000000000 */
[----:B------:R-:W-:Y:S01]  /*1df0*/  SHF.R.U32.HI R7, RZ, 0xa, R7 ;  /* 0x0000000aff077819 */ /* 0x000fe20000011607 */
[----:B0-----:R-:W-:Y:S01]  /*1e00*/  HFMA2.MMA R37, R12, R8, R37 ;  /* 0x000000080c257235 */ /* 0x001fe20000000025 */
[----:B------:R-:W-:-:S02]  /*1e10*/  LOP3.LUT R44, R44, 0x64006400, RZ, 0xfc, !PT ;  /* 0x640064002c2c7812 */ /* 0x000fc400078efcff */
[----:B------:R-:W-:Y:S01]  /*1e20*/  LOP3.LUT R4, R4, 0x64006400, RZ, 0xfc, !PT ;  /* 0x6400640004047812 */ /* 0x000fe200078efcff */
[----:B------:R-:W-:Y:S01]  /*1e30*/  HFMA2.MMA R16, R43, R8, R16 ;  /* 0x000000082b107235 */ /* 0x000fe20000000010 */
[----:B------:R-:W-:Y:S01]  /*1e40*/  SHF.R.U32.HI R6, RZ, 0xa, R6 ;  /* 0x0000000aff067819 */ /* 0x000fe20000011606 */
        /* <DEDUP_REMOVED lines=19> */
[----:B------:R-:W-:Y:S01]  /*1f80*/  HFMA2.MMA R16, R22, R9, R16 ;  /* 0x0000000916107235 */ /* 0x000fe20000000010 */
[----:B------:R-:W-:Y:S01]  /*1f90*/  HADD2 R4, R7, -1040, -1040 ;  /* 0xe410e41007047430 */ /* 0x000fe20000000000 */
[----:B------:R-:W-:Y:S01]  /*1fa0*/  LOP3.LUT R38, R38, 0x64006400, RZ, 0xfc, !PT ;  /* 0x6400640026267812 */ /* 0x000fe200078efcff */
[----:B------:R-:W-:Y:S01]  /*1fb0*/  HADD2 R15, R6, -1040, -1040 ;  /* 0xe410e410060f7430 */ /* 0x000fe20000000000 */
[----:B------:R-:W-:Y:S01]  /*1fc0*/  LOP3.LUT R20, R20, 0x100010, R45, 0xf8, !PT ;  /* 0x0010001014147812 */ /* 0x000fe200078ef82d */
[----:B------:R-:W-:Y:S01]  /*1fd0*/  HFMA2 R12, R41, R8, R26 ;  /* 0x00000008290c7231 */ /* 0x000fe2000000001a */
[----:B------:R-:W-:Y:S01]  /*1fe0*/  LOP3.LUT R36, R36, 0x64006400, RZ, 0xfc, !PT ;  /* 0x6400640024247812 */ /* 0x000fe200078efcff */
[----:B------:R-:W-:Y:S01]  /*1ff0*/  HFMA2 R5, R4, R10, R5 ;  /* 0x0000000a04057231 */ /* 0x000fe20000000005 */
[----:B------:R-:W-:Y:S01]  /*2000*/  LOP3.LUT R20, R20, 0x64006400, RZ, 0xfc, !PT ;  /* 0x6400640014147812 */ /* 0x000fe200078efcff */
[----:B------:R-:W-:Y:S01]  /*2010*/  HADD2 R4, R35, -1040, -1040 ;  /* 0xe410e41023047430 */ /* 0x000fe20000000000 */
[----:B------:R-:W-:Y:S01]  /*2020*/  HFMA2.MMA R16, R15, R10, R16 ;  /* 0x0000000a0f107235 */ /* 0x000fe20000000010 */
[----:B------:R-:W-:-:S02]  /*2030*/  HFMA2 R12, R24, R9, R12 ;  /* 0x00000009180c7231 */ /* 0x000fc4000000000c */
[----:B------:R-:W-:Y:S02]  /*2040*/  HADD2 R9, R38, -1040, -1040 ;  /* 0xe410e41026097430 */ /* 0x000fe40000000000 */
[-C--:B------:R-:W-:Y:S01]  /*2050*/  HFMA2.MMA R37, R4, R11.reuse, R37 ;  /* 0x0000000b04257235 */ /* 0x080fe20000000025 */
[----:B------:R-:W-:Y:S02]  /*2060*/  HFMA2 R12, R13, R10, R12 ;  /* 0x0000000a0d0c7231 */ /* 0x000fe4000000000c */
[----:B------:R-:W-:Y:S01]  /*2070*/  HADD2 R7, R36, -1040, -1040 ;  /* 0xe410e41024077430 */ /* 0x000fe20000000000 */
[----:B------:R-:W-:Y:S01]  /*2080*/  HFMA2.MMA R16, R9, R11, R16 ;  /* 0x0000000b09107235 */ /* 0x000fe20000000010 */
        /* <DEDUP_REMOVED lines=11> */
.L_x_2541:
[C---:B------:R-:W-:Y:S01]  /*2140*/  ISETP.GE.AND P0, PT, R34.reuse, c[0x0][0x1b0], PT ;  /* 0x00006c0022007a0c */ /* 0x040fe20003f06270 */
[----:B------:R-:W-:Y:S01]  /*2150*/  UIADD3 UR4, UR4, 0x40, URZ ;  /* 0x0000004004047890 */ /* 0x000fe2000fffe03f */
[----:B------:R-:W-:Y:S01]  /*2160*/  ISETP.LT.AND P1, PT, R34, UR5, PT ;  /* 0x0000000522007c0c */ /* 0x000fe2000bf21270 */
[----:B-----5:R-:W-:-:S12]  /*2170*/  IMAD.MOV.U32 R16, RZ, RZ, R2 ;  /* 0x000000ffff107224 */ /* 0x020fd800078e0002 */
[----:B------:R-:W-:Y:S05]  /*2180*/  @!P0 BRA P1, `(.L_x_2542) ;  /* 0xffffe94000008947 */ /* 0x000fea000083ffff */
.L_x_2540:
[----:B------:R-:W-:-:S04]  /*2190*/  ISETP.GE.AND P0, PT, R34, R29, PT ;  /* 0x0000001d2200720c */ /* 0x000fc80003f06270 */
[----:B------:R-:W-:-:S13]  /*21a0*/  ISETP.GE.OR P0, PT, R34, c[0x0][0x1b4], P0 ;  /* 0x00006d0022007a0c */ /* 0x000fda0000706670 */
[----:B------:R-:W-:Y:S05]  /*21b0*/  @P0 BRA `(.L_x_2543) ;  /* 0x0000250000000947 */ /* 0x000fea0003800000 */
[----:B------:R-:W-:-:S05]  /*21c0*/  IMAD.MOV.U32 R20, RZ, RZ, c[0x0][0x18c] ;  /* 0x00006300ff147624 */ /* 0x000fca00078e00ff */
[----:B------:R-:W-:Y:S02]  /*21d0*/  SHF.R.S32.HI R20, RZ, 0x1f, R20 ;  /* 0x0000001fff147819 */ /* 0x000fe40000011414 */
.L_x_2545:
        /* <DEDUP_REMOVED lines=8> */
[----:B------:R-:W-:Y:S02]  /*2260*/  IADD3 R18, R34, 0x20, RZ ;  /* 0x0000002022127810 */ /* 0x000fe40007ffe0ff */
[----:B--2---:R-:W-:Y:S02]  /*2270*/  @!P0 PRMT R0, R6, 0x7610, R0 ;  /* 0x0000761006008816 */ /* 0x004fe40000000000 */
[----:B------:R-:W-:Y:S01]  /*2280*/  @!P0 PRMT R28, R7, 0x7610, R28 ;  /* 0x00007610071c8816 */ /* 0x000fe2000000001c */
[----:B---3--:R-:W-:Y:S01]  /*2290*/  @!P0 IMAD.IADD R31, R5, 0x1, R34 ;  /* 0x00000001051f8824 */ /* 0x008fe200078e0222 */
[----:B------:R-:W-:-:S02]  /*22a0*/  @!P0 PRMT R0, R0, 0x7610, R6 ;  /* 0x0000761000008816 */ /* 0x000fc40000000006 */
[----:B------:R-:W-:Y:S01]  /*22b0*/  @!P0 PRMT R28, R28, 0x7610, R7 ;  /* 0x000076101c1c8816 */ /* 0x000fe20000000007 */
[----:B------:R-:W-:Y:S05]  /*22c0*/  @P2 BRA `(.L_x_2544) ;  /* 0x0000237000002947 */ /* 0x000fea0003800000 */
[----:B------:R-:W-:Y:S01]  /*22d0*/  IMAD.MOV.U32 R17, RZ, RZ, R3 ;  /* 0x000000ffff117224 */ /* 0x000fe200078e0003 */
[----:B------:R-:W0:Y:S04]  /*22e0*/  LDS.64 R24, [UR4] ;  /* 0x00000004ff187984 */ /* 0x000e280008000a00 */
[----:B------:R-:W2:Y:S01]  /*22f0*/  LDG.E.128.CONSTANT R12, [R16.64] ;  /* 0x00000008100c7981 */ /* 0x000ea2000c1e9d00 */
[----:B------:R-:W-:-:S05]  /*2300*/  IMAD.MOV.U32 R23, RZ, RZ, c[0x0][0x18c] ;  /* 0x00006300ff177624 */ /* 0x000fca00078e00ff */
[----:B------:R-:W-:-:S04]  /*2310*/  LEA R26, P0, R23, R16, 0x2 ;  /* 0x00000010171a7211 */ /* 0x000fc800078010ff */
[----:B------:R-:W-:-:S05]  /*2320*/  LEA.HI.X R27, R23, R3, R20, 0x2, P0 ;  /* 0x00000003171b7211 */ /* 0x000fca00000f1414 */
[----:B------:R1:W3:Y:S01]  /*2330*/  LDG.E.128.CONSTANT R8, [R26.64] ;  /* 0x000000081a087981 */ /* 0x0002e2000c1e9d00 */
[----:B------:R-:W-:-:S05]  /*2340*/  IMAD.WIDE R36, R23, 0x4, R26 ;  /* 0x0000000417247825 */ /* 0x000fca00078e021a */
[----:B------:R4:W5:Y:S01]  /*2350*/  LDG.E.128.CONSTANT R4, [R36.64] ;  /* 0x0000000824047981 */ /* 0x000962000c1e9d00 */
[----:B------:R-:W-:-:S04]  /*2360*/  IMAD.WIDE R22, R23, 0x4, R36 ;  /* 0x0000000417167825 */ /* 0x000fc800078e0224 */
[----:B------:R-:W-:Y:S01]  /*2370*/  IMAD.MOV.U32 R2, RZ, RZ, 0x2c00 ;  /* 0x00002c00ff027424 */ /* 0x000fe200078e00ff */
[--C-:B0-----:R-:W-:Y:S02]  /*2380*/  HADD2.F32 R39, -RZ, R24.reuse.H0_H0 ;  /* 0x20000018ff277230 */ /* 0x101fe40000004100 */
[----:B------:R-:W-:Y:S02]  /*2390*/  HADD2.F32 R24, -RZ, R24.H1_H1 ;  /* 0x30000018ff187230 */ /* 0x000fe40000004100 */
[--C-:B-1----:R-:W-:Y:S02]  /*23a0*/  HADD2.F32 R26, -RZ, R25.reuse.H0_H0 ;  /* 0x20000019ff1a7230 */ /* 0x102fe40000004100 */
        /* <DEDUP_REMOVED lines=9> */
[----:B----4-:R-:W-:Y:S01]  /*2440*/  LOP3.LUT R36, R15, 0xf000f, RZ, 0xc0, !PT ;  /* 0x000f000f0f247812 */ /* 0x010fe200078ec0ff */
        /* <DEDUP_REMOVED lines=9> */
[----:B------:R-:W0:Y:S01]  /*24e0*/  LDS.64 R12, [UR4+0x8] ;  /* 0x00000804ff0c7984 */ /* 0x000e220008000a00 */
[----:B------:R-:W-:Y:S01]  /*24f0*/  HADD2 R36, R36, -1032, -1032 ;  /* 0xe408e40824247430 */ /* 0x000fe20000000000 */
[----:B------:R-:W-:Y:S01]  /*2500*/  LOP3.LUT R21, R15, 0xf000f0, RZ, 0xc0, !PT ;  /* 0x00f000f00f157812 */ /* 0x000fe200078ec0ff */
[----:B------:R-:W-:Y:S01]  /*2510*/  HADD2.F32 R41, -RZ, R41.H1_H1 ;  /* 0x30000029ff297230 */ /* 0x000fe20000004100 */
[----:B------:R-:W-:Y:S01]  /*2520*/  LOP3.LUT R47, R27, 0x64006400, RZ, 0xfc, !PT ;  /* 0x640064001b2f7812 */ /* 0x000fe200078efcff */
[--C-:B------:R-:W-:Y:S01]  /*2530*/  HADD2.F32 R40, -RZ, R37.reuse.H0_H0 ;  /* 0x20000025ff287230 */ /* 0x100fe20000004100 */
[----:B------:R-:W-:Y:S01]  /*2540*/  FFMA.FTZ R42, R39, R42, RZ ;  /* 0x0000002a272a7223 */ /* 0x000fe200000100ff */
[----:B------:R-:W-:Y:S01]  /*2550*/  HADD2.F32 R44, -RZ, R38.H0_H0 ;  /* 0x20000026ff2c7230 */ /* 0x000fe20000004100 */
[----:B------:R-:W-:Y:S01]  /*2560*/  LOP3.LUT R35, R35, 0x64006400, RZ, 0xfc, !PT ;  /* 0x6400640023237812 */ /* 0x000fe200078efcff */
[-C--:B------:R-:W-:Y:S01]  /*2570*/  HFMA2 R27, R45, R2.reuse.H0_H0, -72, -72 ;  /* 0xd480d4802d1b7431 */ /* 0x080fe20000040002 */
[----:B------:R-:W-:Y:S01]  /*2580*/  LOP3.LUT R45, R21, 0x64006400, RZ, 0xfc, !PT ;  /* 0x64006400152d7812 */ /* 0x000fe200078efcff */
[----:B------:R-:W-:Y:S01]  /*2590*/  HADD2.F32 R46, -RZ, R36.H0_H0 ;  /* 0x20000024ff2e7230 */ /* 0x000fe20000004100 */
[----:B------:R-:W-:Y:S01]  /*25a0*/  FFMA.FTZ R41, R24, R41, R42 ;  /* 0x0000002918297223 */ /* 0x000fe2000001002a */
[----:B------:R-:W-:Y:S01]  /*25b0*/  HADD2.F32 R37, -RZ, R37.H1_H1 ;  /* 0x30000025ff257230 */ /* 0x000fe20000004100 */
[----:B------:R-:W-:Y:S01]  /*25c0*/  FFMA.FTZ R40, R40, R39, RZ ;  /* 0x0000002728287223 */ /* 0x000fe200000100ff */
[----:B------:R-:W-:Y:S01]  /*25d0*/  HADD2.F32 R38, -RZ, R38.H1_H1 ;  /* 0x30000026ff267230 */ /* 0x000fe20000004100 */
[C---:B------:R-:W-:Y:S01]  /*25e0*/  FFMA.FTZ R43, R39.reuse, R44, RZ ;  /* 0x0000002c272b7223 */ /* 0x040fe200000100ff */
[-C--:B------:R-:W-:Y:S01]  /*25f0*/  HFMA2 R21, R35, R2.reuse.H0_H0, -72, -72 ;  /* 0xd480d48023157431 */ /* 0x080fe20000040002 */
[----:B------:R-:W-:Y:S01]  /*2600*/  FFMA.FTZ R39, R39, R46, RZ ;  /* 0x0000002e27277223 */ /* 0x000fe200000100ff */
[----:B------:R-:W-:Y:S01]  /*2610*/  HADD2.F32 R42, -RZ, R36.H1_H1 ;  /* 0x30000024ff2a7230 */ /* 0x000fe20000004100 */
[----:B------:R-:W-:Y:S01]  /*2620*/  FFMA.FTZ R37, R37, R24, R40 ;  /* 0x0000001825257223 */ /* 0x000fe20000010028 */
[-C--:B------:R-:W-:Y:S01]  /*2630*/  HFMA2 R35, R45, R2.reuse.H0_H0, -72, -72 ;  /* 0xd480d4802d237431 */ /* 0x080fe20000040002 */
[C---:B------:R-:W-:Y:S01]  /*2640*/  FFMA.FTZ R43, R24.reuse, R38, R43 ;  /* 0x00000026182b7223 */ /* 0x040fe2000001002b */
[----:B------:R-:W-:Y:S01]  /*2650*/  HFMA2 R34, R47, R2.H0_H0, -72, -72 ;  /* 0xd480d4802f227431 */ /* 0x000fe20000040002 */
[----:B------:R-:W-:Y:S01]  /*2660*/  FFMA.FTZ R39, R24, R42, R39 ;  /* 0x0000002a18277223 */ /* 0x000fe20000010027 */
[----:B------:R-:W-:Y:S01]  /*2670*/  HADD2.F32 R36, -RZ, R27.H0_H0 ;  /* 0x2000001bff247230 */ /* 0x000fe20000004100 */
[----:B------:R-:W-:Y:S01]  /*2680*/  SHF.R.U32.HI R14, RZ, 0x8, R14 ;  /* 0x00000008ff0e7819 */ /* 0x000fe2000001160e */
[----:B------:R-:W-:Y:S01]  /*2690*/  HADD2.F32 R24, -RZ, R35.H0_H0 ;  /* 0x20000023ff187230 */ /* 0x000fe20000004100 */
[----:B------:R-:W-:Y:S01]  /*26a0*/  SHF.R.U32.HI R15, RZ, 0x8, R15 ;  /* 0x00000008ff0f7819 */ /* 0x000fe2000001160f */
        /* <DEDUP_REMOVED lines=32> */
[----:B------:R-:W-:Y:S01]  /*28b0*/  HADD2.F32 R21, -RZ, R13.H1_H1 ;  /* 0x3000000dff157230 */ /* 0x000fe20000004100 */
[----:B------:R-:W-:Y:S01]  /*28c0*/  LOP3.LUT R15, R15, 0x64006400, RZ, 0xfc, !PT ;  /* 0x640064000f0f7812 */ /* 0x000fe200078efcff */
[----:B------:R-:W-:Y:S01]  /*28d0*/  HADD2.F32 R13, -RZ, R43.H0_H0 ;  /* 0x2000002bff0d7230 */ /* 0x000fe20000004100 */
[----:B------:R-:W-:Y:S01]  /*28e0*/  FFMA.FTZ R36, R39, R35, R36 ;  /* 0x0000002327247223 */ /* 0x000fe20000010024 */
        /* <DEDUP_REMOVED lines=8> */
[----:B------:R-:W0:Y:S01]  /*2970*/  LDS.64 R24, [UR4+0x10] ;  /* 0x00001004ff187984 */ /* 0x000e220008000a00 */
[----:B------:R-:W-:Y:S01]  /*2980*/  HADD2.F32 R41, -RZ, R38.H1_H1 ;  /* 0x30000026ff297230 */ /* 0x000fe20000004100 */
[----:B------:R-:W-:Y:S01]  /*2990*/  FFMA.FTZ R35, R37, R12, R36 ;  /* 0x0000000c25237223 */ /* 0x000fe20000010024 */
[----:B------:R-:W-:Y:S01]  /*29a0*/  HADD2.F32 R38, -RZ, R27.H1_H1 ;  /* 0x3000001bff267230 */ /* 0x000fe20000004100 */
[----:B------:R-:W-:Y:S01]  /*29b0*/  FFMA.FTZ R37, R12, R39, R34 ;  /* 0x000000270c257223 */ /* 0x000fe20000010022 */
[----:B------:R-:W-:-:S02]  /*29c0*/  LOP3.LUT R34, R19, 0xf000f0, RZ, 0xc0, !PT ;  /* 0x00f000f013227812 */ /* 0x000fc400078ec0ff */
[----:B------:R-:W-:Y:S01]  /*29d0*/  LOP3.LUT R19, R17, 0x64006400, RZ, 0xfc, !PT ;  /* 0x6400640011137812 */ /* 0x000fe200078efcff */
[----:B------:R-:W-:Y:S01]  /*29e0*/  FFMA.FTZ R17, R12, R41, R40 ;  /* 0x000000290c117223 */ /* 0x000fe20000010028 */
[----:B------:R-:W-:Y:S02]  /*29f0*/  LOP3.LUT R39, R34, 0x64006400, RZ, 0xfc, !PT ;  /* 0x6400640022277812 */ /* 0x000fe400078efcff */
[----:B------:R-:W-:Y:S01]  /*2a00*/  LOP3.LUT R41, R14, 0x64006400, RZ, 0xfc, !PT ;  /* 0x640064000e297812 */ /* 0x000fe200078efcff */
[-C--:B------:R-:W-:Y:S02]  /*2a10*/  HFMA2 R19, R19, R2.reuse.H0_H0, -72, -72 ;  /* 0xd480d48013137431 */ /* 0x080fe40000040002 */
[-C--:B------:R-:W-:Y:S01]  /*2a20*/  HFMA2 R34, R39, R2.reuse.H0_H0, -72, -72 ;  /* 0xd480d48027227431 */ /* 0x080fe20000040002 */
[----:B------:R-:W-:Y:S01]  /*2a30*/  FFMA.FTZ R39, R12, R38, R13 ;  /* 0x000000260c277223 */ /* 0x000fe2000001000d */
[----:B------:R-:W-:Y:S02]  /*2a40*/  HFMA2 R27, R41, R2.H0_H0, -72, -72 ;  /* 0xd480d480291b7431 */ /* 0x000fe40000040002 */
[----:B------:R-:W-:-:S02]  /*2a50*/  HADD2.F32 R14, -RZ, R19.H0_H0 ;  /* 0x20000013ff0e7230 */ /* 0x000fc40000004100 */
[----:B------:R-:W-:Y:S02]  /*2a60*/  HFMA2 R41, R15, R2.H0_H0, -72, -72 ;  /* 0xd480d4800f297431 */ /* 0x000fe40000040002 */
[--C-:B------:R-:W-:Y:S01]  /*2a70*/  HADD2.F32 R36, -RZ, R34.reuse.H0_H0 ;  /* 0x20000022ff247230 */ /* 0x100fe20000004100 */
[----:B------:R-:W-:Y:S01]  /*2a80*/  FFMA.FTZ R35, R14, R26, R35 ;  /* 0x0000001a0e237223 */ /* 0x000fe20000010023 */
[----:B------:R-:W-:Y:S01]  /*2a90*/  HADD2.F32 R38, -RZ, R27.H0_H0 ;  /* 0x2000001bff267230 */ /* 0x000fe20000004100 */
[----:B------:R1:W2:Y:S01]  /*2aa0*/  LDG.E.128.CONSTANT R12, [R22.64] ;  /* 0x00000008160c7981 */ /* 0x0002a2000c1e9d00 */
        /* <DEDUP_REMOVED lines=8> */
[C---:B------:R-:W-:Y:S01]  /*2b30*/  FFMA.FTZ R27, R21.reuse, R34, R37 ;  /* 0x00000022151b7223 */ /* 0x040fe20000010025 */
[----:B---3--:R-:W-:Y:S01]  /*2b40*/  LOP3.LUT R34, R8, 0xf000f, RZ, 0xc0, !PT ;  /* 0x000f000f08227812 */ /* 0x008fe200078ec0ff */
[----:B------:R-:W-:Y:S01]  /*2b50*/  FFMA.FTZ R26, R36, R21, R35 ;  /* 0x00000015241a7223 */ /* 0x000fe20000010023 */
[----:B------:R-:W-:Y:S01]  /*2b60*/  LOP3.LUT R36, R8, 0xf000f0, RZ, 0xc0, !PT ;  /* 0x00f000f008247812 */ /* 0x000fe200078ec0ff */
[----:B------:R-:W-:Y:S01]  /*2b70*/  FFMA.FTZ R17, R21, R38, R17 ;  /* 0x0000002615117223 */ /* 0x000fe20000010011 */
[----:B------:R-:W-:Y:S01]  /*2b80*/  LOP3.LUT R37, R9, 0xf000f, RZ, 0xc0, !PT ;  /* 0x000f000f09257812 */ /* 0x000fe200078ec0ff */
[----:B------:R-:W-:Y:S01]  /*2b90*/  FFMA.FTZ R19, R21, R42, R19 ;  /* 0x0000002a15137223 */ /* 0x000fe20000010013 */
[----:B------:R-:W-:Y:S02]  /*2ba0*/  SHF.R.U32.HI R21, RZ, 0x8, R8 ;  /* 0x00000008ff157819 */ /* 0x000fe40000011608 */
[----:B------:R-:W-:-:S02]  /*2bb0*/  LOP3.LUT R35, R9, 0xf000f0, RZ, 0xc0, !PT ;  /* 0x00f000f009237812 */ /* 0x000fc400078ec0ff */
[----:B-1----:R-:W-:Y:S02]  /*2bc0*/  SHF.R.U32.HI R22, RZ, 0x8, R9 ;  /* 0x00000008ff167819 */ /* 0x002fe40000011609 */
        /* <DEDUP_REMOVED lines=9> */
[----:B------:R-:W-:Y:S02]  /*2c60*/  HADD2 R37, R41, -1032, -1032 ;  /* 0xe408e40829257430 */ /* 0x000fe40000000000 */
[----:B0-----:R-:W-:Y:S02]  /*2c70*/  HADD2.F32 R39, -RZ, R24.H0_H0 ;  /* 0x20000018ff277230 */ /* 0x001fe40000004100 */
[----:B------:R-:W-:Y:S02]  /*2c80*/  HADD2 R40, R9, -1032, -1032 ;  /* 0xe408e40809287430 */ /* 0x000fe40000000000 */
[--C-:B------:R-:W-:Y:S02]  /*2c90*/  HADD2.F32 R44, -RZ, R8.reuse.H0_H0 ;  /* 0x20000008ff2c7230 */ /* 0x100fe40000004100 */
[----:B------:R-:W-:Y:S01]  /*2ca0*/  HADD2.F32 R41, -RZ, R8.H1_H1 ;  /* 0x30000008ff297230 */ /* 0x000fe20000004100 */
[----:B------:R-:W-:Y:S01]  /*2cb0*/  LOP3.LUT R38, R10, 0xf000f0, RZ, 0xc0, !PT ;  /* 0x00f000f00a267812 */ /* 0x000fe200078ec0ff */
[----:B------:R-:W0:Y:S01]  /*2cc0*/  LDS.64 R8, [UR4+0x18] ;  /* 0x00001804ff087984 */ /* 0x000e220008000a00 */
[----:B------:R-:W-:Y:S01]  /*2cd0*/  LOP3.LUT R23, R11, 0xf000f0, RZ, 0xc0, !PT ;  /* 0x00f000f00b177812 */ /* 0x000fe200078ec0ff */
[----:B------:R-:W-:Y:S01]  /*2ce0*/  HADD2.F32 R24, -RZ, R24.H1_H1 ;  /* 0x30000018ff187230 */ /* 0x000fe20000004100 */
[----:B------:R-:W-:Y:S01]  /*2cf0*/  LOP3.LUT R49, R35, 0x64006400, RZ, 0xfc, !PT ;  /* 0x6400640023317812 */ /* 0x000fe200078efcff */
[----:B------:R-:W-:Y:S01]  /*2d00*/  FFMA.FTZ R44, R44, R39, RZ ;  /* 0x000000272c2c7223 */ /* 0x000fe200000100ff */
[----:B------:R-:W-:Y:S01]  /*2d10*/  HFMA2 R35, R47, R2.H0_H0, -72, -72 ;  /* 0xd480d4802f237431 */ /* 0x000fe20000040002 */
[----:B------:R-:W-:Y:S01]  /*2d20*/  LOP3.LUT R51, R38, 0x64006400, RZ, 0xfc, !PT ;  /* 0x6400640026337812 */ /* 0x000fe200078efcff */
[----:B------:R-:W-:Y:S01]  /*2d30*/  HADD2.F32 R46, -RZ, R42.H0_H0 ;  /* 0x2000002aff2e7230 */ /* 0x000fe20000004100 */
[----:B------:R-:W-:Y:S01]  /*2d40*/  LOP3.LUT R47, R23, 0x64006400, RZ, 0xfc, !PT ;  /* 0x64006400172f7812 */ /* 0x000fe200078efcff */
[----:B------:R-:W-:Y:S01]  /*2d50*/  HADD2.F32 R48, -RZ, R40.H0_H0 ;  /* 0x20000028ff307230 */ /* 0x000fe20000004100 */
[----:B------:R-:W-:Y:S01]  /*2d60*/  FFMA.FTZ R41, R41, R24, R44 ;  /* 0x0000001829297223 */ /* 0x000fe2000001002c */
[----:B------:R-:W-:-:S02]  /*2d70*/  HADD2.F32 R50, -RZ, R37.H0_H0 ;  /* 0x20000025ff327230 */ /* 0x000fc40000004100 */
[----:B------:R-:W-:Y:S01]  /*2d80*/  HADD2.F32 R34, -RZ, R25.H0_H0 ;  /* 0x20000019ff227230 */ /* 0x000fe20000004100 */
[C---:B------:R-:W-:Y:S01]  /*2d90*/  FFMA.FTZ R43, R39.reuse, R48, RZ ;  /* 0x00000030272b7223 */ /* 0x040fe200000100ff */
[----:B------:R-:W-:Y:S01]  /*2da0*/  HADD2.F32 R45, -RZ, R42.H1_H1 ;  /* 0x3000002aff2d7230 */ /* 0x000fe20000004100 */
[----:B------:R-:W-:Y:S01]  /*2db0*/  FFMA.FTZ R42, R39, R46, RZ ;  /* 0x0000002e272a7223 */ /* 0x000fe200000100ff */
[----:B------:R-:W-:Y:S02]  /*2dc0*/  HADD2.F32 R40, -RZ, R40.H1_H1 ;  /* 0x30000028ff287230 */ /* 0x000fe40000004100 */
[----:B------:R-:W-:Y:S02]  /*2dd0*/  HADD2.F32 R44, -RZ, R37.H1_H1 ;  /* 0x30000025ff2c7230 */ /* 0x000fe40000004100 */
[----:B------:R-:W-:Y:S02]  /*2de0*/  HADD2.F32 R38, -RZ, R35.H0_H0 ;  /* 0x20000023ff267230 */ /* 0x000fe40000004100 */
[----:B------:R-:W-:-:S02]  /*2df0*/  HFMA2 R36, R49, R2.H0_H0, -72, -72 ;  /* 0xd480d48031247431 */ /* 0x000fc40000040002 */
[-C--:B------:R-:W-:Y:S02]  /*2e00*/  HFMA2 R23, R51, R2.reuse.H0_H0, -72, -72 ;  /* 0xd480d48033177431 */ /* 0x080fe40000040002 */
[----:B------:R-:W-:Y:S01]  /*2e10*/  HFMA2 R37, R47, R2.H0_H0, -72, -72 ;  /* 0xd480d4802f257431 */ /* 0x000fe20000040002 */
[----:B------:R-:W-:Y:S02]  /*2e20*/  FFMA.FTZ R39, R39, R50, RZ ;  /* 0x0000003227277223 */ /* 0x000fe400000100ff */
[C---:B------:R-:W-:Y:S01]  /*2e30*/  FFMA.FTZ R45, R24.reuse, R45, R42 ;  /* 0x0000002d182d7223 */ /* 0x040fe2000001002a */
[----:B------:R-:W-:Y:S01]  /*2e40*/  HADD2.F32 R42, -RZ, R23.H0_H0 ;  /* 0x20000017ff2a7230 */ /* 0x000fe20000004100 */
[----:B------:R-:W-:Y:S01]  /*2e50*/  FFMA.FTZ R43, R24, R40, R43 ;  /* 0x00000028182b7223 */ /* 0x000fe2000001002b */
[--C-:B------:R-:W-:Y:S01]  /*2e60*/  HADD2.F32 R40, -RZ, R36.reuse.H0_H0 ;  /* 0x20000024ff287230 */ /* 0x100fe20000004100 */
[----:B------:R-:W-:Y:S01]  /*2e70*/  FFMA.FTZ R38, R38, R34, R41 ;  /* 0x0000002226267223 */ /* 0x000fe20000010029 */
[----:B------:R-:W-:Y:S01]  /*2e80*/  HADD2.F32 R41, -RZ, R37.H0_H0 ;  /* 0x20000025ff297230 */ /* 0x000fe20000004100 */
[----:B------:R-:W-:Y:S01]  /*2e90*/  FFMA.FTZ R39, R24, R44, R39 ;  /* 0x0000002c18277223 */ /* 0x000fe20000010027 */
[----:B------:R-:W-:Y:S01]  /*2ea0*/  HADD2.F32 R25, -RZ, R25.H1_H1 ;  /* 0x30000019ff197230 */ /* 0x000fe20000004100 */
[C---:B------:R-:W-:Y:S01]  /*2eb0*/  FFMA.FTZ R40, R34.reuse, R40, R45 ;  /* 0x0000002822287223 */ /* 0x040fe2000001002d */
[----:B------:R-:W-:Y:S01]  /*2ec0*/  HADD2.F32 R36, -RZ, R36.H1_H1 ;  /* 0x30000024ff247230 */ /* 0x000fe20000004100 */
[----:B------:R-:W-:-:S02]  /*2ed0*/  FFMA.FTZ R42, R34, R42, R43 ;  /* 0x0000002a222a7223 */ /* 0x000fc4000001002b */
[----:B------:R-:W-:Y:S01]  /*2ee0*/  FFMA.FTZ R39, R34, R41, R39 ;  /* 0x0000002922277223 */ /* 0x000fe20000010027 */
[----:B------:R-:W-:Y:S01]  /*2ef0*/  HADD2.F32 R34, -RZ, R23.H1_H1 ;  /* 0x30000017ff227230 */ /* 0x000fe20000004100 */
[----:B------:R-:W-:Y:S01]  /*2f00*/  LOP3.LUT R23, R21, 0xf000f, RZ, 0xc0, !PT ;  /* 0x000f000f15177812 */ /* 0x000fe200078ec0ff */
[----:B------:R-:W-:Y:S02]  /*2f10*/  HADD2.F32 R24, -RZ, R35.H1_H1 ;  /* 0x30000023ff187230 */ /* 0x000fe40000004100 */
[----:B------:R-:W-:Y:S01]  /*2f20*/  HADD2.F32 R44, -RZ, R37.H1_H1 ;  /* 0x30000025ff2c7230 */ /* 0x000fe20000004100 */
[----:B------:R-:W-:Y:S01]  /*2f30*/  SHF.R.U32.HI R10, RZ, 0x8, R10 ;  /* 0x00000008ff0a7819 */ /* 0x000fe2000001160a */
[C---:B------:R-:W-:Y:S01]  /*2f40*/  FFMA.FTZ R37, R25.reuse, R36, R40 ;  /* 0x0000002419257223 */ /* 0x040fe20000010028 */
[----:B------:R-:W-:Y:S01]  /*2f50*/  SHF.R.U32.HI R11, RZ, 0x8, R11 ;  /* 0x00000008ff0b7819 */ /* 0x000fe2000001160b */
        /* <DEDUP_REMOVED lines=10> */
[----:B------:R-:W-:Y:S01]  /*3000*/  LOP3.LUT R42, R39, 0x64006400, RZ, 0xfc, !PT ;  /* 0x64006400272a7812 */ /* 0x000fe200078efcff */
[----:B------:R-:W-:Y:S02]  /*3010*/  HADD2 R41, R23, -1032, -1032 ;  /* 0xe408e40817297430 */ /* 0x000fe40000000000 */
[----:B------:R-:W-:Y:S02]  /*3020*/  HADD2 R39, R25, -1032, -1032 ;  /* 0xe408e40819277430 */ /* 0x000fe40000000000 */
[----:B------:R-:W-:-:S02]  /*3030*/  HADD2 R25, R42, -1032, -1032 ;  /* 0xe408e4082a197430 */ /* 0x000fc40000000000 */
[----:B0-----:R-:W-:Y:S02]  /*3040*/  HADD2.F32 R38, -RZ, R8.H0_H0 ;  /* 0x20000008ff267230 */ /* 0x001fe40000004100 */
[--C-:B------:R-:W-:Y:S02]  /*3050*/  HADD2.F32 R43, -RZ, R40.reuse.H0_H0 ;  /* 0x20000028ff2b7230 */ /* 0x100fe40000004100 */
[--C-:B------:R-:W-:Y:S02]  /*3060*/  HADD2.F32 R24, -RZ, R9.reuse.H0_H0 ;  /* 0x20000009ff187230 */ /* 0x100fe40000004100 */
[----:B------:R-:W-:Y:S02]  /*3070*/  HADD2.F32 R23, -RZ, R9.H1_H1 ;  /* 0x30000009ff177230 */ /* 0x000fe40000004100 */
[----:B------:R-:W-:Y:S02]  /*3080*/  HADD2.F32 R9, -RZ, R41.H0_H0 ;  /* 0x20000029ff097230 */ /* 0x000fe40000004100 */
        /* <DEDUP_REMOVED lines=8> */
[----:B------:R-:W-:Y:S01]  /*3110*/  LOP3.LUT R21, R21, 0xf000f0, RZ, 0xc0, !PT ;  /* 0x00f000f015157812 */ /* 0x000fe200078ec0ff */
[----:B------:R-:W-:Y:S01]  /*3120*/  HADD2.F32 R45, -RZ, R41.H1_H1 ;  /* 0x30000029ff2d7230 */ /* 0x000fe20000004100 */
[----:B------:R-:W-:-:S02]  /*3130*/  LOP3.LUT R10, R10, 0xf000f0, RZ, 0xc0, !PT ;  /* 0x00f000f00a0a7812 */ /* 0x000fc400078ec0ff */
[----:B------:R-:W-:Y:S01]  /*3140*/  LOP3.LUT R34, R11, 0xf000f0, RZ, 0xc0, !PT ;  /* 0x00f000f00b227812 */ /* 0x000fe200078ec0ff */
[----:B------:R-:W-:Y:S01]  /*3150*/  FFMA.FTZ R41, R38, R47, R36 ;  /* 0x0000002f26297223 */ /* 0x000fe20000010024 */
[----:B------:R-:W-:Y:S01]  /*3160*/  LOP3.LUT R11, R22, 0x64006400, RZ, 0xfc, !PT ;  /* 0x64006400160b7812 */ /* 0x000fe200078efcff */
[----:B------:R-:W-:Y:S01]  /*3170*/  HADD2.F32 R36, -RZ, R39.H1_H1 ;  /* 0x30000027ff247230 */ /* 0x000fe20000004100 */
[----:B------:R-:W-:Y:S01]  /*3180*/  FFMA.FTZ R37, R35, R8, R43 ;  /* 0x0000000823257223 */ /* 0x000fe2000001002b */
[----:B------:R-:W-:Y:S02]  /*3190*/  LOP3.LUT R21, R21, 0x64006400, RZ, 0xfc, !PT ;  /* 0x6400640015157812 */ /* 0x000fe400078efcff */
[----:B------:R-:W-:Y:S01]  /*31a0*/  LOP3.LUT R39, R10, 0x64006400, RZ, 0xfc, !PT ;  /* 0x640064000a277812 */ /* 0x000fe200078efcff */
[-C--:B------:R-:W-:Y:S01]  /*31b0*/  HFMA2 R11, R11, R2.reuse.H0_H0, -72, -72 ;  /* 0xd480d4800b0b7431 */ /* 0x080fe20000040002 */
[----:B------:R-:W-:Y:S01]  /*31c0*/  LOP3.LUT R43, R34, 0x64006400, RZ, 0xfc, !PT ;  /* 0x64006400222b7812 */ /* 0x000fe200078efcff */
[----:B------:R-:W-:Y:S01]  /*31d0*/  FFMA.FTZ R41, R8, R36, R41 ;  /* 0x0000002408297223 */ /* 0x000fe20000010029 */
[----:B------:R-:W-:-:S02]  /*31e0*/  HFMA2 R10, R21, R2.H0_H0, -72, -72 ;  /* 0xd480d480150a7431 */ /* 0x000fc40000040002 */
[-C--:B------:R-:W-:Y:S02]  /*31f0*/  HFMA2 R39, R39, R2.reuse.H0_H0, -72, -72 ;  /* 0xd480d48027277431 */ /* 0x080fe40000040002 */
[----:B------:R-:W-:Y:S02]  /*3200*/  HADD2.F32 R36, -RZ, R25.H1_H1 ;  /* 0x30000019ff247230 */ /* 0x000fe40000004100 */
[----:B------:R-:W-:Y:S01]  /*3210*/  HFMA2 R21, R43, R2.H0_H0, -72, -72 ;  /* 0xd480d4802b157431 */ /* 0x000fe20000040002 */
[C---:B------:R-:W-:Y:S01]  /*3220*/  FFMA.FTZ R35, R8.reuse, R45, R40 ;  /* 0x0000002d08237223 */ /* 0x040fe20000010028 */
[----:B------:R-:W-:Y:S01]  /*3230*/  HADD2.F32 R25, -RZ, R11.H0_H0 ;  /* 0x2000000bff197230 */ /* 0x000fe20000004100 */
[----:B------:R-:W-:Y:S01]  /*3240*/  FFMA.FTZ R9, R8, R36, R9 ;  /* 0x0000002408097223 */ /* 0x000fe20000010009 */
[----:B------:R-:W-:Y:S02]  /*3250*/  HADD2.F32 R34, -RZ, R39.H0_H0 ;  /* 0x20000027ff227230 */ /* 0x000fe40000004100 */
[----:B------:R-:W-:Y:S01]  /*3260*/  HADD2.F32 R22, -RZ, R10.H0_H0 ;  /* 0x2000000aff167230 */ /* 0x000fe20000004100 */
[----:B------:R-:W-:Y:S01]  /*3270*/  FFMA.FTZ R25, R24, R25, R35 ;  /* 0x0000001918197223 */ /* 0x000fe20000010023 */
[----:B------:R-:W-:-:S02]  /*3280*/  HADD2.F32 R38, -RZ, R21.H0_H0 ;  /* 0x20000015ff267230 */ /* 0x000fc40000004100 */
[----:B------:R-:W-:Y:S01]  /*3290*/  HADD2.F32 R8, -RZ, R11.H1_H1 ;  /* 0x3000000bff087230 */ /* 0x000fe20000004100 */
[----:B------:R-:W-:Y:S01]  /*32a0*/  FFMA.FTZ R35, R24, R34, R41 ;  /* 0x0000002218237223 */ /* 0x000fe20000010029 */
[----:B------:R-:W-:Y:S01]  /*32b0*/  HADD2.F32 R36, -RZ, R10.H1_H1 ;  /* 0x3000000aff247230 */ /* 0x000fe20000004100 */
[----:B------:R-:W-:Y:S01]  /*32c0*/  FFMA.FTZ R22, R22, R24, R37 ;  /* 0x0000001816167223 */ /* 0x000fe20000010025 */
[--C-:B------:R-:W-:Y:S01]  /*32d0*/  HADD2.F32 R11, -RZ, R0.reuse.H0_H0 ;  /* 0x20000000ff0b7230 */ /* 0x100fe20000004100 */
[----:B------:R-:W-:Y:S01]  /*32e0*/  FFMA.FTZ R34, R24, R38, R9 ;  /* 0x0000002618227223 */ /* 0x000fe20000010009 */
[----:B------:R-:W-:Y:S01]  /*32f0*/  HADD2.F32 R24, -RZ, R39.H1_H1 ;  /* 0x30000027ff187230 */ /* 0x000fe20000004100 */
[C---:B------:R-:W-:Y:S01]  /*3300*/  FFMA.FTZ R25, R23.reuse, R8, R25 ;  /* 0x0000000817197223 */ /* 0x040fe20000010019 */
[----:B------:R-:W-:Y:S01]  /*3310*/  HADD2.F32 R10, -RZ, R0.H1_H1 ;  /* 0x30000000ff0a7230 */ /* 0x000fe20000004100 */
[----:B------:R-:W0:Y:S01]  /*3320*/  LDS.64 R8, [UR4+0x20] ;  /* 0x00002004ff087984 */ /* 0x000e220008000a00 */
[----:B------:R-:W-:Y:S01]  /*3330*/  FFMA.FTZ R36, R36, R23, R22 ;  /* 0x0000001724247223 */ /* 0x000fe20000010016 */
[--C-:B------:R-:W-:Y:S01]  /*3340*/  HADD2.F32 R22, -RZ, R28.reuse.H0_H0 ;  /* 0x2000001cff167230 */ /* 0x100fe20000004100 */
[----:B------:R-:W-:Y:S01]  /*3350*/  FFMA.FTZ R35, R23, R24, R35 ;  /* 0x0000001817237223 */ /* 0x000fe20000010023 */
[----:B------:R-:W-:Y:S01]  /*3360*/  HADD2.F32 R24, -RZ, R28.H1_H1 ;  /* 0x3000001cff187230 */ /* 0x000fe20000004100 */
[----:B------:R-:W-:-:S02]  /*3370*/  FMUL.FTZ R26, R26, R11 ;  /* 0x0000000b1a1a7220 */ /* 0x000fc40000410000 */
[----:B------:R-:W-:Y:S01]  /*3380*/  FMUL.FTZ R27, R27, R10 ;  /* 0x0000000a1b1b7220 */ /* 0x000fe20000410000 */
[----:B------:R-:W-:Y:S01]  /*3390*/  HADD2.F32 R21, -RZ, R21.H1_H1 ;  /* 0x30000015ff157230 */ /* 0x000fe20000004100 */
[----:B------:R-:W-:Y:S01]  /*33a0*/  FMUL.FTZ R17, R17, R22 ;  /* 0x0000001611117220 */ /* 0x000fe20000410000 */
[----:B------:R-:W-:Y:S01]  /*33b0*/  F2FP.PACK_AB R26, RZ, R26 ;  /* 0x0000001aff1a723e */ /* 0x000fe200000000ff */
[----:B------:R-:W-:Y:S01]  /*33c0*/  FMUL.FTZ R19, R19, R24 ;  /* 0x0000001813137220 */ /* 0x000fe20000410000 */
[----:B------:R-:W-:Y:S01]  /*33d0*/  F2FP.PACK_AB R27, RZ, R27 ;  /* 0x0000001bff1b723e */ /* 0x000fe200000000ff */
[----:B------:R-:W-:Y:S02]  /*33e0*/  FMUL.FTZ R36, R11, R36 ;  /* 0x000000240b247220 */ /* 0x000fe40000410000 */
[----:B------:R-:W-:Y:S01]  /*33f0*/  FMUL.FTZ R25, R10, R25 ;  /* 0x000000190a197220 */ /* 0x000fe20000410000 */
[----:B------:R-:W-:Y:S01]  /*3400*/  PRMT R26, R26, 0x5410, R27 ;  /* 0x000054101a1a7816 */ /* 0x000fe2000000001b */
[----:B------:R-:W-:Y:S01]  /*3410*/  FFMA.FTZ R23, R23, R21, R34 ;  /* 0x0000001517177223 */ /* 0x000fe20000010022 */
[----:B------:R-:W-:Y:S01]  /*3420*/  F2FP.PACK_AB R17, RZ, R17 ;  /* 0x00000011ff11723e */ /* 0x000fe200000000ff */
[----:B------:R-:W-:Y:S01]  /*3430*/  FMUL.FTZ R35, R22, R35 ;  /* 0x0000002316237220 */ /* 0x000fe20000410000 */
[----:B------:R-:W-:Y:S01]  /*3440*/  F2FP.PACK_AB R21, RZ, R19 ;  /* 0x00000013ff15723e */ /* 0x000fe200000000ff */
[----:B------:R-:W-:Y:S01]  /*3450*/  FMUL.FTZ R23, R24, R23 ;  /* 0x0000001718177220 */ /* 0x000fe20000410000 */
[----:B------:R-:W-:-:S02]  /*3460*/  F2FP.PACK_AB R36, RZ, R36 ;  /* 0x00000024ff24723e */ /* 0x000fc400000000ff */
[----:B------:R-:W-:Y:S01]  /*3470*/  F2FP.PACK_AB R25, RZ, R25 ;  /* 0x00000019ff19723e */ /* 0x000fe200000000ff */
[----:B------:R-:W-:Y:S01]  /*3480*/  HFMA2.MMA R19, R26, 1, 1, R32 ;  /* 0x3c003c001a137835 */ /* 0x000fe20000000020 */
[----:B------:R-:W-:Y:S02]  /*3490*/  PRMT R17, R17, 0x5410, R21 ;  /* 0x0000541011117816 */ /* 0x000fe40000000015 */
[----:B------:R-:W-:Y:S02]  /*34a0*/  PRMT R36, R36, 0x5410, R25 ;  /* 0x0000541024247816 */ /* 0x000fe40000000019 */
[----:B------:R-:W-:Y:S02]  /*34b0*/  F2FP.PACK_AB R35, RZ, R35 ;  /* 0x00000023ff23723e */ /* 0x000fe400000000ff */
[----:B------:R-:W-:Y:S02]  /*34c0*/  F2FP.PACK_AB R23, RZ, R23 ;  /* 0x00000017ff17723e */ /* 0x000fe400000000ff */
[C---:B-----5:R-:W-:Y:S01]  /*34d0*/  LOP3.LUT R32, R4.reuse, 0xf000f, RZ, 0xc0, !PT ;  /* 0x000f000f04207812 */ /* 0x060fe200078ec0ff */
[----:B------:R-:W-:Y:S01]  /*34e0*/  HADD2 R17, R17, R33 ;  /* 0x0000002111117230 */ /* 0x000fe20000000000 */
[----:B------:R-:W-:Y:S01]  /*34f0*/  PRMT R35, R35, 0x5410, R23 ;  /* 0x0000541023237816 */ /* 0x000fe20000000017 */
[----:B------:R-:W-:Y:S01]  /*3500*/  HFMA2.MMA R19, R36, 1, 1, R19 ;  /* 0x3c003c0024137835 */ /* 0x000fe20000000013 */
        /* <DEDUP_REMOVED lines=8> */
[----:B------:R-:W-:Y:S01]  /*3590*/  LOP3.LUT R34, R34, 0x64006400, RZ, 0xfc, !PT ;  /* 0x6400640022227812 */ /* 0x000fe200078efcff */
[----:B------:R-:W-:Y:S01]  /*35a0*/  HADD2 R4, R4, -1032, -1032 ;  /* 0xe408e40804047430 */ /* 0x000fe20000000000 */
[----:B------:R-:W-:Y:S02]  /*35b0*/  LOP3.LUT R37, R36, 0x64006400, RZ, 0xfc, !PT ;  /* 0x6400640024257812 */ /* 0x000fe400078efcff */
[----:B------:R-:W-:Y:S01]  /*35c0*/  LOP3.LUT R5, R5, 0x64006400, RZ, 0xfc, !PT ;  /* 0x6400640005057812 */ /* 0x000fe200078efcff */
[----:B------:R-:W-:Y:S02]  /*35d0*/  HADD2 R36, R34, -1032, -1032 ;  /* 0xe408e40822247430 */ /* 0x000fe40000000000 */
[----:B------:R-:W-:Y:S02]  /*35e0*/  HADD2 R34, R37, -1032, -1032 ;  /* 0xe408e40825227430 */ /* 0x000fe40000000000 */
[----:B------:R-:W-:-:S02]  /*35f0*/  HADD2 R38, R5, -1032, -1032 ;  /* 0xe408e40805267430 */ /* 0x000fc40000000000 */
[--C-:B------:R-:W-:Y:S02]  /*3600*/  HADD2.F32 R40, -RZ, R4.reuse.H0_H0 ;  /* 0x20000004ff287230 */ /* 0x100fe40000004100 */
[----:B------:R-:W-:Y:S02]  /*3610*/  HADD2.F32 R37, -RZ, R4.H1_H1 ;  /* 0x30000004ff257230 */ /* 0x000fe40000004100 */
[----:B------:R-:W1:Y:S01]  /*3620*/  LDS.64 R4, [UR4+0x28] ;  /* 0x00002804ff047984 */ /* 0x000e620008000a00 */
[----:B------:R-:W-:Y:S02]  /*3630*/  HADD2 R17, R35, R17 ;  /* 0x0000001123117230 */ /* 0x000fe40000000000 */
[----:B0-----:R-:W-:Y:S02]  /*3640*/  HADD2.F32 R35, -RZ, R8.H0_H0 ;  /* 0x20000008ff237230 */ /* 0x001fe40000004100 */
[----:B------:R-:W-:Y:S02]  /*3650*/  HADD2.F32 R42, -RZ, R36.H0_H0 ;  /* 0x20000024ff2a7230 */ /* 0x000fe40000004100 */
[----:B------:R-:W-:-:S02]  /*3660*/  HADD2.F32 R8, -RZ, R8.H1_H1 ;  /* 0x30000008ff087230 */ /* 0x000fc40000004100 */
[----:B------:R-:W-:Y:S01]  /*3670*/  HADD2.F32 R41, -RZ, R36.H1_H1 ;  /* 0x30000024ff297230 */ /* 0x000fe20000004100 */
[----:B------:R-:W-:Y:S01]  /*3680*/  FFMA.FTZ R42, R35, R42, RZ ;  /* 0x0000002a232a7223 */ /* 0x000fe200000100ff */
[----:B------:R-:W-:Y:S02]  /*3690*/  LOP3.LUT R39, R33, 0x64006400, RZ, 0xfc, !PT ;  /* 0x6400640021277812 */ /* 0x000fe400078efcff */
[----:B------:R-:W-:Y:S01]  /*36a0*/  LOP3.LUT R27, R6, 0xf000f0, RZ, 0xc0, !PT ;  /* 0x00f000f0061b7812 */ /* 0x000fe200078ec0ff */
[----:B------:R-:W-:Y:S01]  /*36b0*/  FFMA.FTZ R33, R8, R41, R42 ;  /* 0x0000002908217223 */ /* 0x000fe2000001002a */
[----:B------:R-:W-:Y:S01]  /*36c0*/  LOP3.LUT R25, R7, 0xf000f0, RZ, 0xc0, !PT ;  /* 0x00f000f007197812 */ /* 0x000fe200078ec0ff */
[----:B------:R-:W-:Y:S01]  /*36d0*/  FFMA.FTZ R40, R40, R35, RZ ;  /* 0x0000002328287223 */ /* 0x000fe200000100ff */
[----:B------:R-:W-:Y:S01]  /*36e0*/  LOP3.LUT R41, R26, 0x64006400, RZ, 0xfc, !PT ;  /* 0x640064001a297812 */ /* 0x000fe200078efcff */
[-C--:B------:R-:W-:Y:S01]  /*36f0*/  HFMA2 R26, R39, R2.reuse.H0_H0, -72, -72 ;  /* 0xd480d480271a7431 */ /* 0x080fe20000040002 */
[----:B------:R-:W-:Y:S01]  /*3700*/  LOP3.LUT R43, R27, 0x64006400, RZ, 0xfc, !PT ;  /* 0x640064001b2b7812 */ /* 0x000fe200078efcff */
[----:B------:R-:W-:Y:S01]  /*3710*/  HADD2.F32 R44, -RZ, R38.H0_H0 ;  /* 0x20000026ff2c7230 */ /* 0x000fe20000004100 */
[----:B------:R-:W-:Y:S01]  /*3720*/  LOP3.LUT R39, R25, 0x64006400, RZ, 0xfc, !PT ;  /* 0x6400640019277812 */ /* 0x000fe200078efcff */
[----:B------:R-:W-:Y:S01]  /*3730*/  HADD2.F32 R46, -RZ, R34.H0_H0 ;  /* 0x20000022ff2e7230 */ /* 0x000fe20000004100 */
[----:B------:R-:W-:Y:S01]  /*3740*/  FFMA.FTZ R37, R37, R8, R40 ;  /* 0x0000000825257223 */ /* 0x000fe20000010028 */
[----:B------:R-:W-:-:S02]  /*3750*/  HFMA2 R41, R41, R2.H0_H0, -72, -72 ;  /* 0xd480d48029297431 */ /* 0x000fc40000040002 */
[----:B------:R-:W-:Y:S01]  /*3760*/  HADD2.F32 R40, -RZ, R34.H1_H1 ;  /* 0x30000022ff287230 */ /* 0x000fe20000004100 */
[C---:B------:R-:W-:Y:S01]  /*3770*/  FFMA.FTZ R44, R35.reuse, R44, RZ ;  /* 0x0000002c232c7223 */ /* 0x040fe200000100ff */
[----:B------:R-:W-:Y:S02]  /*3780*/  HADD2.F32 R32, -RZ, R9.H0_H0 ;  /* 0x20000009ff207230 */ /* 0x000fe40000004100 */
[-C--:B------:R-:W-:Y:S02]  /*3790*/  HFMA2 R25, R43, R2.reuse.H0_H0, -72, -72 ;  /* 0xd480d4802b197431 */ /* 0x080fe40000040002 */
[----:B------:R-:W-:Y:S01]  /*37a0*/  HADD2.F32 R34, -RZ, R26.H0_H0 ;  /* 0x2000001aff227230 */ /* 0x000fe20000004100 */
[----:B------:R-:W-:Y:S01]  /*37b0*/  FFMA.FTZ R35, R35, R46, RZ ;  /* 0x0000002e23237223 */ /* 0x000fe200000100ff */
[----:B------:R-:W-:Y:S02]  /*37c0*/  HADD2.F32 R45, -RZ, R38.H1_H1 ;  /* 0x30000026ff2d7230 */ /* 0x000fe40000004100 */
[----:B------:R-:W-:-:S02]  /*37d0*/  HFMA2 R39, R39, R2.H0_H0, -72, -72 ;  /* 0xd480d48027277431 */ /* 0x000fc40000040002 */
[----:B------:R-:W-:Y:S01]  /*37e0*/  HADD2.F32 R36, -RZ, R41.H0_H0 ;  /* 0x20000029ff247230 */ /* 0x000fe20000004100 */
        /* <DEDUP_REMOVED lines=15> */
[----:B------:R-:W-:-:S02]  /*38e0*/  FFMA.FTZ R35, R26, R9, R34 ;  /* 0x000000091a237223 */ /* 0x000fc40000010022 */
[C---:B------:R-:W-:Y:S02]  /*38f0*/  FFMA.FTZ R27, R9.reuse, R36, R27 ;  /* 0x00000024091b7223 */ /* 0x040fe4000001001b */
[----:B------:R-:W-:Y:S01]  /*3900*/  FFMA.FTZ R33, R9, R38, R37 ;  /* 0x0000002609217223 */ /* 0x000fe20000010025 */
[----:B------:R-:W-:Y:S02]  /*3910*/  LOP3.LUT R9, R8, 0x64006400, RZ, 0xfc, !PT ;  /* 0x6400640008097812 */ /* 0x000fe400078efcff */
[----:B------:R-:W-:Y:S02]  /*3920*/  SHF.R.U32.HI R7, RZ, 0x8, R7 ;  /* 0x00000008ff077819 */ /* 0x000fe40000011607 */
[----:B------:R-:W-:Y:S01]  /*3930*/  LOP3.LUT R25, R23, 0xf000f, RZ, 0xc0, !PT ;  /* 0x000f000f17197812 */ /* 0x000fe200078ec0ff */
[--C-:B-1----:R-:W-:Y:S02]  /*3940*/  HADD2.F32 R34, -RZ, R4.reuse.H0_H0 ;  /* 0x20000004ff227230 */ /* 0x102fe40000004100 */
[----:B------:R-:W-:Y:S01]  /*3950*/  HADD2.F32 R8, -RZ, R4.H1_H1 ;  /* 0x30000004ff087230 */ /* 0x000fe20000004100 */
[----:B------:R-:W-:Y:S01]  /*3960*/  LOP3.LUT R36, R7, 0xf000f, RZ, 0xc0, !PT ;  /* 0x000f000f07247812 */ /* 0x000fe200078ec0ff */
[----:B------:R-:W-:Y:S01]  /*3970*/  HADD2 R4, R9, -1032, -1032 ;  /* 0xe408e40809047430 */ /* 0x000fe20000000000 */
[----:B------:R-:W-:-:S02]  /*3980*/  LOP3.LUT R25, R25, 0x64006400, RZ, 0xfc, !PT ;  /* 0x6400640019197812 */ /* 0x000fc400078efcff */
[----:B------:R-:W-:Y:S02]  /*3990*/  LOP3.LUT R38, R36, 0x64006400, RZ, 0xfc, !PT ;  /* 0x6400640024267812 */ /* 0x000fe400078efcff */
[----:B------:R-:W-:Y:S02]  /*39a0*/  HADD2.F32 R39, -RZ, R4.H0_H0 ;  /* 0x20000004ff277230 */ /* 0x000fe40000004100 */
[----:B------:R-:W-:Y:S02]  /*39b0*/  HADD2 R36, R25, -1032, -1032 ;  /* 0xe408e40819247430 */ /* 0x000fe40000000000 */
[--C-:B------:R-:W-:Y:S01]  /*39c0*/  HADD2.F32 R9, -RZ, R5.reuse.H0_H0 ;  /* 0x20000005ff097230 */ /* 0x100fe20000004100 */
[----:B------:R-:W-:Y:S01]  /*39d0*/  FFMA.FTZ R35, R39, R34, R35 ;  /* 0x0000002227237223 */ /* 0x000fe20000010023 */
[----:B------:R-:W-:Y:S02]  /*39e0*/  HADD2.F32 R25, -RZ, R5.H1_H1 ;  /* 0x30000005ff197230 */ /* 0x000fe40000004100 */
[----:B------:R-:W-:-:S02]  /*39f0*/  HADD2.F32 R39, -RZ, R36.H0_H0 ;  /* 0x20000024ff277230 */ /* 0x000fc40000004100 */
[----:B------:R-:W-:Y:S01]  /*3a00*/  HADD2.F32 R5, -RZ, R4.H1_H1 ;  /* 0x30000004ff057230 */ /* 0x000fe20000004100 */
[----:B------:R-:W-:Y:S02]  /*3a10*/  SHF.R.U32.HI R6, RZ, 0x8, R6 ;  /* 0x00000008ff067819 */ /* 0x000fe40000011606 */
[----:B------:R-:W-:Y:S02]  /*3a20*/  FFMA.FTZ R39, R34, R39, R32 ;  /* 0x0000002722277223 */ /* 0x000fe40000010020 */
[----:B------:R-:W-:Y:S01]  /*3a30*/  FFMA.FTZ R32, R5, R8, R35 ;  /* 0x0000000805207223 */ /* 0x000fe20000010023 */
[----:B------:R-:W-:Y:S01]  /*3a40*/  LOP3.LUT R26, R6, 0xf000f, RZ, 0xc0, !PT ;  /* 0x000f000f061a7812 */ /* 0x000fe200078ec0ff */
[----:B------:R-:W0:Y:S03]  /*3a50*/  LDS.64 R4, [UR4+0x30] ;  /* 0x00003004ff047984 */ /* 0x000e260008000a00 */
[----:B------:R-:W-:-:S05]  /*3a60*/  LOP3.LUT R26, R26, 0x64006400, RZ, 0xfc, !PT ;  /* 0x640064001a1a7812 */ /* 0x000fca00078efcff */
[----:B------:R-:W-:Y:S01]  /*3a70*/  HADD2 R37, R26, -1032, -1032 ;  /* 0xe408e4081a257430 */ /* 0x000fe20000000000 */
[----:B------:R-:W-:Y:S01]  /*3a80*/  LOP3.LUT R23, R23, 0xf000f0, RZ, 0xc0, !PT ;  /* 0x00f000f017177812 */ /* 0x000fe200078ec0ff */
[----:B------:R-:W-:Y:S01]  /*3a90*/  HADD2 R26, R38, -1032, -1032 ;  /* 0xe408e408261a7430 */ /* 0x000fe20000000000 */
[----:B------:R-:W-:Y:S02]  /*3aa0*/  LOP3.LUT R21, R21, 0xf000f0, RZ, 0xc0, !PT ;  /* 0x00f000f015157812 */ /* 0x000fe400078ec0ff */
[----:B------:R-:W-:Y:S01]  /*3ab0*/  HADD2.F32 R38, -RZ, R37.H0_H0 ;  /* 0x20000025ff267230 */ /* 0x000fe20000004100 */
[----:B------:R-:W-:Y:S02]  /*3ac0*/  LOP3.LUT R6, R6, 0xf000f0, RZ, 0xc0, !PT ;  /* 0x00f000f006067812 */ /* 0x000fe400078ec0ff */
[----:B------:R-:W-:Y:S02]  /*3ad0*/  LOP3.LUT R7, R7, 0xf000f0, RZ, 0xc0, !PT ;  /* 0x00f000f007077812 */ /* 0x000fe400078ec0ff */
[----:B------:R-:W-:Y:S01]  /*3ae0*/  LOP3.LUT R23, R23, 0x64006400, RZ, 0xfc, !PT ;  /* 0x6400640017177812 */ /* 0x000fe200078efcff */
[----:B------:R-:W-:Y:S01]  /*3af0*/  FFMA.FTZ R38, R34, R38, R27 ;  /* 0x0000002622267223 */ /* 0x000fe2000001001b */
[----:B------:R-:W-:Y:S01]  /*3b00*/  LOP3.LUT R21, R21, 0x64006400, RZ, 0xfc, !PT ;  /* 0x6400640015157812 */ /* 0x000fe200078efcff */
[----:B------:R-:W-:Y:S01]  /*3b10*/  HADD2.F32 R40, -RZ, R26.H0_H0 ;  /* 0x2000001aff287230 */ /* 0x000fe20000004100 */
[----:B------:R-:W-:-:S02]  /*3b20*/  LOP3.LUT R27, R6, 0x64006400, RZ, 0xfc, !PT ;  /* 0x64006400061b7812 */ /* 0x000fc400078efcff */
[----:B------:R-:W-:Y:S01]  /*3b30*/  LOP3.LUT R7, R7, 0x64006400, RZ, 0xfc, !PT ;  /* 0x6400640007077812 */ /* 0x000fe200078efcff */
[-C--:B------:R-:W-:Y:S02]  /*3b40*/  HFMA2 R23, R23, R2.reuse.H0_H0, -72, -72 ;  /* 0xd480d48017177431 */ /* 0x080fe40000040002 */
[----:B------:R-:W-:Y:S02]  /*3b50*/  HADD2.F32 R41, -RZ, R36.H1_H1 ;  /* 0x30000024ff297230 */ /* 0x000fe40000004100 */
[-C--:B------:R-:W-:Y:S01]  /*3b60*/  HFMA2 R21, R21, R2.reuse.H0_H0, -72, -72 ;  /* 0xd480d48015157431 */ /* 0x080fe20000040002 */
[----:B------:R-:W-:Y:S01]  /*3b70*/  FFMA.FTZ R33, R34, R40, R33 ;  /* 0x0000002822217223 */ /* 0x000fe20000010021 */
[----:B------:R-:W-:Y:S02]  /*3b80*/  HFMA2 R27, R27, R2.H0_H0, -72, -72 ;  /* 0xd480d4801b1b7431 */ /* 0x000fe40000040002 */
[----:B------:R-:W-:Y:S02]  /*3b90*/  HADD2.F32 R36, -RZ, R26.H1_H1 ;  /* 0x3000001aff247230 */ /* 0x000fe40000004100 */
[----:B------:R-:W-:-:S02]  /*3ba0*/  HADD2.F32 R37, -RZ, R37.H1_H1 ;  /* 0x30000025ff257230 */ /* 0x000fc40000004100 */
[----:B------:R-:W-:Y:S01]  /*3bb0*/  HFMA2 R7, R7, R2.H0_H0, -72, -72 ;  /* 0xd480d48007077431 */ /* 0x000fe20000040002 */
[C---:B------:R-:W-:Y:S01]  /*3bc0*/  FFMA.FTZ R34, R8.reuse, R41, R39 ;  /* 0x0000002908227223 */ /* 0x040fe20000010027 */
[----:B------:R-:W-:Y:S01]  /*3bd0*/  HADD2.F32 R26, -RZ, R23.H0_H0 ;  /* 0x20000017ff1a7230 */ /* 0x000fe20000004100 */
[C---:B------:R-:W-:Y:S01]  /*3be0*/  FFMA.FTZ R36, R8.reuse, R36, R33 ;  /* 0x0000002408247223 */ /* 0x040fe20000010021 */
[----:B------:R-:W-:Y:S01]  /*3bf0*/  HADD2.F32 R6, -RZ, R21.H0_H0 ;  /* 0x20000015ff067230 */ /* 0x000fe20000004100 */
[----:B------:R-:W-:Y:S01]  /*3c00*/  FFMA.FTZ R38, R8, R37, R38 ;  /* 0x0000002508267223 */ /* 0x000fe20000010026 */
[----:B------:R-:W-:Y:S02]  /*3c10*/  HADD2.F32 R35, -RZ, R27.H0_H0 ;  /* 0x2000001bff237230 */ /* 0x000fe40000004100 */
[----:B------:R-:W-:Y:S01]  /*3c20*/  HADD2.F32 R33, -RZ, R7.H0_H0 ;  /* 0x20000007ff217230 */ /* 0x000fe20000004100 */
[C---:B------:R-:W-:Y:S01]  /*3c30*/  FFMA.FTZ R26, R9.reuse, R26, R34 ;  /* 0x0000001a091a7223 */ /* 0x040fe20000010022 */
[----:B------:R-:W-:Y:S01]  /*3c40*/  HADD2.F32 R34, -RZ, R27.H1_H1 ;  /* 0x3000001bff227230 */ /* 0x000fe20000004100 */
[----:B------:R-:W-:Y:S01]  /*3c50*/  FFMA.FTZ R32, R6, R9, R32 ;  /* 0x0000000906207223 */ /* 0x000fe20000010020 */
[----:B------:R-:W-:Y:S01]  /*3c60*/  HADD2.F32 R6, -RZ, R21.H1_H1 ;  /* 0x30000015ff067230 */ /* 0x000fe20000004100 */
[----:B------:R-:W-:-:S02]  /*3c70*/  FFMA.FTZ R35, R9, R35, R38 ;  /* 0x0000002309237223 */ /* 0x000fc40000010026 */
[----:B------:R-:W-:Y:S01]  /*3c80*/  FFMA.FTZ R21, R9, R33, R36 ;  /* 0x0000002109157223 */ /* 0x000fe20000010024 */
[----:B--2---:R-:W-:Y:S01]  /*3c90*/  LOP3.LUT R33, R12, 0xf000f, RZ, 0xc0, !PT ;  /* 0x000f000f0c217812 */ /* 0x004fe200078ec0ff */
[----:B------:R-:W-:Y:S01]  /*3ca0*/  HADD2.F32 R8, -RZ, R23.H1_H1 ;  /* 0x30000017ff087230 */ /* 0x000fe20000004100 */
[----:B------:R-:W-:Y:S01]  /*3cb0*/  FFMA.FTZ R9, R25, R34, R35 ;  /* 0x0000002219097223 */ /* 0x000fe20000010023 */
[----:B------:R-:W-:Y:S01]  /*3cc0*/  HADD2.F32 R38, -RZ, R7.H1_H1 ;  /* 0x30000007ff267230 */ /* 0x000fe20000004100 */
[----:B------:R-:W-:Y:S01]  /*3cd0*/  LOP3.LUT R36, R14, 0xf000f, RZ, 0xc0, !PT ;  /* 0x000f000f0e247812 */ /* 0x000fe200078ec0ff */
[--C-:B0-----:R-:W-:Y:S02]  /*3ce0*/  HADD2.F32 R35, -RZ, R4.reuse.H0_H0 ;  /* 0x20000004ff237230 */ /* 0x101fe40000004100 */
[----:B------:R-:W-:Y:S01]  /*3cf0*/  HADD2.F32 R23, -RZ, R4.H1_H1 ;  /* 0x30000004ff177230 */ /* 0x000fe20000004100 */
[----:B------:R-:W-:Y:S01]  /*3d00*/  LOP3.LUT R4, R33, 0x64006400, RZ, 0xfc, !PT ;  /* 0x6400640021047812 */ /* 0x000fe200078efcff */
[----:B------:R-:W-:Y:S01]  /*3d10*/  FFMA.FTZ R21, R25, R38, R21 ;  /* 0x0000002619157223 */ /* 0x000fe20000010015 */
[----:B------:R-:W-:-:S02]  /*3d20*/  LOP3.LUT R34, R13, 0xf000f, RZ, 0xc0, !PT ;  /* 0x000f000f0d227812 */ /* 0x000fc400078ec0ff */
[----:B------:R-:W-:Y:S02]  /*3d30*/  LOP3.LUT R37, R15, 0xf000f, RZ, 0xc0, !PT ;  /* 0x000f000f0f257812 */ /* 0x000fe400078ec0ff */
[----:B------:R-:W-:Y:S01]  /*3d40*/  LOP3.LUT R38, R36, 0x64006400, RZ, 0xfc, !PT ;  /* 0x6400640024267812 */ /* 0x000fe200078efcff */
[----:B------:R-:W-:Y:S01]  /*3d50*/  HADD2 R36, R4, -1032, -1032 ;  /* 0xe408e40804247430 */ /* 0x000fe20000000000 */
[----:B------:R-:W-:Y:S02]  /*3d60*/  LOP3.LUT R34, R34, 0x64006400, RZ, 0xfc, !PT ;  /* 0x6400640022227812 */ /* 0x000fe400078efcff */
[----:B------:R-:W-:Y:S01]  /*3d70*/  LOP3.LUT R40, R37, 0x64006400, RZ, 0xfc, !PT ;  /* 0x6400640025287812 */ /* 0x000fe200078efcff */
[----:B------:R-:W-:Y:S02]  /*3d80*/  HADD2 R39, R38, -1032, -1032 ;  /* 0xe408e40826277430 */ /* 0x000fe40000000000 */
[----:B------:R-:W-:Y:S02]  /*3d90*/  HADD2.F32 R38, -RZ, R36.H0_H0 ;  /* 0x20000024ff267230 */ /* 0x000fe40000004100 */
[----:B------:R-:W-:-:S02]  /*3da0*/  HADD2 R37, R34, -1032, -1032 ;  /* 0xe408e40822257430 */ /* 0x000fc40000000000 */
[----:B------:R-:W-:Y:S01]  /*3db0*/  HADD2 R34, R40, -1032, -1032 ;  /* 0xe408e40828227430 */ /* 0x000fe20000000000 */
[----:B------:R-:W-:Y:S01]  /*3dc0*/  FFMA.FTZ R38, R38, R35, RZ ;  /* 0x0000002326267223 */ /* 0x000fe200000100ff */
[----:B------:R-:W-:Y:S01]  /*3dd0*/  HADD2.F32 R40, -RZ, R36.H1_H1 ;  /* 0x30000024ff287230 */ /* 0x000fe20000004100 */
[----:B------:R-:W-:Y:S01]  /*3de0*/  FFMA.FTZ R6, R6, R25, R32 ;  /* 0x0000001906067223 */ /* 0x000fe20000010020 */
[----:B------:R-:W-:Y:S01]  /*3df0*/  LOP3.LUT R27, R13, 0xf000f0, RZ, 0xc0, !PT ;  /* 0x00f000f00d1b7812 */ /* 0x000fe200078ec0ff */
[----:B------:R-:W-:Y:S01]  /*3e00*/  FFMA.FTZ R7, R25, R8, R26 ;  /* 0x0000000819077223 */ /* 0x000fe2000001001a */
[----:B------:R-:W-:Y:S01]  /*3e10*/  LOP3.LUT R32, R14, 0xf000f0, RZ, 0xc0, !PT ;  /* 0x00f000f00e207812 */ /* 0x000fe200078ec0ff */
[----:B------:R-:W-:Y:S02]  /*3e20*/  HADD2.F32 R42, -RZ, R37.H0_H0 ;  /* 0x20000025ff2a7230 */ /* 0x000fe40000004100 */
[----:B------:R-:W-:Y:S02]  /*3e30*/  HADD2.F32 R44, -RZ, R39.H0_H0 ;  /* 0x20000027ff2c7230 */ /* 0x000fe40000004100 */
[----:B------:R-:W-:Y:S01]  /*3e40*/  HADD2.F32 R46, -RZ, R34.H0_H0 ;  /* 0x20000022ff2e7230 */ /* 0x000fe20000004100 */
[----:B------:R-:W-:Y:S01]  /*3e50*/  LOP3.LUT R26, R12, 0xf000f0, RZ, 0xc0, !PT ;  /* 0x00f000f00c1a7812 */ /* 0x000fe200078ec0ff */
[--C-:B------:R-:W-:Y:S01]  /*3e60*/  HADD2.F32 R25, -RZ, R5.reuse.H0_H0 ;  /* 0x20000005ff197230 */ /* 0x100fe20000004100 */
[----:B------:R-:W-:Y:S01]  /*3e70*/  FFMA.FTZ R38, R40, R23, R38 ;  /* 0x0000001728267223 */ /* 0x000fe20000010026 */
[----:B------:R-:W-:Y:S01]  /*3e80*/  HADD2.F32 R33, -RZ, R5.H1_H1 ;  /* 0x30000005ff217230 */ /* 0x000fe20000004100 */
[----:B------:R-:W-:Y:S01]  /*3e90*/  LOP3.LUT R27, R27, 0x64006400, RZ, 0xfc, !PT ;  /* 0x640064001b1b7812 */ /* 0x000fe200078efcff */
[----:B------:R-:W0:Y:S01]  /*3ea0*/  LDS.64 R4, [UR4+0x38] ;  /* 0x00003804ff047984 */ /* 0x000e220008000a00 */
[----:B------:R-:W-:Y:S01]  /*3eb0*/  HADD2.F32 R40, -RZ, R37.H1_H1 ;  /* 0x30000025ff287230 */ /* 0x000fe20000004100 */
[----:B------:R-:W-:Y:S01]  /*3ec0*/  LOP3.LUT R37, R32, 0x64006400, RZ, 0xfc, !PT ;  /* 0x6400640020257812 */ /* 0x000fe200078efcff */
[----:B------:R-:W-:Y:S01]  /*3ed0*/  FFMA.FTZ R42, R35, R42, RZ ;  /* 0x0000002a232a7223 */ /* 0x000fe200000100ff */
[----:B------:R-:W-:Y:S01]  /*3ee0*/  LOP3.LUT R8, R15, 0xf000f0, RZ, 0xc0, !PT ;  /* 0x00f000f00f087812 */ /* 0x000fe200078ec0ff */
[----:B------:R-:W-:-:S02]  /*3ef0*/  FFMA.FTZ R41, R35, R44, RZ ;  /* 0x0000002c23297223 */ /* 0x000fc400000100ff */
[----:B------:R-:W-:Y:S01]  /*3f00*/  FFMA.FTZ R36, R35, R46, RZ ;  /* 0x0000002e23247223 */ /* 0x000fe200000100ff */
[----:B------:R-:W-:Y:S01]  /*3f10*/  LOP3.LUT R35, R26, 0x64006400, RZ, 0xfc, !PT ;  /* 0x640064001a237812 */ /* 0x000fe200078efcff */
[-C--:B------:R-:W-:Y:S02]  /*3f20*/  HFMA2 R32, R27, R2.reuse.H0_H0, -72, -72 ;  /* 0xd480d4801b207431 */ /* 0x080fe40000040002 */
[-C--:B------:R-:W-:Y:S01]  /*3f30*/  HFMA2 R27, R37, R2.reuse.H0_H0, -72, -72 ;  /* 0xd480d480251b7431 */ /* 0x080fe20000040002 */
[----:B------:R-:W-:Y:S01]  /*3f40*/  LOP3.LUT R37, R8, 0x64006400, RZ, 0xfc, !PT ;  /* 0x6400640008257812 */ /* 0x000fe200078efcff */
[----:B------:R-:W-:Y:S01]  /*3f50*/  HFMA2 R35, R35, R2.H0_H0, -72, -72 ;  /* 0xd480d48023237431 */ /* 0x000fe20000040002 */
[----:B------:R-:W-:Y:S01]  /*3f60*/  FFMA.FTZ R26, R23, R40, R42 ;  /* 0x00000028171a7223 */ /* 0x000fe2000001002a */
[----:B------:R-:W-:Y:S02]  /*3f70*/  HADD2.F32 R44, -RZ, R39.H1_H1 ;  /* 0x30000027ff2c7230 */ /* 0x000fe40000004100 */
[----:B------:R-:W-:-:S02]  /*3f80*/  HADD2.F32 R40, -RZ, R34.H1_H1 ;  /* 0x30000022ff287230 */ /* 0x000fc40000004100 */
[----:B------:R-:W-:Y:S02]  /*3f90*/  HFMA2 R37, R37, R2.H0_H0, -72, -72 ;  /* 0xd480d48025257431 */ /* 0x000fe40000040002 */
[----:B------:R-:W-:Y:S02]  /*3fa0*/  HADD2.F32 R8, -RZ, R35.H0_H0 ;  /* 0x20000023ff087230 */ /* 0x000fe40000004100 */
[--C-:B------:R-:W-:Y:S01]  /*3fb0*/  HADD2.F32 R34, -RZ, R32.reuse.H0_H0 ;  /* 0x20000020ff227230 */ /* 0x100fe20000004100 */
        /* <DEDUP_REMOVED lines=8> */
[----:B------:R-:W-:Y:S01]  /*4040*/  SHF.R.U32.HI R12, RZ, 0x8, R12 ;  /* 0x00000008ff0c7819 */ /* 0x000fe2000001160c */
[----:B------:R-:W-:Y:S01]  /*4050*/  HADD2.F32 R32, -RZ, R27.H1_H1 ;  /* 0x3000001bff207230 */ /* 0x000fe20000004100 */
[C---:B------:R-:W-:Y:S01]  /*4060*/  FFMA.FTZ R39, R25.reuse, R39, R44 ;  /* 0x0000002719277223 */ /* 0x040fe2000001002c */
[----:B------:R-:W-:Y:S01]  /*4070*/  HADD2.F32 R40, -RZ, R37.H1_H1 ;  /* 0x30000025ff287230 */ /* 0x000fe20000004100 */
[----:B------:R-:W-:Y:S01]  /*4080*/  FFMA.FTZ R23, R25, R23, R36 ;  /* 0x0000001719177223 */ /* 0x000fe20000010024 */
[----:B------:R-:W-:Y:S01]  /*4090*/  SHF.R.U32.HI R13, RZ, 0x8, R13 ;  /* 0x00000008ff0d7819 */ /* 0x000fe2000001160d */
[----:B------:R-:W-:Y:S01]  /*40a0*/  FFMA.FTZ R27, R8, R33, R38 ;  /* 0x00000021081b7223 */ /* 0x000fe20000010026 */
[----:B------:R-:W-:Y:S01]  /*40b0*/  SHF.R.U32.HI R14, RZ, 0x8, R14 ;  /* 0x00000008ff0e7819 */ /* 0x000fe2000001160e */
[C---:B------:R-:W-:Y:S01]  /*40c0*/  FFMA.FTZ R26, R33.reuse, R26, R34 ;  /* 0x0000001a211a7223 */ /* 0x040fe20000010022 */
[----:B------:R-:W-:Y:S01]  /*40d0*/  SHF.R.U32.HI R15, RZ, 0x8, R15 ;  /* 0x00000008ff0f7819 */ /* 0x000fe2000001160f */
[C---:B------:R-:W-:Y:S01]  /*40e0*/  FFMA.FTZ R25, R33.reuse, R32, R39 ;  /* 0x0000002021197223 */ /* 0x040fe20000010027 */
[----:B------:R-:W-:Y:S01]  /*40f0*/  LOP3.LUT R8, R12, 0xf000f, RZ, 0xc0, !PT ;  /* 0x000f000f0c087812 */ /* 0x000fe200078ec0ff */
[----:B------:R-:W-:Y:S01]  /*4100*/  FFMA.FTZ R33, R33, R40, R23 ;  /* 0x0000002821217223 */ /* 0x000fe20000010017 */
        /* <DEDUP_REMOVED lines=8> */
[----:B------:R-:W-:-:S02]  /*4190*/  HADD2 R35, R23, -1032, -1032 ;  /* 0xe408e40817237430 */ /* 0x000fc40000000000 */
[----:B0-----:R-:W-:Y:S02]  /*41a0*/  HADD2.F32 R32, -RZ, R4.H0_H0 ;  /* 0x20000004ff207230 */ /* 0x001fe40000004100 */
[----:B------:R-:W-:Y:S02]  /*41b0*/  HADD2 R23, R37, -1032, -1032 ;  /* 0xe408e40825177430 */ /* 0x000fe40000000000 */
[----:B------:R-:W-:Y:S02]  /*41c0*/  HADD2 R36, R36, -1032, -1032 ;  /* 0xe408e40824247430 */ /* 0x000fe40000000000 */
[----:B------:R-:W-:Y:S02]  /*41d0*/  HADD2.F32 R37, -RZ, R34.H0_H0 ;  /* 0x20000022ff257230 */ /* 0x000fe40000004100 */
[----:B------:R-:W-:Y:S02]  /*41e0*/  HADD2.F32 R39, -RZ, R35.H0_H0 ;  /* 0x20000023ff277230 */ /* 0x000fe40000004100 */
[----:B------:R-:W-:Y:S01]  /*41f0*/  HADD2.F32 R38, -RZ, R36.H0_H0 ;  /* 0x20000024ff267230 */ /* 0x000fe20000004100 */
[----:B------:R-:W-:Y:S01]  /*4200*/  FFMA.FTZ R37, R37, R32, R27 ;  /* 0x0000002025257223 */ /* 0x000fe2000001001b */
[----:B------:R-:W-:Y:S01]  /*4210*/  HADD2.F32 R4, -RZ, R4.H1_H1 ;  /* 0x30000004ff047230 */ /* 0x000fe20000004100 */
[----:B------:R-:W-:Y:S01]  /*4220*/  FFMA.FTZ R39, R32, R39, R26 ;  /* 0x0000002720277223 */ /* 0x000fe2000001001a */
[----:B------:R-:W-:Y:S01]  /*4230*/  HADD2.F32 R27, -RZ, R34.H1_H1 ;  /* 0x30000022ff1b7230 */ /* 0x000fe20000004100 */
[----:B------:R-:W-:-:S02]  /*4240*/  LOP3.LUT R12, R12, 0xf000f0, RZ, 0xc0, !PT ;  /* 0x00f000f00c0c7812 */ /* 0x000fc400078ec0ff */
[----:B------:R-:W-:Y:S01]  /*4250*/  LOP3.LUT R26, R13, 0xf000f0, RZ, 0xc0, !PT ;  /* 0x00f000f00d1a7812 */ /* 0x000fe200078ec0ff */
[----:B------:R-:W-:Y:S01]  /*4260*/  FFMA.FTZ R38, R32, R38, R25 ;  /* 0x0000002620267223 */ /* 0x000fe20000010019 */
[----:B------:R-:W-:Y:S01]  /*4270*/  HADD2.F32 R35, -RZ, R35.H1_H1 ;  /* 0x30000023ff237230 */ /* 0x000fe20000004100 */
[----:B------:R-:W-:Y:S01]  /*4280*/  FFMA.FTZ R25, R27, R4, R37 ;  /* 0x000000041b197223 */ /* 0x000fe20000010025 */
[----:B------:R-:W-:Y:S02]  /*4290*/  LOP3.LUT R13, R12, 0x64006400, RZ, 0xfc, !PT ;  /* 0x640064000c0d7812 */ /* 0x000fe400078efcff */
[----:B------:R-:W-:Y:S02]  /*42a0*/  LOP3.LUT R14, R14, 0xf000f0, RZ, 0xc0, !PT ;  /* 0x00f000f00e0e7812 */ /* 0x000fe400078ec0ff */
[----:B------:R-:W-:Y:S02]  /*42b0*/  LOP3.LUT R27, R26, 0x64006400, RZ, 0xfc, !PT ;  /* 0x640064001a1b7812 */ /* 0x000fe400078efcff */
[----:B------:R-:W-:Y:S01]  /*42c0*/  LOP3.LUT R12, R15, 0xf000f0, RZ, 0xc0, !PT ;  /* 0x00f000f00f0c7812 */ /* 0x000fe200078ec0ff */
[----:B------:R-:W-:Y:S01]  /*42d0*/  FFMA.FTZ R39, R4, R35, R39 ;  /* 0x0000002304277223 */ /* 0x000fe20000010027 */
[----:B------:R-:W-:Y:S01]  /*42e0*/  LOP3.LUT R15, R14, 0x64006400, RZ, 0xfc, !PT ;  /* 0x640064000e0f7812 */ /* 0x000fe200078efcff */
[----:B------:R-:W-:Y:S01]  /*42f0*/  HFMA2 R13, R13, R2.H0_H0, -72, -72 ;  /* 0xd480d4800d0d7431 */ /* 0x000fe20000040002 */
[----:B------:R-:W-:Y:S01]  /*4300*/  LOP3.LUT R35, R12, 0x64006400, RZ, 0xfc, !PT ;  /* 0x640064000c237812 */ /* 0x000fe200078efcff */
[----:B------:R-:W-:-:S02]  /*4310*/  HADD2.F32 R40, -RZ, R23.H0_H0 ;  /* 0x20000017ff287230 */ /* 0x000fc40000004100 */
[-C--:B------:R-:W-:Y:S02]  /*4320*/  HFMA2 R27, R27, R2.reuse.H0_H0, -72, -72 ;  /* 0xd480d4801b1b7431 */ /* 0x080fe40000040002 */
[----:B------:R-:W-:Y:S01]  /*4330*/  HADD2.F32 R8, -RZ, R5.H0_H0 ;  /* 0x20000005ff087230 */ /* 0x000fe20000004100 */
[----:B------:R-:W-:Y:S01]  /*4340*/  FFMA.FTZ R33, R32, R40, R33 ;  /* 0x0000002820217223 */ /* 0x000fe20000010021 */
[----:B------:R-:W-:Y:S02]  /*4350*/  HADD2.F32 R23, -RZ, R23.H1_H1 ;  /* 0x30000017ff177230 */ /* 0x000fe40000004100 */
[----:B------:R-:W-:Y:S02]  /*4360*/  HFMA2 R15, R15, R2.H0_H0, -72, -72 ;  /* 0xd480d4800f0f7431 */ /* 0x000fe40000040002 */
[----:B------:R-:W-:Y:S02]  /*4370*/  HADD2.F32 R12, -RZ, R13.H0_H0 ;  /* 0x2000000dff0c7230 */ /* 0x000fe40000004100 */
[----:B------:R-:W-:-:S02]  /*4380*/  HADD2.F32 R37, -RZ, R36.H1_H1 ;  /* 0x30000024ff257230 */ /* 0x000fc40000004100 */
[----:B------:R-:W-:Y:S02]  /*4390*/  HADD2.F32 R14, -RZ, R27.H0_H0 ;  /* 0x2000001bff0e7230 */ /* 0x000fe40000004100 */
[----:B------:R-:W-:Y:S01]  /*43a0*/  HFMA2 R2, R35, R2.H0_H0, -72, -72 ;  /* 0xd480d48023027431 */ /* 0x000fe20000040002 */
[----:B------:R-:W-:Y:S01]  /*43b0*/  FFMA.FTZ R33, R4, R23, R33 ;  /* 0x0000001704217223 */ /* 0x000fe20000010021 */
[----:B------:R-:W-:Y:S01]  /*43c0*/  HADD2.F32 R23, -RZ, R15.H0_H0 ;  /* 0x2000000fff177230 */ /* 0x000fe20000004100 */
[----:B------:R-:W-:Y:S01]  /*43d0*/  FFMA.FTZ R12, R12, R8, R25 ;  /* 0x000000080c0c7223 */ /* 0x000fe20000010019 */
[----:B------:R-:W-:Y:S01]  /*43e0*/  HADD2.F32 R5, -RZ, R5.H1_H1 ;  /* 0x30000005ff057230 */ /* 0x000fe20000004100 */
[----:B------:R-:W-:Y:S01]  /*43f0*/  FFMA.FTZ R37, R4, R37, R38 ;  /* 0x0000002504257223 */ /* 0x000fe20000010026 */
[----:B------:R-:W-:Y:S01]  /*4400*/  HADD2.F32 R25, -RZ, R2.H0_H0 ;  /* 0x20000002ff197230 */ /* 0x000fe20000004100 */
[----:B------:R-:W-:Y:S01]  /*4410*/  FFMA.FTZ R39, R8, R14, R39 ;  /* 0x0000000e08277223 */ /* 0x000fe20000010027 */
[----:B------:R-:W-:-:S02]  /*4420*/  HADD2.F32 R4, -RZ, R13.H1_H1 ;  /* 0x3000000dff047230 */ /* 0x000fc40000004100 */
[----:B------:R-:W-:Y:S01]  /*4430*/  HADD2.F32 R14, -RZ, R27.H1_H1 ;  /* 0x3000001bff0e7230 */ /* 0x000fe20000004100 */
[----:B------:R-:W-:Y:S01]  /*4440*/  FMUL.FTZ R6, R11, R6 ;  /* 0x000000060b067220 */ /* 0x000fe20000410000 */
[----:B------:R-:W-:Y:S01]  /*4450*/  HADD2.F32 R26, -RZ, R15.H1_H1 ;  /* 0x3000000fff1a7230 */ /* 0x000fe20000004100 */
[----:B------:R-:W-:Y:S01]  /*4460*/  FMUL.FTZ R7, R10, R7 ;  /* 0x000000070a077220 */ /* 0x000fe20000410000 */
[----:B------:R-:W-:Y:S01]  /*4470*/  HADD2.F32 R2, -RZ, R2.H1_H1 ;  /* 0x30000002ff027230 */ /* 0x000fe20000004100 */
[C---:B------:R-:W-:Y:S02]  /*4480*/  FFMA.FTZ R23, R8.reuse, R23, R37 ;  /* 0x0000001708177223 */ /* 0x040fe40000010025 */
[----:B------:R-:W-:Y:S02]  /*4490*/  FFMA.FTZ R25, R8, R25, R33 ;  /* 0x0000001908197223 */ /* 0x000fe40000010021 */
[----:B------:R-:W-:Y:S02]  /*44a0*/  FFMA.FTZ R4, R4, R5, R12 ;  /* 0x0000000504047223 */ /* 0x000fe4000001000c */
[C---:B------:R-:W-:Y:S01]  /*44b0*/  FFMA.FTZ R39, R5.reuse, R14, R39 ;  /* 0x0000000e05277223 */ /* 0x040fe20000010027 */
[----:B------:R-:W-:Y:S01]  /*44c0*/  F2FP.PACK_AB R6, RZ, R6 ;  /* 0x00000006ff06723e */ /* 0x000fe200000000ff */
[C---:B------:R-:W-:Y:S01]  /*44d0*/  FFMA.FTZ R23, R5.reuse, R26, R23 ;  /* 0x0000001a05177223 */ /* 0x040fe20000010017 */
[----:B------:R-:W-:Y:S01]  /*44e0*/  F2FP.PACK_AB R7, RZ, R7 ;  /* 0x00000007ff07723e */ /* 0x000fe200000000ff */
[----:B------:R-:W-:-:S02]  /*44f0*/  FFMA.FTZ R25, R5, R2, R25 ;  /* 0x0000000205197223 */ /* 0x000fc40000010019 */
[----:B------:R-:W-:Y:S02]  /*4500*/  FMUL.FTZ R9, R22, R9 ;  /* 0x0000000916097220 */ /* 0x000fe40000410000 */
[----:B------:R-:W-:Y:S02]  /*4510*/  FMUL.FTZ R21, R24, R21 ;  /* 0x0000001518157220 */ /* 0x000fe40000410000 */
        /* <DEDUP_REMOVED lines=8> */
[----:B------:R-:W-:Y:S01]  /*45a0*/  F2FP.PACK_AB R39, RZ, R39 ;  /* 0x00000027ff27723e */ /* 0x000fe200000000ff */
[----:B------:R-:W-:Y:S01]  /*45b0*/  HFMA2.MMA R19, R6, 1, 1, R19 ;  /* 0x3c003c0006137835 */ /* 0x000fe20000000013 */
[----:B------:R-:W-:Y:S02]  /*45c0*/  F2FP.PACK_AB R23, RZ, R23 ;  /* 0x00000017ff17723e */ /* 0x000fe400000000ff */
[----:B------:R-:W-:Y:S02]  /*45d0*/  F2FP.PACK_AB R25, RZ, R25 ;  /* 0x00000019ff19723e */ /* 0x000fe400000000ff */
[----:B------:R-:W-:Y:S02]  /*45e0*/  PRMT R9, R9, 0x5410, R21 ;  /* 0x0000541009097816 */ /* 0x000fe40000000015 */
[----:B------:R-:W-:-:S02]  /*45f0*/  PRMT R4, R4, 0x5410, R39 ;  /* 0x0000541004047816 */ /* 0x000fc40000000027 */
[----:B------:R-:W-:Y:S01]  /*4600*/  PRMT R23, R23, 0x5410, R25 ;  /* 0x0000541017177816 */ /* 0x000fe20000000019 */
[----:B------:R-:W-:-:S03]  /*4610*/  HADD2 R17, R9, R17 ;  /* 0x0000001109117230 */ /* 0x000fc60000000000 */
[----:B------:R-:W-:Y:S01]  /*4620*/  HFMA2.MMA R32, R4, 1, 1, R19 ;  /* 0x3c003c0004207835 */ /* 0x000fe20000000013 */
[----:B------:R-:W-:Y:S02]  /*4630*/  HADD2 R33, R23, R17 ;  /* 0x0000001117217230 */ /* 0x000fe40000000000 */
.L_x_2544:
[C---:B------:R-:W-:Y:S01]  /*4640*/  ISETP.GE.AND P0, PT, R18.reuse, c[0x0][0x1b4], PT ;  /* 0x00006d0012007a0c */ /* 0x040fe20003f06270 */
[----:B------:R-:W-:Y:S01]  /*4650*/  IMAD.MOV.U32 R5, RZ, RZ, c[0x0][0x18c] ;  /* 0x00006300ff057624 */ /* 0x000fe200078e00ff */
[----:B------:R-:W-:Y:S01]  /*4660*/  ISETP.LT.AND P3, PT, R18, R29, PT ;  /* 0x0000001d1200720c */ /* 0x000fe20003f61270 */
[----:B------:R-:W-:Y:S01]  /*4670*/  UIADD3 UR4, UR4, 0x40, URZ ;  /* 0x0000004004047890 */ /* 0x000fe2000fffe03f */
[----:B------:R-:W-:Y:S02]  /*4680*/  IMAD.MOV.U32 R34, RZ, RZ, R18 ;  /* 0x000000ffff227224 */ /* 0x000fe400078e0012 */
[----:B------:R-:W-:-:S04]  /*4690*/  LEA R16, P1, R5, R16, 0x4 ;  /* 0x0000001005107211 */ /* 0x000fc800078220ff */
[----:B------:R-:W-:-:S05]  /*46a0*/  LEA.HI.X R3, R5, R3, R20, 0x4, P1 ;  /* 0x0000000305037211 */ /* 0x000fca00008f2414 */
[----:B------:R-:W-:Y:S05]  /*46b0*/  @!P0 BRA P3, `(.L_x_2545) ;  /* 0xffffdb2000008947 */ /* 0x000fea000183ffff */
.L_x_2543:
        /* <DEDUP_REMOVED lines=15> */
.L_x_2549:
[----:B------:R-:W0:Y:S02]  /*47b0*/  LDS R4, [R0] ;  /* 0x0000000000047984 */ /* 0x000e240000000800 */
[----:B0-----:R-:W-:-:S10]  /*47c0*/  HFMA2.MMA R5, R4, 1, 1, R32 ;  /* 0x3c003c0004057835 */ /* 0x001fd40000000020 */
[----:B------:R-:W0:Y:S02]  /*47d0*/  ATOMS.CAST.SPIN R5, [R0], R4, R5 ;  /* 0x000000040005738d */ /* 0x000e240001800005 */
[----:B0-----:R-:W-:-:S13]  /*47e0*/  ISETP.EQ.U32.AND P0, PT, R5, 0x1, PT ;  /* 0x000000010500780c */ /* 0x001fda0003f02070 */
[----:B------:R-:W-:Y:S05]  /*47f0*/  @!P0 BRA `(.L_x_2549) ;  /* 0xffffffb000008947 */ /* 0x000fea000383ffff */
[----:B------:R-:W-:Y:S05]  /*4800*/  BRA `(.L_x_2547) ;  /* 0x0000003000007947 */ /* 0x000fea0003800000 */
.L_x_2548:
[----:B------:R-:W2:Y:S02]  /*4810*/  LD.E R0, [R2.64] ;  /* 0x0000000802007980 */ /* 0x000ea4000c101900 */
[----:B--2---:R-:W-:-:S05]  /*4820*/  IMAD.IADD R5, R32, 0x1, R0 ;  /* 0x0000000120057824 */ /* 0x004fca00078e0200 */
[----:B------:R0:W-:Y:S02]  /*4830*/  ST.E [R2.64], R5 ;  /* 0x0000000502007985 */ /* 0x0001e4000c101908 */
.L_x_2547:
[----:B------:R-:W-:Y:S05]  /*4840*/  BSYNC B0 ;  /* 0x0000000000007941 */ /* 0x000fea0003800000 */
.L_x_2546:
[----:B------:R-:W2:Y:S02]  /*4850*/  ATOM.E.ADD.F16x2.RN.STRONG.GPU P0, RZ, [R2.64+0x4], R33 ;  /* 0x0000042102ff798a */ /* 0x000ea4000810e9c8 */
[----:B--2---:R-:W-:Y:S05]  /*4860*/  @P0 EXIT ;  /* 0x000000000000094d */ /* 0x004fea0003800000 */
[----:B------:R-:W1:Y:S02]  /*4870*/  QSPC.E.S P0, RZ, [R2+0x4] ;  /* 0x0000040002ff73aa */ /* 0x000e640000000500 */
[----:B-1----:R-:W-:Y:S05]  /*4880*/  @!P0 BRA `(.L_x_2550) ;  /* 0x0000008000008947 */ /* 0x002fea0003800000 */
[----:B0-----:R-:W-:-:S04]  /*4890*/  IADD3 R2, R2, 0x4, RZ ;  /* 0x0000000402027810 */ /* 0x001fc80007ffe0ff */
[----:B------:R-:W-:-:S05]  /*48a0*/  LOP3.LUT R2, R2, 0xffffff, RZ, 0xc0, !PT ;  /* 0x00ffffff02027812 */ /* 0x000fca00078ec0ff */
.L_x_2551:
[----:B------:R-:W0:Y:S02]  /*48b0*/  LDS R4, [R2] ;  /* 0x0000000002047984 */ /* 0x000e240000000800 */
[----:B0-----:R-:W-:-:S06]  /*48c0*/  HADD2 R5, R4, R33 ;  /* 0x0000002104057230 */ /* 0x001fcc0000000000 */
[----:B------:R-:W0:Y:S02]  /*48d0*/  ATOMS.CAST.SPIN R5, [R2], R4, R5 ;  /* 0x000000040205738d */ /* 0x000e240001800005 */
[----:B0-----:R-:W-:-:S13]  /*48e0*/  ISETP.EQ.U32.AND P0, PT, R5, 0x1, PT ;  /* 0x000000010500780c */ /* 0x001fda0003f02070 */
[----:B------:R-:W-:Y:S05]  /*48f0*/  @!P0 BRA `(.L_x_2551) ;  /* 0xffffffb000008947 */ /* 0x000fea000383ffff */
[----:B------:R-:W-:Y:S05]  /*4900*/  EXIT ;  /* 0x000000000000794d */ /* 0x000fea0003800000 */
.L_x_2550:
[----:B------:R-:W2:Y:S02]  /*4910*/  LD.E R0, [R2.64+0x4] ;  /* 0x0000040802007980 */ /* 0x000ea4000c101900 */
[----:B0-2---:R-:W-:-:S05]  /*4920*/  IMAD.IADD R5, R33, 0x1, R0 ;  /* 0x0000000121057824 */ /* 0x005fca00078e0200 */
[----:B------:R-:W-:Y:S01]  /*4930*/  ST.E [R2.64+0x4], R5 ;  /* 0x0000040502007985 */ /* 0x000fe2000c101908 */
[----:B------:R-:W-:Y:S05]  /*4940*/  EXIT ;  /* 0x000000000000794d */ /* 0x000fea0003800000 */
.L_x_2552:
        /* <DEDUP_REMOVED lines=11> */
.L_x_2872:


//--------------------- .text._Z23gemm_half_q_half_kernelILi1ELi8ELb0ELb0ELi64EEvPK6__halfPKjS4_S2_PS0_iiiiPKtS7_iiiiiibS2_i --------------------------
	.section	.text._Z23gemm_half_q_half_kernelILi1ELi8ELb0ELb0ELi64EEvPK6__halfPKjS4_S2_PS0_iiiiPKtS7_iiiiiibS2_i,"ax",@progbits
	.sectioninfo	@"SHI_REGISTERS=40"
	.align	128
        .global         _Z23gemm_half_q_half_kernelILi1ELi8ELb0ELb0ELi64EEvPK6__halfPKjS4_S2_PS0_iiiiPKtS7_iiiiiibS2_i
        .type           _Z23gemm_half_q_half_kernelILi1ELi8ELb0ELb0ELi64EEvPK6__halfPKjS4_S2_PS0_iiiiPKtS7_iiiiiibS2_i,@function
        .size           _Z23gemm_half_q_half_kernelILi1ELi8ELb0ELb0ELi64EEvPK6__halfPKjS4_S2_PS0_iiiiPKtS7_iiiiiibS2_i,(.L_x_2873 - _Z23gemm_half_q_half_kernelILi1ELi8ELb0ELb0ELi64EEvPK6__halfPKjS4_S2_PS0_iiiiPKtS7_iiiiiibS2_i)
        .other          _Z23gemm_half_q_half_kernelILi1ELi8ELb0ELb0ELi64EEvPK6__halfPKjS4_S2_PS0_iiiiPKtS7_iiiiiibS2_i,@"STO_CUDA_ENTRY STV_DEFAULT"
_Z23gemm_half_q_half_kernelILi1ELi8ELb0ELb0ELi64EEvPK6__halfPKjS4_S2_PS0_iiiiPKtS7_iiiiiibS2_i:
.text._Z23gemm_half_q_half_kernelILi1ELi8ELb0ELb0ELi64EEvPK6__halfPKjS4_S2_PS0_iiiiPKtS7_iiiiiibS2_i:
        /* <DEDUP_REMOVED lines=39> */
.L_x_2554:
[----:B------:R-:W-:Y:S05]  /*0270*/  BSYNC B0 ;  /* 0x0000000000007941 */ /* 0x000fea0003800000 */
.L_x_2553:
[----:B------:R-:W-:Y:S05]  /*0280*/  @P2 EXIT ;  /* 0x000000000000294d */ /* 0x000fea0003800000 */
[C---:B------:R-:W-:Y:S01]  /*0290*/  ISETP.GT.AND P3, PT, R16.reuse, c[0x0][0x1a8], PT ;  /* 0x00006a0010007a0c */ /* 0x040fe20003f64270 */
[----:B0-----:R-:W0:Y:S01]  /*02a0*/  LDC.S8 R9, c[0x0][0x1c0] ;  /* 0x00007000ff097b82 */ /* 0x001e220000000200 */
[----:B------:R-:W-:Y:S01]  /*02b0*/  ISETP.GT.AND P6, PT, R16, c[0x0][0x1ac], PT ;  /* 0x00006b0010007a0c */ /* 0x000fe20003fc4270 */
[----:B------:R-:W-:Y:S01]  /*02c0*/  IMAD.SHL.U32 R19, R2, 0x80, RZ ;  /* 0x0000008002137824 */ /* 0x000fe200078e00ff */
        /* <DEDUP_REMOVED lines=11> */
[----:B------:R-:W-:Y:S01]  /*0380*/  @P3 LEA.HI R5, R5, R0, RZ, 0x5 ;  /* 0x0000000005053211 */ /* 0x000fe200078f28ff */
[----:B0-----:R-:W-:Y:S01]  /*0390*/  IMAD.MOV.U32 R0, RZ, RZ, R9 ;  /* 0x000000ffff007224 */ /* 0x001fe200078e0009 */
[----:B------:R-:W-:Y:S02]  /*03a0*/  @P5 IMNMX R6, R16, c[0x0][0x1b4], PT ;  /* 0x00006d0010065a17 */ /* 0x000fe40003800200 */
[----:B------:R-:W-:-:S02]  /*03b0*/  @P6 SHF.R.S32.HI R7, RZ, 0x1f, R4 ;  /* 0x0000001fff076819 */ /* 0x000fc40000011404 */
[----:B------:R-:W-:Y:S02]  /*03c0*/  ISETP.NE.AND P0, PT, R0, RZ, PT ;  /* 0x000000ff0000720c */ /* 0x000fe40003f05270 */
[----:B------:R-:W-:Y:S02]  /*03d0*/  @P4 IMNMX R8, R16, c[0x0][0x1b8], PT ;  /* 0x00006e0010084a17 */ /* 0x000fe40003800200 */
[----:B------:R-:W-:Y:S02]  /*03e0*/  @P5 IADD3 R6, R6, -c[0x0][0x1b0], RZ ;  /* 0x80006c0006065a10 */ /* 0x000fe40007ffe0ff */
[----:B------:R-:W-:Y:S02]  /*03f0*/  ISETP.NE.OR P0, PT, R2, RZ, !P0 ;  /* 0x000000ff0200720c */ /* 0x000fe40004705670 */
[----:B------:R-:W-:Y:S02]  /*0400*/  @P6 LEA.HI R4, R7, R4, RZ, 0x5 ;  /* 0x0000000407046211 */ /* 0x000fe400078f28ff */
[----:B------:R-:W-:-:S02]  /*0410*/  @P4 IADD3 R8, R8, -c[0x0][0x1b4], RZ ;  /* 0x80006d0008084a10 */ /* 0x000fc40007ffe0ff */
[----:B------:R-:W-:Y:S02]  /*0420*/  @P5 SHF.R.S32.HI R7, RZ, 0x1f, R6 ;  /* 0x0000001fff075819 */ /* 0x000fe40000011406 */
[----:B------:R-:W-:Y:S02]  /*0430*/  @P2 IMNMX R11, R16, c[0x0][0x1bc], PT ;  /* 0x00006f00100b2a17 */ /* 0x000fe40003800200 */
[----:B------:R-:W-:Y:S02]  /*0440*/  ISETP.GE.OR P0, PT, R14, c[0x0][0x188], P0 ;  /* 0x000062000e007a0c */ /* 0x000fe40000706670 */
[----:B------:R-:W-:Y:S02]  /*0450*/  @P4 SHF.R.S32.HI R9, RZ, 0x1f, R8 ;  /* 0x0000001fff094819 */ /* 0x000fe40000011408 */
[----:B------:R-:W-:Y:S02]  /*0460*/  @P5 LEA.HI R0, R7, R6, RZ, 0x5 ;  /* 0x0000000607005211 */ /* 0x000fe400078f28ff */
[----:B------:R-:W-:Y:S01]  /*0470*/  @P2 IADD3 R11, R11, -c[0x0][0x1b8], RZ ;  /* 0x80006e000b0b2a10 */ /* 0x000fe20007ffe0ff */
[----:B------:R-:W-:Y:S01]  /*0480*/  CS2R R6, SRZ ;  /* 0x0000000000067805 */ /* 0x000fe2000001ff00 */
[----:B------:R-:W-:-:S02]  /*0490*/  @P3 SHF.R.S32.HI R5, RZ, 0x5, R5 ;  /* 0x00000005ff053819 */ /* 0x000fc40000011405 */
[----:B------:R-:W-:Y:S01]  /*04a0*/  @P4 LEA.HI R10, R9, R8, RZ, 0x5 ;  /* 0x00000008090a4211 */ /* 0x000fe200078f28ff */
[----:B------:R-:W-:Y:S01]  /*04b0*/  IMAD.MOV.U32 R9, RZ, RZ, RZ ;  /* 0x000000ffff097224 */ /* 0x000fe200078e00ff */
[----:B------:R-:W-:Y:S01]  /*04c0*/  @P5 SHF.R.S32.HI R0, RZ, 0x5, R0 ;  /* 0x00000005ff005819 */ /* 0x000fe20000011400 */
[----:B------:R-:W-:Y:S01]  /*04d0*/  @P3 IMAD R7, R5, 0x6, RZ ;  /* 0x0000000605073824 */ /* 0x000fe200078e02ff */
[----:B------:R-:W-:Y:S01]  /*04e0*/  @P2 SHF.R.S32.HI R8, RZ, 0x1f, R11 ;  /* 0x0000001fff082819 */ /* 0x000fe2000001140b */
[----:B------:R-:W-:Y:S01]  /*04f0*/  @!P0 IMAD R5, R14, c[0x0][0x18c], R17 ;  /* 0x000063000e058a24 */ /* 0x000fe200078e0211 */
[----:B------:R-:W-:Y:S01]  /*0500*/  @P6 SHF.R.S32.HI R4, RZ, 0x5, R4 ;  /* 0x00000005ff046819 */ /* 0x000fe20000011404 */
[----:B------:R-:W-:Y:S01]  /*0510*/  @P5 IMAD.SHL.U32 R9, R0, 0x4, RZ ;  /* 0x0000000400095824 */ /* 0x000fe200078e00ff */
[----:B------:R-:W-:Y:S01]  /*0520*/  ISETP.GE.AND P3, PT, R16, R15, PT ;  /* 0x0000000f1000720c */ /* 0x000fe20003f66270 */
[----:B------:R-:W-:Y:S01]  /*0530*/  IMAD.MOV.U32 R0, RZ, RZ, 0x2 ;  /* 0x00000002ff007424 */ /* 0x000fe200078e00ff */
[----:B------:R-:W-:Y:S01]  /*0540*/  @P2 LEA.HI R12, R8, R11, RZ, 0x5 ;  /* 0x0000000b080c2211 */ /* 0x000fe200078f28ff */
[----:B------:R-:W-:Y:S01]  /*0550*/  @P6 IMAD R6, R4, 0x5, RZ ;  /* 0x0000000504066824 */ /* 0x000fe200078e02ff */
[----:B------:R-:W-:Y:S01]  /*0560*/  SHF.R.S32.HI R18, RZ, 0x5, R3 ;  /* 0x00000005ff127819 */ /* 0x000fe20000011403 */
[----:B------:R-:W-:Y:S01]  /*0570*/  @!P0 IMAD.WIDE R4, R5, R0, c[0x0][0x180] ;  /* 0x0000600005048625 */ /* 0x000fe200078e0200 */
[----:B------:R-:W-:-:S02]  /*0580*/  @P4 SHF.R.S32.HI R10, RZ, 0x5, R10 ;  /* 0x00000005ff0a4819 */ /* 0x000fc4000001140a */
[----:B------:R-:W-:Y:S01]  /*0590*/  @P2 SHF.R.S32.HI R12, RZ, 0x5, R12 ;  /* 0x00000005ff0c2819 */ /* 0x000fe2000001140c */
        /* <DEDUP_REMOVED lines=19> */
[----:B------:R-:W-:-:S02]  /*06d0*/  SHF.R.S32.HI R7, RZ, 0x3, R7 ;  /* 0x00000003ff077819 */ /* 0x000fc40000011407 */
.L_x_2556:
        /* <DEDUP_REMOVED lines=43> */
.L_x_2555:
[----:B0-----:R-:W-:Y:S02]  /*0990*/  PRMT R25, RZ, 0x5410, RZ ;  /* 0x00005410ff197816 */ /* 0x001fe400000000ff */
[----:B------:R-:W-:Y:S01]  /*09a0*/  PRMT R23, RZ, 0x5410, RZ ;  /* 0x00005410ff177816 */ /* 0x000fe200000000ff */
[----:B------:R-:W-:Y:S05]  /*09b0*/  @P0 BRA `(.L_x_2557) ;  /* 0x000025e000000947 */ /* 0x000fea0003800000 */
[----:B------:R-:W2:Y:S04]  /*09c0*/  LDL.64 R20, [R1] ;  /* 0x0000000001147983 */ /* 0x000ea80000100a00 */
[----:B------:R-:W3:Y:S01]  /*09d0*/  LDG.E.U16.CONSTANT R18, [R18.64+0x2] ;  /* 0x0000020612127981 */ /* 0x000ee2000c1e9500 */
[----:B------:R-:W-:Y:S01]  /*09e0*/  IMAD R0, R2, c[0x0][0x18c], RZ ;  /* 0x0000630002007a24 */ /* 0x000fe200078e02ff */
[----:B------:R-:W-:Y:S01]  /*09f0*/  PRMT R23, RZ, 0x5410, RZ ;  /* 0x00005410ff177816 */ /* 0x000fe200000000ff */
[----:B------:R-:W-:Y:S01]  /*0a00*/  IMAD.MOV.U32 R22, RZ, RZ, c[0x0][0x18c] ;  /* 0x00006300ff167624 */ /* 0x000fe200078e00ff */
[----:B------:R-:W-:Y:S01]  /*0a10*/  PRMT R25, RZ, 0x5410, RZ ;  /* 0x00005410ff197816 */ /* 0x000fe200000000ff */
[----:B------:R-:W-:Y:S01]  /*0a20*/  UMOV UR4, URZ ;  /* 0x0000003f00047c82 */ /* 0x000fe20008000000 */
[----:B------:R-:W-:-:S02]  /*0a30*/  SHF.R.S32.HI R2, RZ, 0x1f, R0 ;  /* 0x0000001fff027819 */ /* 0x000fc40000011400 */
[C---:B------:R-:W-:Y:S02]  /*0a40*/  IADD3 R3, P0, R17.reuse, R0, RZ ;  /* 0x0000000011037210 */ /* 0x040fe40007f1e0ff */
[----:B------:R-:W-:Y:S02]  /*0a50*/  SHF.R.S32.HI R22, RZ, 0x1f, R22 ;  /* 0x0000001fff167819 */ /* 0x000fe40000011416 */
[----:B------:R-:W-:Y:S02]  /*0a60*/  LEA.HI.X.SX32 R4, R17, R2, 0x1, P0 ;  /* 0x0000000211047211 */ /* 0x000fe400000f0eff */
[----:B------:R-:W-:-:S04]  /*0a70*/  LEA R0, P0, R3, c[0x0][0x168], 0x2 ;  /* 0x00005a0003007a11 */ /* 0x000fc800078010ff */
[----:B------:R-:W-:Y:S02]  /*0a80*/  LEA.HI.X R3, R3, c[0x0][0x16c], R4, 0x2, P0 ;  /* 0x00005b0003037a11 */ /* 0x000fe400000f1404 */
[----:B--2---:R-:W-:Y:S01]  /*0a90*/  PRMT R2, R20, 0x7610, R20 ;  /* 0x0000761014027816 */ /* 0x004fe20000000014 */
[----:B------:R-:W-:Y:S02]  /*0aa0*/  IMAD.MOV.U32 R20, RZ, RZ, RZ ;  /* 0x000000ffff147224 */ /* 0x000fe400078e00ff */
[----:B---3--:R-:W-:-:S05]  /*0ab0*/  IMAD.IADD R18, R16, 0x1, R18 ;  /* 0x0000000110127824 */ /* 0x008fca00078e0212 */
.L_x_2559:
        /* <DEDUP_REMOVED lines=12> */
[----:B------:R-:W-:-:S02]  /*0b80*/  IADD3 R16, R16, 0x20, RZ ;  /* 0x0000002010107810 */ /* 0x000fc40007ffe0ff */
[----:B------:R-:W-:Y:S01]  /*0b90*/  @!P0 PRMT R21, R21, 0x7610, R5 ;  /* 0x0000761015158816 */ /* 0x000fe20000000005 */
[----:B-1----:R-:W-:Y:S05]  /*0ba0*/  @P1 BRA `(.L_x_2558) ;  /* 0x0000238000001947 */ /* 0x002fea0003800000 */
[----:B-1----:R-:W-:Y:S01]  /*0bb0*/  IMAD.MOV.U32 R8, RZ, RZ, R0 ;  /* 0x000000ffff087224 */ /* 0x002fe200078e0000 */
[----:B------:R-:W0:Y:S01]  /*0bc0*/  LDS.64 R12, [UR4] ;  /* 0x00000004ff0c7984 */ /* 0x000e220008000a00 */
[----:B------:R-:W-:-:S06]  /*0bd0*/  IMAD.MOV.U32 R9, RZ, RZ, R3 ;  /* 0x000000ffff097224 */ /* 0x000fcc00078e0003 */
[----:B------:R-:W2:Y:S01]  /*0be0*/  LDG.E.128.CONSTANT R8, [R8.64] ;  /* 0x0000000608087981 */ /* 0x000ea2000c1e9d00 */
[----:B------:R-:W-:-:S05]  /*0bf0*/  IMAD.MOV.U32 R19, RZ, RZ, c[0x0][0x18c] ;  /* 0x00006300ff137624 */ /* 0x000fca00078e00ff */
[----:B------:R-:W-:-:S04]  /*0c00*/  LEA R34, P0, R19, R0, 0x2 ;  /* 0x0000000013227211 */ /* 0x000fc800078010ff */
[----:B------:R-:W-:-:S05]  /*0c10*/  LEA.HI.X R35, R19, R3, R22, 0x2, P0 ;  /* 0x0000000313237211 */ /* 0x000fca00000f1416 */
[----:B------:R1:W3:Y:S02]  /*0c20*/  LDG.E.128.CONSTANT R4, [R34.64] ;  /* 0x0000000622047981 */ /* 0x0002e4000c1e9d00 */
[----:B-1----:R-:W-:Y:S01]  /*0c30*/  IMAD.WIDE R34, R19, 0x4, R34 ;  /* 0x0000000413227825 */ /* 0x002fe200078e0222 */
        /* <DEDUP_REMOVED lines=12> */
[----:B------:R-:W-:-:S02]  /*0d00*/  HADD2 R28, R28, -1032, -1032 ;  /* 0xe408e4081c1c7430 */ /* 0x000fc40000000000 */
[----:B------:R-:W-:Y:S02]  /*0d10*/  HADD2.F32 R37, -RZ, R24.H0_H0 ;  /* 0x20000018ff257230 */ /* 0x000fe40000004100 */
[----:B------:R-:W-:Y:S02]  /*0d20*/  HADD2.F32 R33, -RZ, R27.H0_H0 ;  /* 0x2000001bff217230 */ /* 0x000fe40000004100 */
[----:B------:R-:W-:Y:S01]  /*0d30*/  HADD2.F32 R26, -RZ, R29.H0_H0 ;  /* 0x2000001dff1a7230 */ /* 0x000fe20000004100 */
[----:B------:R-:W-:Y:S01]  /*0d40*/  FFMA.FTZ R37, R37, R30, RZ ;  /* 0x0000001e25257223 */ /* 0x000fe200000100ff */
[----:B------:R-:W-:Y:S01]  /*0d50*/  HADD2.F32 R31, -RZ, R28.H0_H0 ;  /* 0x2000001cff1f7230 */ /* 0x000fe20000004100 */
[C---:B------:R-:W-:Y:S01]  /*0d60*/  FFMA.FTZ R33, R30.reuse, R33, RZ ;  /* 0x000000211e217223 */ /* 0x040fe200000100ff */
[----:B------:R-:W-:Y:S01]  /*0d70*/  HADD2.F32 R36, -RZ, R24.H1_H1 ;  /* 0x30000018ff247230 */ /* 0x000fe20000004100 */
[C---:B------:R-:W-:Y:S01]  /*0d80*/  FFMA.FTZ R26, R30.reuse, R26, RZ ;  /* 0x0000001a1e1a7223 */ /* 0x040fe200000100ff */
[----:B------:R-:W-:Y:S01]  /*0d90*/  HADD2.F32 R24, -RZ, R12.H1_H1 ;  /* 0x3000000cff187230 */ /* 0x000fe20000004100 */
[----:B------:R-:W-:Y:S01]  /*0da0*/  FFMA.FTZ R31, R30, R31, RZ ;  /* 0x0000001f1e1f7223 */ /* 0x000fe200000100ff */
[----:B------:R-:W-:Y:S01]  /*0db0*/  HADD2.F32 R12, -RZ, R27.H1_H1 ;  /* 0x3000001bff0c7230 */ /* 0x000fe20000004100 */
[----:B------:R-:W-:Y:S01]  /*0dc0*/  LOP3.LUT R27, R8, 0xf000f0, RZ, 0xc0, !PT ;  /* 0x00f000f0081b7812 */ /* 0x000fe200078ec0ff */
[----:B------:R-:W-:Y:S01]  /*0dd0*/  HADD2.F32 R29, -RZ, R29.H1_H1 ;  /* 0x3000001dff1d7230 */ /* 0x000fe20000004100 */
[----:B------:R-:W-:Y:S01]  /*0de0*/  FFMA.FTZ R36, R36, R24, R37 ;  /* 0x0000001824247223 */ /* 0x000fe20000010025 */
[----:B------:R-:W-:Y:S01]  /*0df0*/  HADD2.F32 R28, -RZ, R28.H1_H1 ;  /* 0x3000001cff1c7230 */ /* 0x000fe20000004100 */
[C---:B------:R-:W-:Y:S01]  /*0e00*/  FFMA.FTZ R12, R24.reuse, R12, R33 ;  /* 0x0000000c180c7223 */ /* 0x040fe20000010021 */
[----:B------:R-:W-:Y:S01]  /*0e10*/  LOP3.LUT R27, R27, 0x64006400, RZ, 0xfc, !PT ;  /* 0x640064001b1b7812 */ /* 0x000fe200078efcff */
[C---:B------:R-:W-:Y:S01]  /*0e20*/  FFMA.FTZ R26, R24.reuse, R29, R26 ;  /* 0x0000001d181a7223 */ /* 0x040fe2000001001a */
[----:B------:R-:W-:Y:S01]  /*0e30*/  HADD2.F32 R33, -RZ, R13.H0_H0 ;  /* 0x2000000dff217230 */ /* 0x000fe20000004100 */
[----:B------:R-:W-:Y:S01]  /*0e40*/  FFMA.FTZ R31, R24, R28, R31 ;  /* 0x0000001c181f7223 */ /* 0x000fe2000001001f */
[----:B------:R-:W-:Y:S01]  /*0e50*/  LOP3.LUT R29, R10, 0xf000f0, RZ, 0xc0, !PT ;  /* 0x00f000f00a1d7812 */ /* 0x000fe200078ec0ff */
[----:B------:R-:W-:Y:S01]  /*0e60*/  IMAD.MOV.U32 R24, RZ, RZ, 0x2c00 ;  /* 0x00002c00ff187424 */ /* 0x000fe200078e00ff */
[----:B------:R-:W-:-:S02]  /*0e70*/  SHF.R.U32.HI R8, RZ, 0x8, R8 ;  /* 0x00000008ff087819 */ /* 0x000fc40000011608 */
[----:B------:R-:W-:Y:S02]  /*0e80*/  LOP3.LUT R29, R29, 0x64006400, RZ, 0xfc, !PT ;  /* 0x640064001d1d7812 */ /* 0x000fe400078efcff */
[-C--:B------:R-:W-:Y:S01]  /*0e90*/  HFMA2 R27, R27, R24.reuse.H0_H0, -72, -72 ;  /* 0xd480d4801b1b7431 */ /* 0x080fe20000040018 */
[----:B------:R-:W-:Y:S02]  /*0ea0*/  SHF.R.U32.HI R10, RZ, 0x8, R10 ;  /* 0x00000008ff0a7819 */ /* 0x000fe4000001160a */
[----:B------:R-:W-:Y:S01]  /*0eb0*/  HFMA2 R30, R29, R24.H0_H0, -72, -72 ;  /* 0xd480d4801d1e7431 */ /* 0x000fe20000040018 */
[----:B------:R-:W-:Y:S01]  /*0ec0*/  LOP3.LUT R29, R11, 0xf000f0, RZ, 0xc0, !PT ;  /* 0x00f000f00b1d7812 */ /* 0x000fe200078ec0ff */
[----:B------:R-:W-:-:S03]  /*0ed0*/  HADD2.F32 R28, -RZ, R27.H0_H0 ;  /* 0x2000001bff1c7230 */ /* 0x000fc60000004100 */
[----:B------:R-:W-:Y:S02]  /*0ee0*/  LOP3.LUT R29, R29, 0x64006400, RZ, 0xfc, !PT ;  /* 0x640064001d1d7812 */ /* 0x000fe400078efcff */
[----:B------:R-:W-:Y:S01]  /*0ef0*/  FFMA.FTZ R36, R28, R33, R36 ;  /* 0x000000211c247223 */ /* 0x000fe20000010024 */
[----:B------:R-:W-:Y:S02]  /*0f00*/  LOP3.LUT R28, R9, 0xf000f0, RZ, 0xc0, !PT ;  /* 0x00f000f0091c7812 */ /* 0x000fe400078ec0ff */
[----:B------:R-:W-:Y:S02]  /*0f10*/  SHF.R.U32.HI R9, RZ, 0x8, R9 ;  /* 0x00000008ff097819 */ /* 0x000fe40000011609 */
[----:B------:R-:W-:-:S05]  /*0f20*/  LOP3.LUT R37, R28, 0x64006400, RZ, 0xfc, !PT ;  /* 0x640064001c257812 */ /* 0x000fca00078efcff */
[----:B------:R-:W-:Y:S01]  /*0f30*/  HFMA2 R32, R37, R24.H0_H0, -72, -72 ;  /* 0xd480d48025207431 */ /* 0x000fe20000040018 */
[----:B------:R-:W-:-:S04]  /*0f40*/  SHF.R.U32.HI R37, RZ, 0x8, R11 ;  /* 0x00000008ff257819 */ /* 0x000fc8000001160b */
[----:B------:R-:W-:Y:S01]  /*0f50*/  HADD2.F32 R28, -RZ, R32.H0_H0 ;  /* 0x20000020ff1c7230 */ /* 0x000fe20000004100 */
[----:B------:R-:W-:-:S04]  /*0f60*/  LOP3.LUT R11, R37, 0xf000f, RZ, 0xc0, !PT ;  /* 0x000f000f250b7812 */ /* 0x000fc800078ec0ff */
[----:B------:R-:W-:Y:S01]  /*0f70*/  FFMA.FTZ R12, R33, R28, R12 ;  /* 0x0000001c210c7223 */ /* 0x000fe2000001000c */
[--C-:B------:R-:W-:Y:S01]  /*0f80*/  HADD2.F32 R28, -RZ, R30.reuse.H0_H0 ;  /* 0x2000001eff1c7230 */ /* 0x100fe20000004100 */
[----:B------:R-:W-:Y:S01]  /*0f90*/  LOP3.LUT R11, R11, 0x64006400, RZ, 0xfc, !PT ;  /* 0x640064000b0b7812 */ /* 0x000fe200078efcff */
[----:B------:R-:W-:-:S03]  /*0fa0*/  HADD2.F32 R30, -RZ, R30.H1_H1 ;  /* 0x3000001eff1e7230 */ /* 0x000fc60000004100 */
[----:B------:R-:W-:Y:S01]  /*0fb0*/  FFMA.FTZ R28, R33, R28, R26 ;  /* 0x0000001c211c7223 */ /* 0x000fe2000001001a */
[----:B------:R-:W-:Y:S02]  /*0fc0*/  HFMA2 R26, R29, R24.H0_H0, -72, -72 ;  /* 0xd480d4801d1a7431 */ /* 0x000fe40000040018 */
[----:B------:R-:W-:-:S03]  /*0fd0*/  HADD2 R11, R11, -1032, -1032 ;  /* 0xe408e4080b0b7430 */ /* 0x000fc60000000000 */
[--C-:B------:R-:W-:Y:S02]  /*0fe0*/  HADD2.F32 R29, -RZ, R26.reuse.H0_H0 ;  /* 0x2000001aff1d7230 */ /* 0x100fe40000004100 */
[----:B------:R-:W-:-:S03]  /*0ff0*/  HADD2.F32 R26, -RZ, R26.H1_H1 ;  /* 0x3000001aff1a7230 */ /* 0x000fc60000004100 */
[----:B------:R-:W-:Y:S01]  /*1000*/  FFMA.FTZ R29, R33, R29, R31 ;  /* 0x0000001d211d7223 */ /* 0x000fe2000001001f */
[----:B------:R-:W-:Y:S02]  /*1010*/  HADD2.F32 R31, -RZ, R13.H1_H1 ;  /* 0x3000000dff1f7230 */ /* 0x000fe40000004100 */
[----:B------:R-:W-:Y:S02]  /*1020*/  HADD2.F32 R13, -RZ, R27.H1_H1 ;  /* 0x3000001bff0d7230 */ /* 0x000fe40000004100 */
[----:B------:R-:W-:Y:S01]  /*1030*/  HADD2.F32 R27, -RZ, R32.H1_H1 ;  /* 0x30000020ff1b7230 */ /* 0x000fe20000004100 */
[----:B------:R-:W-:Y:S01]  /*1040*/  FFMA.FTZ R26, R31, R26, R29 ;  /* 0x0000001a1f1a7223 */ /* 0x000fe2000001001d */
[C---:B------:R-:W-:Y:S01]  /*1050*/  LOP3.LUT R29, R8.reuse, 0xf000f, RZ, 0xc0, !PT ;  /* 0x000f000f081d7812 */ /* 0x040fe200078ec0ff */
[----:B------:R-:W-:Y:S01]  /*1060*/  FFMA.FTZ R32, R13, R31, R36 ;  /* 0x0000001f0d207223 */ /* 0x000fe20000010024 */
[----:B------:R-:W-:Y:S01]  /*1070*/  LOP3.LUT R8, R8, 0xf000f0, RZ, 0xc0, !PT ;  /* 0x00f000f008087812 */ /* 0x000fe200078ec0ff */
[----:B------:R-:W-:Y:S01]  /*1080*/  FFMA.FTZ R27, R31, R27, R12 ;  /* 0x0000001b1f1b7223 */ /* 0x000fe2000001000c */
[----:B------:R-:W-:Y:S01]  /*1090*/  LOP3.LUT R29, R29, 0x64006400, RZ, 0xfc, !PT ;  /* 0x640064001d1d7812 */ /* 0x000fe200078efcff */
[----:B------:R-:W0:Y:S01]  /*10a0*/  LDS.64 R12, [UR4+0x8] ;  /* 0x00000804ff0c7984 */ /* 0x000e220008000a00 */
[----:B------:R-:W-:-:S03]  /*10b0*/  FFMA.FTZ R28, R31, R30, R28 ;  /* 0x0000001e1f1c7223 */ /* 0x000fc6000001001c */
[----:B------:R-:W-:-:S05]  /*10c0*/  HADD2 R30, R29, -1032, -1032 ;  /* 0xe408e4081d1e7430 */ /* 0x000fca0000000000 */
[--C-:B------:R-:W-:Y:S02]  /*10d0*/  HADD2.F32 R31, -RZ, R30.reuse.H0_H0 ;  /* 0x2000001eff1f7230 */ /* 0x100fe40000004100 */
[----:B------:R-:W-:Y:S02]  /*10e0*/  HADD2.F32 R30, -RZ, R30.H1_H1 ;  /* 0x3000001eff1e7230 */ /* 0x000fe40000004100 */
[----:B0-----:R-:W-:-:S05]  /*10f0*/  HADD2.F32 R29, -RZ, R12.H0_H0 ;  /* 0x2000000cff1d7230 */ /* 0x001fca0000004100 */
[----:B------:R-:W-:Y:S01]  /*1100*/  FFMA.FTZ R32, R31, R29, R32 ;  /* 0x0000001d1f207223 */ /* 0x000fe20000010020 */
[----:B------:R-:W-:-:S04]  /*1110*/  LOP3.LUT R31, R9, 0xf000f, RZ, 0xc0, !PT ;  /* 0x000f000f091f7812 */ /* 0x000fc800078ec0ff */
[----:B------:R-:W-:-:S05]  /*1120*/  LOP3.LUT R31, R31, 0x64006400, RZ, 0xfc, !PT ;  /* 0x640064001f1f7812 */ /* 0x000fca00078efcff */
[----:B------:R-:W-:-:S05]  /*1130*/  HADD2 R31, R31, -1032, -1032 ;  /* 0xe408e4081f1f7430 */ /* 0x000fca0000000000 */
[----:B------:R-:W-:-:S05]  /*1140*/  HADD2.F32 R36, -RZ, R31.H0_H0 ;  /* 0x2000001fff247230 */ /* 0x000fca0000004100 */
[----:B------:R-:W-:Y:S01]  /*1150*/  FFMA.FTZ R33, R29, R36, R27 ;  /* 0x000000241d217223 */ /* 0x000fe2000001001b */
[----:B------:R-:W-:-:S04]  /*1160*/  LOP3.LUT R27, R10, 0xf000f, RZ, 0xc0, !PT ;  /* 0x000f000f0a1b7812 */ /* 0x000fc800078ec0ff */
[----:B------:R-:W-:-:S05]  /*1170*/  LOP3.LUT R27, R27, 0x64006400, RZ, 0xfc, !PT ;  /* 0x640064001b1b7812 */ /* 0x000fca00078efcff */
[----:B------:R-:W-:-:S05]  /*1180*/  HADD2 R27, R27, -1032, -1032 ;  /* 0xe408e4081b1b7430 */ /* 0x000fca0000000000 */
[--C-:B------:R-:W-:Y:S02]  /*1190*/  HADD2.F32 R36, -RZ, R27.reuse.H0_H0 ;  /* 0x2000001bff247230 */ /* 0x100fe40000004100 */
[----:B------:R-:W-:-:S03]  /*11a0*/  HADD2.F32 R27, -RZ, R27.H1_H1 ;  /* 0x3000001bff1b7230 */ /* 0x000fc60000004100 */
[----:B------:R-:W-:Y:S01]  /*11b0*/  FFMA.FTZ R28, R29, R36, R28 ;  /* 0x000000241d1c7223 */ /* 0x000fe2000001001c */
[--C-:B------:R-:W-:Y:S02]  /*11c0*/  HADD2.F32 R36, -RZ, R11.reuse.H0_H0 ;  /* 0x2000000bff247230 */ /* 0x100fe40000004100 */
[----:B------:R-:W-:-:S03]  /*11d0*/  HADD2.F32 R11, -RZ, R11.H1_H1 ;  /* 0x3000000bff0b7230 */ /* 0x000fc60000004100 */
[----:B------:R-:W-:Y:S01]  /*11e0*/  FFMA.FTZ R26, R29, R36, R26 ;  /* 0x000000241d1a7223 */ /* 0x000fe2000001001a */
[----:B------:R-:W-:Y:S02]  /*11f0*/  HADD2.F32 R29, -RZ, R12.H1_H1 ;  /* 0x3000000cff1d7230 */ /* 0x000fe40000004100 */
[----:B------:R-:W-:Y:S01]  /*1200*/  HADD2.F32 R12, -RZ, R31.H1_H1 ;  /* 0x3000001fff0c7230 */ /* 0x000fe20000004100 */
[----:B------:R-:W-:Y:S02]  /*1210*/  LOP3.LUT R31, R10, 0xf000f0, RZ, 0xc0, !PT ;  /* 0x00f000f00a1f7812 */ /* 0x000fe400078ec0ff */
        /* <DEDUP_REMOVED lines=8> */
[----:B------:R-:W-:Y:S01]  /*12a0*/  HFMA2 R12, R9, R24.H0_H0, -72, -72 ;  /* 0xd480d480090c7431 */ /* 0x000fe20000040018 */
[----:B------:R-:W-:Y:S01]  /*12b0*/  LOP3.LUT R31, R31, 0x64006400, RZ, 0xfc, !PT ;  /* 0x640064001f1f7812 */ /* 0x000fe200078efcff */
[----:B------:R-:W0:Y:S01]  /*12c0*/  LDS.64 R8, [UR4+0x10] ;  /* 0x00001004ff087984 */ /* 0x000e220008000a00 */
[----:B------:R-:W-:Y:S01]  /*12d0*/  LOP3.LUT R11, R11, 0x64006400, RZ, 0xfc, !PT ;  /* 0x640064000b0b7812 */ /* 0x000fe200078efcff */
[----:B------:R-:W-:Y:S01]  /*12e0*/  HADD2.F32 R29, -RZ, R13.H0_H0 ;  /* 0x2000000dff1d7230 */ /* 0x000fe20000004100 */
[----:B---3--:R-:W-:Y:S01]  /*12f0*/  LOP3.LUT R37, R4, 0xf000f0, RZ, 0xc0, !PT ;  /* 0x00f000f004257812 */ /* 0x008fe200078ec0ff */
[----:B------:R-:W-:-:S02]  /*1300*/  HADD2.F32 R30, -RZ, R12.H0_H0 ;  /* 0x2000000cff1e7230 */ /* 0x000fc40000004100 */
[-C--:B------:R-:W-:Y:S01]  /*1310*/  HFMA2 R27, R27, R24.reuse.H0_H0, -72, -72 ;  /* 0xd480d4801b1b7431 */ /* 0x080fe20000040018 */
[----:B------:R-:W-:Y:S01]  /*1320*/  LOP3.LUT R37, R37, 0x64006400, RZ, 0xfc, !PT ;  /* 0x6400640025257812 */ /* 0x000fe200078efcff */
[-C--:B------:R-:W-:Y:S01]  /*1330*/  HFMA2 R10, R31, R24.reuse.H0_H0, -72, -72 ;  /* 0xd480d4801f0a7431 */ /* 0x080fe20000040018 */
[----:B------:R-:W-:Y:S01]  /*1340*/  FFMA.FTZ R32, R30, R29, R32 ;  /* 0x0000001d1e207223 */ /* 0x000fe20000010020 */
[----:B------:R-:W-:Y:S02]  /*1350*/  HFMA2 R11, R11, R24.H0_H0, -72, -72 ;  /* 0xd480d4800b0b7431 */ /* 0x000fe40000040018 */
[----:B------:R-:W-:Y:S02]  /*1360*/  HADD2.F32 R36, -RZ, R27.H0_H0 ;  /* 0x2000001bff247230 */ /* 0x000fe40000004100 */
[--C-:B------:R-:W-:Y:S02]  /*1370*/  HADD2.F32 R31, -RZ, R10.reuse.H0_H0 ;  /* 0x2000000aff1f7230 */ /* 0x100fe40000004100 */
[--C-:B------:R-:W-:Y:S01]  /*1380*/  HADD2.F32 R30, -RZ, R11.reuse.H0_H0 ;  /* 0x2000000bff1e7230 */ /* 0x100fe20000004100 */
        /* <DEDUP_REMOVED lines=8> */
[C---:B------:R-:W-:Y:S02]  /*1410*/  FFMA.FTZ R27, R29.reuse, R10, R28 ;  /* 0x0000000a1d1b7223 */ /* 0x040fe4000001001c */
[C---:B------:R-:W-:Y:S02]  /*1420*/  FFMA.FTZ R26, R29.reuse, R11, R26 ;  /* 0x0000000b1d1a7223 */ /* 0x040fe4000001001a */
[----:B------:R-:W1:Y:S01]  /*1430*/  LDS.64 R10, [UR4+0x18] ;  /* 0x00001804ff0a7984 */ /* 0x000e620008000a00 */
[----:B------:R-:W-:Y:S01]  /*1440*/  FFMA.FTZ R13, R12, R29, R32 ;  /* 0x0000001d0c0d7223 */ /* 0x000fe20000010020 */
[----:B------:R-:W-:Y:S01]  /*1450*/  LOP3.LUT R12, R4, 0xf000f, RZ, 0xc0, !PT ;  /* 0x000f000f040c7812 */ /* 0x000fe200078ec0ff */
[----:B------:R-:W-:-:S03]  /*1460*/  FFMA.FTZ R33, R29, R30, R33 ;  /* 0x0000001e1d217223 */ /* 0x000fc60000010021 */
[----:B------:R-:W-:Y:S01]  /*1470*/  LOP3.LUT R12, R12, 0x64006400, RZ, 0xfc, !PT ;  /* 0x640064000c0c7812 */ /* 0x000fe200078efcff */
[----:B0-----:R-:W-:-:S04]  /*1480*/  HADD2.F32 R31, -RZ, R8.H0_H0 ;  /* 0x20000008ff1f7230 */ /* 0x001fc80000004100 */
[----:B------:R-:W-:Y:S02]  /*1490*/  HADD2 R12, R12, -1032, -1032 ;  /* 0xe408e4080c0c7430 */ /* 0x000fe40000000000 */
[----:B------:R-:W-:Y:S02]  /*14a0*/  HADD2.F32 R32, -RZ, R8.H1_H1 ;  /* 0x30000008ff207230 */ /* 0x000fe40000004100 */
[--C-:B------:R-:W-:Y:S02]  /*14b0*/  HADD2.F32 R8, -RZ, R9.reuse.H0_H0 ;  /* 0x20000009ff087230 */ /* 0x100fe40000004100 */
[--C-:B------:R-:W-:Y:S02]  /*14c0*/  HADD2.F32 R28, -RZ, R12.reuse.H0_H0 ;  /* 0x2000000cff1c7230 */ /* 0x100fe40000004100 */
[----:B------:R-:W-:Y:S01]  /*14d0*/  HADD2.F32 R36, -RZ, R9.H1_H1 ;  /* 0x30000009ff247230 */ /* 0x000fe20000004100 */
[----:B------:R-:W-:Y:S01]  /*14e0*/  SHF.R.U32.HI R9, RZ, 0x8, R4 ;  /* 0x00000008ff097819 */ /* 0x000fe20000011604 */
[----:B------:R-:W-:Y:S01]  /*14f0*/  HADD2.F32 R29, -RZ, R12.H1_H1 ;  /* 0x3000000cff1d7230 */ /* 0x000fe20000004100 */
[----:B------:R-:W-:Y:S01]  /*1500*/  FFMA.FTZ R28, R28, R31, RZ ;  /* 0x0000001f1c1c7223 */ /* 0x000fe200000100ff */
[----:B------:R-:W-:Y:S01]  /*1510*/  HFMA2 R12, R37, R24.H0_H0, -72, -72 ;  /* 0xd480d480250c7431 */ /* 0x000fe20000040018 */
[----:B------:R-:W-:-:S02]  /*1520*/  LOP3.LUT R4, R9, 0xf000f, RZ, 0xc0, !PT ;  /* 0x000f000f09047812 */ /* 0x000fc400078ec0ff */
[----:B------:R-:W-:Y:S01]  /*1530*/  FFMA.FTZ R29, R29, R32, R28 ;  /* 0x000000201d1d7223 */ /* 0x000fe2000001001c */
[----:B------:R-:W-:Y:S01]  /*1540*/  LOP3.LUT R9, R9, 0xf000f0, RZ, 0xc0, !PT ;  /* 0x00f000f009097812 */ /* 0x000fe200078ec0ff */
[--C-:B------:R-:W-:Y:S01]  /*1550*/  HADD2.F32 R28, -RZ, R12.reuse.H0_H0 ;  /* 0x2000000cff1c7230 */ /* 0x100fe20000004100 */
[----:B------:R-:W-:Y:S01]  /*1560*/  LOP3.LUT R4, R4, 0x64006400, RZ, 0xfc, !PT ;  /* 0x6400640004047812 */ /* 0x000fe200078efcff */
[----:B------:R-:W-:Y:S01]  /*1570*/  HADD2.F32 R12, -RZ, R12.H1_H1 ;  /* 0x3000000cff0c7230 */ /* 0x000fe20000004100 */
[----:B------:R-:W-:Y:S02]  /*1580*/  LOP3.LUT R9, R9, 0x64006400, RZ, 0xfc, !PT ;  /* 0x6400640009097812 */ /* 0x000fe400078efcff */
[----:B------:R-:W-:Y:S01]  /*1590*/  FFMA.FTZ R29, R28, R8, R29 ;  /* 0x000000081c1d7223 */ /* 0x000fe2000001001d */
[----:B------:R-:W-:Y:S02]  /*15a0*/  HADD2 R28, R4, -1032, -1032 ;  /* 0xe408e408041c7430 */ /* 0x000fe40000000000 */
[----:B------:R-:W-:Y:S01]  /*15b0*/  HFMA2 R9, R9, R24.H0_H0, -72, -72 ;  /* 0xd480d48009097431 */ /* 0x000fe20000040018 */
[----:B------:R-:W-:-:S02]  /*15c0*/  FFMA.FTZ R12, R12, R36, R29 ;  /* 0x000000240c0c7223 */ /* 0x000fc4000001001d */
[----:B------:R-:W-:Y:S02]  /*15d0*/  HADD2.F32 R29, -RZ, R28.H0_H0 ;  /* 0x2000001cff1d7230 */ /* 0x000fe40000004100 */
[----:B-1----:R-:W-:Y:S02]  /*15e0*/  HADD2.F32 R4, -RZ, R10.H0_H0 ;  /* 0x2000000aff047230 */ /* 0x002fe40000004100 */
[----:B------:R-:W-:Y:S02]  /*15f0*/  HADD2.F32 R28, -RZ, R28.H1_H1 ;  /* 0x3000001cff1c7230 */ /* 0x000fe40000004100 */
[----:B------:R-:W-:Y:S01]  /*1600*/  HADD2.F32 R30, -RZ, R11.H0_H0 ;  /* 0x2000000bff1e7230 */ /* 0x000fe20000004100 */
[----:B------:R-:W-:Y:S01]  /*1610*/  FFMA.FTZ R12, R29, R4, R12 ;  /* 0x000000041d0c7223 */ /* 0x000fe2000001000c */
[----:B------:R-:W-:Y:S02]  /*1620*/  HADD2.F32 R29, -RZ, R10.H1_H1 ;  /* 0x3000000aff1d7230 */ /* 0x000fe40000004100 */
[----:B------:R-:W-:-:S02]  /*1630*/  HADD2.F32 R37, -RZ, R9.H0_H0 ;  /* 0x20000009ff257230 */ /* 0x000fc40000004100 */
[----:B------:R-:W-:Y:S01]  /*1640*/  HADD2.F32 R9, -RZ, R9.H1_H1 ;  /* 0x30000009ff097230 */ /* 0x000fe20000004100 */
[----:B------:R-:W-:Y:S01]  /*1650*/  FFMA.FTZ R10, R28, R29, R12 ;  /* 0x0000001d1c0a7223 */ /* 0x000fe2000001000c */
[----:B------:R-:W-:-:S03]  /*1660*/  HADD2.F32 R28, -RZ, R11.H1_H1 ;  /* 0x3000000bff1c7230 */ /* 0x000fc60000004100 */
[----:B------:R-:W-:-:S04]  /*1670*/  FFMA.FTZ R37, R37, R30, R10 ;  /* 0x0000001e25257223 */ /* 0x000fc8000001000a */
[----:B------:R-:W-:Y:S01]  /*1680*/  FFMA.FTZ R10, R9, R28, R37 ;  /* 0x0000001c090a7223 */ /* 0x000fe20000010025 */
[----:B------:R-:W-:-:S04]  /*1690*/  LOP3.LUT R9, R5, 0xf000f, RZ, 0xc0, !PT ;  /* 0x000f000f05097812 */ /* 0x000fc800078ec0ff */
[----:B------:R-:W-:-:S05]  /*16a0*/  LOP3.LUT R9, R9, 0x64006400, RZ, 0xfc, !PT ;  /* 0x6400640009097812 */ /* 0x000fca00078efcff */
[----:B------:R-:W-:-:S05]  /*16b0*/  HADD2 R9, R9, -1032, -1032 ;  /* 0xe408e40809097430 */ /* 0x000fca0000000000 */
[--C-:B------:R-:W-:Y:S02]  /*16c0*/  HADD2.F32 R12, -RZ, R9.reuse.H0_H0 ;  /* 0x20000009ff0c7230 */ /* 0x100fe40000004100 */
[----:B------:R-:W-:-:S03]  /*16d0*/  HADD2.F32 R9, -RZ, R9.H1_H1 ;  /* 0x30000009ff097230 */ /* 0x000fc60000004100 */
[----:B------:R-:W-:-:S04]  /*16e0*/  FFMA.FTZ R11, R31, R12, RZ ;  /* 0x0000000c1f0b7223 */ /* 0x000fc800000100ff */
[----:B------:R-:W-:Y:S01]  /*16f0*/  FFMA.FTZ R12, R32, R9, R11 ;  /* 0x00000009200c7223 */ /* 0x000fe2000001000b */
[----:B------:R-:W-:-:S04]  /*1700*/  LOP3.LUT R9, R5, 0xf000f0, RZ, 0xc0, !PT ;  /* 0x00f000f005097812 */ /* 0x000fc800078ec0ff */
[----:B------:R-:W-:-:S05]  /*1710*/  LOP3.LUT R9, R9, 0x64006400, RZ, 0xfc, !PT ;  /* 0x6400640009097812 */ /* 0x000fca00078efcff */
[----:B------:R-:W-:-:S05]  /*1720*/  HFMA2 R9, R9, R24.H0_H0, -72, -72 ;  /* 0xd480d48009097431 */ /* 0x000fca0000040018 */
[----:B------:R-:W-:-:S05]  /*1730*/  HADD2.F32 R11, -RZ, R9.H0_H0 ;  /* 0x20000009ff0b7230 */ /* 0x000fca0000004100 */
[----:B------:R-:W-:Y:S01]  /*1740*/  FFMA.FTZ R11, R8, R11, R12 ;  /* 0x0000000b080b7223 */ /* 0x000fe2000001000c */
[----:B------:R-:W-:Y:S01]  /*1750*/  HADD2.F32 R12, -RZ, R9.H1_H1 ;  /* 0x30000009ff0c7230 */ /* 0x000fe20000004100 */
[----:B------:R-:W-:-:S04]  /*1760*/  SHF.R.U32.HI R9, RZ, 0x8, R5 ;  /* 0x00000008ff097819 */ /* 0x000fc80000011605 */
[C---:B------:R-:W-:Y:S01]  /*1770*/  LOP3.LUT R5, R9.reuse, 0xf000f, RZ, 0xc0, !PT ;  /* 0x000f000f09057812 */ /* 0x040fe200078ec0ff */
[----:B------:R-:W-:Y:S01]  /*1780*/  FFMA.FTZ R12, R36, R12, R11 ;  /* 0x0000000c240c7223 */ /* 0x000fe2000001000b */
[----:B------:R-:W-:Y:S02]  /*1790*/  LOP3.LUT R9, R9, 0xf000f0, RZ, 0xc0, !PT ;  /* 0x00f000f009097812 */ /* 0x000fe400078ec0ff */
[----:B------:R-:W-:Y:S02]  /*17a0*/  LOP3.LUT R5, R5, 0x64006400, RZ, 0xfc, !PT ;  /* 0x6400640005057812 */ /* 0x000fe400078efcff */
[----:B------:R-:W-:-:S03]  /*17b0*/  LOP3.LUT R9, R9, 0x64006400, RZ, 0xfc, !PT ;  /* 0x6400640009097812 */ /* 0x000fc600078efcff */
[----:B------:R-:W-:Y:S02]  /*17c0*/  HADD2 R5, R5, -1032, -1032 ;  /* 0xe408e40805057430 */ /* 0x000fe40000000000 */
[----:B------:R-:W-:-:S03]  /*17d0*/  HFMA2 R9, R9, R24.H0_H0, -72, -72 ;  /* 0xd480d48009097431 */ /* 0x000fc60000040018 */
[--C-:B------:R-:W-:Y:S02]  /*17e0*/  HADD2.F32 R11, -RZ, R5.reuse.H0_H0 ;  /* 0x20000005ff0b7230 */ /* 0x100fe40000004100 */
[----:B------:R-:W-:Y:S02]  /*17f0*/  HADD2.F32 R5, -RZ, R5.H1_H1 ;  /* 0x30000005ff057230 */ /* 0x000fe40000004100 */
[--C-:B------:R-:W-:Y:S01]  /*1800*/  HADD2.F32 R37, -RZ, R9.reuse.H0_H0 ;  /* 0x20000009ff257230 */ /* 0x100fe20000004100 */
[----:B------:R-:W-:Y:S01]  /*1810*/  FFMA.FTZ R12, R4, R11, R12 ;  /* 0x0000000b040c7223 */ /* 0x000fe2000001000c */
[----:B------:R-:W-:-:S03]  /*1820*/  HADD2.F32 R9, -RZ, R9.H1_H1 ;  /* 0x30000009ff097230 */ /* 0x000fc60000004100 */
[----:B------:R-:W-:-:S04]  /*1830*/  FFMA.FTZ R12, R29, R5, R12 ;  /* 0x000000051d0c7223 */ /* 0x000fc8000001000c */
[----:B------:R-:W-:Y:S01]  /*1840*/  FFMA.FTZ R37, R30, R37, R12 ;  /* 0x000000251e257223 */ /* 0x000fe2000001000c */
[----:B------:R-:W-:-:S05]  /*1850*/  HADD2.F32 R12, -RZ, R2.H0_H0 ;  /* 0x20000002ff0c7230 */ /* 0x000fca0000004100 */
[----:B------:R-:W-:Y:S01]  /*1860*/  FMUL.FTZ R11, R13, R12 ;  /* 0x0000000c0d0b7220 */ /* 0x000fe20000410000 */
[----:B------:R-:W-:Y:S01]  /*1870*/  HADD2.F32 R13, -RZ, R2.H1_H1 ;  /* 0x30000002ff0d7230 */ /* 0x000fe20000004100 */
[----:B------:R-:W-:-:S03]  /*1880*/  FMUL.FTZ R5, R12, R10 ;  /* 0x0000000a0c057220 */ /* 0x000fc60000410000 */
[----:B------:R-:W-:Y:S01]  /*1890*/  F2FP.PACK_AB R11, RZ, R11 ;  /* 0x0000000bff0b723e */ /* 0x000fe200000000ff */
[----:B------:R-:W-:Y:S01]  /*18a0*/  FMUL.FTZ R10, R33, R13 ;  /* 0x0000000d210a7220 */ /* 0x000fe20000410000 */
[----:B------:R-:W-:-:S04]  /*18b0*/  F2FP.PACK_AB R5, RZ, R5 ;  /* 0x00000005ff05723e */ /* 0x000fc800000000ff */
[----:B------:R-:W-:-:S04]  /*18c0*/  F2FP.PACK_AB R10, RZ, R10 ;  /* 0x0000000aff0a723e */ /* 0x000fc800000000ff */
[----:B------:R-:W-:Y:S01]  /*18d0*/  PRMT R11, R11, 0x5410, R10 ;  /* 0x000054100b0b7816 */ /* 0x000fe2000000000a */
[----:B------:R-:W-:Y:S01]  /*18e0*/  FFMA.FTZ R10, R28, R9, R37 ;  /* 0x000000091c0a7223 */ /* 0x000fe20000010025 */
[----:B------:R-:W-:-:S03]  /*18f0*/  LOP3.LUT R9, R6, 0xf000f, RZ, 0xc0, !PT ;  /* 0x000f000f06097812 */ /* 0x000fc600078ec0ff */
[----:B------:R-:W-:Y:S01]  /*1900*/  FMUL.FTZ R33, R13, R10 ;  /* 0x0000000a0d217220 */ /* 0x000fe20000410000 */
[----:B------:R-:W-:Y:S01]  /*1910*/  LOP3.LUT R9, R9, 0x64006400, RZ, 0xfc, !PT ;  /* 0x6400640009097812 */ /* 0x000fe200078efcff */
[----:B------:R-:W-:-:S03]  /*1920*/  HFMA2.MMA R25, R11, 1, 1, R25 ;  /* 0x3c003c000b197835 */ /* 0x000fc60000000019 */
[----:B------:R-:W-:Y:S01]  /*1930*/  F2FP.PACK_AB R33, RZ, R33 ;  /* 0x00000021ff21723e */ /* 0x000fe200000000ff */
[----:B------:R-:W-:-:S05]  /*1940*/  HADD2 R9, R9, -1032, -1032 ;  /* 0xe408e40809097430 */ /* 0x000fca0000000000 */
[--C-:B------:R-:W-:Y:S02]  /*1950*/  HADD2.F32 R10, -RZ, R9.reuse.H0_H0 ;  /* 0x20000009ff0a7230 */ /* 0x100fe40000004100 */
[----:B------:R-:W-:-:S03]  /*1960*/  HADD2.F32 R9, -RZ, R9.H1_H1 ;  /* 0x30000009ff097230 */ /* 0x000fc60000004100 */
[----:B------:R-:W-:-:S04]  /*1970*/  FFMA.FTZ R11, R31, R10, RZ ;  /* 0x0000000a1f0b7223 */ /* 0x000fc800000100ff */
        /* <DEDUP_REMOVED lines=11> */
[--C-:B------:R-:W-:Y:S02]  /*1a30*/  HADD2.F32 R9, -RZ, R10.reuse.H0_H0 ;  /* 0x2000000aff097230 */ /* 0x100fe40000004100 */
[----:B------:R-:W-:-:S03]  /*1a40*/  HADD2.F32 R10, -RZ, R10.H1_H1 ;  /* 0x3000000aff0a7230 */ /* 0x000fc60000004100 */
[----:B------:R-:W-:Y:S01]  /*1a50*/  FFMA.FTZ R11, R8, R9, R11 ;  /* 0x00000009080b7223 */ /* 0x000fe2000001000b */
[----:B------:R-:W-:-:S04]  /*1a60*/  LOP3.LUT R9, R7, 0xf000f0, RZ, 0xc0, !PT ;  /* 0x00f000f007097812 */ /* 0x000fc800078ec0ff */
[----:B------:R-:W-:-:S05]  /*1a70*/  LOP3.LUT R9, R9, 0x64006400, RZ, 0xfc, !PT ;  /* 0x6400640009097812 */ /* 0x000fca00078efcff */
[----:B------:R-:W-:-:S05]  /*1a80*/  HFMA2 R9, R9, R24.H0_H0, -72, -72 ;  /* 0xd480d48009097431 */ /* 0x000fca0000040018 */
[--C-:B------:R-:W-:Y:S02]  /*1a90*/  HADD2.F32 R31, -RZ, R9.reuse.H0_H0 ;  /* 0x20000009ff1f7230 */ /* 0x100fe40000004100 */
[----:B------:R-:W-:-:S03]  /*1aa0*/  HADD2.F32 R9, -RZ, R9.H1_H1 ;  /* 0x30000009ff097230 */ /* 0x000fc60000004100 */
[----:B------:R-:W-:Y:S02]  /*1ab0*/  FFMA.FTZ R37, R8, R31, R37 ;  /* 0x0000001f08257223 */ /* 0x000fe40000010025 */
[C---:B------:R-:W-:Y:S02]  /*1ac0*/  FFMA.FTZ R31, R36.reuse, R10, R11 ;  /* 0x0000000a241f7223 */ /* 0x040fe4000001000b */
[----:B------:R-:W-:Y:S02]  /*1ad0*/  FFMA.FTZ R37, R36, R9, R37 ;  /* 0x0000000924257223 */ /* 0x000fe40000010025 */
[----:B------:R0:W2:Y:S01]  /*1ae0*/  LDG.E.128.CONSTANT R8, [R34.64] ;  /* 0x0000000622087981 */ /* 0x0000a2000c1e9d00 */
[----:B------:R-:W-:Y:S02]  /*1af0*/  SHF.R.U32.HI R32, RZ, 0x8, R6 ;  /* 0x00000008ff207819 */ /* 0x000fe40000011606 */
[----:B------:R-:W-:Y:S02]  /*1b00*/  PRMT R5, R5, 0x5410, R33 ;  /* 0x0000541005057816 */ /* 0x000fe40000000021 */
[----:B------:R-:W-:-:S02]  /*1b10*/  LOP3.LUT R6, R32, 0xf000f, RZ, 0xc0, !PT ;  /* 0x000f000f20067812 */ /* 0x000fc400078ec0ff */
[----:B------:R-:W-:Y:S02]  /*1b20*/  LOP3.LUT R32, R32, 0xf000f0, RZ, 0xc0, !PT ;  /* 0x00f000f020207812 */ /* 0x000fe400078ec0ff */
[----:B------:R-:W-:Y:S01]  /*1b30*/  LOP3.LUT R6, R6, 0x64006400, RZ, 0xfc, !PT ;  /* 0x6400640006067812 */ /* 0x000fe200078efcff */
[----:B0-----:R-:W-:-:S04]  /*1b40*/  IMAD.WIDE R34, R19, 0x4, R34 ;  /* 0x0000000413227825 */ /* 0x001fc800078e0222 */
[----:B------:R-:W-:-:S05]  /*1b50*/  HADD2 R6, R6, -1032, -1032 ;  /* 0xe408e40806067430 */ /* 0x000fca0000000000 */
[--C-:B------:R-:W-:Y:S02]  /*1b60*/  HADD2.F32 R36, -RZ, R6.reuse.H0_H0 ;  /* 0x20000006ff247230 */ /* 0x100fe40000004100 */
[----:B------:R-:W-:-:S03]  /*1b70*/  HADD2.F32 R6, -RZ, R6.H1_H1 ;  /* 0x30000006ff067230 */ /* 0x000fc60000004100 */
[----:B------:R-:W-:Y:S01]  /*1b80*/  FFMA.FTZ R36, R4, R36, R31 ;  /* 0x0000002404247223 */ /* 0x000fe2000001001f */
[----:B------:R-:W-:Y:S01]  /*1b90*/  HFMA2.MMA R31, R5, 1, 1, R25 ;  /* 0x3c003c00051f7835 */ /* 0x000fe20000000019 */
[----:B------:R-:W-:-:S04]  /*1ba0*/  SHF.R.U32.HI R25, RZ, 0x8, R7 ;  /* 0x00000008ff197819 */ /* 0x000fc80000011607 */
[----:B------:R-:W-:-:S04]  /*1bb0*/  LOP3.LUT R5, R25, 0xf000f, RZ, 0xc0, !PT ;  /* 0x000f000f19057812 */ /* 0x000fc800078ec0ff */
[----:B------:R-:W-:-:S05]  /*1bc0*/  LOP3.LUT R5, R5, 0x64006400, RZ, 0xfc, !PT ;  /* 0x6400640005057812 */ /* 0x000fca00078efcff */
[----:B------:R-:W-:-:S05]  /*1bd0*/  HADD2 R5, R5, -1032, -1032 ;  /* 0xe408e40805057430 */ /* 0x000fca0000000000 */
[--C-:B------:R-:W-:Y:S02]  /*1be0*/  HADD2.F32 R7, -RZ, R5.reuse.H0_H0 ;  /* 0x20000005ff077230 */ /* 0x100fe40000004100 */
[----:B------:R-:W-:-:S03]  /*1bf0*/  HADD2.F32 R5, -RZ, R5.H1_H1 ;  /* 0x30000005ff057230 */ /* 0x000fc60000004100 */
[----:B------:R-:W-:Y:S02]  /*1c00*/  FFMA.FTZ R4, R4, R7, R37 ;  /* 0x0000000704047223 */ /* 0x000fe40000010025 */
[C---:B------:R-:W-:Y:S02]  /*1c10*/  FFMA.FTZ R7, R29.reuse, R6, R36 ;  /* 0x000000061d077223 */ /* 0x040fe40000010024 */
[----:B------:R-:W-:Y:S01]  /*1c20*/  FFMA.FTZ R29, R29, R5, R4 ;  /* 0x000000051d1d7223 */ /* 0x000fe20000010004 */
[----:B------:R-:W-:Y:S02]  /*1c30*/  LOP3.LUT R4, R25, 0xf000f0, RZ, 0xc0, !PT ;  /* 0x00f000f019047812 */ /* 0x000fe400078ec0ff */
[----:B------:R-:W-:Y:S02]  /*1c40*/  LOP3.LUT R25, R32, 0x64006400, RZ, 0xfc, !PT ;  /* 0x6400640020197812 */ /* 0x000fe400078efcff */
[----:B------:R-:W-:-:S03]  /*1c50*/  LOP3.LUT R5, R4, 0x64006400, RZ, 0xfc, !PT ;  /* 0x6400640004057812 */ /* 0x000fc600078efcff */
[-C--:B------:R-:W-:Y:S02]  /*1c60*/  HFMA2 R25, R25, R24.reuse.H0_H0, -72, -72 ;  /* 0xd480d48019197431 */ /* 0x080fe40000040018 */
[----:B------:R-:W-:-:S03]  /*1c70*/  HFMA2 R6, R5, R24.H0_H0, -72, -72 ;  /* 0xd480d48005067431 */ /* 0x000fc60000040018 */
[--C-:B------:R-:W-:Y:S02]  /*1c80*/  HADD2.F32 R4, -RZ, R25.reuse.H0_H0 ;  /* 0x20000019ff047230 */ /* 0x100fe40000004100 */
[--C-:B------:R-:W-:Y:S02]  /*1c90*/  HADD2.F32 R5, -RZ, R6.reuse.H0_H0 ;  /* 0x20000006ff057230 */ /* 0x100fe40000004100 */
[----:B------:R-:W-:Y:S01]  /*1ca0*/  HADD2.F32 R25, -RZ, R25.H1_H1 ;  /* 0x30000019ff197230 */ /* 0x000fe20000004100 */
[C---:B------:R-:W-:Y:S01]  /*1cb0*/  FFMA.FTZ R7, R30.reuse, R4, R7 ;  /* 0x000000041e077223 */ /* 0x040fe20000010007 */
[----:B------:R-:W-:Y:S01]  /*1cc0*/  HADD2.F32 R6, -RZ, R6.H1_H1 ;  /* 0x30000006ff067230 */ /* 0x000fe20000004100 */
[----:B------:R-:W-:Y:S02]  /*1cd0*/  FFMA.FTZ R29, R30, R5, R29 ;  /* 0x000000051e1d7223 */ /* 0x000fe4000001001d */
[C---:B------:R-:W-:Y:S01]  /*1ce0*/  FFMA.FTZ R7, R28.reuse, R25, R7 ;  /* 0x000000191c077223 */ /* 0x040fe20000010007 */
[--C-:B------:R-:W-:Y:S01]  /*1cf0*/  HADD2.F32 R25, -RZ, R21.reuse.H1_H1 ;  /* 0x30000015ff197230 */ /* 0x100fe20000004100 */
[----:B------:R-:W-:Y:S01]  /*1d00*/  FFMA.FTZ R30, R28, R6, R29 ;  /* 0x000000061c1e7223 */ /* 0x000fe2000001001d */
[----:B------:R-:W-:Y:S01]  /*1d10*/  HADD2.F32 R28, -RZ, R21.H0_H0 ;  /* 0x20000015ff1c7230 */ /* 0x000fe20000004100 */
[----:B------:R-:W0:Y:S02]  /*1d20*/  LDS.64 R4, [UR4+0x20] ;  /* 0x00002004ff047984 */ /* 0x000e240008000a00 */
[----:B------:R-:W-:-:S02]  /*1d30*/  FMUL.FTZ R6, R26, R25 ;  /* 0x000000191a067220 */ /* 0x000fc40000410000 */
[----:B------:R-:W-:Y:S02]  /*1d40*/  FMUL.FTZ R27, R27, R28 ;  /* 0x0000001c1b1b7220 */ /* 0x000fe40000410000 */
[----:B------:R-:W-:Y:S01]  /*1d50*/  FMUL.FTZ R26, R28, R7 ;  /* 0x000000071c1a7220 */ /* 0x000fe20000410000 */
[----:B------:R-:W-:Y:S01]  /*1d60*/  F2FP.PACK_AB R6, RZ, R6 ;  /* 0x00000006ff06723e */ /* 0x000fe200000000ff */
[----:B------:R-:W-:Y:S01]  /*1d70*/  FMUL.FTZ R30, R25, R30 ;  /* 0x0000001e191e7220 */ /* 0x000fe20000410000 */
[----:B------:R-:W-:Y:S02]  /*1d80*/  F2FP.PACK_AB R7, RZ, R27 ;  /* 0x0000001bff07723e */ /* 0x000fe400000000ff */
[----:B------:R-:W-:Y:S02]  /*1d90*/  F2FP.PACK_AB R26, RZ, R26 ;  /* 0x0000001aff1a723e */ /* 0x000fe400000000ff */
[----:B------:R-:W-:Y:S02]  /*1da0*/  PRMT R7, R7, 0x5410, R6 ;  /* 0x0000541007077816 */ /* 0x000fe40000000006 */
[----:B------:R-:W-:-:S04]  /*1db0*/  F2FP.PACK_AB R27, RZ, R30 ;  /* 0x0000001eff1b723e */ /* 0x000fc800000000ff */
[----:B------:R-:W-:Y:S01]  /*1dc0*/  HFMA2.MMA R7, R7, 1, 1, R23 ;  /* 0x3c003c0007077835 */ /* 0x000fe20000000017 */
[----:B------:R-:W-:-:S06]  /*1dd0*/  PRMT R6, R26, 0x5410, R27 ;  /* 0x000054101a067816 */ /* 0x000fcc000000001b */
[----:B------:R-:W-:-:S03]  /*1de0*/  HFMA2.MMA R23, R6, 1, 1, R7 ;  /* 0x3c003c0006177835 */ /* 0x000fc60000000007 */
[----:B------:R-:W1:Y:S01]  /*1df0*/  LDS.64 R6, [UR4+0x28] ;  /* 0x00002804ff067984 */ /* 0x000e620008000a00 */
[--C-:B0-----:R-:W-:Y:S02]  /*1e00*/  HADD2.F32 R32, -RZ, R4.reuse.H0_H0 ;  /* 0x20000004ff207230 */ /* 0x101fe40000004100 */
[----:B------:R-:W-:Y:S02]  /*1e10*/  HADD2.F32 R33, -RZ, R4.H1_H1 ;  /* 0x30000004ff217230 */ /* 0x000fe40000004100 */
[----:B------:R-:W-:Y:S01]  /*1e20*/  HADD2.F32 R4, -RZ, R5.H0_H0 ;  /* 0x20000005ff047230 */ /* 0x000fe20000004100 */
[----:B--2---:R-:W-:-:S04]  /*1e30*/  LOP3.LUT R29, R8, 0xf000f, RZ, 0xc0, !PT ;  /* 0x000f000f081d7812 */ /* 0x004fc800078ec0ff */
[----:B------:R-:W-:-:S05]  /*1e40*/  LOP3.LUT R29, R29, 0x64006400, RZ, 0xfc, !PT ;  /* 0x640064001d1d7812 */ /* 0x000fca00078efcff */
[----:B------:R-:W-:Y:S01]  /*1e50*/  HADD2 R26, R29, -1032, -1032 ;  /* 0xe408e4081d1a7430 */ /* 0x000fe20000000000 */
[----:B------:R-:W-:-:S04]  /*1e60*/  LOP3.LUT R29, R8, 0xf000f0, RZ, 0xc0, !PT ;  /* 0x00f000f0081d7812 */ /* 0x000fc800078ec0ff */
[--C-:B------:R-:W-:Y:S01]  /*1e70*/  HADD2.F32 R27, -RZ, R26.reuse.H0_H0 ;  /* 0x2000001aff1b7230 */ /* 0x100fe20000004100 */
[----:B------:R-:W-:Y:S01]  /*1e80*/  LOP3.LUT R29, R29, 0x64006400, RZ, 0xfc, !PT ;  /* 0x640064001d1d7812 */ /* 0x000fe200078efcff */
[----:B------:R-:W-:-:S03]  /*1e90*/  HADD2.F32 R30, -RZ, R26.H1_H1 ;  /* 0x3000001aff1e7230 */ /* 0x000fc60000004100 */
[----:B------:R-:W-:Y:S01]  /*1ea0*/  FFMA.FTZ R27, R27, R32, RZ ;  /* 0x000000201b1b7223 */ /* 0x000fe200000100ff */
[----:B------:R-:W-:-:S03]  /*1eb0*/  HFMA2 R26, R29, R24.H0_H0, -72, -72 ;  /* 0xd480d4801d1a7431 */ /* 0x000fc60000040018 */
[----:B------:R-:W-:Y:S01]  /*1ec0*/  FFMA.FTZ R27, R30, R33, R27 ;  /* 0x000000211e1b7223 */ /* 0x000fe2000001001b */
[----:B------:R-:W-:Y:S01]  /*1ed0*/  HADD2.F32 R30, -RZ, R5.H1_H1 ;  /* 0x30000005ff1e7230 */ /* 0x000fe20000004100 */
[----:B------:R-:W-:Y:S01]  /*1ee0*/  SHF.R.U32.HI R5, RZ, 0x8, R8 ;  /* 0x00000008ff057819 */ /* 0x000fe20000011608 */
[--C-:B------:R-:W-:Y:S02]  /*1ef0*/  HADD2.F32 R29, -RZ, R26.reuse.H0_H0 ;  /* 0x2000001aff1d7230 */ /* 0x100fe40000004100 */
[----:B------:R-:W-:Y:S01]  /*1f00*/  HADD2.F32 R26, -RZ, R26.H1_H1 ;  /* 0x3000001aff1a7230 */ /* 0x000fe20000004100 */
[----:B------:R-:W-:Y:S02]  /*1f10*/  LOP3.LUT R8, R5, 0xf000f, RZ, 0xc0, !PT ;  /* 0x000f000f05087812 */ /* 0x000fe400078ec0ff */
[----:B------:R-:W-:Y:S01]  /*1f20*/  FFMA.FTZ R27, R29, R4, R27 ;  /* 0x000000041d1b7223 */ /* 0x000fe2000001001b */
[----:B------:R-:W-:Y:S02]  /*1f30*/  LOP3.LUT R5, R5, 0xf000f0, RZ, 0xc0, !PT ;  /* 0x00f000f005057812 */ /* 0x000fe400078ec0ff */
[----:B------:R-:W-:Y:S01]  /*1f40*/  LOP3.LUT R8, R8, 0x64006400, RZ, 0xfc, !PT ;  /* 0x6400640008087812 */ /* 0x000fe200078efcff */
[----:B------:R-:W-:Y:S01]  /*1f50*/  FFMA.FTZ R26, R26, R30, R27 ;  /* 0x0000001e1a1a7223 */ /* 0x000fe2000001001b */
[----:B------:R-:W-:-:S03]  /*1f60*/  LOP3.LUT R5, R5, 0x64006400, RZ, 0xfc, !PT ;  /* 0x6400640005057812 */ /* 0x000fc600078efcff */
[----:B------:R-:W-:Y:S02]  /*1f70*/  HADD2 R27, R8, -1032, -1032 ;  /* 0xe408e408081b7430 */ /* 0x000fe40000000000 */
[--C-:B-1----:R-:W-:Y:S02]  /*1f80*/  HADD2.F32 R8, -RZ, R6.reuse.H0_H0 ;  /* 0x20000006ff087230 */ /* 0x102fe40000004100 */
[----:B------:R-:W-:Y:S02]  /*1f90*/  HFMA2 R5, R5, R24.H0_H0, -72, -72 ;  /* 0xd480d48005057431 */ /* 0x000fe40000040018 */
[--C-:B------:R-:W-:Y:S02]  /*1fa0*/  HADD2.F32 R29, -RZ, R27.reuse.H0_H0 ;  /* 0x2000001bff1d7230 */ /* 0x100fe40000004100 */
[----:B------:R-:W-:Y:S02]  /*1fb0*/  HADD2.F32 R37, -RZ, R27.H1_H1 ;  /* 0x3000001bff257230 */ /* 0x000fe40000004100 */
[----:B------:R-:W-:Y:S01]  /*1fc0*/  HADD2.F32 R27, -RZ, R7.H0_H0 ;  /* 0x20000007ff1b7230 */ /* 0x000fe20000004100 */
[----:B------:R-:W-:Y:S01]  /*1fd0*/  FFMA.FTZ R26, R29, R8, R26 ;  /* 0x000000081d1a7223 */ /* 0x000fe2000001001a */
[----:B------:R-:W-:-:S02]  /*1fe0*/  HADD2.F32 R29, -RZ, R6.H1_H1 ;  /* 0x30000006ff1d7230 */ /* 0x000fc40000004100 */
[--C-:B------:R-:W-:Y:S02]  /*1ff0*/  HADD2.F32 R6, -RZ, R5.reuse.H0_H0 ;  /* 0x20000005ff067230 */ /* 0x100fe40000004100 */
[----:B------:R-:W-:Y:S01]  /*2000*/  HADD2.F32 R5, -RZ, R5.H1_H1 ;  /* 0x30000005ff057230 */ /* 0x000fe20000004100 */
[----:B------:R-:W-:Y:S01]  /*2010*/  FFMA.FTZ R37, R37, R29, R26 ;  /* 0x0000001d25257223 */ /* 0x000fe2000001001a */
[----:B------:R-:W-:-:S03]  /*2020*/  HADD2.F32 R26, -RZ, R7.H1_H1 ;  /* 0x30000007ff1a7230 */ /* 0x000fc60000004100 */
[----:B------:R-:W-:Y:S01]  /*2030*/  FFMA.FTZ R37, R6, R27, R37 ;  /* 0x0000001b06257223 */ /* 0x000fe20000010025 */
[----:B------:R-:W-:-:S03]  /*2040*/  LOP3.LUT R6, R9, 0xf000f, RZ, 0xc0, !PT ;  /* 0x000f000f09067812 */ /* 0x000fc600078ec0ff */
[----:B------:R-:W-:Y:S01]  /*2050*/  FFMA.FTZ R5, R5, R26, R37 ;  /* 0x0000001a05057223 */ /* 0x000fe20000010025 */
[----:B------:R-:W-:-:S03]  /*2060*/  LOP3.LUT R6, R6, 0x64006400, RZ, 0xfc, !PT ;  /* 0x6400640006067812 */ /* 0x000fc600078efcff */
[----:B------:R-:W-:Y:S02]  /*2070*/  FMUL.FTZ R5, R12, R5 ;  /* 0x000000050c057220 */ /* 0x000fe40000410000 */
[----:B------:R-:W-:-:S03]  /*2080*/  HADD2 R6, R6, -1032, -1032 ;  /* 0xe408e40806067430 */ /* 0x000fc60000000000 */
[----:B------:R-:W-:Y:S02]  /*2090*/  F2FP.PACK_AB R5, RZ, R5 ;  /* 0x00000005ff05723e */ /* 0x000fe400000000ff */
[--C-:B------:R-:W-:Y:S02]  /*20a0*/  HADD2.F32 R7, -RZ, R6.reuse.H0_H0 ;  /* 0x20000006ff077230 */ /* 0x100fe40000004100 */
[----:B------:R-:W-:-:S03]  /*20b0*/  HADD2.F32 R6, -RZ, R6.H1_H1 ;  /* 0x30000006ff067230 */ /* 0x000fc60000004100 */
[----:B------:R-:W-:-:S04]  /*20c0*/  FFMA.FTZ R7, R32, R7, RZ ;  /* 0x0000000720077223 */ /* 0x000fc800000100ff */
[----:B------:R-:W-:Y:S01]  /*20d0*/  FFMA.FTZ R36, R33, R6, R7 ;  /* 0x0000000621247223 */ /* 0x000fe20000010007 */
[----:B------:R-:W-:Y:S02]  /*20e0*/  LOP3.LUT R7, R9, 0xf000f0, RZ, 0xc0, !PT ;  /* 0x00f000f009077812 */ /* 0x000fe400078ec0ff */
[----:B------:R-:W-:Y:S02]  /*20f0*/  SHF.R.U32.HI R9, RZ, 0x8, R9 ;  /* 0x00000008ff097819 */ /* 0x000fe40000011609 */
[----:B------:R-:W-:Y:S02]  /*2100*/  LOP3.LUT R7, R7, 0x64006400, RZ, 0xfc, !PT ;  /* 0x6400640007077812 */ /* 0x000fe400078efcff */
[----:B------:R-:W-:-:S03]  /*2110*/  LOP3.LUT R37, R9, 0xf000f0, RZ, 0xc0, !PT ;  /* 0x00f000f009257812 */ /* 0x000fc600078ec0ff */
[----:B------:R-:W-:Y:S01]  /*2120*/  HFMA2 R6, R7, R24.H0_H0, -72, -72 ;  /* 0xd480d48007067431 */ /* 0x000fe20000040018 */
[----:B------:R-:W-:-:S04]  /*2130*/  LOP3.LUT R37, R37, 0x64006400, RZ, 0xfc, !PT ;  /* 0x6400640025257812 */ /* 0x000fc800078efcff */
[--C-:B------:R-:W-:Y:S02]  /*2140*/  HADD2.F32 R7, -RZ, R6.reuse.H0_H0 ;  /* 0x20000006ff077230 */ /* 0x100fe40000004100 */
[----:B------:R-:W-:-:S03]  /*2150*/  HADD2.F32 R6, -RZ, R6.H1_H1 ;  /* 0x30000006ff067230 */ /* 0x000fc60000004100 */
[----:B------:R-:W-:-:S04]  /*2160*/  FFMA.FTZ R7, R4, R7, R36 ;  /* 0x0000000704077223 */ /* 0x000fc80000010024 */
[----:B------:R-:W-:Y:S01]  /*2170*/  FFMA.FTZ R6, R30, R6, R7 ;  /* 0x000000061e067223 */ /* 0x000fe20000010007 */
[----:B------:R-:W-:-:S04]  /*2180*/  LOP3.LUT R7, R9, 0xf000f, RZ, 0xc0, !PT ;  /* 0x000f000f09077812 */ /* 0x000fc800078ec0ff */
[----:B------:R-:W-:-:S05]  /*2190*/  LOP3.LUT R7, R7, 0x64006400, RZ, 0xfc, !PT ;  /* 0x6400640007077812 */ /* 0x000fca00078efcff */
[----:B------:R-:W-:-:S05]  /*21a0*/  HADD2 R7, R7, -1032, -1032 ;  /* 0xe408e40807077430 */ /* 0x000fca0000000000 */
[----:B------:R-:W-:-:S05]  /*21b0*/  HADD2.F32 R9, -RZ, R7.H0_H0 ;  /* 0x20000007ff097230 */ /* 0x000fca0000004100 */
[----:B------:R-:W-:Y:S01]  /*21c0*/  FFMA.FTZ R6, R8, R9, R6 ;  /* 0x0000000908067223 */ /* 0x000fe20000010006 */
[----:B------:R-:W-:Y:S02]  /*21d0*/  HADD2.F32 R9, -RZ, R7.H1_H1 ;  /* 0x30000007ff097230 */ /* 0x000fe40000004100 */
[----:B------:R-:W-:-:S03]  /*21e0*/  HFMA2 R7, R37, R24.H0_H0, -72, -72 ;  /* 0xd480d48025077431 */ /* 0x000fc60000040018 */
[----:B------:R-:W-:Y:S02]  /*21f0*/  FFMA.FTZ R9, R29, R9, R6 ;  /* 0x000000091d097223 */ /* 0x000fe40000010006 */
[--C-:B------:R-:W-:Y:S02]  /*2200*/  HADD2.F32 R6, -RZ, R7.reuse.H0_H0 ;  /* 0x20000007ff067230 */ /* 0x100fe40000004100 */
[----:B------:R-:W-:-:S03]  /*2210*/  HADD2.F32 R7, -RZ, R7.H1_H1 ;  /* 0x30000007ff077230 */ /* 0x000fc60000004100 */
[----:B------:R-:W-:Y:S01]  /*2220*/  FFMA.FTZ R9, R27, R6, R9 ;  /* 0x000000061b097223 */ /* 0x000fe20000010009 */
[----:B------:R-:W-:-:S03]  /*2230*/  LOP3.LUT R6, R10, 0xf000f, RZ, 0xc0, !PT ;  /* 0x000f000f0a067812 */ /* 0x000fc600078ec0ff */
[----:B------:R-:W-:Y:S01]  /*2240*/  FFMA.FTZ R36, R26, R7, R9 ;  /* 0x000000071a247223 */ /* 0x000fe20000010009 */
[----:B------:R-:W-:-:S03]  /*2250*/  LOP3.LUT R6, R6, 0x64006400, RZ, 0xfc, !PT ;  /* 0x6400640006067812 */ /* 0x000fc600078efcff */
[----:B------:R-:W-:Y:S02]  /*2260*/  FMUL.FTZ R7, R13, R36 ;  /* 0x000000240d077220 */ /* 0x000fe40000410000 */
[----:B------:R-:W-:-:S03]  /*2270*/  HADD2 R6, R6, -1032, -1032 ;  /* 0xe408e40806067430 */ /* 0x000fc60000000000 */
[----:B------:R-:W-:-:S04]  /*2280*/  F2FP.PACK_AB R7, RZ, R7 ;  /* 0x00000007ff07723e */ /* 0x000fc800000000ff */
[----:B------:R-:W-:Y:S01]  /*2290*/  PRMT R5, R5, 0x5410, R7 ;  /* 0x0000541005057816 */ /* 0x000fe20000000007 */
[--C-:B------:R-:W-:Y:S02]  /*22a0*/  HADD2.F32 R7, -RZ, R6.reuse.H0_H0 ;  /* 0x20000006ff077230 */ /* 0x100fe40000004100 */
[----:B------:R-:W-:-:S03]  /*22b0*/  HADD2.F32 R6, -RZ, R6.H1_H1 ;  /* 0x30000006ff067230 */ /* 0x000fc60000004100 */
[----:B------:R-:W-:Y:S01]  /*22c0*/  HFMA2.MMA R31, R5, 1, 1, R31 ;  /* 0x3c003c00051f7835 */ /* 0x000fe2000000001f */
        /* <DEDUP_REMOVED lines=10> */
[----:B------:R-:W-:Y:S02]  /*2370*/  LOP3.LUT R9, R6, 0x64006400, RZ, 0xfc, !PT ;  /* 0x6400640006097812 */ /* 0x000fe400078efcff */
[----:B------:R-:W-:-:S03]  /*2380*/  LOP3.LUT R6, R11, 0xf000f0, RZ, 0xc0, !PT ;  /* 0x00f000f00b067812 */ /* 0x000fc600078ec0ff */
[----:B------:R-:W-:Y:S01]  /*2390*/  HFMA2 R9, R9, R24.H0_H0, -72, -72 ;  /* 0xd480d48009097431 */ /* 0x000fe20000040018 */
[----:B------:R-:W-:-:S04]  /*23a0*/  LOP3.LUT R7, R6, 0x64006400, RZ, 0xfc, !PT ;  /* 0x6400640006077812 */ /* 0x000fc800078efcff */
[----:B------:R-:W-:Y:S02]  /*23b0*/  HADD2.F32 R6, -RZ, R9.H0_H0 ;  /* 0x20000009ff067230 */ /* 0x000fe40000004100 */
[----:B------:R-:W-:-:S03]  /*23c0*/  HFMA2 R32, R7, R24.H0_H0, -72, -72 ;  /* 0xd480d48007207431 */ /* 0x000fc60000040018 */
[----:B------:R-:W-:Y:S02]  /*23d0*/  FFMA.FTZ R19, R4, R6, R5 ;  /* 0x0000000604137223 */ /* 0x000fe40000010005 */
[----:B------:R-:W-:-:S05]  /*23e0*/  HADD2.F32 R5, -RZ, R32.H0_H0 ;  /* 0x20000020ff057230 */ /* 0x000fca0000004100 */
[----:B------:R-:W-:Y:S02]  /*23f0*/  FFMA.FTZ R33, R4, R5, R33 ;  /* 0x0000000504217223 */ /* 0x000fe40000010021 */
[----:B------:R0:W2:Y:S01]  /*2400*/  LDG.E.128.CONSTANT R4, [R34.64] ;  /* 0x0000000622047981 */ /* 0x0000a2000c1e9d00 */
[----:B------:R-:W-:Y:S01]  /*2410*/  HADD2.F32 R9, -RZ, R9.H1_H1 ;  /* 0x30000009ff097230 */ /* 0x000fe20000004100 */
[----:B------:R-:W-:Y:S01]  /*2420*/  SHF.R.U32.HI R10, RZ, 0x8, R10 ;  /* 0x00000008ff0a7819 */ /* 0x000fe2000001160a */
[----:B------:R-:W-:Y:S01]  /*2430*/  HADD2.F32 R32, -RZ, R32.H1_H1 ;  /* 0x30000020ff207230 */ /* 0x000fe20000004100 */
[----:B------:R-:W-:Y:S02]  /*2440*/  SHF.R.U32.HI R11, RZ, 0x8, R11 ;  /* 0x00000008ff0b7819 */ /* 0x000fe4000001160b */
[----:B------:R-:W-:Y:S01]  /*2450*/  FFMA.FTZ R19, R30, R9, R19 ;  /* 0x000000091e137223 */ /* 0x000fe20000010013 */
[----:B------:R-:W-:Y:S01]  /*2460*/  LOP3.LUT R9, R10, 0xf000f, RZ, 0xc0, !PT ;  /* 0x000f000f0a097812 */ /* 0x000fe200078ec0ff */
[----:B------:R-:W-:Y:S01]  /*2470*/  FFMA.FTZ R33, R30, R32, R33 ;  /* 0x000000201e217223 */ /* 0x000fe20000010021 */
[----:B------:R-:W-:-:S02]  /*2480*/  LOP3.LUT R32, R11, 0xf000f, RZ, 0xc0, !PT ;  /* 0x000f000f0b207812 */ /* 0x000fc400078ec0ff */
[----:B------:R-:W-:Y:S02]  /*2490*/  LOP3.LUT R9, R9, 0x64006400, RZ, 0xfc, !PT ;  /* 0x6400640009097812 */ /* 0x000fe400078efcff */
[----:B------:R-:W-:-:S03]  /*24a0*/  LOP3.LUT R10, R10, 0xf000f0, RZ, 0xc0, !PT ;  /* 0x00f000f00a0a7812 */ /* 0x000fc600078ec0ff */
[----:B------:R-:W-:Y:S01]  /*24b0*/  HADD2 R30, R9, -1032, -1032 ;  /* 0xe408e408091e7430 */ /* 0x000fe20000000000 */
[----:B------:R-:W-:-:S04]  /*24c0*/  LOP3.LUT R9, R32, 0x64006400, RZ, 0xfc, !PT ;  /* 0x6400640020097812 */ /* 0x000fc800078efcff */
[--C-:B------:R-:W-:Y:S02]  /*24d0*/  HADD2.F32 R32, -RZ, R30.reuse.H0_H0 ;  /* 0x2000001eff207230 */ /* 0x100fe40000004100 */
[----:B------:R-:W-:Y:S02]  /*24e0*/  HADD2 R9, R9, -1032, -1032 ;  /* 0xe408e40809097430 */ /* 0x000fe40000000000 */
[----:B------:R-:W-:Y:S01]  /*24f0*/  HADD2.F32 R30, -RZ, R30.H1_H1 ;  /* 0x3000001eff1e7230 */ /* 0x000fe20000004100 */
[----:B------:R-:W-:Y:S01]  /*2500*/  FFMA.FTZ R32, R8, R32, R19 ;  /* 0x0000002008207223 */ /* 0x000fe20000010013 */
[----:B------:R-:W-:Y:S01]  /*2510*/  LOP3.LUT R19, R10, 0x64006400, RZ, 0xfc, !PT ;  /* 0x640064000a137812 */ /* 0x000fe200078efcff */
[--C-:B0-----:R-:W-:Y:S01]  /*2520*/  HADD2.F32 R34, -RZ, R9.reuse.H0_H0 ;  /* 0x20000009ff227230 */ /* 0x101fe20000004100 */
[----:B------:R-:W-:Y:S01]  /*2530*/  LOP3.LUT R10, R11, 0xf000f0, RZ, 0xc0, !PT ;  /* 0x00f000f00b0a7812 */ /* 0x000fe200078ec0ff */
[----:B------:R-:W-:Y:S01]  /*2540*/  FFMA.FTZ R30, R29, R30, R32 ;  /* 0x0000001e1d1e7223 */ /* 0x000fe20000010020 */
[----:B------:R-:W-:-:S02]  /*2550*/  HADD2.F32 R32, -RZ, R9.H1_H1 ;  /* 0x30000009ff207230 */ /* 0x000fc40000004100 */
[----:B------:R-:W-:Y:S01]  /*2560*/  FFMA.FTZ R34, R8, R34, R33 ;  /* 0x0000002208227223 */ /* 0x000fe20000010021 */
[-C--:B------:R-:W-:Y:S01]  /*2570*/  HFMA2 R11, R19, R24.reuse.H0_H0, -72, -72 ;  /* 0xd480d480130b7431 */ /* 0x080fe20000040018 */
[----:B------:R-:W0:Y:S01]  /*2580*/  LDS.64 R8, [UR4+0x30] ;  /* 0x00003004ff087984 */ /* 0x000e220008000a00 */
[----:B------:R-:W-:Y:S01]  /*2590*/  LOP3.LUT R19, R10, 0x64006400, RZ, 0xfc, !PT ;  /* 0x640064000a137812 */ /* 0x000fe200078efcff */
[----:B------:R-:W-:Y:S02]  /*25a0*/  FFMA.FTZ R32, R29, R32, R34 ;  /* 0x000000201d207223 */ /* 0x000fe40000010022 */
[--C-:B------:R-:W-:Y:S02]  /*25b0*/  HADD2.F32 R29, -RZ, R11.reuse.H0_H0 ;  /* 0x2000000bff1d7230 */ /* 0x100fe40000004100 */
[----:B------:R-:W-:Y:S02]  /*25c0*/  HFMA2 R10, R19, R24.H0_H0, -72, -72 ;  /* 0xd480d480130a7431 */ /* 0x000fe40000040018 */
[----:B------:R-:W-:Y:S01]  /*25d0*/  HADD2.F32 R11, -RZ, R11.H1_H1 ;  /* 0x3000000bff0b7230 */ /* 0x000fe20000004100 */
[----:B------:R-:W-:-:S02]  /*25e0*/  FFMA.FTZ R19, R27, R29, R30 ;  /* 0x0000001d1b137223 */ /* 0x000fc4000001001e */
[----:B------:R-:W-:Y:S02]  /*25f0*/  HADD2.F32 R29, -RZ, R10.H0_H0 ;  /* 0x2000000aff1d7230 */ /* 0x000fe40000004100 */
[----:B------:R-:W-:-:S03]  /*2600*/  FFMA.FTZ R19, R26, R11, R19 ;  /* 0x0000000b1a137223 */ /* 0x000fc60000010013 */
[----:B------:R-:W-:Y:S02]  /*2610*/  FFMA.FTZ R27, R27, R29, R32 ;  /* 0x0000001d1b1b7223 */ /* 0x000fe40000010020 */
[----:B------:R-:W-:-:S05]  /*2620*/  FMUL.FTZ R19, R28, R19 ;  /* 0x000000131c137220 */ /* 0x000fca0000410000 */
[----:B------:R-:W-:Y:S02]  /*2630*/  F2FP.PACK_AB R19, RZ, R19 ;  /* 0x00000013ff13723e */ /* 0x000fe400000000ff */
[C---:B--2---:R-:W-:Y:S02]  /*2640*/  LOP3.LUT R30, R4.reuse, 0xf000f, RZ, 0xc0, !PT ;  /* 0x000f000f041e7812 */ /* 0x044fe400078ec0ff */
[----:B------:R-:W-:Y:S02]  /*2650*/  LOP3.LUT R33, R4, 0xf000f0, RZ, 0xc0, !PT ;  /* 0x00f000f004217812 */ /* 0x000fe400078ec0ff */
[----:B------:R-:W-:Y:S01]  /*2660*/  LOP3.LUT R29, R30, 0x64006400, RZ, 0xfc, !PT ;  /* 0x640064001e1d7812 */ /* 0x000fe200078efcff */
[----:B------:R-:W-:Y:S01]  /*2670*/  HADD2.F32 R30, -RZ, R10.H1_H1 ;  /* 0x3000000aff1e7230 */ /* 0x000fe20000004100 */
[----:B------:R-:W-:Y:S01]  /*2680*/  LOP3.LUT R33, R33, 0x64006400, RZ, 0xfc, !PT ;  /* 0x6400640021217812 */ /* 0x000fe200078efcff */
[----:B------:R-:W1:Y:S01]  /*2690*/  LDS.64 R10, [UR4+0x38] ;  /* 0x00003804ff0a7984 */ /* 0x000e620008000a00 */
[----:B------:R-:W-:Y:S01]  /*26a0*/  SHF.R.U32.HI R4, RZ, 0x8, R4 ;  /* 0x00000008ff047819 */ /* 0x000fe20000011604 */
[----:B------:R-:W-:Y:S01]  /*26b0*/  HADD2 R29, R29, -1032, -1032 ;  /* 0xe408e4081d1d7430 */ /* 0x000fe20000000000 */
[----:B------:R-:W-:Y:S01]  /*26c0*/  FFMA.FTZ R26, R26, R30, R27 ;  /* 0x0000001e1a1a7223 */ /* 0x000fe2000001001b */
[----:B0-----:R-:W-:-:S03]  /*26d0*/  HADD2.F32 R27, -RZ, R8.H0_H0 ;  /* 0x20000008ff1b7230 */ /* 0x001fc60000004100 */
[--C-:B------:R-:W-:Y:S01]  /*26e0*/  HADD2.F32 R30, -RZ, R29.reuse.H0_H0 ;  /* 0x2000001dff1e7230 */ /* 0x100fe20000004100 */
[----:B------:R-:W-:Y:S01]  /*26f0*/  FMUL.FTZ R26, R25, R26 ;  /* 0x0000001a191a7220 */ /* 0x000fe20000410000 */
[----:B------:R-:W-:Y:S02]  /*2700*/  HADD2.F32 R32, -RZ, R29.H1_H1 ;  /* 0x3000001dff207230 */ /* 0x000fe40000004100 */
[----:B------:R-:W-:Y:S01]  /*2710*/  HADD2.F32 R29, -RZ, R8.H1_H1 ;  /* 0x30000008ff1d7230 */ /* 0x000fe20000004100 */
[----:B------:R-:W-:Y:S01]  /*2720*/  FFMA.FTZ R34, R30, R27, RZ ;  /* 0x0000001b1e227223 */ /* 0x000fe200000100ff */
[----:B------:R-:W-:Y:S01]  /*2730*/  HFMA2 R30, R33, R24.H0_H0, -72, -72 ;  /* 0xd480d480211e7431 */ /* 0x000fe20000040018 */
[----:B------:R-:W-:Y:S01]  /*2740*/  F2FP.PACK_AB R26, RZ, R26 ;  /* 0x0000001aff1a723e */ /* 0x000fe200000000ff */
[--C-:B------:R-:W-:Y:S01]  /*2750*/  HADD2.F32 R8, -RZ, R9.reuse.H0_H0 ;  /* 0x20000009ff087230 */ /* 0x100fe20000004100 */
[----:B------:R-:W-:Y:S01]  /*2760*/  FFMA.FTZ R33, R32, R29, R34 ;  /* 0x0000001d20217223 */ /* 0x000fe20000010022 */
[C---:B------:R-:W-:Y:S01]  /*2770*/  LOP3.LUT R32, R4.reuse, 0xf000f, RZ, 0xc0, !PT ;  /* 0x000f000f04207812 */ /* 0x040fe200078ec0ff */
[----:B------:R-:W-:Y:S01]  /*2780*/  HADD2.F32 R34, -RZ, R30.H0_H0 ;  /* 0x2000001eff227230 */ /* 0x000fe20000004100 */
[----:B------:R-:W-:Y:S01]  /*2790*/  LOP3.LUT R4, R4, 0xf000f0, RZ, 0xc0, !PT ;  /* 0x00f000f004047812 */ /* 0x000fe200078ec0ff */
[----:B------:R-:W-:Y:S01]  /*27a0*/  HADD2.F32 R9, -RZ, R9.H1_H1 ;  /* 0x30000009ff097230 */ /* 0x000fe20000004100 */
[----:B------:R-:W-:-:S02]  /*27b0*/  LOP3.LUT R32, R32, 0x64006400, RZ, 0xfc, !PT ;  /* 0x6400640020207812 */ /* 0x000fc400078efcff */
[----:B------:R-:W-:Y:S01]  /*27c0*/  FFMA.FTZ R34, R34, R8, R33 ;  /* 0x0000000822227223 */ /* 0x000fe20000010021 */
[----:B------:R-:W-:Y:S01]  /*27d0*/  HADD2.F32 R33, -RZ, R30.H1_H1 ;  /* 0x3000001eff217230 */ /* 0x000fe20000004100 */
[----:B------:R-:W-:Y:S01]  /*27e0*/  LOP3.LUT R35, R4, 0x64006400, RZ, 0xfc, !PT ;  /* 0x6400640004237812 */ /* 0x000fe200078efcff */
[----:B------:R-:W-:Y:S01]  /*27f0*/  HADD2 R30, R32, -1032, -1032 ;  /* 0xe408e408201e7430 */ /* 0x000fe20000000000 */
[----:B------:R-:W-:Y:S02]  /*2800*/  PRMT R19, R19, 0x5410, R26 ;  /* 0x0000541013137816 */ /* 0x000fe4000000001a */
[----:B------:R-:W-:Y:S01]  /*2810*/  FFMA.FTZ R34, R33, R9, R34 ;  /* 0x0000000921227223 */ /* 0x000fe20000010022 */
[----:B------:R-:W-:Y:S02]  /*2820*/  HFMA2 R35, R35, R24.H0_H0, -72, -72 ;  /* 0xd480d48023237431 */ /* 0x000fe40000040018 */
[--C-:B------:R-:W-:Y:S01]  /*2830*/  HADD2.F32 R33, -RZ, R30.reuse.H0_H0 ;  /* 0x2000001eff217230 */ /* 0x100fe20000004100 */
[----:B------:R-:W-:Y:S01]  /*2840*/  HFMA2.MMA R23, R19, 1, 1, R23 ;  /* 0x3c003c0013177835 */ /* 0x000fe20000000017 */
[----:B------:R-:W-:-:S02]  /*2850*/  HADD2.F32 R30, -RZ, R30.H1_H1 ;  /* 0x3000001eff1e7230 */ /* 0x000fc40000004100 */
[--C-:B-1----:R-:W-:Y:S02]  /*2860*/  HADD2.F32 R32, -RZ, R10.reuse.H0_H0 ;  /* 0x2000000aff207230 */ /* 0x102fe40000004100 */
[----:B------:R-:W-:Y:S02]  /*2870*/  HADD2.F32 R10, -RZ, R10.H1_H1 ;  /* 0x3000000aff0a7230 */ /* 0x000fe40000004100 */
[--C-:B------:R-:W-:Y:S01]  /*2880*/  HADD2.F32 R4, -RZ, R11.reuse.H0_H0 ;  /* 0x2000000bff047230 */ /* 0x100fe20000004100 */
[----:B------:R-:W-:Y:S01]  /*2890*/  FFMA.FTZ R33, R33, R32, R34 ;  /* 0x0000002021217223 */ /* 0x000fe20000010022 */
[----:B------:R-:W-:-:S03]  /*28a0*/  HADD2.F32 R11, -RZ, R11.H1_H1 ;  /* 0x3000000bff0b7230 */ /* 0x000fc60000004100 */
[----:B------:R-:W-:Y:S01]  /*28b0*/  FFMA.FTZ R33, R30, R10, R33 ;  /* 0x0000000a1e217223 */ /* 0x000fe20000010021 */
[----:B------:R-:W-:-:S05]  /*28c0*/  HADD2.F32 R30, -RZ, R35.H0_H0 ;  /* 0x20000023ff1e7230 */ /* 0x000fca0000004100 */
[----:B------:R-:W-:Y:S01]  /*28d0*/  FFMA.FTZ R30, R30, R4, R33 ;  /* 0x000000041e1e7223 */ /* 0x000fe20000010021 */
[----:B------:R-:W-:-:S05]  /*28e0*/  HADD2.F32 R33, -RZ, R35.H1_H1 ;  /* 0x30000023ff217230 */ /* 0x000fca0000004100 */
[----:B------:R-:W-:Y:S01]  /*28f0*/  FFMA.FTZ R33, R33, R11, R30 ;  /* 0x0000000b21217223 */ /* 0x000fe2000001001e */
[----:B------:R-:W-:-:S03]  /*2900*/  LOP3.LUT R30, R5, 0xf000f, RZ, 0xc0, !PT ;  /* 0x000f000f051e7812 */ /* 0x000fc600078ec0ff */
[----:B------:R-:W-:Y:S01]  /*2910*/  FMUL.FTZ R12, R12, R33 ;  /* 0x000000210c0c7220 */ /* 0x000fe20000410000 */
[----:B------:R-:W-:-:S04]  /*2920*/  LOP3.LUT R30, R30, 0x64006400, RZ, 0xfc, !PT ;  /* 0x640064001e1e7812 */ /* 0x000fc800078efcff */
[----:B------:R-:W-:Y:S01]  /*2930*/  F2FP.PACK_AB R12, RZ, R12 ;  /* 0x0000000cff0c723e */ /* 0x000fe200000000ff */
[----:B------:R-:W-:-:S05]  /*2940*/  HADD2 R30, R30, -1032, -1032 ;  /* 0xe408e4081e1e7430 */ /* 0x000fca0000000000 */
[--C-:B------:R-:W-:Y:S02]  /*2950*/  HADD2.F32 R34, -RZ, R30.reuse.H0_H0 ;  /* 0x2000001eff227230 */ /* 0x100fe40000004100 */
[----:B------:R-:W-:-:S03]  /*2960*/  HADD2.F32 R30, -RZ, R30.H1_H1 ;  /* 0x3000001eff1e7230 */ /* 0x000fc60000004100 */
[----:B------:R-:W-:-:S04]  /*2970*/  FFMA.FTZ R33, R27, R34, RZ ;  /* 0x000000221b217223 */ /* 0x000fc800000100ff */
[----:B------:R-:W-:Y:S01]  /*2980*/  FFMA.FTZ R33, R29, R30, R33 ;  /* 0x0000001e1d217223 */ /* 0x000fe20000010021 */
[----:B------:R-:W-:Y:S02]  /*2990*/  LOP3.LUT R30, R5, 0xf000f0, RZ, 0xc0, !PT ;  /* 0x00f000f0051e7812 */ /* 0x000fe400078ec0ff */
[----:B------:R-:W-:Y:S02]  /*29a0*/  SHF.R.U32.HI R5, RZ, 0x8, R5 ;  /* 0x00000008ff057819 */ /* 0x000fe40000011605 */
[----:B------:R-:W-:-:S05]  /*29b0*/  LOP3.LUT R35, R30, 0x64006400, RZ, 0xfc, !PT ;  /* 0x640064001e237812 */ /* 0x000fca00078efcff */
[----:B------:R-:W-:-:S05]  /*29c0*/  HFMA2 R30, R35, R24.H0_H0, -72, -72 ;  /* 0xd480d480231e7431 */ /* 0x000fca0000040018 */
[--C-:B------:R-:W-:Y:S02]  /*29d0*/  HADD2.F32 R34, -RZ, R30.reuse.H0_H0 ;  /* 0x2000001eff227230 */ /* 0x100fe40000004100 */
[----:B------:R-:W-:-:S03]  /*29e0*/  HADD2.F32 R30, -RZ, R30.H1_H1 ;  /* 0x3000001eff1e7230 */ /* 0x000fc60000004100 */
[----:B------:R-:W-:-:S04]  /*29f0*/  FFMA.FTZ R34, R8, R34, R33 ;  /* 0x0000002208227223 */ /* 0x000fc80000010021 */
[----:B------:R-:W-:Y:S01]  /*2a00*/  FFMA.FTZ R33, R9, R30, R34 ;  /* 0x0000001e09217223 */ /* 0x000fe20000010022 */
[C---:B------:R-:W-:Y:S02]  /*2a10*/  LOP3.LUT R30, R5.reuse, 0xf000f, RZ, 0xc0, !PT ;  /* 0x000f000f051e7812 */ /* 0x040fe400078ec0ff */
[----:B------:R-:W-:Y:S02]  /*2a20*/  LOP3.LUT R5, R5, 0xf000f0, RZ, 0xc0, !PT ;  /* 0x00f000f005057812 */ /* 0x000fe400078ec0ff */
[----:B------:R-:W-:Y:S02]  /*2a30*/  LOP3.LUT R30, R30, 0x64006400, RZ, 0xfc, !PT ;  /* 0x640064001e1e7812 */ /* 0x000fe400078efcff */
[----:B------:R-:W-:-:S03]  /*2a40*/  LOP3.LUT R5, R5, 0x64006400, RZ, 0xfc, !PT ;  /* 0x6400640005057812 */ /* 0x000fc600078efcff */
[----:B------:R-:W-:-:S05]  /*2a50*/  HADD2 R30, R30, -1032, -1032 ;  /* 0xe408e4081e1e7430 */ /* 0x000fca0000000000 */
[--C-:B------:R-:W-:Y:S02]  /*2a60*/  HADD2.F32 R34, -RZ, R30.reuse.H0_H0 ;  /* 0x2000001eff227230 */ /* 0x100fe40000004100 */
[----:B------:R-:W-:-:S03]  /*2a70*/  HADD2.F32 R30, -RZ, R30.H1_H1 ;  /* 0x3000001eff1e7230 */ /* 0x000fc60000004100 */
[----:B------:R-:W-:Y:S01]  /*2a80*/  FFMA.FTZ R33, R32, R34, R33 ;  /* 0x0000002220217223 */ /* 0x000fe20000010021 */
[----:B------:R-:W-:-:S03]  /*2a90*/  LOP3.LUT R34, R6, 0xf000f, RZ, 0xc0, !PT ;  /* 0x000f000f06227812 */ /* 0x000fc600078ec0ff */
[----:B------:R-:W-:Y:S01]  /*2aa0*/  FFMA.FTZ R33, R10, R30, R33 ;  /* 0x0000001e0a217223 */ /* 0x000fe20000010021 */
[----:B------:R-:W-:Y:S01]  /*2ab0*/  HFMA2 R30, R5, R24.H0_H0, -72, -72 ;  /* 0xd480d480051e7431 */ /* 0x000fe20000040018 */
[----:B------:R-:W-:-:S04]  /*2ac0*/  LOP3.LUT R5, R34, 0x64006400, RZ, 0xfc, !PT ;  /* 0x6400640022057812 */ /* 0x000fc800078efcff */
[--C-:B------:R-:W-:Y:S02]  /*2ad0*/  HADD2.F32 R34, -RZ, R30.reuse.H0_H0 ;  /* 0x2000001eff227230 */ /* 0x100fe40000004100 */
[----:B------:R-:W-:Y:S02]  /*2ae0*/  HADD2 R5, R5, -1032, -1032 ;  /* 0xe408e40805057430 */ /* 0x000fe40000000000 */
[----:B------:R-:W-:Y:S01]  /*2af0*/  HADD2.F32 R30, -RZ, R30.H1_H1 ;  /* 0x3000001eff1e7230 */ /* 0x000fe20000004100 */
[----:B------:R-:W-:Y:S01]  /*2b00*/  FFMA.FTZ R34, R4, R34, R33 ;  /* 0x0000002204227223 */ /* 0x000fe20000010021 */
[----:B------:R-:W-:Y:S01]  /*2b10*/  LOP3.LUT R33, R6, 0xf000f0, RZ, 0xc0, !PT ;  /* 0x00f000f006217812 */ /* 0x000fe200078ec0ff */
[--C-:B------:R-:W-:Y:S01]  /*2b20*/  HADD2.F32 R36, -RZ, R5.reuse.H0_H0 ;  /* 0x20000005ff247230 */ /* 0x100fe20000004100 */
[----:B------:R-:W-:Y:S01]  /*2b30*/  SHF.R.U32.HI R6, RZ, 0x8, R6 ;  /* 0x00000008ff067819 */ /* 0x000fe20000011606 */
[----:B------:R-:W-:Y:S01]  /*2b40*/  FFMA.FTZ R30, R11, R30, R34 ;  /* 0x0000001e0b1e7223 */ /* 0x000fe20000010022 */
[----:B------:R-:W-:Y:S01]  /*2b50*/  LOP3.LUT R33, R33, 0x64006400, RZ, 0xfc, !PT ;  /* 0x6400640021217812 */ /* 0x000fe200078efcff */
[----:B------:R-:W-:Y:S01]  /*2b60*/  HADD2.F32 R34, -RZ, R5.H1_H1 ;  /* 0x30000005ff227230 */ /* 0x000fe20000004100 */
[----:B------:R-:W-:-:S02]  /*2b70*/  FFMA.FTZ R36, R27, R36, RZ ;  /* 0x000000241b247223 */ /* 0x000fc400000100ff */
[----:B------:R-:W-:Y:S01]  /*2b80*/  FMUL.FTZ R30, R13, R30 ;  /* 0x0000001e0d1e7220 */ /* 0x000fe20000410000 */
[----:B------:R-:W-:Y:S01]  /*2b90*/  HFMA2 R33, R33, R24.H0_H0, -72, -72 ;  /* 0xd480d48021217431 */ /* 0x000fe20000040018 */
[----:B------:R-:W-:-:S03]  /*2ba0*/  FFMA.FTZ R5, R29, R34, R36 ;  /* 0x000000221d057223 */ /* 0x000fc60000010024 */
[----:B------:R-:W-:Y:S01]  /*2bb0*/  F2FP.PACK_AB R30, RZ, R30 ;  /* 0x0000001eff1e723e */ /* 0x000fe200000000ff */
[----:B------:R-:W-:-:S03]  /*2bc0*/  HADD2.F32 R34, -RZ, R33.H0_H0 ;  /* 0x20000021ff227230 */ /* 0x000fc60000004100 */
[----:B------:R-:W-:Y:S02]  /*2bd0*/  PRMT R12, R12, 0x5410, R30 ;  /* 0x000054100c0c7816 */ /* 0x000fe4000000001e */
[----:B------:R-:W-:Y:S01]  /*2be0*/  FFMA.FTZ R34, R8, R34, R5 ;  /* 0x0000002208227223 */ /* 0x000fe20000010005 */
[----:B------:R-:W-:Y:S01]  /*2bf0*/  HADD2.F32 R5, -RZ, R33.H1_H1 ;  /* 0x30000021ff057230 */ /* 0x000fe20000004100 */
[C---:B------:R-:W-:Y:S02]  /*2c00*/  LOP3.LUT R33, R6.reuse, 0xf000f, RZ, 0xc0, !PT ;  /* 0x000f000f06217812 */ /* 0x040fe400078ec0ff */
[----:B------:R-:W-:Y:S02]  /*2c10*/  LOP3.LUT R6, R6, 0xf000f0, RZ, 0xc0, !PT ;  /* 0x00f000f006067812 */ /* 0x000fe400078ec0ff */
[----:B------:R-:W-:Y:S01]  /*2c20*/  LOP3.LUT R33, R33, 0x64006400, RZ, 0xfc, !PT ;  /* 0x6400640021217812 */ /* 0x000fe200078efcff */
[----:B------:R-:W-:-:S04]  /*2c30*/  FFMA.FTZ R5, R9, R5, R34 ;  /* 0x0000000509057223 */ /* 0x000fc80000010022 */
[----:B------:R-:W-:-:S05]  /*2c40*/  HADD2 R33, R33, -1032, -1032 ;  /* 0xe408e40821217430 */ /* 0x000fca0000000000 */
[--C-:B------:R-:W-:Y:S02]  /*2c50*/  HADD2.F32 R34, -RZ, R33.reuse.H0_H0 ;  /* 0x20000021ff227230 */ /* 0x100fe40000004100 */
[----:B------:R-:W-:-:S03]  /*2c60*/  HADD2.F32 R33, -RZ, R33.H1_H1 ;  /* 0x30000021ff217230 */ /* 0x000fc60000004100 */
[----:B------:R-:W-:-:S04]  /*2c70*/  FFMA.FTZ R5, R32, R34, R5 ;  /* 0x0000002220057223 */ /* 0x000fc80000010005 */
[----:B------:R-:W-:Y:S01]  /*2c80*/  FFMA.FTZ R33, R10, R33, R5 ;  /* 0x000000210a217223 */ /* 0x000fe20000010005 */
[----:B------:R-:W-:Y:S02]  /*2c90*/  LOP3.LUT R5, R6, 0x64006400, RZ, 0xfc, !PT ;  /* 0x6400640006057812 */ /* 0x000fe400078efcff */
[----:B------:R-:W-:-:S03]  /*2ca0*/  LOP3.LUT R6, R7, 0xf000f, RZ, 0xc0, !PT ;  /* 0x000f000f07067812 */ /* 0x000fc600078ec0ff */
[----:B------:R-:W-:Y:S01]  /*2cb0*/  HFMA2 R5, R5, R24.H0_H0, -72, -72 ;  /* 0xd480d48005057431 */ /* 0x000fe20000040018 */
[----:B------:R-:W-:-:S04]  /*2cc0*/  LOP3.LUT R6, R6, 0x64006400, RZ, 0xfc, !PT ;  /* 0x6400640006067812 */ /* 0x000fc800078efcff */
[--C-:B------:R-:W-:Y:S02]  /*2cd0*/  HADD2.F32 R34, -RZ, R5.reuse.H0_H0 ;  /* 0x20000005ff227230 */ /* 0x100fe40000004100 */
[----:B------:R-:W-:Y:S02]  /*2ce0*/  HADD2 R6, R6, -1032, -1032 ;  /* 0xe408e40806067430 */ /* 0x000fe40000000000 */
[----:B------:R-:W-:Y:S01]  /*2cf0*/  HADD2.F32 R5, -RZ, R5.H1_H1 ;  /* 0x30000005ff057230 */ /* 0x000fe20000004100 */
[----:B------:R-:W-:Y:S02]  /*2d00*/  FFMA.FTZ R34, R4, R34, R33 ;  /* 0x0000002204227223 */ /* 0x000fe40000010021 */
[--C-:B------:R-:W-:Y:S02]  /*2d10*/  HADD2.F32 R36, -RZ, R6.reuse.H0_H0 ;  /* 0x20000006ff247230 */ /* 0x100fe40000004100 */
[----:B------:R-:W-:Y:S01]  /*2d20*/  HADD2.F32 R6, -RZ, R6.H1_H1 ;  /* 0x30000006ff067230 */ /* 0x000fe20000004100 */
[----:B------:R-:W-:-:S02]  /*2d30*/  FFMA.FTZ R5, R11, R5, R34 ;  /* 0x000000050b057223 */ /* 0x000fc40000010022 */
[----:B------:R-:W-:Y:S02]  /*2d40*/  FFMA.FTZ R36, R27, R36, RZ ;  /* 0x000000241b247223 */ /* 0x000fe400000100ff */
[----:B------:R-:W-:Y:S02]  /*2d50*/  FMUL.FTZ R5, R28, R5 ;  /* 0x000000051c057220 */ /* 0x000fe40000410000 */
[----:B------:R-:W-:Y:S01]  /*2d60*/  FFMA.FTZ R29, R29, R6, R36 ;  /* 0x000000061d1d7223 */ /* 0x000fe20000010024 */
[----:B------:R-:W-:Y:S02]  /*2d70*/  LOP3.LUT R6, R7, 0xf000f0, RZ, 0xc0, !PT ;  /* 0x00f000f007067812 */ /* 0x000fe400078ec0ff */
[----:B------:R-:W-:Y:S02]  /*2d80*/  SHF.R.U32.HI R7, RZ, 0x8, R7 ;  /* 0x00000008ff077819 */ /* 0x000fe40000011607 */
[----:B------:R-:W-:Y:S02]  /*2d90*/  LOP3.LUT R27, R6, 0x64006400, RZ, 0xfc, !PT ;  /* 0x64006400061b7812 */ /* 0x000fe400078efcff */
[----:B------:R-:W-:-:S03]  /*2da0*/  F2FP.PACK_AB R5, RZ, R5 ;  /* 0x00000005ff05723e */ /* 0x000fc600000000ff */
[----:B------:R-:W-:-:S05]  /*2db0*/  HFMA2 R6, R27, R24.H0_H0, -72, -72 ;  /* 0xd480d4801b067431 */ /* 0x000fca0000040018 */
[----:B------:R-:W-:-:S05]  /*2dc0*/  HADD2.F32 R27, -RZ, R6.H0_H0 ;  /* 0x20000006ff1b7230 */ /* 0x000fca0000004100 */
[----:B------:R-:W-:Y:S01]  /*2dd0*/  FFMA.FTZ R8, R8, R27, R29 ;  /* 0x0000001b08087223 */ /* 0x000fe2000001001d */
[C---:B------:R-:W-:Y:S01]  /*2de0*/  LOP3.LUT R27, R7.reuse, 0xf000f, RZ, 0xc0, !PT ;  /* 0x000f000f071b7812 */ /* 0x040fe200078ec0ff */
[----:B------:R-:W-:Y:S01]  /*2df0*/  HADD2.F32 R29, -RZ, R6.H1_H1 ;  /* 0x30000006ff1d7230 */ /* 0x000fe20000004100 */
[----:B------:R-:W-:Y:S02]  /*2e00*/  LOP3.LUT R7, R7, 0xf000f0, RZ, 0xc0, !PT ;  /* 0x00f000f007077812 */ /* 0x000fe400078ec0ff */
[----:B------:R-:W-:Y:S02]  /*2e10*/  LOP3.LUT R27, R27, 0x64006400, RZ, 0xfc, !PT ;  /* 0x640064001b1b7812 */ /* 0x000fe400078efcff */
[----:B------:R-:W-:Y:S01]  /*2e20*/  LOP3.LUT R7, R7, 0x64006400, RZ, 0xfc, !PT ;  /* 0x6400640007077812 */ /* 0x000fe200078efcff */
[----:B------:R-:W-:Y:S02]  /*2e30*/  FFMA.FTZ R29, R9, R29, R8 ;  /* 0x0000001d091d7223 */ /* 0x000fe40000010008 */
[----:B------:R-:W-:-:S02]  /*2e40*/  HADD2 R6, R27, -1032, -1032 ;  /* 0xe408e4081b067430 */ /* 0x000fc40000000000 */
[----:B------:R-:W-:-:S03]  /*2e50*/  HFMA2 R24, R7, R24.H0_H0, -72, -72 ;  /* 0xd480d48007187431 */ /* 0x000fc60000040018 */
[--C-:B------:R-:W-:Y:S02]  /*2e60*/  HADD2.F32 R8, -RZ, R6.reuse.H0_H0 ;  /* 0x20000006ff087230 */ /* 0x100fe40000004100 */
[----:B------:R-:W-:Y:S02]  /*2e70*/  HADD2.F32 R7, -RZ, R6.H1_H1 ;  /* 0x30000006ff077230 */ /* 0x000fe40000004100 */
[--C-:B------:R-:W-:Y:S01]  /*2e80*/  HADD2.F32 R6, -RZ, R24.reuse.H0_H0 ;  /* 0x20000018ff067230 */ /* 0x100fe20000004100 */
[----:B------:R-:W-:Y:S01]  /*2e90*/  FFMA.FTZ R8, R32, R8, R29 ;  /* 0x0000000820087223 */ /* 0x000fe2000001001d */
[----:B------:R-:W-:-:S03]  /*2ea0*/  HADD2.F32 R24, -RZ, R24.H1_H1 ;  /* 0x30000018ff187230 */ /* 0x000fc60000004100 */
[----:B------:R-:W-:-:S04]  /*2eb0*/  FFMA.FTZ R7, R10, R7, R8 ;  /* 0x000000070a077223 */ /* 0x000fc80000010008 */
[----:B------:R-:W-:-:S04]  /*2ec0*/  FFMA.FTZ R6, R4, R6, R7 ;  /* 0x0000000604067223 */ /* 0x000fc80000010007 */
[----:B------:R-:W-:-:S04]  /*2ed0*/  FFMA.FTZ R6, R11, R24, R6 ;  /* 0x000000180b067223 */ /* 0x000fc80000010006 */
[----:B------:R-:W-:Y:S01]  /*2ee0*/  FMUL.FTZ R6, R25, R6 ;  /* 0x0000000619067220 */ /* 0x000fe20000410000 */
[----:B------:R-:W-:-:S04]  /*2ef0*/  HADD2 R25, R12, R31 ;  /* 0x0000001f0c197230 */ /* 0x000fc80000000000 */
[----:B------:R-:W-:-:S04]  /*2f00*/  F2FP.PACK_AB R6, RZ, R6 ;  /* 0x00000006ff06723e */ /* 0x000fc800000000ff */
[----:B------:R-:W-:-:S06]  /*2f10*/  PRMT R5, R5, 0x5410, R6 ;  /* 0x0000541005057816 */ /* 0x000fcc0000000006 */
[----:B------:R-:W-:Y:S02]  /*2f20*/  HFMA2.MMA R23, R5, 1, 1, R23 ;  /* 0x3c003c0005177835 */ /* 0x000fe40000000017 */
.L_x_2558:
[C---:B------:R-:W-:Y:S01]  /*2f30*/  ISETP.GE.AND P0, PT, R16.reuse, c[0x0][0x1b4], PT ;  /* 0x00006d0010007a0c */ /* 0x040fe20003f06270 */
[----:B------:R-:W-:Y:S01]  /*2f40*/  IMAD.MOV.U32 R5, RZ, RZ, c[0x0][0x18c] ;  /* 0x00006300ff057624 */ /* 0x000fe200078e00ff */
[----:B------:R-:W-:Y:S01]  /*2f50*/  ISETP.LT.AND P3, PT, R16, R15, PT ;  /* 0x0000000f1000720c */ /* 0x000fe20003f61270 */
[----:B------:R-:W-:-:S03]  /*2f60*/  UIADD3 UR4, UR4, 0x40, URZ ;  /* 0x0000004004047890 */ /* 0x000fc6000fffe03f */
[----:B------:R-:W-:-:S04]  /*2f70*/  LEA R0, P2, R5, R0, 0x4 ;  /* 0x0000000005007211 */ /* 0x000fc800078420ff */
[----:B------:R-:W-:-:S05]  /*2f80*/  LEA.HI.X R3, R5, R3, R22, 0x4, P2 ;  /* 0x0000000305037211 */ /* 0x000fca00010f2416 */
[----:B------:R-:W-:Y:S05]  /*2f90*/  @!P0 BRA P3, `(.L_x_2559) ;  /* 0xffffdb2000008947 */ /* 0x000fea000183ffff */
.L_x_2557:
[----:B------:R-:W-:Y:S05]  /*2fa0*/  @P1 EXIT ;  /* 0x000000000000194d */ /* 0x000fea0003800000 */
[----:B------:R-:W-:Y:S02]  /*2fb0*/  IMAD.MOV.U32 R3, RZ, RZ, 0x2 ;  /* 0x00000002ff037424 */ /* 0x000fe400078e00ff */
        /* <DEDUP_REMOVED lines=8> */
.L_x_2563:
[----:B------:R-:W0:Y:S02]  /*3040*/  LDS R4, [R0] ;  /* 0x0000000000047984 */ /* 0x000e240000000800 */
[----:B0-----:R-:W-:-:S06]  /*3050*/  HADD2 R5, R4, R25 ;  /* 0x0000001904057230 */ /* 0x001fcc0000000000 */
[----:B------:R-:W0:Y:S02]  /*3060*/  ATOMS.CAST.SPIN R5, [R0], R4, R5 ;  /* 0x000000040005738d */ /* 0x000e240001800005 */
[----:B0-----:R-:W-:-:S13]  /*3070*/  ISETP.EQ.U32.AND P0, PT, R5, 0x1, PT ;  /* 0x000000010500780c */ /* 0x001fda0003f02070 */
[----:B------:R-:W-:Y:S05]  /*3080*/  @!P0 BRA `(.L_x_2563) ;  /* 0xffffffb000008947 */ /* 0x000fea000383ffff */
[----:B------:R-:W-:Y:S05]  /*3090*/  BRA `(.L_x_2561) ;  /* 0x0000003000007947 */ /* 0x000fea0003800000 */
.L_x_2562:
[----:B------:R-:W2:Y:S02]  /*30a0*/  LD.E R0, [R2.64] ;  /* 0x0000000602007980 */ /* 0x000ea4000c101900 */
[----:B--2---:R-:W-:-:S05]  /*30b0*/  IMAD.IADD R5, R25, 0x1, R0 ;  /* 0x0000000119057824 */ /* 0x004fca00078e0200 */
[----:B------:R0:W-:Y:S02]  /*30c0*/  ST.E [R2.64], R5 ;  /* 0x0000000502007985 */ /* 0x0001e4000c101906 */
.L_x_2561:
[----:B------:R-:W-:Y:S05]  /*30d0*/  BSYNC B0 ;  /* 0x0000000000007941 */ /* 0x000fea0003800000 */
.L_x_2560:
[----:B------:R-:W2:Y:S02]  /*30e0*/  ATOM.E.ADD.F16x2.RN.STRONG.GPU P0, RZ, [R2.64+0x4], R23 ;  /* 0x0000041702ff798a */ /* 0x000ea4000810e9c6 */
[----:B--2---:R-:W-:Y:S05]  /*30f0*/  @P0 EXIT ;  /* 0x000000000000094d */ /* 0x004fea0003800000 */
[----:B------:R-:W2:Y:S02]  /*3100*/  QSPC.E.S P0, RZ, [R2+0x4] ;  /* 0x0000040002ff73aa */ /* 0x000ea40000000500 */
[----:B--2---:R-:W-:Y:S05]  /*3110*/  @!P0 BRA `(.L_x_2564) ;  /* 0x0000008000008947 */ /* 0x004fea0003800000 */
[----:B0-----:R-:W-:-:S04]  /*3120*/  IADD3 R2, R2, 0x4, RZ ;  /* 0x0000000402027810 */ /* 0x001fc80007ffe0ff */
[----:B------:R-:W-:-:S05]  /*3130*/  LOP3.LUT R2, R2, 0xffffff, RZ, 0xc0, !PT ;  /* 0x00ffffff02027812 */ /* 0x000fca00078ec0ff */
.L_x_2565:
[----:B------:R-:W0:Y:S02]  /*3140*/  LDS R4, [R2] ;  /* 0x0000000002047984 */ /* 0x000e240000000800 */
[----:B0-----:R-:W-:-:S10]  /*3150*/  HFMA2.MMA R5, R4, 1, 1, R23 ;  /* 0x3c003c0004057835 */ /* 0x001fd40000000017 */
[----:B------:R-:W0:Y:S02]  /*3160*/  ATOMS.CAST.SPIN R5, [R2], R4, R5 ;  /* 0x000000040205738d */ /* 0x000e240001800005 */
[----:B0-----:R-:W-:-:S13]  /*3170*/  ISETP.EQ.U32.AND P0, PT, R5, 0x1, PT ;  /* 0x000000010500780c */ /* 0x001fda0003f02070 */
[----:B------:R-:W-:Y:S05]  /*3180*/  @!P0 BRA `(.L_x_2565) ;  /* 0xffffffb000008947 */ /* 0x000fea000383ffff */
[----:B------:R-:W-:Y:S05]  /*3190*/  EXIT ;  /* 0x000000000000794d */ /* 0x000fea0003800000 */
.L_x_2564:
[----:B------:R-:W2:Y:S02]  /*31a0*/  LD.E R0, [R2.64+0x4] ;  /* 0x0000040602007980 */ /* 0x000ea4000c101900 */
[----:B0-2---:R-:W-:-:S05]  /*31b0*/  IMAD.IADD R5, R23, 0x1, R0 ;  /* 0x0000000117057824 */ /* 0x005fca00078e0200 */
[----:B------:R-:W-:Y:S01]  /*31c0*/  ST.E [R2.64+0x4], R5 ;  /* 0x0000040502007985 */ /* 0x000fe2000c101906 */
[----:B------:R-:W-:Y:S05]  /*31d0*/  EXIT ;  /* 0x000000000000794d */ /* 0x000fea0003800000 */
.L_x_2566:
        /* <DEDUP_REMOVED lines=10> */
.L_x_2873:


//--------------------- .text._Z23gemm_half_q_half_kernelILi1ELi12ELb0ELb0ELi64EEvPK6__halfPKjS4_S2_PS0_iiiiPKtS7_iiiiiibS2_i --------------------------
	.section	.text._Z23gemm_half_q_half_kernelILi1ELi12ELb0ELb0ELi64EEvPK6__halfPKjS4_S2_PS0_iiiiPKtS7_iiiiiibS2_i,"ax",@progbits
	.sectioninfo	@"SHI_REGISTERS=48"
	.align	128
        .global         _Z23gemm_half_q_half_kernelILi1ELi12ELb0ELb0ELi64EEvPK6__halfPKjS4_S2_PS0_iiiiPKtS7_iiiiiibS2_i
        .type           _Z23gemm_half_q_half_kernelILi1ELi12ELb0ELb0ELi64EEvPK6__halfPKjS4_S2_PS0_iiiiPKtS7_iiiiiibS2_i,@function
        .size           _Z23gemm_half_q_half_kernelILi1ELi12ELb0ELb0ELi64EEvPK6__halfPKjS4_S2_PS0_iiiiPKtS7_iiiiiibS2_i,(.L_x_2874 - _Z23gemm_half_q_half_kernelILi1ELi12ELb0ELb0ELi64EEvPK6__halfPKjS4_S2_PS0_iiiiPKtS7_iiiiiibS2_i)
        .other          _Z23gemm_half_q_half_kernelILi1ELi12ELb0ELb0ELi64EEvPK6__halfPKjS4_S2_PS0_iiiiPKtS7_iiiiiibS2_i,@"STO_CUDA_ENTRY STV_DEFAULT"
_Z23gemm_half_q_half_kernelILi1ELi12ELb0ELb0ELi64EEvPK6__halfPKjS4_S2_PS0_iiiiPKtS7_iiiiiibS2_i:
.text._Z23gemm_half_q_half_kernelILi1ELi12ELb0ELb0ELi64EEvPK6__halfPKjS4_S2_PS0_iiiiPKtS7_iiiiiibS2_i:
        /* <DEDUP_REMOVED lines=39> */
.L_x_2568:
[----:B------:R-:W-:Y:S05]  /*0270*/  BSYNC B0 ;  /* 0x0000000000007941 */ /* 0x000fea0003800000 */
.L_x_2567:
        /* <DEDUP_REMOVED lines=22> */
.L_x_2570:
        /* <DEDUP_REMOVED lines=43> */
.L_x_2569:
        /* <DEDUP_REMOVED lines=13> */
[C---:B------:R-:W-:Y:S02]  /*0760*/  @P3 IMNMX R4, R27.reuse, c[0x0][0x1b0], PT ;  /* 0x00006c001b043a17 */ /* 0x040fe40003800200 */
[----:B------:R-:W-:Y:S02]  /*0770*/  @P1 IADD3 R0, R0, -c[0x0][0x1a8], RZ ;  /* 0x80006a0000001a10 */ /* 0x000fe40007ffe0ff */
[C---:B------:R-:W-:Y:S02]  /*0780*/  @P4 IMNMX R7, R27.reuse, c[0x0][0x1b4], PT ;  /* 0x00006d001b074a17 */ /* 0x040fe40003800200 */
[----:B------:R-:W-:Y:S02]  /*0790*/  @P3 IADD3 R4, R4, -c[0x0][0x1ac], RZ ;  /* 0x80006b0004043a10 */ /* 0x000fe40007ffe0ff */
[----:B------:R-:W-:Y:S02]  /*07a0*/  @P1 SHF.R.S32.HI R5, RZ, 0x1f, R0 ;  /* 0x0000001fff051819 */ /* 0x000fe40000011400 */
[----:B0-----:R-:W-:-:S02]  /*07b0*/  @P5 IMNMX R9, R27, c[0x0][0x1b8], PT ;  /* 0x00006e001b095a17 */ /* 0x001fc40003800200 */
        /* <DEDUP_REMOVED lines=44> */
[----:B------:R-:W-:Y:S01]  /*0a80*/  IMAD.MOV.U32 R28, RZ, RZ, c[0x0][0x18c] ;  /* 0x00006300ff1c7624 */ /* 0x000fe200078e00ff */
[----:B------:R-:W-:Y:S01]  /*0a90*/  PRMT R21, RZ, 0x5410, RZ ;  /* 0x00005410ff157816 */ /* 0x000fe200000000ff */
[----:B------:R-:W-:Y:S01]  /*0aa0*/  IMAD.MOV.U32 R20, RZ, RZ, RZ ;  /* 0x000000ffff147224 */ /* 0x000fe200078e00ff */
[----:B------:R-:W-:Y:S01]  /*0ab0*/  PRMT R22, RZ, 0x5410, RZ ;  /* 0x00005410ff167816 */ /* 0x000fe200000000ff */
[----:B------:R-:W-:Y:S01]  /*0ac0*/  UMOV UR4, URZ ;  /* 0x0000003f00047c82 */ /* 0x000fe20008000000 */
[----:B------:R-:W-:-:S02]  /*0ad0*/  SHF.R.S32.HI R28, RZ, 0x1f, R28 ;  /* 0x0000001fff1c7819 */ /* 0x000fc4000001141c */
.L_x_2573:
        /* <DEDUP_REMOVED lines=8> */
[----:B------:R-:W-:Y:S02]  /*0b60*/  IADD3 R17, R27, 0x20, RZ ;  /* 0x000000201b117810 */ /* 0x000fe40007ffe0ff */
[----:B--2---:R-:W-:Y:S02]  /*0b70*/  @!P0 PRMT R0, R6, 0x7610, R0 ;  /* 0x0000761006008816 */ /* 0x004fe40000000000 */
[----:B------:R-:W-:Y:S01]  /*0b80*/  @!P0 PRMT R23, R7, 0x7610, R23 ;  /* 0x0000761007178816 */ /* 0x000fe20000000017 */
[----:B---3--:R-:W-:Y:S01]  /*0b90*/  @!P0 IMAD.IADD R3, R4, 0x1, R27 ;  /* 0x0000000104038824 */ /* 0x008fe200078e021b */
[----:B------:R-:W-:-:S02]  /*0ba0*/  @!P0 PRMT R0, R0, 0x7610, R6 ;  /* 0x0000761000008816 */ /* 0x000fc40000000006 */
[----:B------:R-:W-:Y:S01]  /*0bb0*/  @!P0 PRMT R23, R23, 0x7610, R7 ;  /* 0x0000761017178816 */ /* 0x000fe20000000007 */
[----:B------:R-:W-:Y:S05]  /*0bc0*/  @P2 BRA `(.L_x_2572) ;  /* 0x0000238000002947 */ /* 0x000fea0003800000 */
[----:B------:R-:W2:Y:S01]  /*0bd0*/  LDG.E.128.CONSTANT R12, [R18.64] ;  /* 0x00000006120c7981 */ /* 0x000ea2000c1e9d00 */
[----:B------:R-:W-:-:S03]  /*0be0*/  IMAD.MOV.U32 R35, RZ, RZ, c[0x0][0x18c] ;  /* 0x00006300ff237624 */ /* 0x000fc600078e00ff */
[----:B------:R-:W0:Y:S02]  /*0bf0*/  LDS.64 R24, [UR4] ;  /* 0x00000004ff187984 */ /* 0x000e240008000a00 */
[----:B------:R-:W-:-:S04]  /*0c00*/  LEA R30, P0, R35, R18, 0x2 ;  /* 0x00000012231e7211 */ /* 0x000fc800078010ff */
[----:B------:R-:W-:-:S05]  /*0c10*/  LEA.HI.X R31, R35, R19, R28, 0x2, P0 ;  /* 0x00000013231f7211 */ /* 0x000fca00000f141c */
[----:B------:R1:W3:Y:S01]  /*0c20*/  LDG.E.128.CONSTANT R8, [R30.64] ;  /* 0x000000061e087981 */ /* 0x0002e2000c1e9d00 */
[----:B------:R-:W-:-:S05]  /*0c30*/  IMAD.WIDE R26, R35, 0x4, R30 ;  /* 0x00000004231a7825 */ /* 0x000fca00078e021e */
[----:B------:R4:W5:Y:S01]  /*0c40*/  LDG.E.128.CONSTANT R4, [R26.64] ;  /* 0x000000061a047981 */ /* 0x000962000c1e9d00 */
[----:B------:R-:W-:Y:S02]  /*0c50*/  IMAD.MOV.U32 R33, RZ, RZ, 0x2c00 ;  /* 0x00002c00ff217424 */ /* 0x000fe400078e00ff */
[----:B------:R-:W-:Y:S01]  /*0c60*/  IMAD.WIDE R34, R35, 0x4, R26 ;  /* 0x0000000423227825 */ /* 0x000fe200078e021a */
[----:B--2---:R-:W-:Y:S02]  /*0c70*/  LOP3.LUT R16, R12, 0xf000f, RZ, 0xc0, !PT ;  /* 0x000f000f0c107812 */ /* 0x004fe400078ec0ff */
[----:B------:R-:W-:Y:S02]  /*0c80*/  LOP3.LUT R32, R13, 0xf000f, RZ, 0xc0, !PT ;  /* 0x000f000f0d207812 */ /* 0x000fe400078ec0ff */
[----:B------:R-:W-:Y:S02]  /*0c90*/  LOP3.LUT R29, R16, 0x64006400, RZ, 0xfc, !PT ;  /* 0x64006400101d7812 */ /* 0x000fe400078efcff */
[----:B------:R-:W-:-:S02]  /*0ca0*/  PRMT R16, R33, 0x7610, R16 ;  /* 0x0000761021107816 */ /* 0x000fc40000000010 */
[----:B------:R-:W-:Y:S01]  /*0cb0*/  LOP3.LUT R33, R14, 0xf000f, RZ, 0xc0, !PT ;  /* 0x000f000f0e217812 */ /* 0x000fe200078ec0ff */
[----:B------:R-:W-:Y:S01]  /*0cc0*/  HADD2 R29, R29, -1032, -1032 ;  /* 0xe408e4081d1d7430 */ /* 0x000fe20000000000 */
[----:B------:R-:W-:Y:S02]  /*0cd0*/  LOP3.LUT R36, R15, 0xf000f, RZ, 0xc0, !PT ;  /* 0x000f000f0f247812 */ /* 0x000fe400078ec0ff */
[----:B------:R-:W-:Y:S02]  /*0ce0*/  LOP3.LUT R32, R32, 0x64006400, RZ, 0xfc, !PT ;  /* 0x6400640020207812 */ /* 0x000fe400078efcff */
[----:B-1----:R-:W-:Y:S01]  /*0cf0*/  LOP3.LUT R30, R33, 0x64006400, RZ, 0xfc, !PT ;  /* 0x64006400211e7812 */ /* 0x002fe200078efcff */
[----:B----4-:R-:W-:Y:S01]  /*0d00*/  HADD2.F32 R27, -RZ, R29.H0_H0 ;  /* 0x2000001dff1b7230 */ /* 0x010fe20000004100 */
[----:B------:R-:W-:Y:S01]  /*0d10*/  LOP3.LUT R26, R36, 0x64006400, RZ, 0xfc, !PT ;  /* 0x64006400241a7812 */ /* 0x000fe200078efcff */
[----:B------:R-:W-:Y:S01]  /*0d20*/  HADD2 R31, R32, -1032, -1032 ;  /* 0xe408e408201f7430 */ /* 0x000fe20000000000 */
[----:B------:R-:W-:Y:S01]  /*0d30*/  LOP3.LUT R41, R15, 0xf000f0, RZ, 0xc0, !PT ;  /* 0x00f000f00f297812 */ /* 0x000fe200078ec0ff */
[----:B------:R-:W-:Y:S01]  /*0d40*/  HADD2 R30, R30, -1032, -1032 ;  /* 0xe408e4081e1e7430 */ /* 0x000fe20000000000 */
[----:B------:R-:W-:Y:S01]  /*0d50*/  SHF.R.U32.HI R15, RZ, 0x8, R15 ;  /* 0x00000008ff0f7819 */ /* 0x000fe2000001160f */
[----:B------:R-:W-:Y:S01]  /*0d60*/  HADD2 R26, R26, -1032, -1032 ;  /* 0xe408e4081a1a7430 */ /* 0x000fe20000000000 */
[----:B------:R-:W-:Y:S01]  /*0d70*/  LOP3.LUT R41, R41, 0x64006400, RZ, 0xfc, !PT ;  /* 0x6400640029297812 */ /* 0x000fe200078efcff */
[----:B0-----:R-:W-:-:S02]  /*0d80*/  HADD2.F32 R32, -RZ, R24.H0_H0 ;  /* 0x20000018ff207230 */ /* 0x001fc40000004100 */
        /* <DEDUP_REMOVED lines=9> */
[----:B------:R-:W-:-:S02]  /*0e20*/  HADD2.F32 R29, -RZ, R29.H1_H1 ;  /* 0x3000001dff1d7230 */ /* 0x000fc40000004100 */
        /* <DEDUP_REMOVED lines=9> */
[----:B------:R-:W0:Y:S01]  /*0ec0*/  LDS.64 R26, [UR4+0x8] ;  /* 0x00000804ff1a7984 */ /* 0x000e220008000a00 */
[----:B------:R-:W-:Y:S01]  /*0ed0*/  FFMA.FTZ R36, R24, R31, R36 ;  /* 0x0000001f18247223 */ /* 0x000fe20000010024 */
[----:B------:R-:W-:Y:S01]  /*0ee0*/  LOP3.LUT R31, R13, 0xf000f0, RZ, 0xc0, !PT ;  /* 0x00f000f00d1f7812 */ /* 0x000fe200078ec0ff */
[-C--:B------:R-:W-:Y:S01]  /*0ef0*/  HFMA2 R38, R29, R16.reuse.H0_H0, -72, -72 ;  /* 0xd480d4801d267431 */ /* 0x080fe20000040010 */
[----:B------:R-:W-:Y:S01]  /*0f00*/  SHF.R.U32.HI R12, RZ, 0x8, R12 ;  /* 0x00000008ff0c7819 */ /* 0x000fe2000001160c */
[-C--:B------:R-:W-:Y:S01]  /*0f10*/  HFMA2 R24, R33, R16.reuse.H0_H0, -72, -72 ;  /* 0xd480d48021187431 */ /* 0x080fe20000040010 */
[----:B------:R-:W-:Y:S01]  /*0f20*/  LOP3.LUT R37, R31, 0x64006400, RZ, 0xfc, !PT ;  /* 0x640064001f257812 */ /* 0x000fe200078efcff */
[--C-:B------:R-:W-:Y:S01]  /*0f30*/  HADD2.F32 R31, -RZ, R25.reuse.H0_H0 ;  /* 0x20000019ff1f7230 */ /* 0x100fe20000004100 */
[----:B------:R-:W-:Y:S01]  /*0f40*/  SHF.R.U32.HI R14, RZ, 0x8, R14 ;  /* 0x00000008ff0e7819 */ /* 0x000fe2000001160e */
[----:B------:R-:W-:Y:S01]  /*0f50*/  HADD2.F32 R33, -RZ, R25.H1_H1 ;  /* 0x30000019ff217230 */ /* 0x000fe20000004100 */
[----:B------:R-:W-:Y:S01]  /*0f60*/  SHF.R.U32.HI R13, RZ, 0x8, R13 ;  /* 0x00000008ff0d7819 */ /* 0x000fe2000001160d */
[----:B------:R-:W-:-:S02]  /*0f70*/  HFMA2 R37, R37, R16.H0_H0, -72, -72 ;  /* 0xd480d48025257431 */ /* 0x000fc40000040010 */
[----:B------:R-:W-:Y:S02]  /*0f80*/  HADD2.F32 R39, -RZ, R24.H0_H0 ;  /* 0x20000018ff277230 */ /* 0x000fe40000004100 */
[----:B------:R-:W-:Y:S02]  /*0f90*/  HFMA2 R25, R41, R16.H0_H0, -72, -72 ;  /* 0xd480d48029197431 */ /* 0x000fe40000040010 */
[--C-:B------:R-:W-:Y:S01]  /*0fa0*/  HADD2.F32 R29, -RZ, R38.reuse.H0_H0 ;  /* 0x20000026ff1d7230 */ /* 0x100fe20000004100 */
        /* <DEDUP_REMOVED lines=13> */
[----:B------:R-:W-:Y:S01]  /*1080*/  HADD2.F32 R36, -RZ, R25.H1_H1 ;  /* 0x30000019ff247230 */ /* 0x000fe20000004100 */
[----:B------:R-:W-:Y:S01]  /*1090*/  LOP3.LUT R24, R24, 0x64006400, RZ, 0xfc, !PT ;  /* 0x6400640018187812 */ /* 0x000fe200078efcff */
[----:B------:R-:W-:Y:S01]  /*10a0*/  FFMA.FTZ R30, R33, R30, R32 ;  /* 0x0000001e211e7223 */ /* 0x000fe20000010020 */
[----:B------:R-:W-:-:S02]  /*10b0*/  LOP3.LUT R29, R29, 0x64006400, RZ, 0xfc, !PT ;  /* 0x640064001d1d7812 */ /* 0x000fc400078efcff */
[----:B------:R-:W-:Y:S01]  /*10c0*/  LOP3.LUT R25, R13, 0xf000f, RZ, 0xc0, !PT ;  /* 0x000f000f0d197812 */ /* 0x000fe200078ec0ff */
[----:B------:R-:W-:Y:S01]  /*10d0*/  FFMA.FTZ R32, R33, R36, R40 ;  /* 0x0000002421207223 */ /* 0x000fe20000010028 */
[----:B------:R-:W-:Y:S01]  /*10e0*/  HADD2 R39, R24, -1032, -1032 ;  /* 0xe408e40818277430 */ /* 0x000fe20000000000 */
[----:B------:R-:W-:Y:S01]  /*10f0*/  LOP3.LUT R33, R15, 0xf000f, RZ, 0xc0, !PT ;  /* 0x000f000f0f217812 */ /* 0x000fe200078ec0ff */
[----:B------:R-:W-:Y:S01]  /*1100*/  HADD2 R24, R29, -1032, -1032 ;  /* 0xe408e4081d187430 */ /* 0x000fe20000000000 */
[----:B------:R-:W-:Y:S01]  /*1110*/  LOP3.LUT R25, R25, 0x64006400, RZ, 0xfc, !PT ;  /* 0x6400640019197812 */ /* 0x000fe200078efcff */
[----:B0-----:R-:W-:Y:S01]  /*1120*/  HADD2.F32 R37, -RZ, R26.H0_H0 ;  /* 0x2000001aff257230 */ /* 0x001fe20000004100 */
[----:B------:R-:W-:Y:S02]  /*1130*/  LOP3.LUT R29, R33, 0x64006400, RZ, 0xfc, !PT ;  /* 0x64006400211d7812 */ /* 0x000fe400078efcff */
[----:B------:R-:W-:Y:S01]  /*1140*/  HADD2.F32 R33, -RZ, R24.H0_H0 ;  /* 0x20000018ff217230 */ /* 0x000fe20000004100 */
[----:B------:R-:W-:Y:S01]  /*1150*/  LOP3.LUT R14, R14, 0xf000f0, RZ, 0xc0, !PT ;  /* 0x00f000f00e0e7812 */ /* 0x000fe200078ec0ff */
[----:B------:R-:W-:Y:S01]  /*1160*/  HADD2 R36, R25, -1032, -1032 ;  /* 0xe408e40819247430 */ /* 0x000fe20000000000 */
[----:B------:R-:W-:Y:S01]  /*1170*/  LOP3.LUT R12, R12, 0xf000f0, RZ, 0xc0, !PT ;  /* 0x00f000f00c0c7812 */ /* 0x000fe200078ec0ff */
[--C-:B------:R-:W-:Y:S01]  /*1180*/  HADD2.F32 R25, -RZ, R39.reuse.H0_H0 ;  /* 0x20000027ff197230 */ /* 0x100fe20000004100 */
[----:B------:R-:W-:Y:S01]  /*1190*/  FFMA.FTZ R33, R37, R33, R30 ;  /* 0x0000002125217223 */ /* 0x000fe2000001001e */
[----:B------:R-:W-:Y:S01]  /*11a0*/  HADD2.F32 R39, -RZ, R39.H1_H1 ;  /* 0x30000027ff277230 */ /* 0x000fe20000004100 */
[----:B------:R-:W-:Y:S01]  /*11b0*/  LOP3.LUT R43, R14, 0x64006400, RZ, 0xfc, !PT ;  /* 0x640064000e2b7812 */ /* 0x000fe200078efcff */
[----:B------:R-:W-:Y:S01]  /*11c0*/  HADD2.F32 R30, -RZ, R26.H1_H1 ;  /* 0x3000001aff1e7230 */ /* 0x000fe20000004100 */
        /* <DEDUP_REMOVED lines=11> */
[----:B------:R-:W-:Y:S01]  /*1280*/  HADD2.F32 R26, -RZ, R27.H0_H0 ;  /* 0x2000001bff1a7230 */ /* 0x000fe20000004100 */
[----:B------:R-:W-:Y:S01]  /*1290*/  FFMA.FTZ R37, R37, R38, R32 ;  /* 0x0000002625257223 */ /* 0x000fe20000010020 */
[-C--:B------:R-:W-:Y:S01]  /*12a0*/  HFMA2 R32, R43, R16.reuse.H0_H0, -72, -72 ;  /* 0xd480d4802b207431 */ /* 0x080fe20000040010 */
[----:B------:R-:W-:Y:S01]  /*12b0*/  FFMA.FTZ R41, R30, R36, R31 ;  /* 0x000000241e297223 */ /* 0x000fe2000001001f */
[----:B------:R-:W-:Y:S01]  /*12c0*/  LOP3.LUT R31, R24, 0x64006400, RZ, 0xfc, !PT ;  /* 0x64006400181f7812 */ /* 0x000fe200078efcff */
[-C--:B------:R-:W-:Y:S01]  /*12d0*/  HFMA2 R12, R13, R16.reuse.H0_H0, -72, -72 ;  /* 0xd480d4800d0c7431 */ /* 0x080fe20000040010 */
[C---:B------:R-:W-:Y:S01]  /*12e0*/  FFMA.FTZ R33, R30.reuse, R25, R33 ;  /* 0x000000191e217223 */ /* 0x040fe20000010021 */
[----:B------:R-:W-:Y:S01]  /*12f0*/  HADD2.F32 R29, -RZ, R29.H1_H1 ;  /* 0x3000001dff1d7230 */ /* 0x000fe20000004100 */
[----:B------:R-:W-:Y:S01]  /*1300*/  LOP3.LUT R15, R15, 0x64006400, RZ, 0xfc, !PT ;  /* 0x640064000f0f7812 */ /* 0x000fe200078efcff */
[----:B------:R-:W-:Y:S01]  /*1310*/  HADD2.F32 R38, -RZ, R32.H0_H0 ;  /* 0x20000020ff267230 */ /* 0x000fe20000004100 */
[----:B------:R-:W0:Y:S01]  /*1320*/  LDS.64 R24, [UR4+0x10] ;  /* 0x00001004ff187984 */ /* 0x000e220008000a00 */
[-C--:B------:R-:W-:Y:S01]  /*1330*/  HFMA2 R13, R31, R16.reuse.H0_H0, -72, -72 ;  /* 0xd480d4801f0d7431 */ /* 0x080fe20000040010 */
[----:B------:R-:W-:Y:S01]  /*1340*/  FFMA.FTZ R37, R30, R29, R37 ;  /* 0x0000001d1e257223 */ /* 0x000fe20000010025 */
[----:B------:R-:W-:Y:S01]  /*1350*/  HADD2.F32 R14, -RZ, R12.H0_H0 ;  /* 0x2000000cff0e7230 */ /* 0x000fe20000004100 */
[----:B------:R-:W-:Y:S01]  /*1360*/  FFMA.FTZ R38, R26, R38, R33 ;  /* 0x000000261a267223 */ /* 0x000fe20000010021 */
[----:B------:R-:W-:-:S02]  /*1370*/  HFMA2 R31, R15, R16.H0_H0, -72, -72 ;  /* 0xd480d4800f1f7431 */ /* 0x000fc40000040010 */
[--C-:B------:R-:W-:Y:S01]  /*1380*/  HADD2.F32 R36, -RZ, R13.reuse.H0_H0 ;  /* 0x2000000dff247230 */ /* 0x100fe20000004100 */
[----:B------:R-:W-:Y:S01]  /*1390*/  FFMA.FTZ R30, R14, R26, R39 ;  /* 0x0000001a0e1e7223 */ /* 0x000fe20000010027 */
[----:B------:R-:W-:Y:S02]  /*13a0*/  HADD2.F32 R33, -RZ, R12.H1_H1 ;  /* 0x3000000cff217230 */ /* 0x000fe40000004100 */
[----:B------:R-:W-:Y:S01]  /*13b0*/  HADD2.F32 R29, -RZ, R13.H1_H1 ;  /* 0x3000000dff1d7230 */ /* 0x000fe20000004100 */
[C---:B------:R-:W-:Y:S01]  /*13c0*/  FFMA.FTZ R36, R26.reuse, R36, R41 ;  /* 0x000000241a247223 */ /* 0x040fe20000010029 */
[----:B------:R1:W2:Y:S01]  /*13d0*/  LDG.E.128.CONSTANT R12, [R34.64] ;  /* 0x00000006220c7981 */ /* 0x0002a2000c1e9d00 */
[----:B------:R-:W-:Y:S02]  /*13e0*/  HADD2.F32 R40, -RZ, R31.H0_H0 ;  /* 0x2000001fff287230 */ /* 0x000fe40000004100 */
[----:B------:R-:W-:Y:S02]  /*13f0*/  HADD2.F32 R27, -RZ, R27.H1_H1 ;  /* 0x3000001bff1b7230 */ /* 0x000fe40000004100 */
[----:B------:R-:W-:Y:S01]  /*1400*/  HADD2.F32 R31, -RZ, R31.H1_H1 ;  /* 0x3000001fff1f7230 */ /* 0x000fe20000004100 */
[----:B------:R-:W-:Y:S01]  /*1410*/  FFMA.FTZ R26, R26, R40, R37 ;  /* 0x000000281a1a7223 */ /* 0x000fe20000010025 */
[----:B---3--:R-:W-:-:S02]  /*1420*/  LOP3.LUT R37, R8, 0xf000f, RZ, 0xc0, !PT ;  /* 0x000f000f08257812 */ /* 0x008fc400078ec0ff */
[----:B-1----:R-:W-:Y:S01]  /*1430*/  LOP3.LUT R35, R11, 0xf000f, RZ, 0xc0, !PT ;  /* 0x000f000f0b237812 */ /* 0x002fe200078ec0ff */
        /* <DEDUP_REMOVED lines=8> */
[----:B------:R-:W-:Y:S01]  /*14c0*/  HADD2 R37, R37, -1032, -1032 ;  /* 0xe408e40825257430 */ /* 0x000fe20000000000 */
[----:B------:R-:W-:Y:S01]  /*14d0*/  FFMA.FTZ R29, R27, R39, R38 ;  /* 0x000000271b1d7223 */ /* 0x000fe20000010026 */
[----:B------:R-:W-:Y:S01]  /*14e0*/  HADD2 R26, R26, -1032, -1032 ;  /* 0xe408e4081a1a7430 */ /* 0x000fe20000000000 */
[----:B------:R-:W-:-:S02]  /*14f0*/  LOP3.LUT R34, R33, 0x64006400, RZ, 0xfc, !PT ;  /* 0x6400640021227812 */ /* 0x000fc400078efcff */
[----:B------:R-:W-:Y:S01]  /*1500*/  LOP3.LUT R27, R36, 0x64006400, RZ, 0xfc, !PT ;  /* 0x64006400241b7812 */ /* 0x000fe200078efcff */
[--C-:B------:R-:W-:Y:S02]  /*1510*/  HADD2.F32 R33, -RZ, R37.reuse.H0_H0 ;  /* 0x20000025ff217230 */ /* 0x100fe40000004100 */
[----:B0-----:R-:W-:Y:S02]  /*1520*/  HADD2.F32 R36, -RZ, R24.H0_H0 ;  /* 0x20000018ff247230 */ /* 0x001fe40000004100 */
[----:B------:R-:W-:Y:S01]  /*1530*/  HADD2.F32 R43, -RZ, R26.H0_H0 ;  /* 0x2000001aff2b7230 */ /* 0x000fe20000004100 */
[----:B------:R-:W-:Y:S01]  /*1540*/  LOP3.LUT R38, R8, 0xf000f0, RZ, 0xc0, !PT ;  /* 0x00f000f008267812 */ /* 0x000fe200078ec0ff */
[----:B------:R-:W-:Y:S02]  /*1550*/  HADD2 R34, R34, -1032, -1032 ;  /* 0xe408e40822227430 */ /* 0x000fe40000000000 */
[----:B------:R-:W-:Y:S01]  /*1560*/  HADD2 R27, R27, -1032, -1032 ;  /* 0xe408e4081b1b7430 */ /* 0x000fe20000000000 */
[----:B------:R-:W-:Y:S01]  /*1570*/  FFMA.FTZ R39, R33, R36, RZ ;  /* 0x0000002421277223 */ /* 0x000fe200000100ff */
[----:B------:R-:W-:Y:S01]  /*1580*/  HADD2.F32 R35, -RZ, R37.H1_H1 ;  /* 0x30000025ff237230 */ /* 0x000fe20000004100 */
[----:B------:R-:W-:Y:S01]  /*1590*/  FFMA.FTZ R33, R36, R43, RZ ;  /* 0x0000002b24217223 */ /* 0x000fe200000100ff */
[----:B------:R-:W-:Y:S01]  /*15a0*/  HADD2.F32 R24, -RZ, R24.H1_H1 ;  /* 0x30000018ff187230 */ /* 0x000fe20000004100 */
[----:B------:R-:W-:Y:S01]  /*15b0*/  LOP3.LUT R43, R38, 0x64006400, RZ, 0xfc, !PT ;  /* 0x64006400262b7812 */ /* 0x000fe200078efcff */
[----:B------:R-:W-:-:S02]  /*15c0*/  HADD2.F32 R41, -RZ, R34.H0_H0 ;  /* 0x20000022ff297230 */ /* 0x000fc40000004100 */
[--C-:B------:R-:W-:Y:S01]  /*15d0*/  HADD2.F32 R37, -RZ, R27.reuse.H0_H0 ;  /* 0x2000001bff257230 */ /* 0x100fe20000004100 */
[----:B------:R-:W-:Y:S01]  /*15e0*/  FFMA.FTZ R35, R35, R24, R39 ;  /* 0x0000001823237223 */ /* 0x000fe20000010027 */
[----:B------:R-:W-:Y:S01]  /*15f0*/  HADD2.F32 R34, -RZ, R34.H1_H1 ;  /* 0x30000022ff227230 */ /* 0x000fe20000004100 */
[C---:B------:R-:W-:Y:S01]  /*1600*/  FFMA.FTZ R41, R36.reuse, R41, RZ ;  /* 0x0000002924297223 */ /* 0x040fe200000100ff */
[----:B------:R-:W-:Y:S01]  /*1610*/  HFMA2 R39, R43, R16.H0_H0, -72, -72 ;  /* 0xd480d4802b277431 */ /* 0x000fe20000040010 */
[----:B------:R-:W-:Y:S01]  /*1620*/  FFMA.FTZ R37, R36, R37, RZ ;  /* 0x0000002524257223 */ /* 0x000fe200000100ff */
[----:B------:R-:W-:Y:S02]  /*1630*/  HADD2.F32 R26, -RZ, R26.H1_H1 ;  /* 0x3000001aff1a7230 */ /* 0x000fe40000004100 */
[----:B------:R-:W-:Y:S01]  /*1640*/  HADD2.F32 R36, -RZ, R27.H1_H1 ;  /* 0x3000001bff247230 */ /* 0x000fe20000004100 */
[----:B------:R-:W-:Y:S01]  /*1650*/  LOP3.LUT R27, R9, 0xf000f0, RZ, 0xc0, !PT ;  /* 0x00f000f0091b7812 */ /* 0x000fe200078ec0ff */
[C---:B------:R-:W-:Y:S01]  /*1660*/  FFMA.FTZ R41, R24.reuse, R34, R41 ;  /* 0x0000002218297223 */ /* 0x040fe20000010029 */
[----:B------:R-:W-:Y:S01]  /*1670*/  HADD2.F32 R38, -RZ, R25.H0_H0 ;  /* 0x20000019ff267230 */ /* 0x000fe20000004100 */
[----:B------:R-:W-:Y:S01]  /*1680*/  FFMA.FTZ R33, R24, R26, R33 ;  /* 0x0000001a18217223 */ /* 0x000fe20000010021 */
[----:B------:R-:W-:Y:S01]  /*1690*/  HADD2.F32 R34, -RZ, R39.H0_H0 ;  /* 0x20000027ff227230 */ /* 0x000fe20000004100 */
[----:B------:R-:W-:-:S02]  /*16a0*/  LOP3.LUT R27, R27, 0x64006400, RZ, 0xfc, !PT ;  /* 0x640064001b1b7812 */ /* 0x000fc400078efcff */
[----:B------:R-:W-:Y:S02]  /*16b0*/  LOP3.LUT R26, R11, 0xf000f0, RZ, 0xc0, !PT ;  /* 0x00f000f00b1a7812 */ /* 0x000fe400078ec0ff */
[----:B------:R-:W-:Y:S01]  /*16c0*/  FFMA.FTZ R34, R34, R38, R35 ;  /* 0x0000002622227223 */ /* 0x000fe20000010023 */
[----:B------:R-:W-:Y:S01]  /*16d0*/  HFMA2 R35, R27, R16.H0_H0, -72, -72 ;  /* 0xd480d4801b237431 */ /* 0x000fe20000040010 */
[----:B------:R-:W-:Y:S02]  /*16e0*/  LOP3.LUT R45, R26, 0x64006400, RZ, 0xfc, !PT ;  /* 0x640064001a2d7812 */ /* 0x000fe400078efcff */
[----:B------:R-:W0:Y:S01]  /*16f0*/  LDS.64 R26, [UR4+0x18] ;  /* 0x00001804ff1a7984 */ /* 0x000e220008000a00 */
[----:B------:R-:W-:Y:S01]  /*1700*/  FFMA.FTZ R37, R24, R36, R37 ;  /* 0x0000002418257223 */ /* 0x000fe20000010025 */
[----:B------:R-:W-:-:S04]  /*1710*/  LOP3.LUT R24, R10, 0xf000f0, RZ, 0xc0, !PT ;  /* 0x00f000f00a187812 */ /* 0x000fc800078ec0ff */
[----:B------:R-:W-:Y:S01]  /*1720*/  LOP3.LUT R43, R24, 0x64006400, RZ, 0xfc, !PT ;  /* 0x64006400182b7812 */ /* 0x000fe200078efcff */
[----:B------:R-:W-:Y:S02]  /*1730*/  HADD2.F32 R24, -RZ, R35.H0_H0 ;  /* 0x20000023ff187230 */ /* 0x000fe40000004100 */
[-C--:B------:R-:W-:Y:S02]  /*1740*/  HFMA2 R40, R45, R16.reuse.H0_H0, -72, -72 ;  /* 0xd480d4802d287431 */ /* 0x080fe40000040010 */
[----:B------:R-:W-:Y:S01]  /*1750*/  HFMA2 R36, R43, R16.H0_H0, -72, -72 ;  /* 0xd480d4802b247431 */ /* 0x000fe20000040010 */
[----:B------:R-:W-:Y:S02]  /*1760*/  FFMA.FTZ R24, R38, R24, R41 ;  /* 0x0000001826187223 */ /* 0x000fe40000010029 */
[----:B------:R-:W-:Y:S02]  /*1770*/  HADD2.F32 R41, -RZ, R40.H0_H0 ;  /* 0x20000028ff297230 */ /* 0x000fe40000004100 */
[----:B------:R-:W-:Y:S01]  /*1780*/  HADD2.F32 R42, -RZ, R36.H0_H0 ;  /* 0x20000024ff2a7230 */ /* 0x000fe20000004100 */
[----:B------:R-:W-:Y:S01]  /*1790*/  SHF.R.U32.HI R9, RZ, 0x8, R9 ;  /* 0x00000008ff097819 */ /* 0x000fe20000011609 */
[----:B------:R-:W-:-:S02]  /*17a0*/  HADD2.F32 R25, -RZ, R25.H1_H1 ;  /* 0x30000019ff197230 */ /* 0x000fc40000004100 */
[----:B------:R-:W-:Y:S01]  /*17b0*/  HADD2.F32 R35, -RZ, R35.H1_H1 ;  /* 0x30000023ff237230 */ /* 0x000fe20000004100 */
[C---:B------:R-:W-:Y:S01]  /*17c0*/  FFMA.FTZ R42, R38.reuse, R42, R37 ;  /* 0x0000002a262a7223 */ /* 0x040fe20000010025 */
[----:B------:R-:W-:Y:S01]  /*17d0*/  HADD2.F32 R39, -RZ, R39.H1_H1 ;  /* 0x30000027ff277230 */ /* 0x000fe20000004100 */
[----:B------:R-:W-:Y:S01]  /*17e0*/  FFMA.FTZ R38, R38, R41, R33 ;  /* 0x0000002926267223 */ /* 0x000fe20000010021 */
[----:B------:R-:W-:Y:S01]  /*17f0*/  HADD2.F32 R36, -RZ, R36.H1_H1 ;  /* 0x30000024ff247230 */ /* 0x000fe20000004100 */
[----:B------:R-:W-:Y:S01]  /*1800*/  SHF.R.U32.HI R10, RZ, 0x8, R10 ;  /* 0x00000008ff0a7819 */ /* 0x000fe2000001160a */
[----:B------:R-:W-:Y:S01]  /*1810*/  HADD2.F32 R40, -RZ, R40.H1_H1 ;  /* 0x30000028ff287230 */ /* 0x000fe20000004100 */
[----:B------:R-:W-:Y:S02]  /*1820*/  SHF.R.U32.HI R8, RZ, 0x8, R8 ;  /* 0x00000008ff087819 */ /* 0x000fe40000011608 */
[----:B------:R-:W-:Y:S02]  /*1830*/  SHF.R.U32.HI R11, RZ, 0x8, R11 ;  /* 0x00000008ff0b7819 */ /* 0x000fe4000001160b */
        /* <DEDUP_REMOVED lines=12> */
[----:B------:R-:W-:Y:S01]  /*1900*/  LOP3.LUT R40, R37, 0x64006400, RZ, 0xfc, !PT ;  /* 0x6400640025287812 */ /* 0x000fe200078efcff */
[----:B------:R-:W-:Y:S02]  /*1910*/  HADD2 R37, R35, -1032, -1032 ;  /* 0xe408e40823257430 */ /* 0x000fe40000000000 */
[----:B------:R-:W-:Y:S02]  /*1920*/  HADD2 R25, R25, -1032, -1032 ;  /* 0xe408e40819197430 */ /* 0x000fe40000000000 */
[----:B------:R-:W-:Y:S02]  /*1930*/  HADD2 R35, R40, -1032, -1032 ;  /* 0xe408e40828237430 */ /* 0x000fe40000000000 */
[----:B0-----:R-:W-:-:S02]  /*1940*/  HADD2.F32 R33, -RZ, R26.H0_H0 ;  /* 0x2000001aff217230 */ /* 0x001fc40000004100 */
[----:B------:R-:W-:Y:S02]  /*1950*/  HADD2.F32 R40, -RZ, R39.H0_H0 ;  /* 0x20000027ff287230 */ /* 0x000fe40000004100 */
[----:B------:R-:W-:Y:S02]  /*1960*/  HADD2.F32 R41, -RZ, R37.H0_H0 ;  /* 0x20000025ff297230 */ /* 0x000fe40000004100 */
[----:B------:R-:W-:Y:S01]  /*1970*/  HADD2.F32 R43, -RZ, R25.H0_H0 ;  /* 0x20000019ff2b7230 */ /* 0x000fe20000004100 */
[C---:B------:R-:W-:Y:S01]  /*1980*/  FFMA.FTZ R24, R33.reuse, R40, R24 ;  /* 0x0000002821187223 */ /* 0x040fe20000010018 */
[----:B------:R-:W-:Y:S02]  /*1990*/  HADD2.F32 R42, -RZ, R35.H0_H0 ;  /* 0x20000023ff2a7230 */ /* 0x000fe40000004100 */
[----:B------:R-:W-:Y:S01]  /*19a0*/  HADD2.F32 R40, -RZ, R25.H1_H1 ;  /* 0x30000019ff287230 */ /* 0x000fe20000004100 */
[----:B------:R-:W-:Y:S01]  /*19b0*/  FFMA.FTZ R36, R33, R41, R36 ;  /* 0x0000002921247223 */ /* 0x000fe20000010024 */
[----:B------:R-:W-:Y:S01]  /*19c0*/  HADD2.F32 R25, -RZ, R26.H1_H1 ;  /* 0x3000001aff197230 */ /* 0x000fe20000004100 */
[----:B------:R-:W-:Y:S01]  /*19d0*/  LOP3.LUT R8, R8, 0xf000f0, RZ, 0xc0, !PT ;  /* 0x00f000f008087812 */ /* 0x000fe200078ec0ff */
[----:B------:R-:W-:Y:S01]  /*19e0*/  HADD2.F32 R37, -RZ, R37.H1_H1 ;  /* 0x30000025ff257230 */ /* 0x000fe20000004100 */
[----:B------:R-:W-:Y:S01]  /*19f0*/  FFMA.FTZ R34, R43, R33, R34 ;  /* 0x000000212b227223 */ /* 0x000fe20000010022 */
[--C-:B------:R-:W-:Y:S01]  /*1a00*/  HADD2.F32 R26, -RZ, R27.reuse.H1_H1 ;  /* 0x3000001bff1a7230 */ /* 0x100fe20000004100 */
[----:B------:R-:W-:Y:S01]  /*1a10*/  FFMA.FTZ R38, R33, R42, R38 ;  /* 0x0000002a21267223 */ /* 0x000fe20000010026 */
[----:B------:R-:W-:Y:S01]  /*1a20*/  HADD2.F32 R33, -RZ, R27.H0_H0 ;  /* 0x2000001bff217230 */ /* 0x000fe20000004100 */
[----:B------:R-:W-:Y:S01]  /*1a30*/  LOP3.LUT R27, R9, 0xf000f0, RZ, 0xc0, !PT ;  /* 0x00f000f0091b7812 */ /* 0x000fe200078ec0ff */
[----:B------:R-:W-:Y:S01]  /*1a40*/  FFMA.FTZ R36, R25, R37, R36 ;  /* 0x0000002519247223 */ /* 0x000fe20000010024 */
[----:B------:R-:W-:-:S02]  /*1a50*/  LOP3.LUT R10, R10, 0xf000f0, RZ, 0xc0, !PT ;  /* 0x00f000f00a0a7812 */ /* 0x000fc400078ec0ff */
[----:B------:R-:W-:Y:S02]  /*1a60*/  LOP3.LUT R9, R8, 0x64006400, RZ, 0xfc, !PT ;  /* 0x6400640008097812 */ /* 0x000fe400078efcff */
        /* <DEDUP_REMOVED lines=29> */
[----:B------:R-:W-:-:S02]  /*1c40*/  FFMA.FTZ R11, R26, R9, R37 ;  /* 0x000000091a0b7223 */ /* 0x000fc40000010025 */
[----:B------:R-:W0:Y:S01]  /*1c50*/  LDS.64 R8, [UR4+0x20] ;  /* 0x00002004ff087984 */ /* 0x000e220008000a00 */
[----:B------:R-:W-:Y:S02]  /*1c60*/  FMUL.FTZ R32, R32, R27 ;  /* 0x0000001b20207220 */ /* 0x000fe40000410000 */
[----:B------:R-:W-:Y:S02]  /*1c70*/  FMUL.FTZ R30, R30, R25 ;  /* 0x000000191e1e7220 */ /* 0x000fe40000410000 */
[----:B------:R-:W-:Y:S01]  /*1c80*/  FFMA.FTZ R33, R26, R33, R38 ;  /* 0x000000211a217223 */ /* 0x000fe20000010026 */
[--C-:B------:R-:W-:Y:S01]  /*1c90*/  HADD2.F32 R24, -RZ, R23.reuse.H0_H0 ;  /* 0x20000017ff187230 */ /* 0x100fe20000004100 */
[----:B------:R-:W-:Y:S01]  /*1ca0*/  IMAD.MOV.U32 R26, RZ, RZ, R22 ;  /* 0x000000ffff1a7224 */ /* 0x000fe200078e0016 */
[----:B------:R-:W-:Y:S01]  /*1cb0*/  HADD2.F32 R22, -RZ, R23.H1_H1 ;  /* 0x30000017ff167230 */ /* 0x000fe20000004100 */
[----:B------:R-:W-:Y:S01]  /*1cc0*/  F2FP.PACK_AB R32, RZ, R32 ;  /* 0x00000020ff20723e */ /* 0x000fe200000000ff */
[----:B------:R-:W-:Y:S01]  /*1cd0*/  FMUL.FTZ R10, R27, R10 ;  /* 0x0000000a1b0a7220 */ /* 0x000fe20000410000 */
[----:B------:R-:W-:Y:S01]  /*1ce0*/  F2FP.PACK_AB R30, RZ, R30 ;  /* 0x0000001eff1e723e */ /* 0x000fe200000000ff */
[----:B------:R-:W-:-:S02]  /*1cf0*/  FMUL.FTZ R34, R25, R34 ;  /* 0x0000002219227220 */ /* 0x000fc40000410000 */
[----:B------:R-:W-:Y:S01]  /*1d00*/  FMUL.FTZ R29, R29, R24 ;  /* 0x000000181d1d7220 */ /* 0x000fe20000410000 */
[----:B------:R-:W-:Y:S01]  /*1d10*/  PRMT R32, R32, 0x5410, R30 ;  /* 0x0000541020207816 */ /* 0x000fe2000000001e */
[----:B------:R-:W-:Y:S01]  /*1d20*/  FMUL.FTZ R31, R31, R22 ;  /* 0x000000161f1f7220 */ /* 0x000fe20000410000 */
[----:B------:R-:W-:Y:S02]  /*1d30*/  F2FP.PACK_AB R10, RZ, R10 ;  /* 0x0000000aff0a723e */ /* 0x000fe400000000ff */
[----:B------:R-:W-:Y:S02]  /*1d40*/  F2FP.PACK_AB R34, RZ, R34 ;  /* 0x00000022ff22723e */ /* 0x000fe400000000ff */
[----:B------:R-:W-:Y:S02]  /*1d50*/  F2FP.PACK_AB R29, RZ, R29 ;  /* 0x0000001dff1d723e */ /* 0x000fe400000000ff */
[----:B------:R-:W-:Y:S01]  /*1d60*/  F2FP.PACK_AB R31, RZ, R31 ;  /* 0x0000001fff1f723e */ /* 0x000fe200000000ff */
[----:B------:R-:W-:Y:S01]  /*1d70*/  HFMA2.MMA R26, R32, 1, 1, R26 ;  /* 0x3c003c00201a7835 */ /* 0x000fe2000000001a */
[----:B------:R-:W-:-:S02]  /*1d80*/  PRMT R10, R10, 0x5410, R34 ;  /* 0x000054100a0a7816 */ /* 0x000fc40000000022 */
[----:B------:R-:W-:Y:S01]  /*1d90*/  PRMT R29, R29, 0x5410, R31 ;  /* 0x000054101d1d7816 */ /* 0x000fe2000000001f */
[----:B------:R-:W-:Y:S02]  /*1da0*/  FMUL.FTZ R11, R24, R11 ;  /* 0x0000000b180b7220 */ /* 0x000fe40000410000 */
[----:B------:R-:W-:Y:S01]  /*1db0*/  FMUL.FTZ R33, R22, R33 ;  /* 0x0000002116217220 */ /* 0x000fe20000410000 */
[----:B------:R-:W-:Y:S01]  /*1dc0*/  HFMA2.MMA R26, R10, 1, 1, R26 ;  /* 0x3c003c000a1a7835 */ /* 0x000fe2000000001a */
[----:B------:R-:W-:Y:S01]  /*1dd0*/  HADD2 R21, R29, R21 ;  /* 0x000000151d157230 */ /* 0x000fe20000000000 */
[----:B-----5:R-:W-:Y:S02]  /*1de0*/  LOP3.LUT R10, R4, 0xf000f, RZ, 0xc0, !PT ;  /* 0x000f000f040a7812 */ /* 0x020fe400078ec0ff */
[----:B------:R-:W-:Y:S02]  /*1df0*/  LOP3.LUT R29, R5, 0xf000f, RZ, 0xc0, !PT ;  /* 0x000f000f051d7812 */ /* 0x000fe400078ec0ff */
[----:B------:R-:W-:-:S02]  /*1e00*/  LOP3.LUT R30, R6, 0xf000f, RZ, 0xc0, !PT ;  /* 0x000f000f061e7812 */ /* 0x000fc400078ec0ff */
[----:B------:R-:W-:Y:S02]  /*1e10*/  LOP3.LUT R31, R7, 0xf000f, RZ, 0xc0, !PT ;  /* 0x000f000f071f7812 */ /* 0x000fe400078ec0ff */
[----:B------:R-:W-:Y:S02]  /*1e20*/  F2FP.PACK_AB R11, RZ, R11 ;  /* 0x0000000bff0b723e */ /* 0x000fe400000000ff */
[----:B------:R-:W-:Y:S02]  /*1e30*/  F2FP.PACK_AB R33, RZ, R33 ;  /* 0x00000021ff21723e */ /* 0x000fe400000000ff */
[----:B------:R-:W-:Y:S02]  /*1e40*/  LOP3.LUT R10, R10, 0x64006400, RZ, 0xfc, !PT ;  /* 0x640064000a0a7812 */ /* 0x000fe400078efcff */
[----:B------:R-:W-:Y:S02]  /*1e50*/  LOP3.LUT R29, R29, 0x64006400, RZ, 0xfc, !PT ;  /* 0x640064001d1d7812 */ /* 0x000fe400078efcff */
[----:B------:R-:W-:-:S02]  /*1e60*/  LOP3.LUT R30, R30, 0x64006400, RZ, 0xfc, !PT ;  /* 0x640064001e1e7812 */ /* 0x000fc400078efcff */
[----:B------:R-:W-:Y:S02]  /*1e70*/  LOP3.LUT R31, R31, 0x64006400, RZ, 0xfc, !PT ;  /* 0x640064001f1f7812 */ /* 0x000fe400078efcff */
[----:B------:R-:W-:Y:S01]  /*1e80*/  PRMT R32, R11, 0x5410, R33 ;  /* 0x000054100b207816 */ /* 0x000fe20000000021 */
[----:B------:R-:W-:Y:S02]  /*1e90*/  HADD2 R11, R10, -1032, -1032 ;  /* 0xe408e4080a0b7430 */ /* 0x000fe40000000000 */
[----:B------:R-:W-:Y:S02]  /*1ea0*/  HADD2 R10, R29, -1032, -1032 ;  /* 0xe408e4081d0a7430 */ /* 0x000fe40000000000 */
[----:B------:R-:W-:Y:S02]  /*1eb0*/  HADD2 R29, R30, -1032, -1032 ;  /* 0xe408e4081e1d7430 */ /* 0x000fe40000000000 */
[----:B------:R-:W-:Y:S02]  /*1ec0*/  HADD2 R30, R31, -1032, -1032 ;  /* 0xe408e4081f1e7430 */ /* 0x000fe40000000000 */
[----:B------:R-:W-:-:S02]  /*1ed0*/  HADD2.F32 R31, -RZ, R11.H0_H0 ;  /* 0x2000000bff1f7230 */ /* 0x000fc40000004100 */
[----:B------:R-:W-:Y:S02]  /*1ee0*/  HADD2.F32 R34, -RZ, R11.H1_H1 ;  /* 0x3000000bff227230 */ /* 0x000fe40000004100 */
[----:B0-----:R-:W-:Y:S02]  /*1ef0*/  HADD2.F32 R36, -RZ, R8.H0_H0 ;  /* 0x20000008ff247230 */ /* 0x001fe40000004100 */
[----:B------:R-:W-:Y:S02]  /*1f00*/  HADD2.F32 R35, -RZ, R10.H0_H0 ;  /* 0x2000000aff237230 */ /* 0x000fe40000004100 */
[----:B------:R-:W-:Y:S02]  /*1f10*/  HADD2.F32 R11, -RZ, R29.H0_H0 ;  /* 0x2000001dff0b7230 */ /* 0x000fe40000004100 */
[----:B------:R-:W-:Y:S01]  /*1f20*/  HADD2.F32 R37, -RZ, R30.H0_H0 ;  /* 0x2000001eff257230 */ /* 0x000fe20000004100 */
[----:B------:R-:W-:Y:S01]  /*1f30*/  HFMA2.MMA R21, R32, 1, 1, R21 ;  /* 0x3c003c0020157835 */ /* 0x000fe20000000015 */
[----:B------:R-:W-:Y:S01]  /*1f40*/  HADD2.F32 R33, -RZ, R8.H1_H1 ;  /* 0x30000008ff217230 */ /* 0x000fe20000004100 */
[----:B------:R-:W-:-:S02]  /*1f50*/  FFMA.FTZ R31, R31, R36, RZ ;  /* 0x000000241f1f7223 */ /* 0x000fc400000100ff */
[C---:B------:R-:W-:Y:S02]  /*1f60*/  FFMA.FTZ R35, R36.reuse, R35, RZ ;  /* 0x0000002324237223 */ /* 0x040fe400000100ff */
[C---:B------:R-:W-:Y:S02]  /*1f70*/  FFMA.FTZ R32, R36.reuse, R11, RZ ;  /* 0x0000000b24207223 */ /* 0x040fe400000100ff */
[----:B------:R-:W-:Y:S01]  /*1f80*/  FFMA.FTZ R8, R36, R37, RZ ;  /* 0x0000002524087223 */ /* 0x000fe200000100ff */
[----:B------:R-:W-:Y:S01]  /*1f90*/  HADD2.F32 R36, -RZ, R10.H1_H1 ;  /* 0x3000000aff247230 */ /* 0x000fe20000004100 */
[----:B------:R-:W-:Y:S01]  /*1fa0*/  FFMA.FTZ R31, R34, R33, R31 ;  /* 0x00000021221f7223 */ /* 0x000fe2000001001f */
[----:B------:R-:W-:Y:S02]  /*1fb0*/  LOP3.LUT R34, R4, 0xf000f0, RZ, 0xc0, !PT ;  /* 0x00f000f004227812 */ /* 0x000fe400078ec0ff */
[----:B------:R-:W-:Y:S01]  /*1fc0*/  LOP3.LUT R39, R6, 0xf000f0, RZ, 0xc0, !PT ;  /* 0x00f000f006277812 */ /* 0x000fe200078ec0ff */
[----:B------:R-:W-:Y:S01]  /*1fd0*/  FFMA.FTZ R35, R33, R36, R35 ;  /* 0x0000002421237223 */ /* 0x000fe20000010023 */
[----:B------:R-:W-:Y:S01]  /*1fe0*/  HADD2.F32 R36, -RZ, R29.H1_H1 ;  /* 0x3000001dff247230 */ /* 0x000fe20000004100 */
[----:B------:R-:W0:Y:S01]  /*1ff0*/  LDS.64 R10, [UR4+0x28] ;  /* 0x00002804ff0a7984 */ /* 0x000e220008000a00 */
[----:B------:R-:W-:Y:S01]  /*2000*/  HADD2.F32 R30, -RZ, R30.H1_H1 ;  /* 0x3000001eff1e7230 */ /* 0x000fe20000004100 */
[----:B------:R-:W-:-:S02]  /*2010*/  LOP3.LUT R29, R34, 0x64006400, RZ, 0xfc, !PT ;  /* 0x64006400221d7812 */ /* 0x000fc400078efcff */
[----:B------:R-:W-:Y:S02]  /*2020*/  LOP3.LUT R39, R39, 0x64006400, RZ, 0xfc, !PT ;  /* 0x6400640027277812 */ /* 0x000fe400078efcff */
[----:B------:R-:W-:Y:S01]  /*2030*/  LOP3.LUT R38, R7, 0xf000f0, RZ, 0xc0, !PT ;  /* 0x00f000f007267812 */ /* 0x000fe200078ec0ff */
[----:B------:R-:W-:Y:S01]  /*2040*/  FFMA.FTZ R32, R33, R36, R32 ;  /* 0x0000002421207223 */ /* 0x000fe20000010020 */
[----:B------:R-:W-:Y:S01]  /*2050*/  LOP3.LUT R37, R5, 0xf000f0, RZ, 0xc0, !PT ;  /* 0x00f000f005257812 */ /* 0x000fe200078ec0ff */
[----:B------:R-:W-:Y:S01]  /*2060*/  FFMA.FTZ R8, R33, R30, R8 ;  /* 0x0000001e21087223 */ /* 0x000fe20000010008 */
[-C--:B------:R-:W-:Y:S02]  /*2070*/  HFMA2 R29, R29, R16.reuse.H0_H0, -72, -72 ;  /* 0xd480d4801d1d7431 */ /* 0x080fe40000040010 */
[----:B------:R-:W-:Y:S01]  /*2080*/  HFMA2 R33, R39, R16.H0_H0, -72, -72 ;  /* 0xd480d48027217431 */ /* 0x000fe20000040010 */
[----:B------:R-:W-:Y:S02]  /*2090*/  LOP3.LUT R39, R38, 0x64006400, RZ, 0xfc, !PT ;  /* 0x6400640026277812 */ /* 0x000fe400078efcff */
[----:B------:R-:W-:Y:S01]  /*20a0*/  LOP3.LUT R37, R37, 0x64006400, RZ, 0xfc, !PT ;  /* 0x6400640025257812 */ /* 0x000fe200078efcff */
[----:B------:R-:W-:-:S02]  /*20b0*/  HADD2.F32 R34, -RZ, R9.H0_H0 ;  /* 0x20000009ff227230 */ /* 0x000fc40000004100 */
[----:B------:R-:W-:Y:S02]  /*20c0*/  HADD2.F32 R38, -RZ, R29.H0_H0 ;  /* 0x2000001dff267230 */ /* 0x000fe40000004100 */
[-C--:B------:R-:W-:Y:S02]  /*20d0*/  HFMA2 R36, R39, R16.reuse.H0_H0, -72, -72 ;  /* 0xd480d48027247431 */ /* 0x080fe40000040010 */
[----:B------:R-:W-:Y:S01]  /*20e0*/  HFMA2 R30, R37, R16.H0_H0, -72, -72 ;  /* 0xd480d480251e7431 */ /* 0x000fe20000040010 */
[----:B------:R-:W-:Y:S01]  /*20f0*/  FFMA.FTZ R38, R38, R34, R31 ;  /* 0x0000002226267223 */ /* 0x000fe2000001001f */
[----:B------:R-:W-:Y:S02]  /*2100*/  HADD2.F32 R37, -RZ, R33.H0_H0 ;  /* 0x20000021ff257230 */ /* 0x000fe40000004100 */
[----:B------:R-:W-:Y:S02]  /*2110*/  HADD2.F32 R31, -RZ, R36.H0_H0 ;  /* 0x20000024ff1f7230 */ /* 0x000fe40000004100 */
[----:B------:R-:W-:-:S02]  /*2120*/  HADD2.F32 R40, -RZ, R30.H0_H0 ;  /* 0x2000001eff287230 */ /* 0x000fc40000004100 */
[----:B------:R-:W-:Y:S02]  /*2130*/  HADD2.F32 R9, -RZ, R9.H1_H1 ;  /* 0x30000009ff097230 */ /* 0x000fe40000004100 */
[----:B------:R-:W-:Y:S01]  /*2140*/  HADD2.F32 R29, -RZ, R29.H1_H1 ;  /* 0x3000001dff1d7230 */ /* 0x000fe20000004100 */
[C---:B------:R-:W-:Y:S01]  /*2150*/  FFMA.FTZ R32, R34.reuse, R37, R32 ;  /* 0x0000002522207223 */ /* 0x040fe20000010020 */
[----:B------:R-:W-:Y:S01]  /*2160*/  HADD2.F32 R33, -RZ, R33.H1_H1 ;  /* 0x30000021ff217230 */ /* 0x000fe20000004100 */
[C---:B------:R-:W-:Y:S01]  /*2170*/  FFMA.FTZ R8, R34.reuse, R31, R8 ;  /* 0x0000001f22087223 */ /* 0x040fe20000010008 */
[----:B------:R-:W-:Y:S01]  /*2180*/  HADD2.F32 R36, -RZ, R36.H1_H1 ;  /* 0x30000024ff247230 */ /* 0x000fe20000004100 */
[----:B------:R-:W-:Y:S01]  /*2190*/  SHF.R.U32.HI R4, RZ, 0x8, R4 ;  /* 0x00000008ff047819 */ /* 0x000fe20000011604 */
[----:B------:R-:W-:Y:S01]  /*21a0*/  HADD2.F32 R30, -RZ, R30.H1_H1 ;  /* 0x3000001eff1e7230 */ /* 0x000fe20000004100 */
[----:B------:R-:W-:Y:S01]  /*21b0*/  FFMA.FTZ R40, R34, R40, R35 ;  /* 0x0000002822287223 */ /* 0x000fe20000010023 */
[----:B------:R-:W-:Y:S01]  /*21c0*/  SHF.R.U32.HI R6, RZ, 0x8, R6 ;  /* 0x00000008ff067819 */ /* 0x000fe20000011606 */
[----:B------:R-:W-:-:S02]  /*21d0*/  FFMA.FTZ R35, R29, R9, R38 ;  /* 0x000000091d237223 */ /* 0x000fc40000010026 */
[C---:B------:R-:W-:Y:S01]  /*21e0*/  FFMA.FTZ R29, R9.reuse, R33, R32 ;  /* 0x00000021091d7223 */ /* 0x040fe20000010020 */
[----:B------:R-:W-:Y:S01]  /*21f0*/  SHF.R.U32.HI R7, RZ, 0x8, R7 ;  /* 0x00000008ff077819 */ /* 0x000fe20000011607 */
[C---:B------:R-:W-:Y:S01]  /*2200*/  FFMA.FTZ R33, R9.reuse, R36, R8 ;  /* 0x0000002409217223 */ /* 0x040fe20000010008 */
[----:B------:R-:W-:Y:S01]  /*2210*/  LOP3.LUT R8, R4, 0xf000f, RZ, 0xc0, !PT ;  /* 0x000f000f04087812 */ /* 0x000fe200078ec0ff */
[----:B------:R-:W-:Y:S01]  /*2220*/  FFMA.FTZ R37, R9, R30, R40 ;  /* 0x0000001e09257223 */ /* 0x000fe20000010028 */
[----:B------:R-:W-:Y:S02]  /*2230*/  LOP3.LUT R30, R6, 0xf000f, RZ, 0xc0, !PT ;  /* 0x000f000f061e7812 */ /* 0x000fe400078ec0ff */
[----:B------:R-:W-:Y:S02]  /*2240*/  SHF.R.U32.HI R5, RZ, 0x8, R5 ;  /* 0x00000008ff057819 */ /* 0x000fe40000011605 */
[----:B------:R-:W-:Y:S02]  /*2250*/  LOP3.LUT R34, R7, 0xf000f, RZ, 0xc0, !PT ;  /* 0x000f000f07227812 */ /* 0x000fe400078ec0ff */
[----:B------:R-:W-:-:S02]  /*2260*/  LOP3.LUT R8, R8, 0x64006400, RZ, 0xfc, !PT ;  /* 0x6400640008087812 */ /* 0x000fc400078efcff */
[----:B------:R-:W-:Y:S02]  /*2270*/  LOP3.LUT R31, R30, 0x64006400, RZ, 0xfc, !PT ;  /* 0x640064001e1f7812 */ /* 0x000fe400078efcff */
[----:B------:R-:W-:Y:S02]  /*2280*/  LOP3.LUT R9, R5, 0xf000f, RZ, 0xc0, !PT ;  /* 0x000f000f05097812 */ /* 0x000fe400078ec0ff */
[----:B------:R-:W-:Y:S01]  /*2290*/  LOP3.LUT R36, R34, 0x64006400, RZ, 0xfc, !PT ;  /* 0x6400640022247812 */ /* 0x000fe200078efcff */
[----:B------:R-:W-:Y:S02]  /*22a0*/  HADD2 R34, R8, -1032, -1032 ;  /* 0xe408e40808227430 */ /* 0x000fe40000000000 */
[----:B------:R-:W-:Y:S01]  /*22b0*/  HADD2 R31, R31, -1032, -1032 ;  /* 0xe408e4081f1f7430 */ /* 0x000fe20000000000 */
[----:B------:R-:W-:Y:S01]  /*22c0*/  LOP3.LUT R9, R9, 0x64006400, RZ, 0xfc, !PT ;  /* 0x6400640009097812 */ /* 0x000fe200078efcff */
[----:B0-----:R-:W-:Y:S02]  /*22d0*/  HADD2.F32 R32, -RZ, R10.H0_H0 ;  /* 0x2000000aff207230 */ /* 0x001fe40000004100 */
[----:B------:R-:W-:-:S02]  /*22e0*/  HADD2.F32 R39, -RZ, R34.H0_H0 ;  /* 0x20000022ff277230 */ /* 0x000fc40000004100 */
[--C-:B------:R-:W-:Y:S02]  /*22f0*/  HADD2.F32 R38, -RZ, R31.reuse.H0_H0 ;  /* 0x2000001fff267230 */ /* 0x100fe40000004100 */
[----:B------:R-:W-:Y:S01]  /*2300*/  HADD2 R30, R9, -1032, -1032 ;  /* 0xe408e408091e7430 */ /* 0x000fe20000000000 */
[----:B------:R-:W-:Y:S01]  /*2310*/  FFMA.FTZ R35, R39, R32, R35 ;  /* 0x0000002027237223 */ /* 0x000fe20000010023 */
[----:B------:R-:W-:Y:S01]  /*2320*/  HADD2.F32 R10, -RZ, R10.H1_H1 ;  /* 0x3000000aff0a7230 */ /* 0x000fe20000004100 */
[----:B------:R-:W-:Y:S01]  /*2330*/  FFMA.FTZ R39, R32, R38, R29 ;  /* 0x0000002620277223 */ /* 0x000fe2000001001d */
[----:B------:R-:W-:Y:S01]  /*2340*/  HADD2.F32 R34, -RZ, R34.H1_H1 ;  /* 0x30000022ff227230 */ /* 0x000fe20000004100 */
[----:B------:R-:W-:Y:S01]  /*2350*/  LOP3.LUT R4, R4, 0xf000f0, RZ, 0xc0, !PT ;  /* 0x00f000f004047812 */ /* 0x000fe200078ec0ff */
[----:B------:R-:W-:Y:S01]  /*2360*/  HADD2.F32 R31, -RZ, R31.H1_H1 ;  /* 0x3000001fff1f7230 */ /* 0x000fe20000004100 */
[----:B------:R-:W-:Y:S01]  /*2370*/  LOP3.LUT R5, R5, 0xf000f0, RZ, 0xc0, !PT ;  /* 0x00f000f005057812 */ /* 0x000fe200078ec0ff */
[----:B------:R-:W-:-:S02]  /*2380*/  HADD2 R9, R36, -1032, -1032 ;  /* 0xe408e40824097430 */ /* 0x000fc40000000000 */
[--C-:B------:R-:W-:Y:S01]  /*2390*/  HADD2.F32 R40, -RZ, R30.reuse.H0_H0 ;  /* 0x2000001eff287230 */ /* 0x100fe20000004100 */
[----:B------:R-:W-:Y:S01]  /*23a0*/  FFMA.FTZ R29, R34, R10, R35 ;  /* 0x0000000a221d7223 */ /* 0x000fe20000010023 */
[----:B------:R-:W-:Y:S01]  /*23b0*/  LOP3.LUT R35, R4, 0x64006400, RZ, 0xfc, !PT ;  /* 0x6400640004237812 */ /* 0x000fe200078efcff */
[----:B------:R-:W-:Y:S01]  /*23c0*/  FFMA.FTZ R31, R10, R31, R39 ;  /* 0x0000001f0a1f7223 */ /* 0x000fe20000010027 */
[----:B------:R-:W-:Y:S01]  /*23d0*/  LOP3.LUT R39, R5, 0x64006400, RZ, 0xfc, !PT ;  /* 0x6400640005277812 */ /* 0x000fe200078efcff */
[----:B------:R-:W-:Y:S01]  /*23e0*/  HADD2.F32 R36, -RZ, R9.H0_H0 ;  /* 0x20000009ff247230 */ /* 0x000fe20000004100 */
[----:B------:R-:W0:Y:S01]  /*23f0*/  LDS.64 R4, [UR4+0x30] ;  /* 0x00003004ff047984 */ /* 0x000e220008000a00 */
[----:B------:R-:W-:Y:S01]  /*2400*/  HADD2.F32 R30, -RZ, R30.H1_H1 ;  /* 0x3000001eff1e7230 */ /* 0x000fe20000004100 */
[C---:B------:R-:W-:Y:S02]  /*2410*/  FFMA.FTZ R37, R32.reuse, R40, R37 ;  /* 0x0000002820257223 */ /* 0x040fe40000010025 */
[----:B------:R-:W-:Y:S01]  /*2420*/  FFMA.FTZ R33, R32, R36, R33 ;  /* 0x0000002420217223 */ /* 0x000fe20000010021 */
[----:B------:R-:W-:Y:S01]  /*2430*/  LOP3.LUT R32, R7, 0xf000f0, RZ, 0xc0, !PT ;  /* 0x00f000f007207812 */ /* 0x000fe200078ec0ff */
[----:B------:R-:W-:Y:S01]  /*2440*/  FFMA.FTZ R37, R10, R30, R37 ;  /* 0x0000001e0a257223 */ /* 0x000fe20000010025 */
[----:B------:R-:W-:Y:S01]  /*2450*/  LOP3.LUT R30, R6, 0xf000f0, RZ, 0xc0, !PT ;  /* 0x00f000f0061e7812 */ /* 0x000fe200078ec0ff */
[----:B------:R-:W-:-:S02]  /*2460*/  HFMA2 R7, R35, R16.H0_H0, -72, -72 ;  /* 0xd480d48023077431 */ /* 0x000fc40000040010 */
[----:B------:R-:W-:Y:S01]  /*2470*/  HFMA2 R6, R39, R16.H0_H0, -72, -72 ;  /* 0xd480d48027067431 */ /* 0x000fe20000040010 */
[----:B------:R-:W-:Y:S02]  /*2480*/  LOP3.LUT R35, R30, 0x64006400, RZ, 0xfc, !PT ;  /* 0x640064001e237812 */ /* 0x000fe400078efcff */
[----:B------:R-:W-:Y:S01]  /*2490*/  LOP3.LUT R39, R32, 0x64006400, RZ, 0xfc, !PT ;  /* 0x6400640020277812 */ /* 0x000fe200078efcff */
[----:B------:R-:W-:Y:S02]  /*24a0*/  HADD2.F32 R8, -RZ, R11.H0_H0 ;  /* 0x2000000bff087230 */ /* 0x000fe40000004100 */
[----:B------:R-:W-:Y:S02]  /*24b0*/  HADD2.F32 R36, -RZ, R9.H1_H1 ;  /* 0x30000009ff247230 */ /* 0x000fe40000004100 */
[----:B------:R-:W-:Y:S02]  /*24c0*/  HADD2.F32 R34, -RZ, R6.H0_H0 ;  /* 0x20000006ff227230 */ /* 0x000fe40000004100 */
[----:B------:R-:W-:-:S02]  /*24d0*/  HADD2.F32 R32, -RZ, R7.H0_H0 ;  /* 0x20000007ff207230 */ /* 0x000fc40000004100 */
[-C--:B------:R-:W-:Y:S02]  /*24e0*/  HFMA2 R9, R35, R16.reuse.H0_H0, -72, -72 ;  /* 0xd480d48023097431 */ /* 0x080fe40000040010 */
[----:B------:R-:W-:Y:S01]  /*24f0*/  HFMA2 R30, R39, R16.H0_H0, -72, -72 ;  /* 0xd480d480271e7431 */ /* 0x000fe20000040010 */
[----:B------:R-:W-:Y:S02]  /*2500*/  FFMA.FTZ R35, R10, R36, R33 ;  /* 0x000000240a237223 */ /* 0x000fe40000010021 */
[----:B------:R-:W-:Y:S01]  /*2510*/  FFMA.FTZ R34, R8, R34, R37 ;  /* 0x0000002208227223 */ /* 0x000fe20000010025 */
[----:B------:R-:W-:Y:S01]  /*2520*/  HADD2.F32 R33, -RZ, R9.H0_H0 ;  /* 0x20000009ff217230 */ /* 0x000fe20000004100 */
[----:B------:R-:W-:Y:S01]  /*2530*/  FFMA.FTZ R29, R32, R8, R29 ;  /* 0x00000008201d7223 */ /* 0x000fe2000001001d */
[----:B------:R-:W-:Y:S02]  /*2540*/  HADD2.F32 R37, -RZ, R30.H0_H0 ;  /* 0x2000001eff257230 */ /* 0x000fe40000004100 */
[----:B------:R-:W-:-:S02]  /*2550*/  HADD2.F32 R11, -RZ, R11.H1_H1 ;  /* 0x3000000bff0b7230 */ /* 0x000fc40000004100 */
[----:B------:R-:W-:Y:S01]  /*2560*/  HADD2.F32 R32, -RZ, R6.H1_H1 ;  /* 0x30000006ff207230 */ /* 0x000fe20000004100 */
[C---:B------:R-:W-:Y:S01]  /*2570*/  FFMA.FTZ R6, R8.reuse, R37, R35 ;  /* 0x0000002508067223 */ /* 0x040fe20000010023 */
[----:B------:R-:W-:Y:S02]  /*2580*/  HADD2.F32 R10, -RZ, R7.H1_H1 ;  /* 0x30000007ff0a7230 */ /* 0x000fe40000004100 */
[----:B------:R-:W-:Y:S01]  /*2590*/  HADD2.F32 R36, -RZ, R9.H1_H1 ;  /* 0x30000009ff247230 */ /* 0x000fe20000004100 */
[----:B------:R-:W-:Y:S01]  /*25a0*/  FFMA.FTZ R9, R8, R33, R31 ;  /* 0x0000002108097223 */ /* 0x000fe2000001001f */
[----:B--2---:R-:W-:Y:S01]  /*25b0*/  LOP3.LUT R7, R12, 0xf000f, RZ, 0xc0, !PT ;  /* 0x000f000f0c077812 */ /* 0x004fe200078ec0ff */
[----:B------:R-:W-:Y:S01]  /*25c0*/  FFMA.FTZ R8, R11, R32, R34 ;  /* 0x000000200b087223 */ /* 0x000fe20000010022 */
[----:B------:R-:W-:Y:S02]  /*25d0*/  LOP3.LUT R31, R13, 0xf000f, RZ, 0xc0, !PT ;  /* 0x000f000f0d1f7812 */ /* 0x000fe400078ec0ff */
[----:B------:R-:W-:-:S02]  /*25e0*/  LOP3.LUT R32, R14, 0xf000f, RZ, 0xc0, !PT ;  /* 0x000f000f0e207812 */ /* 0x000fc400078ec0ff */
[----:B------:R-:W-:Y:S01]  /*25f0*/  LOP3.LUT R33, R15, 0xf000f, RZ, 0xc0, !PT ;  /* 0x000f000f0f217812 */ /* 0x000fe200078ec0ff */
[----:B------:R-:W-:Y:S01]  /*2600*/  FFMA.FTZ R10, R10, R11, R29 ;  /* 0x0000000b0a0a7223 */ /* 0x000fe2000001001d */
[----:B------:R-:W-:Y:S01]  /*2610*/  LOP3.LUT R7, R7, 0x64006400, RZ, 0xfc, !PT ;  /* 0x6400640007077812 */ /* 0x000fe200078efcff */
[----:B------:R-:W-:Y:S01]  /*2620*/  HADD2.F32 R29, -RZ, R30.H1_H1 ;  /* 0x3000001eff1d7230 */ /* 0x000fe20000004100 */
[----:B------:R-:W-:Y:S02]  /*2630*/  LOP3.LUT R31, R31, 0x64006400, RZ, 0xfc, !PT ;  /* 0x640064001f1f7812 */ /* 0x000fe400078efcff */
[----:B------:R-:W-:Y:S02]  /*2640*/  LOP3.LUT R32, R32, 0x64006400, RZ, 0xfc, !PT ;  /* 0x6400640020207812 */ /* 0x000fe400078efcff */
[----:B------:R-:W-:Y:S01]  /*2650*/  LOP3.LUT R30, R33, 0x64006400, RZ, 0xfc, !PT ;  /* 0x64006400211e7812 */ /* 0x000fe200078efcff */
[C---:B------:R-:W-:Y:S01]  /*2660*/  FFMA.FTZ R9, R11.reuse, R36, R9 ;  /* 0x000000240b097223 */ /* 0x040fe20000010009 */
[----:B------:R-:W-:Y:S01]  /*2670*/  HADD2 R7, R7, -1032, -1032 ;  /* 0xe408e40807077430 */ /* 0x000fe20000000000 */
[----:B------:R-:W-:Y:S01]  /*2680*/  FFMA.FTZ R29, R11, R29, R6 ;  /* 0x0000001d0b1d7223 */ /* 0x000fe20000010006 */
[----:B------:R-:W-:-:S02]  /*2690*/  HADD2 R6, R31, -1032, -1032 ;  /* 0xe408e4081f067430 */ /* 0x000fc40000000000 */
[----:B------:R-:W-:Y:S02]  /*26a0*/  HADD2 R11, R32, -1032, -1032 ;  /* 0xe408e408200b7430 */ /* 0x000fe40000000000 */
[----:B------:R-:W-:Y:S02]  /*26b0*/  HADD2 R30, R30, -1032, -1032 ;  /* 0xe408e4081e1e7430 */ /* 0x000fe40000000000 */
[--C-:B------:R-:W-:Y:S02]  /*26c0*/  HADD2.F32 R31, -RZ, R7.reuse.H0_H0 ;  /* 0x20000007ff1f7230 */ /* 0x100fe40000004100 */
[----:B------:R-:W-:Y:S02]  /*26d0*/  HADD2.F32 R34, -RZ, R7.H1_H1 ;  /* 0x30000007ff227230 */ /* 0x000fe40000004100 */
[----:B0-----:R-:W-:Y:S02]  /*26e0*/  HADD2.F32 R36, -RZ, R4.H0_H0 ;  /* 0x20000004ff247230 */ /* 0x001fe40000004100 */
[----:B------:R-:W-:-:S02]  /*26f0*/  HADD2.F32 R35, -RZ, R6.H0_H0 ;  /* 0x20000006ff237230 */ /* 0x000fc40000004100 */
[----:B------:R-:W-:Y:S02]  /*2700*/  HADD2.F32 R7, -RZ, R11.H0_H0 ;  /* 0x2000000bff077230 */ /* 0x000fe40000004100 */
[----:B------:R-:W-:Y:S01]  /*2710*/  HADD2.F32 R37, -RZ, R30.H0_H0 ;  /* 0x2000001eff257230 */ /* 0x000fe20000004100 */
[----:B------:R-:W-:Y:S01]  /*2720*/  FFMA.FTZ R31, R31, R36, RZ ;  /* 0x000000241f1f7223 */ /* 0x000fe200000100ff */
[----:B------:R-:W-:Y:S01]  /*2730*/  HADD2.F32 R33, -RZ, R4.H1_H1 ;  /* 0x30000004ff217230 */ /* 0x000fe20000004100 */
[C---:B------:R-:W-:Y:S02]  /*2740*/  FFMA.FTZ R35, R36.reuse, R35, RZ ;  /* 0x0000002324237223 */ /* 0x040fe400000100ff */
[C---:B------:R-:W-:Y:S02]  /*2750*/  FFMA.FTZ R32, R36.reuse, R7, RZ ;  /* 0x0000000724207223 */ /* 0x040fe400000100ff */
[----:B------:R-:W-:Y:S01]  /*2760*/  FFMA.FTZ R4, R36, R37, RZ ;  /* 0x0000002524047223 */ /* 0x000fe200000100ff */
[----:B------:R-:W-:Y:S01]  /*2770*/  HADD2.F32 R36, -RZ, R6.H1_H1 ;  /* 0x30000006ff247230 */ /* 0x000fe20000004100 */
[----:B------:R-:W-:Y:S01]  /*2780*/  FFMA.FTZ R31, R34, R33, R31 ;  /* 0x00000021221f7223 */ /* 0x000fe2000001001f */
[----:B------:R-:W-:-:S02]  /*2790*/  LOP3.LUT R34, R12, 0xf000f0, RZ, 0xc0, !PT ;  /* 0x00f000f00c227812 */ /* 0x000fc400078ec0ff */
[----:B------:R-:W-:Y:S01]  /*27a0*/  LOP3.LUT R39, R14, 0xf000f0, RZ, 0xc0, !PT ;  /* 0x00f000f00e277812 */ /* 0x000fe200078ec0ff */
[----:B------:R-:W-:Y:S01]  /*27b0*/  FFMA.FTZ R35, R33, R36, R35 ;  /* 0x0000002421237223 */ /* 0x000fe20000010023 */
[----:B------:R-:W-:Y:S01]  /*27c0*/  HADD2.F32 R36, -RZ, R11.H1_H1 ;  /* 0x3000000bff247230 */ /* 0x000fe20000004100 */
[----:B------:R-:W0:Y:S01]  /*27d0*/  LDS.64 R6, [UR4+0x38] ;  /* 0x00003804ff067984 */ /* 0x000e220008000a00 */
[----:B------:R-:W-:Y:S01]  /*27e0*/  HADD2.F32 R30, -RZ, R30.H1_H1 ;  /* 0x3000001eff1e7230 */ /* 0x000fe20000004100 */
[----:B------:R-:W-:Y:S02]  /*27f0*/  LOP3.LUT R37, R13, 0xf000f0, RZ, 0xc0, !PT ;  /* 0x00f000f00d257812 */ /* 0x000fe400078ec0ff */
[----:B------:R-:W-:Y:S02]  /*2800*/  LOP3.LUT R11, R34, 0x64006400, RZ, 0xfc, !PT ;  /* 0x64006400220b7812 */ /* 0x000fe400078efcff */
[----:B------:R-:W-:Y:S02]  /*2810*/  LOP3.LUT R39, R39, 0x64006400, RZ, 0xfc, !PT ;  /* 0x6400640027277812 */ /* 0x000fe400078efcff */
[----:B------:R-:W-:Y:S01]  /*2820*/  LOP3.LUT R38, R15, 0xf000f0, RZ, 0xc0, !PT ;  /* 0x00f000f00f267812 */ /* 0x000fe200078ec0ff */
[----:B------:R-:W-:Y:S01]  /*2830*/  FFMA.FTZ R32, R33, R36, R32 ;  /* 0x0000002421207223 */ /* 0x000fe20000010020 */
[----:B------:R-:W-:Y:S01]  /*2840*/  LOP3.LUT R37, R37, 0x64006400, RZ, 0xfc, !PT ;  /* 0x6400640025257812 */ /* 0x000fe200078efcff */
[----:B------:R-:W-:Y:S01]  /*2850*/  FFMA.FTZ R4, R33, R30, R4 ;  /* 0x0000001e21047223 */ /* 0x000fe20000010004 */
[----:B------:R-:W-:-:S02]  /*2860*/  HFMA2 R11, R11, R16.H0_H0, -72, -72 ;  /* 0xd480d4800b0b7431 */ /* 0x000fc40000040010 */
[-C--:B------:R-:W-:Y:S01]  /*2870*/  HFMA2 R33, R39, R16.reuse.H0_H0, -72, -72 ;  /* 0xd480d48027217431 */ /* 0x080fe20000040010 */
[----:B------:R-:W-:Y:S01]  /*2880*/  LOP3.LUT R39, R38, 0x64006400, RZ, 0xfc, !PT ;  /* 0x6400640026277812 */ /* 0x000fe200078efcff */
[-C--:B------:R-:W-:Y:S02]  /*2890*/  HFMA2 R30, R37, R16.reuse.H0_H0, -72, -72 ;  /* 0xd480d480251e7431 */ /* 0x080fe40000040010 */
[----:B------:R-:W-:Y:S02]  /*28a0*/  HADD2.F32 R34, -RZ, R5.H0_H0 ;  /* 0x20000005ff227230 */ /* 0x000fe40000004100 */
[----:B------:R-:W-:Y:S02]  /*28b0*/  HADD2.F32 R38, -RZ, R11.H0_H0 ;  /* 0x2000000bff267230 */ /* 0x000fe40000004100 */
[----:B------:R-:W-:Y:S02]  /*28c0*/  HFMA2 R36, R39, R16.H0_H0, -72, -72 ;  /* 0xd480d48027247431 */ /* 0x000fe40000040010 */
[----:B------:R-:W-:Y:S01]  /*28d0*/  HADD2.F32 R40, -RZ, R30.H0_H0 ;  /* 0x2000001eff287230 */ /* 0x000fe20000004100 */
[----:B------:R-:W-:Y:S01]  /*28e0*/  FFMA.FTZ R38, R38, R34, R31 ;  /* 0x0000002226267223 */ /* 0x000fe2000001001f */
[----:B------:R-:W-:-:S02]  /*28f0*/  HADD2.F32 R37, -RZ, R33.H0_H0 ;  /* 0x20000021ff257230 */ /* 0x000fc40000004100 */
[----:B------:R-:W-:Y:S01]  /*2900*/  HADD2.F32 R31, -RZ, R36.H0_H0 ;  /* 0x20000024ff1f7230 */ /* 0x000fe20000004100 */
[C---:B------:R-:W-:Y:S01]  /*2910*/  FFMA.FTZ R40, R34.reuse, R40, R35 ;  /* 0x0000002822287223 */ /* 0x040fe20000010023 */
[----:B------:R-:W-:Y:S02]  /*2920*/  HADD2.F32 R5, -RZ, R5.H1_H1 ;  /* 0x30000005ff057230 */ /* 0x000fe40000004100 */
[----:B------:R-:W-:Y:S01]  /*2930*/  HADD2.F32 R30, -RZ, R30.H1_H1 ;  /* 0x3000001eff1e7230 */ /* 0x000fe20000004100 */
[C---:B------:R-:W-:Y:S01]  /*2940*/  FFMA.FTZ R32, R34.reuse, R37, R32 ;  /* 0x0000002522207223 */ /* 0x040fe20000010020 */
[----:B------:R-:W-:Y:S01]  /*2950*/  HADD2.F32 R33, -RZ, R33.H1_H1 ;  /* 0x30000021ff217230 */ /* 0x000fe20000004100 */
[----:B------:R-:W-:Y:S01]  /*2960*/  FFMA.FTZ R4, R34, R31, R4 ;  /* 0x0000001f22047223 */ /* 0x000fe20000010004 */
[----:B------:R-:W-:Y:S02]  /*2970*/  HADD2.F32 R11, -RZ, R11.H1_H1 ;  /* 0x3000000bff0b7230 */ /* 0x000fe40000004100 */
[----:B------:R-:W-:Y:S01]  /*2980*/  HADD2.F32 R42, -RZ, R36.H1_H1 ;  /* 0x30000024ff2a7230 */ /* 0x000fe20000004100 */
[----:B------:R-:W-:Y:S01]  /*2990*/  SHF.R.U32.HI R13, RZ, 0x8, R13 ;  /* 0x00000008ff0d7819 */ /* 0x000fe2000001160d */
[C---:B------:R-:W-:Y:S01]  /*29a0*/  FFMA.FTZ R34, R5.reuse, R30, R40 ;  /* 0x0000001e05227223 */ /* 0x040fe20000010028 */
[----:B------:R-:W-:Y:S01]  /*29b0*/  SHF.R.U32.HI R12, RZ, 0x8, R12 ;  /* 0x00000008ff0c7819 */ /* 0x000fe2000001160c */
[----:B------:R-:W-:Y:S01]  /*29c0*/  FFMA.FTZ R30, R5, R33, R32 ;  /* 0x00000021051e7223 */ /* 0x000fe20000010020 */
[----:B------:R-:W-:Y:S01]  /*29d0*/  SHF.R.U32.HI R14, RZ, 0x8, R14 ;  /* 0x00000008ff0e7819 */ /* 0x000fe2000001160e */
[----:B------:R-:W-:Y:S01]  /*29e0*/  FFMA.FTZ R36, R11, R5, R38 ;  /* 0x000000050b247223 */ /* 0x000fe20000010026 */
[----:B------:R-:W-:Y:S01]  /*29f0*/  SHF.R.U32.HI R15, RZ, 0x8, R15 ;  /* 0x00000008ff0f7819 */ /* 0x000fe2000001160f */
[----:B------:R-:W-:Y:S01]  /*2a00*/  FFMA.FTZ R32, R5, R42, R4 ;  /* 0x0000002a05207223 */ /* 0x000fe20000010004 */
        /* <DEDUP_REMOVED lines=10> */
[----:B------:R-:W-:Y:S02]  /*2ab0*/  HADD2 R11, R11, -1032, -1032 ;  /* 0xe408e4080b0b7430 */ /* 0x000fe40000000000 */
[----:B------:R-:W-:Y:S02]  /*2ac0*/  HADD2 R4, R37, -1032, -1032 ;  /* 0xe408e40825047430 */ /* 0x000fe40000000000 */
[--C-:B0-----:R-:W-:Y:S02]  /*2ad0*/  HADD2.F32 R33, -RZ, R6.reuse.H0_H0 ;  /* 0x20000006ff217230 */ /* 0x101fe40000004100 */
[----:B------:R-:W-:Y:S02]  /*2ae0*/  HADD2.F32 R37, -RZ, R31.H0_H0 ;  /* 0x2000001fff257230 */ /* 0x000fe40000004100 */
[----:B------:R-:W-:Y:S02]  /*2af0*/  HADD2.F32 R41, -RZ, R35.H0_H0 ;  /* 0x20000023ff297230 */ /* 0x000fe40000004100 */
[----:B------:R-:W-:Y:S01]  /*2b00*/  HADD2.F32 R39, -RZ, R11.H0_H0 ;  /* 0x2000000bff277230 */ /* 0x000fe20000004100 */
[----:B------:R-:W-:Y:S01]  /*2b10*/  FFMA.FTZ R37, R33, R37, R34 ;  /* 0x0000002521257223 */ /* 0x000fe20000010022 */
[----:B------:R-:W-:Y:S01]  /*2b20*/  HADD2.F32 R6, -RZ, R6.H1_H1 ;  /* 0x30000006ff067230 */ /* 0x000fe20000004100 */
[----:B------:R-:W-:Y:S01]  /*2b30*/  FFMA.FTZ R41, R41, R33, R36 ;  /* 0x0000002129297223 */ /* 0x000fe20000010024 */
[----:B------:R-:W-:-:S02]  /*2b40*/  HADD2.F32 R38, -RZ, R4.H0_H0 ;  /* 0x20000004ff267230 */ /* 0x000fc40000004100 */
[----:B------:R-:W-:Y:S02]  /*2b50*/  HADD2.F32 R31, -RZ, R31.H1_H1 ;  /* 0x3000001fff1f7230 */ /* 0x000fe40000004100 */
        /* <DEDUP_REMOVED lines=14> */
[----:B------:R-:W-:Y:S01]  /*2c40*/  HFMA2 R11, R31, R16.H0_H0, -72, -72 ;  /* 0xd480d4801f0b7431 */ /* 0x000fe20000040010 */
[----:B------:R-:W-:Y:S01]  /*2c50*/  LOP3.LUT R31, R34, 0x64006400, RZ, 0xfc, !PT ;  /* 0x64006400221f7812 */ /* 0x000fe200078efcff */
[----:B------:R-:W-:-:S02]  /*2c60*/  HADD2.F32 R34, -RZ, R4.H1_H1 ;  /* 0x30000004ff227230 */ /* 0x000fc40000004100 */
[-C--:B------:R-:W-:Y:S01]  /*2c70*/  HFMA2 R4, R15, R16.reuse.H0_H0, -72, -72 ;  /* 0xd480d4800f047431 */ /* 0x080fe20000040010 */
[----:B------:R-:W-:Y:S01]  /*2c80*/  FFMA.FTZ R30, R36, R6, R41 ;  /* 0x00000006241e7223 */ /* 0x000fe20000010029 */
[----:B------:R-:W-:Y:S02]  /*2c90*/  HADD2.F32 R5, -RZ, R7.H0_H0 ;  /* 0x20000007ff057230 */ /* 0x000fe40000004100 */
[----:B------:R-:W-:Y:S02]  /*2ca0*/  HADD2.F32 R15, -RZ, R13.H0_H0 ;  /* 0x2000000dff0f7230 */ /* 0x000fe40000004100 */
[----:B------:R-:W-:Y:S02]  /*2cb0*/  HADD2.F32 R32, -RZ, R11.H0_H0 ;  /* 0x2000000bff207230 */ /* 0x000fe40000004100 */
[----:B------:R-:W-:Y:S01]  /*2cc0*/  HFMA2 R16, R31, R16.H0_H0, -72, -72 ;  /* 0xd480d4801f107431 */ /* 0x000fe20000040010 */
[----:B------:R-:W-:Y:S01]  /*2cd0*/  FFMA.FTZ R15, R15, R5, R30 ;  /* 0x000000050f0f7223 */ /* 0x000fe2000001001e */
[----:B------:R-:W-:Y:S01]  /*2ce0*/  HADD2.F32 R31, -RZ, R4.H0_H0 ;  /* 0x20000004ff1f7230 */ /* 0x000fe20000004100 */
[----:B------:R-:W-:Y:S01]  /*2cf0*/  FFMA.FTZ R34, R6, R34, R33 ;  /* 0x0000002206227223 */ /* 0x000fe20000010021 */
[----:B------:R-:W-:Y:S01]  /*2d00*/  HADD2.F32 R7, -RZ, R7.H1_H1 ;  /* 0x30000007ff077230 */ /* 0x000fe20000004100 */
[----:B------:R-:W-:Y:S01]  /*2d10*/  FFMA.FTZ R32, R5, R32, R12 ;  /* 0x0000002005207223 */ /* 0x000fe2000001000c */
[----:B------:R-:W-:-:S02]  /*2d20*/  HADD2.F32 R30, -RZ, R16.H0_H0 ;  /* 0x20000010ff1e7230 */ /* 0x000fc40000004100 */
[----:B------:R-:W-:Y:S02]  /*2d30*/  HADD2.F32 R6, -RZ, R13.H1_H1 ;  /* 0x3000000dff067230 */ /* 0x000fe40000004100 */
[----:B------:R-:W-:Y:S01]  /*2d40*/  HADD2.F32 R12, -RZ, R11.H1_H1 ;  /* 0x3000000bff0c7230 */ /* 0x000fe20000004100 */
[----:B------:R-:W-:Y:S01]  /*2d50*/  FFMA.FTZ R14, R5, R31, R14 ;  /* 0x0000001f050e7223 */ /* 0x000fe2000001000e */
[----:B------:R-:W-:Y:S01]  /*2d60*/  HADD2.F32 R4, -RZ, R4.H1_H1 ;  /* 0x30000004ff047230 */ /* 0x000fe20000004100 */
[----:B------:R-:W-:Y:S01]  /*2d70*/  FMUL.FTZ R10, R27, R10 ;  /* 0x0000000a1b0a7220 */ /* 0x000fe20000410000 */
[----:B------:R-:W-:Y:S01]  /*2d80*/  HADD2.F32 R16, -RZ, R16.H1_H1 ;  /* 0x30000010ff107230 */ /* 0x000fe20000004100 */
[----:B------:R-:W-:Y:S02]  /*2d90*/  FMUL.FTZ R8, R25, R8 ;  /* 0x0000000819087220 */ /* 0x000fe40000410000 */
[----:B------:R-:W-:Y:S02]  /*2da0*/  FFMA.FTZ R30, R5, R30, R34 ;  /* 0x0000001e051e7223 */ /* 0x000fe40000010022 */
[----:B------:R-:W-:-:S02]  /*2db0*/  FFMA.FTZ R6, R6, R7, R15 ;  /* 0x0000000706067223 */ /* 0x000fc4000001000f */
[C---:B------:R-:W-:Y:S01]  /*2dc0*/  FFMA.FTZ R12, R7.reuse, R12, R32 ;  /* 0x0000000c070c7223 */ /* 0x040fe20000010020 */
[----:B------:R-:W-:Y:S01]  /*2dd0*/  F2FP.PACK_AB R10, RZ, R10 ;  /* 0x0000000aff0a723e */ /* 0x000fe200000000ff */
[C---:B------:R-:W-:Y:S01]  /*2de0*/  FFMA.FTZ R5, R7.reuse, R4, R14 ;  /* 0x0000000407057223 */ /* 0x040fe2000001000e */
[----:B------:R-:W-:Y:S01]  /*2df0*/  F2FP.PACK_AB R8, RZ, R8 ;  /* 0x00000008ff08723e */ /* 0x000fe200000000ff */
[----:B------:R-:W-:Y:S02]  /*2e00*/  FFMA.FTZ R7, R7, R16, R30 ;  /* 0x0000001007077223 */ /* 0x000fe4000001001e */
[----:B------:R-:W-:Y:S02]  /*2e10*/  FMUL.FTZ R9, R24, R9 ;  /* 0x0000000918097220 */ /* 0x000fe40000410000 */
[----:B------:R-:W-:Y:S02]  /*2e20*/  FMUL.FTZ R29, R22, R29 ;  /* 0x0000001d161d7220 */ /* 0x000fe40000410000 */
[----:B------:R-:W-:-:S02]  /*2e30*/  FMUL.FTZ R6, R27, R6 ;  /* 0x000000061b067220 */ /* 0x000fc40000410000 */
[----:B------:R-:W-:Y:S01]  /*2e40*/  FMUL.FTZ R12, R25, R12 ;  /* 0x0000000c190c7220 */ /* 0x000fe20000410000 */
[----:B------:R-:W-:Y:S01]  /*2e50*/  PRMT R10, R10, 0x5410, R8 ;  /* 0x000054100a0a7816 */ /* 0x000fe20000000008 */
[----:B------:R-:W-:Y:S01]  /*2e60*/  FMUL.FTZ R5, R24, R5 ;  /* 0x0000000518057220 */ /* 0x000fe20000410000 */
[----:B------:R-:W-:Y:S01]  /*2e70*/  F2FP.PACK_AB R9, RZ, R9 ;  /* 0x00000009ff09723e */ /* 0x000fe200000000ff */
[----:B------:R-:W-:Y:S01]  /*2e80*/  FMUL.FTZ R7, R22, R7 ;  /* 0x0000000716077220 */ /* 0x000fe20000410000 */
[----:B------:R-:W-:Y:S02]  /*2e90*/  F2FP.PACK_AB R29, RZ, R29 ;  /* 0x0000001dff1d723e */ /* 0x000fe400000000ff */
[----:B------:R-:W-:Y:S02]  /*2ea0*/  F2FP.PACK_AB R6, RZ, R6 ;  /* 0x00000006ff06723e */ /* 0x000fe400000000ff */
[----:B------:R-:W-:Y:S01]  /*2eb0*/  F2FP.PACK_AB R12, RZ, R12 ;  /* 0x0000000cff0c723e */ /* 0x000fe200000000ff */
[----:B------:R-:W-:Y:S01]  /*2ec0*/  HFMA2.MMA R26, R10, 1, 1, R26 ;  /* 0x3c003c000a1a7835 */ /* 0x000fe2000000001a */
[----:B------:R-:W-:-:S02]  /*2ed0*/  F2FP.PACK_AB R5, RZ, R5 ;  /* 0x00000005ff05723e */ /* 0x000fc400000000ff */
[----:B------:R-:W-:Y:S02]  /*2ee0*/  F2FP.PACK_AB R7, RZ, R7 ;  /* 0x00000007ff07723e */ /* 0x000fe400000000ff */
[----:B------:R-:W-:Y:S02]  /*2ef0*/  PRMT R9, R9, 0x5410, R29 ;  /* 0x0000541009097816 */ /* 0x000fe4000000001d */
[----:B------:R-:W-:Y:S02]  /*2f00*/  PRMT R6, R6, 0x5410, R12 ;  /* 0x0000541006067816 */ /* 0x000fe4000000000c */
[----:B------:R-:W-:Y:S01]  /*2f10*/  PRMT R5, R5, 0x5410, R7 ;  /* 0x0000541005057816 */ /* 0x000fe20000000007 */
[----:B------:R-:W-:-:S03]  /*2f20*/  HADD2 R21, R9, R21 ;  /* 0x0000001509157230 */ /* 0x000fc60000000000 */
[----:B------:R-:W-:Y:S01]  /*2f30*/  HFMA2.MMA R22, R6, 1, 1, R26 ;  /* 0x3c003c0006167835 */ /* 0x000fe2000000001a */
[----:B------:R-:W-:Y:S02]  /*2f40*/  HADD2 R21, R5, R21 ;  /* 0x0000001505157230 */ /* 0x000fe40000000000 */
.L_x_2572:
        /* <DEDUP_REMOVED lines=8> */
.L_x_2571:
[----:B------:R-:W-:-:S04]  /*2fd0*/  ISETP.GE.AND P0, PT, R27, R2, PT ;  /* 0x000000021b00720c */ /* 0x000fc80003f06270 */
[----:B------:R-:W-:-:S13]  /*2fe0*/  ISETP.GE.OR P0, PT, R27, c[0x0][0x1b8], P0 ;  /* 0x00006e001b007a0c */ /* 0x000fda0000706670 */
[----:B------:R-:W-:Y:S05]  /*2ff0*/  @P0 BRA `(.L_x_2574) ;  /* 0x000014b000000947 */ /* 0x000fea0003800000 */
.L_x_2576:
        /* <DEDUP_REMOVED lines=12> */
[----:B------:R-:W-:-:S06]  /*30c0*/  IMAD.WIDE R28, R25, 0x4, R12 ;  /* 0x00000004191c7825 */ /* 0x000fcc00078e020c */
[----:B------:R-:W-:Y:S01]  /*30d0*/  IMAD.WIDE R24, R25, 0x4, R28 ;  /* 0x0000000419187825 */ /* 0x000fe200078e021c */
[----:B--2---:R-:W-:Y:S02]  /*30e0*/  @!P0 PRMT R0, R8, 0x7610, R0 ;  /* 0x0000761008008816 */ /* 0x004fe40000000000 */
[----:B------:R-:W-:Y:S01]  /*30f0*/  @!P0 PRMT R23, R9, 0x7610, R23 ;  /* 0x0000761009178816 */ /* 0x000fe20000000017 */
[----:B---3--:R-:W-:Y:S01]  /*3100*/  @!P0 IMAD.IADD R3, R10, 0x1, R27 ;  /* 0x000000010a038824 */ /* 0x008fe200078e021b */
[----:B------:R-:W-:Y:S02]  /*3110*/  @!P0 PRMT R0, R0, 0x7610, R8 ;  /* 0x0000761000008816 */ /* 0x000fe40000000008 */
[----:B------:R-:W-:Y:S02]  /*3120*/  IADD3 R27, R27, 0x20, RZ ;  /* 0x000000201b1b7810 */ /* 0x000fe40007ffe0ff */
[----:B------:R-:W-:Y:S01]  /*3130*/  @!P0 PRMT R23, R23, 0x7610, R9 ;  /* 0x0000761017178816 */ /* 0x000fe20000000009 */
[----:B------:R-:W-:Y:S05]  /*3140*/  @P2 BRA `(.L_x_2575) ;  /* 0x0000130000002947 */ /* 0x000fea0003800000 */
[----:B0-----:R0:W2:Y:S01]  /*3150*/  LDG.E.128.CONSTANT R8, [R28.64] ;  /* 0x000000061c087981 */ /* 0x0010a2000c1e9d00 */
[----:B-----5:R-:W-:Y:S01]  /*3160*/  LOP3.LUT R33, R19, 0x70007, RZ, 0xc0, !PT ;  /* 0x0007000713217812 */ /* 0x020fe200078ec0ff */
[----:B------:R-:W-:Y:S01]  /*3170*/  IMAD.MOV.U32 R26, RZ, RZ, 0x3000 ;  /* 0x00003000ff1a7424 */ /* 0x000fe200078e00ff */
[----:B------:R-:W-:Y:S01]  /*3180*/  LOP3.LUT R31, R17, 0x70007, RZ, 0xc0, !PT ;  /* 0x00070007111f7812 */ /* 0x000fe200078ec0ff */
[----:B------:R-:W1:Y:S01]  /*3190*/  LDS.128 R12, [UR4] ;  /* 0x00000004ff0c7984 */ /* 0x000e620008000c00 */
[----:B------:R-:W-:Y:S01]  /*31a0*/  LOP3.LUT R32, R18, 0x70007, RZ, 0xc0, !PT ;  /* 0x0007000712207812 */ /* 0x000fe200078ec0ff */
[----:B------:R-:W-:Y:S01]  /*31b0*/  IMAD.MOV.U32 R34, RZ, RZ, 0x2400 ;  /* 0x00002400ff227424 */ /* 0x000fe200078e00ff */
        /* <DEDUP_REMOVED lines=9> */
[----:B------:R-:W-:Y:S01]  /*3250*/  PRMT R26, R26, 0x5410, R34 ;  /* 0x000054101a1a7816 */ /* 0x000fe20000000022 */
[----:B------:R-:W-:Y:S01]  /*3260*/  HADD2 R37, R30, -1028, -1028 ;  /* 0xe404e4041e257430 */ /* 0x000fe20000000000 */
[----:B------:R-:W-:-:S02]  /*3270*/  LOP3.LUT R41, R16, 0x380038, RZ, 0xc0, !PT ;  /* 0x0038003810297812 */ /* 0x000fc400078ec0ff */
[----:B------:R-:W-:Y:S02]  /*3280*/  SHF.R.U32.HI R34, RZ, 0xf, R17 ;  /* 0x0000000fff227819 */ /* 0x000fe40000011611 */
[----:B------:R-:W-:Y:S02]  /*3290*/  LOP3.LUT R43, R19, 0x380038, RZ, 0xc0, !PT ;  /* 0x00380038132b7812 */ /* 0x000fe400078ec0ff */
[----:B------:R-:W-:Y:S02]  /*32a0*/  LOP3.LUT R39, R39, 0x64006400, RZ, 0xfc, !PT ;  /* 0x6400640027277812 */ /* 0x000fe400078efcff */
[----:B------:R-:W-:Y:S02]  /*32b0*/  LOP3.LUT R41, R41, 0x64006400, RZ, 0xfc, !PT ;  /* 0x6400640029297812 */ /* 0x000fe400078efcff */
[----:B------:R-:W-:Y:S02]  /*32c0*/  LOP3.LUT R43, R43, 0x64006400, RZ, 0xfc, !PT ;  /* 0x640064002b2b7812 */ /* 0x000fe400078efcff */
[----:B0-----:R-:W-:-:S02]  /*32d0*/  SHF.R.U32.HI R29, RZ, 0xf, R18 ;  /* 0x0000000fff1d7819 */ /* 0x001fc40000011612 */
[----:B------:R-:W-:Y:S01]  /*32e0*/  SHF.R.U32.HI R32, RZ, 0x6, R18 ;  /* 0x00000006ff207819 */ /* 0x000fe20000011612 */
[-C--:B------:R-:W-:Y:S01]  /*32f0*/  HFMA2 R18, R39, R26.reuse.H0_H0, -132, -132 ;  /* 0xd820d82027127431 */ /* 0x080fe2000004001a */
[----:B------:R-:W-:Y:S01]  /*3300*/  SHF.R.U32.HI R28, RZ, 0xf, R16 ;  /* 0x0000000fff1c7819 */ /* 0x000fe20000011610 */
[----:B------:R-:W-:Y:S01]  /*3310*/  HFMA2 R43, R43, R26.H0_H0, -132, -132 ;  /* 0xd820d8202b2b7431 */ /* 0x000fe2000004001a */
[----:B------:R-:W-:Y:S02]  /*3320*/  SHF.R.U32.HI R30, RZ, 0xf, R19 ;  /* 0x0000000fff1e7819 */ /* 0x000fe40000011613 */
[----:B------:R-:W-:Y:S02]  /*3330*/  LOP3.LUT R39, R28, 0x10001, RZ, 0xc0, !PT ;  /* 0x000100011c277812 */ /* 0x000fe400078ec0ff */
[----:B------:R-:W-:Y:S01]  /*3340*/  LOP3.LUT R28, R30, 0x10001, RZ, 0xc0, !PT ;  /* 0x000100011e1c7812 */ /* 0x000fe200078ec0ff */
[-C--:B-1----:R-:W-:Y:S01]  /*3350*/  HFMA2 R36, R33, R12.reuse, RZ.H0_H0 ;  /* 0x0000000c21247231 */ /* 0x082fe200000400ff */
[----:B------:R-:W-:Y:S01]  /*3360*/  LOP3.LUT R33, R17, 0x380038, RZ, 0xc0, !PT ;  /* 0x0038003811217812 */ /* 0x000fe200078ec0ff */
[-C--:B------:R-:W-:Y:S01]  /*3370*/  HFMA2.MMA R38, R31, R12.reuse, RZ ;  /* 0x0000000c1f267235 */ /* 0x080fe200000000ff */
[----:B------:R-:W-:Y:S01]  /*3380*/  HFMA2 R37, R37, R12, RZ.H0_H0 ;  /* 0x0000000c25257231 */ /* 0x000fe200000400ff */
[----:B------:R-:W-:Y:S01]  /*3390*/  HFMA2.MMA R35, R35, R12, RZ ;  /* 0x0000000c23237235 */ /* 0x000fe200000000ff */
[----:B------:R-:W-:-:S02]  /*33a0*/  SHF.R.U32.HI R12, RZ, 0x6, R17 ;  /* 0x00000006ff0c7819 */ /* 0x000fc40000011611 */
[----:B------:R-:W-:Y:S02]  /*33b0*/  LOP3.LUT R17, R33, 0x64006400, RZ, 0xfc, !PT ;  /* 0x6400640021117812 */ /* 0x000fe400078efcff */
[----:B------:R-:W-:Y:S01]  /*33c0*/  SHF.R.U32.HI R31, RZ, 0x6, R16 ;  /* 0x00000006ff1f7819 */ /* 0x000fe20000011610 */
[-C--:B------:R-:W-:Y:S01]  /*33d0*/  HFMA2 R16, R41, R26.reuse.H0_H0, -132, -132 ;  /* 0xd820d82029107431 */ /* 0x080fe2000004001a */
[----:B------:R-:W-:Y:S01]  /*33e0*/  SHF.R.U32.HI R33, RZ, 0x6, R19 ;  /* 0x00000006ff217819 */ /* 0x000fe20000011613 */
[----:B------:R-:W-:Y:S01]  /*33f0*/  HFMA2 R17, R17, R26.H0_H0, -132, -132 ;  /* 0xd820d82011117431 */ /* 0x000fe2000004001a */
[----:B------:R-:W-:Y:S01]  /*3400*/  LOP3.LUT R19, R32, 0x70007, RZ, 0xc0, !PT ;  /* 0x0007000720137812 */ /* 0x000fe200078ec0ff */
[-C--:B------:R-:W-:Y:S01]  /*3410*/  HFMA2 R37, R16, R13.reuse, R37 ;  /* 0x0000000d10257231 */ /* 0x080fe20000000025 */
[-C--:B------:R-:W-:Y:S01]  /*3420*/  HFMA2.MMA R16, R18, R13.reuse, R35 ;  /* 0x0000000d12107235 */ /* 0x080fe20000000023 */
[----:B------:R-:W-:Y:S02]  /*3430*/  LOP3.LUT R18, R12, 0x70007, RZ, 0xc0, !PT ;  /* 0x000700070c127812 */ /* 0x000fe400078ec0ff */
[----:B------:R-:W-:Y:S01]  /*3440*/  HFMA2.MMA R38, R17, R13, R38 ;  /* 0x0000000d11267235 */ /* 0x000fe20000000026 */
[----:B------:R-:W-:Y:S01]  /*3450*/  HFMA2 R17, R43, R13, R36 ;  /* 0x0000000d2b117231 */ /* 0x000fe20000000024 */
[----:B------:R-:W-:-:S02]  /*3460*/  LOP3.LUT R13, R34, 0x10001, RZ, 0xc0, !PT ;  /* 0x00010001220d7812 */ /* 0x000fc400078ec0ff */
[----:B------:R-:W-:Y:S02]  /*3470*/  LOP3.LUT R34, R31, 0x70007, RZ, 0xc0, !PT ;  /* 0x000700071f227812 */ /* 0x000fe400078ec0ff */
[----:B------:R-:W-:Y:S02]  /*3480*/  LOP3.LUT R35, R33, 0x70007, RZ, 0xc0, !PT ;  /* 0x0007000721237812 */ /* 0x000fe400078ec0ff */
[----:B------:R-:W-:Y:S02]  /*3490*/  SHF.R.U32.HI R36, RZ, 0xe, R5 ;  /* 0x0000000eff247819 */ /* 0x000fe40000011605 */
[----:B------:R-:W-:Y:S02]  /*34a0*/  LOP3.LUT R18, R18, 0x64006400, RZ, 0xfc, !PT ;  /* 0x6400640012127812 */ /* 0x000fe400078efcff */
[----:B------:R-:W-:Y:S02]  /*34b0*/  LOP3.LUT R19, R19, 0x64006400, RZ, 0xfc, !PT ;  /* 0x6400640013137812 */ /* 0x000fe400078efcff */
[----:B------:R-:W-:-:S02]  /*34c0*/  LOP3.LUT R34, R34, 0x64006400, RZ, 0xfc, !PT ;  /* 0x6400640022227812 */ /* 0x000fc400078efcff */
[----:B------:R-:W-:Y:S01]  /*34d0*/  LOP3.LUT R35, R35, 0x64006400, RZ, 0xfc, !PT ;  /* 0x6400640023237812 */ /* 0x000fe200078efcff */
[----:B------:R-:W-:Y:S01]  /*34e0*/  HADD2 R19, R19, -1028, -1028 ;  /* 0xe404e40413137430 */ /* 0x000fe20000000000 */
[----:B------:R-:W-:Y:S01]  /*34f0*/  LOP3.LUT R36, R13, 0x20002, R36, 0xf8, !PT ;  /* 0x000200020d247812 */ /* 0x000fe200078ef824 */
[----:B------:R-:W-:Y:S01]  /*3500*/  HADD2 R13, R18, -1028, -1028 ;  /* 0xe404e404120d7430 */ /* 0x000fe20000000000 */
[----:B------:R-:W-:Y:S01]  /*3510*/  LOP3.LUT R41, R29, 0x10001, RZ, 0xc0, !PT ;  /* 0x000100011d297812 */ /* 0x000fe200078ec0ff */
[----:B------:R-:W-:Y:S01]  /*3520*/  HADD2 R34, R34, -1028, -1028 ;  /* 0xe404e40422227430 */ /* 0x000fe20000000000 */
[----:B------:R-:W-:Y:S01]  /*3530*/  SHF.R.U32.HI R29, RZ, 0xe, R7 ;  /* 0x0000000eff1d7819 */ /* 0x000fe20000011607 */
[----:B------:R-:W-:Y:S02]  /*3540*/  HADD2 R18, R35, -1028, -1028 ;  /* 0xe404e40423127430 */ /* 0x000fe40000000000 */
[-C--:B------:R-:W-:Y:S01]  /*3550*/  HFMA2 R35, R34, R14.reuse, R37 ;  /* 0x0000000e22237231 */ /* 0x080fe20000000025 */
[-C--:B------:R-:W-:Y:S01]  /*3560*/  HFMA2.MMA R13, R13, R14.reuse, R38 ;  /* 0x0000000e0d0d7235 */ /* 0x080fe20000000026 */
[----:B------:R-:W-:Y:S01]  /*3570*/  SHF.R.U32.HI R34, RZ, 0xe, R6 ;  /* 0x0000000eff227819 */ /* 0x000fe20000011606 */
[----:B------:R-:W-:Y:S01]  /*3580*/  HFMA2.MMA R37, R19, R14, R16 ;  /* 0x0000000e13257235 */ /* 0x000fe20000000010 */
[----:B------:R-:W-:Y:S01]  /*3590*/  HFMA2 R14, R18, R14, R17 ;  /* 0x0000000e120e7231 */ /* 0x000fe20000000011 */
[----:B------:R-:W-:Y:S01]  /*35a0*/  SHF.R.U32.HI R38, RZ, 0xe, R4 ;  /* 0x0000000eff267819 */ /* 0x000fe20000011604 */
[----:B------:R-:W0:Y:S01]  /*35b0*/  LDS.128 R16, [UR4+0x10] ;  /* 0x00001004ff107984 */ /* 0x000e220008000c00 */
[----:B------:R-:W-:-:S02]  /*35c0*/  LOP3.LUT R34, R41, 0x20002, R34, 0xf8, !PT ;  /* 0x0002000229227812 */ /* 0x000fc400078ef822 */
[----:B------:R-:W-:Y:S02]  /*35d0*/  LOP3.LUT R30, R39, 0x20002, R38, 0xf8, !PT ;  /* 0x00020002271e7812 */ /* 0x000fe400078ef826 */
[----:B------:R-:W-:Y:S02]  /*35e0*/  LOP3.LUT R41, R31, 0x380038, RZ, 0xc0, !PT ;  /* 0x003800381f297812 */ /* 0x000fe400078ec0ff */
[----:B------:R-:W-:Y:S02]  /*35f0*/  LOP3.LUT R39, R12, 0x380038, RZ, 0xc0, !PT ;  /* 0x003800380c277812 */ /* 0x000fe400078ec0ff */
[----:B------:R-:W-:Y:S02]  /*3600*/  LOP3.LUT R28, R28, 0x20002, R29, 0xf8, !PT ;  /* 0x000200021c1c7812 */ /* 0x000fe400078ef81d */
[----:B------:R-:W-:Y:S02]  /*3610*/  LOP3.LUT R41, R41, 0x64006400, RZ, 0xfc, !PT ;  /* 0x6400640029297812 */ /* 0x000fe400078efcff */
[----:B------:R-:W-:-:S02]  /*3620*/  LOP3.LUT R39, R39, 0x64006400, RZ, 0xfc, !PT ;  /* 0x6400640027277812 */ /* 0x000fc400078efcff */
[----:B------:R-:W-:Y:S02]  /*3630*/  LOP3.LUT R31, R31, 0x1c001c0, RZ, 0xc0, !PT ;  /* 0x01c001c01f1f7812 */ /* 0x000fe400078ec0ff */
[----:B------:R-:W-:Y:S01]  /*3640*/  LOP3.LUT R12, R12, 0x1c001c0, RZ, 0xc0, !PT ;  /* 0x01c001c00c0c7812 */ /* 0x000fe200078ec0ff */
[----:B------:R-:W-:Y:S01]  /*3650*/  HFMA2 R38, R39, R26.H0_H0, -132, -132 ;  /* 0xd820d82027267431 */ /* 0x000fe2000004001a */
[C---:B------:R-:W-:Y:S02]  /*3660*/  LOP3.LUT R39, R32.reuse, 0x380038, RZ, 0xc0, !PT ;  /* 0x0038003820277812 */ /* 0x040fe400078ec0ff */
[----:B------:R-:W-:Y:S02]  /*3670*/  LOP3.LUT R32, R32, 0x1c001c0, RZ, 0xc0, !PT ;  /* 0x01c001c020207812 */ /* 0x000fe400078ec0ff */
[----:B------:R-:W-:Y:S01]  /*3680*/  LOP3.LUT R39, R39, 0x64006400, RZ, 0xfc, !PT ;  /* 0x6400640027277812 */ /* 0x000fe200078efcff */
[----:B------:R-:W-:Y:S01]  /*3690*/  HFMA2.MMA R13, R38, R15, R13 ;  /* 0x0000000f260d7235 */ /* 0x000fe2000000000d */
[----:B--2---:R-:W-:-:S02]  /*36a0*/  SHF.R.U32.HI R29, RZ, 0xd, R9 ;  /* 0x0000000dff1d7819 */ /* 0x004fc40000011609 */
[----:B------:R-:W-:Y:S02]  /*36b0*/  SHF.R.U32.HI R43, RZ, 0xd, R8 ;  /* 0x0000000dff2b7819 */ /* 0x000fe40000011608 */
[----:B------:R-:W-:Y:S01]  /*36c0*/  LOP3.LUT R29, R36, 0x40004, R29, 0xf8, !PT ;  /* 0x00040004241d7812 */ /* 0x000fe200078ef81d */
[-C--:B------:R-:W-:Y:S01]  /*36d0*/  HFMA2 R36, R41, R26.reuse.H0_H0, -132, -132 ;  /* 0xd820d82029247431 */ /* 0x080fe2000004001a */
[----:B------:R-:W-:Y:S02]  /*36e0*/  LOP3.LUT R41, R33, 0x380038, RZ, 0xc0, !PT ;  /* 0x0038003821297812 */ /* 0x000fe400078ec0ff */
[----:B------:R-:W-:Y:S01]  /*36f0*/  LOP3.LUT R30, R30, 0x40004, R43, 0xf8, !PT ;  /* 0x000400041e1e7812 */ /* 0x000fe200078ef82b */
[----:B------:R-:W-:Y:S01]  /*3700*/  HFMA2 R35, R36, R15, R35 ;  /* 0x0000000f24237231 */ /* 0x000fe20000000023 */
[----:B------:R-:W-:Y:S01]  /*3710*/  LOP3.LUT R41, R41, 0x64006400, RZ, 0xfc, !PT ;  /* 0x6400640029297812 */ /* 0x000fe200078efcff */
[----:B------:R-:W-:Y:S01]  /*3720*/  HFMA2 R36, R39, R26.H0_H0, -132, -132 ;  /* 0xd820d82027247431 */ /* 0x000fe2000004001a */
[----:B------:R-:W-:-:S02]  /*3730*/  LOP3.LUT R43, R31, 0x64006400, RZ, 0xfc, !PT ;  /* 0x640064001f2b7812 */ /* 0x000fc400078efcff */
[----:B------:R-:W-:Y:S01]  /*3740*/  LOP3.LUT R39, R12, 0x64006400, RZ, 0xfc, !PT ;  /* 0x640064000c277812 */ /* 0x000fe200078efcff */
[-C--:B------:R-:W-:Y:S01]  /*3750*/  HFMA2 R45, R41, R26.reuse.H0_H0, -132, -132 ;  /* 0xd820d820292d7431 */ /* 0x080fe2000004001a */
[----:B------:R-:W-:Y:S01]  /*3760*/  LOP3.LUT R41, R32, 0x64006400, RZ, 0xfc, !PT ;  /* 0x6400640020297812 */ /* 0x000fe200078efcff */
[-C--:B------:R-:W-:Y:S01]  /*3770*/  HFMA2 R32, R43, R26.reuse.H1_H1, -20, -20 ;  /* 0xcd00cd002b207431 */ /* 0x080fe2000006001a */
[----:B------:R-:W-:Y:S01]  /*3780*/  LOP3.LUT R33, R33, 0x1c001c0, RZ, 0xc0, !PT ;  /* 0x01c001c021217812 */ /* 0x000fe200078ec0ff */
[-C--:B------:R-:W-:Y:S01]  /*3790*/  HFMA2 R12, R39, R26.reuse.H1_H1, -20, -20 ;  /* 0xcd00cd00270c7431 */ /* 0x080fe2000006001a */
[-C--:B------:R-:W-:Y:S01]  /*37a0*/  HFMA2.MMA R31, R36, R15.reuse, R37 ;  /* 0x0000000f241f7235 */ /* 0x080fe20000000025 */
[----:B------:R-:W-:Y:S01]  /*37b0*/  HFMA2 R36, R41, R26.H1_H1, -20, -20 ;  /* 0xcd00cd0029247431 */ /* 0x000fe2000006001a */
[----:B------:R-:W-:Y:S01]  /*37c0*/  HFMA2.MMA R14, R45, R15, R14 ;  /* 0x0000000f2d0e7235 */ /* 0x000fe2000000000e */
[----:B0-----:R-:W-:Y:S01]  /*37d0*/  HFMA2 R13, R12, R16, R13 ;  /* 0x000000100c0d7231 */ /* 0x001fe2000000000d */
[----:B------:R-:W-:Y:S01]  /*37e0*/  HFMA2.MMA R32, R32, R16, R35 ;  /* 0x0000001020207235 */ /* 0x000fe20000000023 */
[----:B------:R-:W-:-:S02]  /*37f0*/  LOP3.LUT R35, R33, 0x64006400, RZ, 0xfc, !PT ;  /* 0x6400640021237812 */ /* 0x000fc400078efcff */
[----:B------:R-:W-:Y:S01]  /*3800*/  LOP3.LUT R12, R4, 0x70007, RZ, 0xc0, !PT ;  /* 0x00070007040c7812 */ /* 0x000fe200078ec0ff */
[-C--:B------:R-:W-:Y:S01]  /*3810*/  HFMA2.MMA R31, R36, R16.reuse, R31 ;  /* 0x00000010241f7235 */ /* 0x080fe2000000001f */
[----:B------:R-:W-:Y:S01]  /*3820*/  LOP3.LUT R33, R6, 0x70007, RZ, 0xc0, !PT ;  /* 0x0007000706217812 */ /* 0x000fe200078ec0ff */
[----:B------:R-:W-:Y:S01]  /*3830*/  HFMA2 R35, R35, R26.H1_H1, -20, -20 ;  /* 0xcd00cd0023237431 */ /* 0x000fe2000006001a */
[----:B------:R-:W-:Y:S02]  /*3840*/  LOP3.LUT R12, R12, 0x64006400, RZ, 0xfc, !PT ;  /* 0x640064000c0c7812 */ /* 0x000fe400078efcff */
[----:B------:R-:W-:Y:S02]  /*3850*/  LOP3.LUT R33, R33, 0x64006400, RZ, 0xfc, !PT ;  /* 0x6400640021217812 */ /* 0x000fe400078efcff */
[----:B------:R-:W-:Y:S01]  /*3860*/  LOP3.LUT R15, R5, 0x70007, RZ, 0xc0, !PT ;  /* 0x00070007050f7812 */ /* 0x000fe200078ec0ff */
        /* <DEDUP_REMOVED lines=12> */
[----:B------:R-:W-:-:S02]  /*3930*/  LOP3.LUT R35, R12, 0x64006400, RZ, 0xfc, !PT ;  /* 0x640064000c237812 */ /* 0x000fc400078efcff */
[----:B------:R-:W-:Y:S01]  /*3940*/  LOP3.LUT R36, R6, 0x380038, RZ, 0xc0, !PT ;  /* 0x0038003806247812 */ /* 0x000fe200078ec0ff */
[-C--:B------:R-:W-:Y:S01]  /*3950*/  HFMA2.MMA R16, R16, R17.reuse, R13 ;  /* 0x0000001110107235 */ /* 0x080fe2000000000d */
[----:B------:R-:W-:Y:S01]  /*3960*/  SHF.R.U32.HI R5, RZ, 0x6, R5 ;  /* 0x00000006ff057819 */ /* 0x000fe20000011605 */
[----:B------:R-:W-:Y:S01]  /*3970*/  HFMA2 R39, R35, R26.H0_H0, -132, -132 ;  /* 0xd820d82023277431 */ /* 0x000fe2000004001a */
[----:B------:R-:W-:Y:S01]  /*3980*/  HFMA2.MMA R17, R15, R17, R14 ;  /* 0x000000110f117235 */ /* 0x000fe2000000000e */
[----:B------:R-:W-:Y:S01]  /*3990*/  SHF.R.U32.HI R37, RZ, 0xd, R10 ;  /* 0x0000000dff257819 */ /* 0x000fe2000001160a */
[----:B------:R-:W0:Y:S01]  /*39a0*/  LDS.128 R12, [UR4+0x20] ;  /* 0x00002004ff0c7984 */ /* 0x000e220008000c00 */
[----:B------:R-:W-:Y:S02]  /*39b0*/  SHF.R.U32.HI R4, RZ, 0x6, R4 ;  /* 0x00000006ff047819 */ /* 0x000fe40000011604 */
[----:B------:R-:W-:Y:S01]  /*39c0*/  HFMA2.MMA R32, R39, R18, R32 ;  /* 0x0000001227207235 */ /* 0x000fe20000000020 */
[----:B------:R-:W-:-:S02]  /*39d0*/  LOP3.LUT R39, R33, 0x64006400, RZ, 0xfc, !PT ;  /* 0x6400640021277812 */ /* 0x000fc400078efcff */
[----:B------:R-:W-:Y:S02]  /*39e0*/  LOP3.LUT R33, R36, 0x64006400, RZ, 0xfc, !PT ;  /* 0x6400640024217812 */ /* 0x000fe400078efcff */
[----:B------:R-:W-:Y:S01]  /*39f0*/  LOP3.LUT R36, R5, 0x70007, RZ, 0xc0, !PT ;  /* 0x0007000705247812 */ /* 0x000fe200078ec0ff */
[-C--:B------:R-:W-:Y:S01]  /*3a00*/  HFMA2 R39, R39, R26.reuse.H0_H0, -132, -132 ;  /* 0xd820d82027277431 */ /* 0x080fe2000004001a */
[----:B------:R-:W-:Y:S01]  /*3a10*/  LOP3.LUT R35, R7, 0x380038, RZ, 0xc0, !PT ;  /* 0x0038003807237812 */ /* 0x000fe200078ec0ff */
[----:B------:R-:W-:Y:S01]  /*3a20*/  HFMA2 R38, R33, R26.H0_H0, -132, -132 ;  /* 0xd820d82021267431 */ /* 0x000fe2000004001a */
[----:B------:R-:W-:Y:S02]  /*3a30*/  LOP3.LUT R36, R36, 0x64006400, RZ, 0xfc, !PT ;  /* 0x6400640024247812 */ /* 0x000fe400078efcff */
[----:B------:R-:W-:Y:S01]  /*3a40*/  LOP3.LUT R34, R34, 0x40004, R37, 0xf8, !PT ;  /* 0x0004000422227812 */ /* 0x000fe200078ef825 */
[-C--:B------:R-:W-:Y:S01]  /*3a50*/  HFMA2.MMA R16, R39, R18.reuse, R16 ;  /* 0x0000001227107235 */ /* 0x080fe20000000010 */
[----:B------:R-:W-:Y:S01]  /*3a60*/  LOP3.LUT R37, R4, 0x70007, RZ, 0xc0, !PT ;  /* 0x0007000704257812 */ /* 0x000fe200078ec0ff */
[----:B------:R-:W-:Y:S01]  /*3a70*/  HADD2 R33, R36, -1028, -1028 ;  /* 0xe404e40424217430 */ /* 0x000fe20000000000 */
[----:B------:R-:W-:Y:S01]  /*3a80*/  LOP3.LUT R35, R35, 0x64006400, RZ, 0xfc, !PT ;  /* 0x6400640023237812 */ /* 0x000fe200078efcff */
[----:B------:R-:W-:Y:S01]  /*3a90*/  HFMA2.MMA R31, R38, R18, R31 ;  /* 0x00000012261f7235 */ /* 0x000fe2000000001f */
[----:B------:R-:W-:-:S02]  /*3aa0*/  LOP3.LUT R37, R37, 0x64006400, RZ, 0xfc, !PT ;  /* 0x6400640025257812 */ /* 0x000fc400078efcff */
[----:B------:R-:W-:Y:S01]  /*3ab0*/  SHF.R.U32.HI R6, RZ, 0x6, R6 ;  /* 0x00000006ff067819 */ /* 0x000fe20000011606 */
[----:B------:R-:W-:Y:S01]  /*3ac0*/  HFMA2 R40, R35, R26.H0_H0, -132, -132 ;  /* 0xd820d82023287431 */ /* 0x000fe2000004001a */
[----:B------:R-:W-:Y:S01]  /*3ad0*/  SHF.R.U32.HI R7, RZ, 0x6, R7 ;  /* 0x00000006ff077819 */ /* 0x000fe20000011607 */
[----:B------:R-:W-:Y:S01]  /*3ae0*/  HFMA2 R16, R33, R19, R16 ;  /* 0x0000001321107231 */ /* 0x000fe20000000010 */
[----:B------:R-:W-:Y:S01]  /*3af0*/  LOP3.LUT R33, R4, 0x380038, RZ, 0xc0, !PT ;  /* 0x0038003804217812 */ /* 0x000fe200078ec0ff */
[----:B------:R-:W-:Y:S01]  /*3b00*/  HADD2 R37, R37, -1028, -1028 ;  /* 0xe404e40425257430 */ /* 0x000fe20000000000 */
[----:B------:R-:W-:Y:S01]  /*3b10*/  LOP3.LUT R36, R7, 0x70007, RZ, 0xc0, !PT ;  /* 0x0007000707247812 */ /* 0x000fe200078ec0ff */
[----:B------:R-:W-:Y:S01]  /*3b20*/  HFMA2 R17, R40, R18, R17 ;  /* 0x0000001228117231 */ /* 0x000fe20000000011 */
[----:B------:R-:W-:Y:S02]  /*3b30*/  LOP3.LUT R33, R33, 0x64006400, RZ, 0xfc, !PT ;  /* 0x6400640021217812 */ /* 0x000fe400078efcff */
[----:B------:R-:W-:Y:S01]  /*3b40*/  LOP3.LUT R18, R6, 0x70007, RZ, 0xc0, !PT ;  /* 0x0007000706127812 */ /* 0x000fe200078ec0ff */
[----:B------:R-:W-:Y:S01]  /*3b50*/  HFMA2.MMA R32, R37, R19, R32 ;  /* 0x0000001325207235 */ /* 0x000fe20000000020 */
[----:B------:R-:W-:Y:S01]  /*3b60*/  LOP3.LUT R35, R5, 0x380038, RZ, 0xc0, !PT ;  /* 0x0038003805237812 */ /* 0x000fe200078ec0ff */
[----:B------:R-:W-:Y:S01]  /*3b70*/  HFMA2 R33, R33, R26.H0_H0, -132, -132 ;  /* 0xd820d82021217431 */ /* 0x000fe2000004001a */
[----:B------:R-:W-:-:S02]  /*3b80*/  LOP3.LUT R18, R18, 0x64006400, RZ, 0xfc, !PT ;  /* 0x6400640012127812 */ /* 0x000fc400078efcff */
[----:B------:R-:W-:Y:S02]  /*3b90*/  LOP3.LUT R37, R36, 0x64006400, RZ, 0xfc, !PT ;  /* 0x6400640024257812 */ /* 0x000fe400078efcff */
[----:B------:R-:W-:Y:S01]  /*3ba0*/  LOP3.LUT R36, R6, 0x380038, RZ, 0xc0, !PT ;  /* 0x0038003806247812 */ /* 0x000fe200078ec0ff */
[----:B------:R-:W-:Y:S01]  /*3bb0*/  HADD2 R18, R18, -1028, -1028 ;  /* 0xe404e40412127430 */ /* 0x000fe20000000000 */
[----:B------:R-:W-:Y:S01]  /*3bc0*/  LOP3.LUT R35, R35, 0x64006400, RZ, 0xfc, !PT ;  /* 0x6400640023237812 */ /* 0x000fe200078efcff */
[----:B------:R-:W-:Y:S01]  /*3bd0*/  HADD2 R38, R37, -1028, -1028 ;  /* 0xe404e40425267430 */ /* 0x000fe20000000000 */
[----:B------:R-:W-:Y:S01]  /*3be0*/  LOP3.LUT R37, R36, 0x64006400, RZ, 0xfc, !PT ;  /* 0x6400640024257812 */ /* 0x000fe200078efcff */
[----:B0-----:R-:W-:Y:S01]  /*3bf0*/  HFMA2.MMA R32, R33, R12, R32 ;  /* 0x0000000c21207235 */ /* 0x001fe20000000020 */
[----:B------:R-:W-:Y:S01]  /*3c00*/  LOP3.LUT R33, R7, 0x380038, RZ, 0xc0, !PT ;  /* 0x0038003807217812 */ /* 0x000fe200078ec0ff */
[-C--:B------:R-:W-:Y:S01]  /*3c10*/  HFMA2 R35, R35, R26.reuse.H0_H0, -132, -132 ;  /* 0xd820d82023237431 */ /* 0x080fe2000004001a */
[-C--:B------:R-:W-:Y:S01]  /*3c20*/  HFMA2.MMA R31, R18, R19.reuse, R31 ;  /* 0x00000013121f7235 */ /* 0x080fe2000000001f */
[----:B------:R-:W-:Y:S01]  /*3c30*/  HFMA2 R36, R37, R26.H0_H0, -132, -132 ;  /* 0xd820d82025247431 */ /* 0x000fe2000004001a */
[----:B------:R-:W-:Y:S01]  /*3c40*/  LOP3.LUT R4, R4, 0x1c001c0, RZ, 0xc0, !PT ;  /* 0x01c001c004047812 */ /* 0x000fe200078ec0ff */
[----:B------:R-:W-:Y:S01]  /*3c50*/  HFMA2 R18, R35, R12, R16 ;  /* 0x0000000c23127231 */ /* 0x000fe20000000010 */
[----:B------:R-:W-:Y:S01]  /*3c60*/  LOP3.LUT R33, R33, 0x64006400, RZ, 0xfc, !PT ;  /* 0x6400640021217812 */ /* 0x000fe200078efcff */
[----:B------:R-:W-:Y:S01]  /*3c70*/  HFMA2.MMA R17, R38, R19, R17 ;  /* 0x0000001326117235 */ /* 0x000fe20000000011 */
[----:B------:R-:W-:Y:S01]  /*3c80*/  LOP3.LUT R16, R5, 0x1c001c0, RZ, 0xc0, !PT ;  /* 0x01c001c005107812 */ /* 0x000fe200078ec0ff */
[----:B------:R-:W-:Y:S01]  /*3c90*/  HFMA2.MMA R19, R36, R12, R31 ;  /* 0x0000000c24137235 */ /* 0x000fe2000000001f */
[----:B------:R-:W-:-:S02]  /*3ca0*/  LOP3.LUT R6, R6, 0x1c001c0, RZ, 0xc0, !PT ;  /* 0x01c001c006067812 */ /* 0x000fc400078ec0ff */
[----:B------:R-:W-:Y:S01]  /*3cb0*/  LOP3.LUT R5, R4, 0x64006400, RZ, 0xfc, !PT ;  /* 0x6400640004057812 */ /* 0x000fe200078efcff */
[-C--:B------:R-:W-:Y:S01]  /*3cc0*/  HFMA2 R4, R33, R26.reuse.H0_H0, -132, -132 ;  /* 0xd820d82021047431 */ /* 0x080fe2000004001a */
[----:B------:R-:W-:Y:S02]  /*3cd0*/  LOP3.LUT R35, R7, 0x1c001c0, RZ, 0xc0, !PT ;  /* 0x01c001c007237812 */ /* 0x000fe400078ec0ff */
[----:B------:R-:W-:Y:S01]  /*3ce0*/  LOP3.LUT R31, R6, 0x64006400, RZ, 0xfc, !PT ;  /* 0x64006400061f7812 */ /* 0x000fe200078efcff */
[-C--:B------:R-:W-:Y:S01]  /*3cf0*/  HFMA2 R5, R5, R26.reuse.H1_H1, -20, -20 ;  /* 0xcd00cd0005057431 */ /* 0x080fe2000006001a */
[----:B------:R-:W-:Y:S01]  /*3d00*/  LOP3.LUT R7, R16, 0x64006400, RZ, 0xfc, !PT ;  /* 0x6400640010077812 */ /* 0x000fe200078efcff */
[----:B------:R-:W-:Y:S01]  /*3d10*/  HFMA2.MMA R12, R4, R12, R17 ;  /* 0x0000000c040c7235 */ /* 0x000fe20000000011 */
[----:B------:R-:W-:Y:S01]  /*3d20*/  LOP3.LUT R35, R35, 0x64006400, RZ, 0xfc, !PT ;  /* 0x6400640023237812 */ /* 0x000fe200078efcff */
[-C--:B------:R-:W-:Y:S01]  /*3d30*/  HFMA2 R4, R31, R26.reuse.H1_H1, -20, -20 ;  /* 0xcd00cd001f047431 */ /* 0x080fe2000006001a */
[C---:B------:R-:W-:Y:S01]  /*3d40*/  LOP3.LUT R37, R8.reuse, 0x70007, RZ, 0xc0, !PT ;  /* 0x0007000708257812 */ /* 0x040fe200078ec0ff */
[-C--:B------:R-:W-:Y:S01]  /*3d50*/  HFMA2 R7, R7, R26.reuse.H1_H1, -20, -20 ;  /* 0xcd00cd0007077431 */ /* 0x080fe2000006001a */
[-C--:B------:R-:W-:Y:S01]  /*3d60*/  HFMA2.MMA R16, R5, R13.reuse, R32 ;  /* 0x0000000d05107235 */ /* 0x080fe20000000020 */
[----:B------:R-:W-:Y:S01]  /*3d70*/  HFMA2 R35, R35, R26.H1_H1, -20, -20 ;  /* 0xcd00cd0023237431 */ /* 0x000fe2000006001a */
[----:B------:R-:W-:Y:S01]  /*3d80*/  LOP3.LUT R32, R8, 0x380038, RZ, 0xc0, !PT ;  /* 0x0038003808207812 */ /* 0x000fe200078ec0ff */
[-C--:B------:R-:W-:Y:S01]  /*3d90*/  HFMA2 R18, R7, R13.reuse, R18 ;  /* 0x0000000d07127231 */ /* 0x080fe20000000012 */
[----:B------:R-:W-:Y:S01]  /*3da0*/  HFMA2.MMA R17, R4, R13, R19 ;  /* 0x0000000d04117235 */ /* 0x000fe20000000013 */
[----:B------:R-:W-:Y:S01]  /*3db0*/  HFMA2 R13, R35, R13, R12 ;  /* 0x0000000d230d7231 */ /* 0x000fe2000000000c */
[----:B------:R-:W0:Y:S01]  /*3dc0*/  LDS.128 R4, [UR4+0x30] ;  /* 0x00003004ff047984 */ /* 0x000e220008000c00 */
[----:B------:R-:W-:-:S02]  /*3dd0*/  SHF.R.U32.HI R12, RZ, 0x6, R8 ;  /* 0x00000006ff0c7819 */ /* 0x000fc40000011608 */
[C---:B------:R-:W-:Y:S02]  /*3de0*/  LOP3.LUT R19, R9.reuse, 0x380038, RZ, 0xc0, !PT ;  /* 0x0038003809137812 */ /* 0x040fe400078ec0ff */
[----:B------:R-:W-:Y:S02]  /*3df0*/  SHF.R.U32.HI R8, RZ, 0x6, R9 ;  /* 0x00000006ff087819 */ /* 0x000fe40000011609 */
[----:B------:R-:W-:Y:S02]  /*3e00*/  LOP3.LUT R35, R9, 0x70007, RZ, 0xc0, !PT ;  /* 0x0007000709237812 */ /* 0x000fe400078ec0ff */
[C---:B------:R-:W-:Y:S02]  /*3e10*/  LOP3.LUT R36, R10.reuse, 0x70007, RZ, 0xc0, !PT ;  /* 0x000700070a247812 */ /* 0x040fe400078ec0ff */
[----:B------:R-:W-:Y:S02]  /*3e20*/  LOP3.LUT R31, R10, 0x380038, RZ, 0xc0, !PT ;  /* 0x003800380a1f7812 */ /* 0x000fe400078ec0ff */
[----:B------:R-:W-:-:S02]  /*3e30*/  SHF.R.U32.HI R9, RZ, 0x6, R10 ;  /* 0x00000006ff097819 */ /* 0x000fc4000001160a */
[--C-:B------:R-:W-:Y:S02]  /*3e40*/  SHF.R.U32.HI R39, RZ, 0xd, R11.reuse ;  /* 0x0000000dff277819 */ /* 0x100fe4000001160b */
[----:B------:R-:W-:Y:S02]  /*3e50*/  LOP3.LUT R37, R37, 0x64006400, RZ, 0xfc, !PT ;  /* 0x6400640025257812 */ /* 0x000fe400078efcff */
[C---:B------:R-:W-:Y:S02]  /*3e60*/  LOP3.LUT R33, R11.reuse, 0x380038, RZ, 0xc0, !PT ;  /* 0x003800380b217812 */ /* 0x040fe400078ec0ff */
[----:B------:R-:W-:Y:S02]  /*3e70*/  SHF.R.U32.HI R10, RZ, 0x6, R11 ;  /* 0x00000006ff0a7819 */ /* 0x000fe4000001160b */
[----:B------:R-:W-:Y:S02]  /*3e80*/  LOP3.LUT R11, R11, 0x70007, RZ, 0xc0, !PT ;  /* 0x000700070b0b7812 */ /* 0x000fe400078ec0ff */
[----:B------:R-:W-:-:S02]  /*3e90*/  LOP3.LUT R36, R36, 0x64006400, RZ, 0xfc, !PT ;  /* 0x6400640024247812 */ /* 0x000fc400078efcff */
[----:B------:R-:W-:Y:S01]  /*3ea0*/  LOP3.LUT R28, R28, 0x40004, R39, 0xf8, !PT ;  /* 0x000400041c1c7812 */ /* 0x000fe200078ef827 */
[----:B------:R-:W-:Y:S01]  /*3eb0*/  HADD2 R39, R37, -1028, -1028 ;  /* 0xe404e40425277430 */ /* 0x000fe20000000000 */
[----:B------:R-:W-:Y:S01]  /*3ec0*/  LOP3.LUT R38, R35, 0x64006400, RZ, 0xfc, !PT ;  /* 0x6400640023267812 */ /* 0x000fe200078efcff */
[----:B------:R-:W-:Y:S01]  /*3ed0*/  HADD2 R36, R36, -1028, -1028 ;  /* 0xe404e40424247430 */ /* 0x000fe20000000000 */
[----:B------:R-:W-:Y:S02]  /*3ee0*/  LOP3.LUT R37, R11, 0x64006400, RZ, 0xfc, !PT ;  /* 0x640064000b257812 */ /* 0x000fe400078efcff */
[----:B------:R-:W-:Y:S01]  /*3ef0*/  LOP3.LUT R35, R32, 0x64006400, RZ, 0xfc, !PT ;  /* 0x6400640020237812 */ /* 0x000fe200078efcff */
[----:B------:R-:W-:Y:S01]  /*3f00*/  HADD2 R41, R38, -1028, -1028 ;  /* 0xe404e40426297430 */ /* 0x000fe20000000000 */
[-C--:B------:R-:W-:Y:S01]  /*3f10*/  HFMA2.MMA R11, R39, R14.reuse, R16 ;  /* 0x0000000e270b7235 */ /* 0x080fe20000000010 */
[----:B------:R-:W-:Y:S01]  /*3f20*/  HADD2 R32, R37, -1028, -1028 ;  /* 0xe404e40425207430 */ /* 0x000fe20000000000 */
[----:B------:R-:W-:Y:S01]  /*3f30*/  LOP3.LUT R19, R19, 0x64006400, RZ, 0xfc, !PT ;  /* 0x6400640013137812 */ /* 0x000fe200078efcff */
[----:B------:R-:W-:Y:S01]  /*3f40*/  HFMA2 R16, R35, R26.H0_H0, -132, -132 ;  /* 0xd820d82023107431 */ /* 0x000fe2000004001a */
[----:B------:R-:W-:Y:S01]  /*3f50*/  HFMA2.MMA R17, R36, R14, R17 ;  /* 0x0000000e24117235 */ /* 0x000fe20000000011 */
[-C--:B------:R-:W-:Y:S01]  /*3f60*/  HFMA2 R18, R41, R14.reuse, R18 ;  /* 0x0000000e29127231 */ /* 0x080fe20000000012 */
[----:B------:R-:W-:Y:S01]  /*3f70*/  LOP3.LUT R31, R31, 0x64006400, RZ, 0xfc, !PT ;  /* 0x640064001f1f7812 */ /* 0x000fe200078efcff */
[----:B------:R-:W-:Y:S01]  /*3f80*/  HFMA2 R14, R32, R14, R13 ;  /* 0x0000000e200e7231 */ /* 0x000fe2000000000d */
[----:B------:R-:W-:Y:S01]  /*3f90*/  LOP3.LUT R13, R12, 0x70007, RZ, 0xc0, !PT ;  /* 0x000700070c0d7812 */ /* 0x000fe200078ec0ff */
[-C--:B------:R-:W-:Y:S01]  /*3fa0*/  HFMA2 R19, R19, R26.reuse.H0_H0, -132, -132 ;  /* 0xd820d82013137431 */ /* 0x080fe2000004001a */
[----:B------:R-:W-:Y:S01]  /*3fb0*/  HFMA2.MMA R11, R16, R15, R11 ;  /* 0x0000000f100b7235 */ /* 0x000fe2000000000b */
[----:B------:R-:W-:Y:S01]  /*3fc0*/  LOP3.LUT R16, R8, 0x70007, RZ, 0xc0, !PT ;  /* 0x0007000708107812 */ /* 0x000fe200078ec0ff */
[----:B------:R-:W-:Y:S01]  /*3fd0*/  HFMA2 R36, R31, R26.H0_H0, -132, -132 ;  /* 0xd820d8201f247431 */ /* 0x000fe2000004001a */
[----:B------:R-:W-:-:S02]  /*3fe0*/  LOP3.LUT R13, R13, 0x64006400, RZ, 0xfc, !PT ;  /* 0x640064000d0d7812 */ /* 0x000fc400078efcff */
[----:B------:R-:W-:Y:S01]  /*3ff0*/  LOP3.LUT R33, R33, 0x64006400, RZ, 0xfc, !PT ;  /* 0x6400640021217812 */ /* 0x000fe200078efcff */
[-C--:B------:R-:W-:Y:S01]  /*4000*/  HFMA2.MMA R18, R19, R15.reuse, R18 ;  /* 0x0000000f13127235 */ /* 0x080fe20000000012 */
[----:B------:R-:W-:Y:S01]  /*4010*/  LOP3.LUT R16, R16, 0x64006400, RZ, 0xfc, !PT ;  /* 0x6400640010107812 */ /* 0x000fe200078efcff */
[----:B------:R-:W-:Y:S01]  /*4020*/  HADD2 R32, R13, -1028, -1028 ;  /* 0xe404e4040d207430 */ /* 0x000fe20000000000 */
[----:B------:R-:W-:Y:S01]  /*4030*/  LOP3.LUT R31, R9, 0x70007, RZ, 0xc0, !PT ;  /* 0x00070007091f7812 */ /* 0x000fe200078ec0ff */
[----:B------:R-:W-:Y:S01]  /*4040*/  HFMA2 R33, R33, R26.H0_H0, -132, -132 ;  /* 0xd820d82021217431 */ /* 0x000fe2000004001a */
[C---:B------:R-:W-:Y:S01]  /*4050*/  LOP3.LUT R35, R10.reuse, 0x70007, RZ, 0xc0, !PT ;  /* 0x000700070a237812 */ /* 0x040fe200078ec0ff */
[----:B------:R-:W-:Y:S01]  /*4060*/  HFMA2.MMA R13, R36, R15, R17 ;  /* 0x0000000f240d7235 */ /* 0x000fe20000000011 */
[----:B------:R-:W-:Y:S01]  /*4070*/  LOP3.LUT R36, R10, 0x380038, RZ, 0xc0, !PT ;  /* 0x003800380a247812 */ /* 0x000fe200078ec0ff */
[----:B------:R-:W-:Y:S01]  /*4080*/  HADD2 R19, R16, -1028, -1028 ;  /* 0xe404e40410137430 */ /* 0x000fe20000000000 */
[----:B------:R-:W-:Y:S01]  /*4090*/  LOP3.LUT R31, R31, 0x64006400, RZ, 0xfc, !PT ;  /* 0x640064001f1f7812 */ /* 0x000fe200078efcff */
[----:B------:R-:W-:Y:S01]  /*40a0*/  HFMA2 R15, R33, R15, R14 ;  /* 0x0000000f210f7231 */ /* 0x000fe2000000000e */
[----:B------:R-:W-:Y:S01]  /*40b0*/  LOP3.LUT R35, R35, 0x64006400, RZ, 0xfc, !PT ;  /* 0x6400640023237812 */ /* 0x000fe200078efcff */
[----:B0-----:R-:W-:Y:S01]  /*40c0*/  HFMA2.MMA R14, R32, R4, R11 ;  /* 0x00000004200e7235 */ /* 0x001fe2000000000b */
        /* <DEDUP_REMOVED lines=8> */
[----:B------:R-:W-:Y:S01]  /*4150*/  HFMA2.MMA R13, R36, R4, R13 ;  /* 0x00000004240d7235 */ /* 0x000fe2000000000d */
[----:B------:R-:W-:Y:S01]  /*4160*/  LOP3.LUT R12, R12, 0x1c001c0, RZ, 0xc0, !PT ;  /* 0x01c001c00c0c7812 */ /* 0x000fe200078ec0ff */
[----:B------:R-:W-:Y:S01]  /*4170*/  HFMA2 R15, R38, R4, R15 ;  /* 0x00000004260f7231 */ /* 0x000fe2000000000f */
        /* <DEDUP_REMOVED lines=11> */
[-C--:B------:R-:W-:Y:S01]  /*4230*/  HFMA2 R9, R9, R26.reuse.H1_H1, -20, -20 ;  /* 0xcd00cd0009097431 */ /* 0x080fe2000006001a */
[----:B------:R-:W-:Y:S01]  /*4240*/  LOP3.LUT R30, R30, 0x64006400, RZ, 0xfc, !PT ;  /* 0x640064001e1e7812 */ /* 0x000fe200078efcff */
[----:B------:R-:W-:Y:S01]  /*4250*/  HFMA2.MMA R13, R18, R5, R13 ;  /* 0x00000005120d7235 */ /* 0x000fe2000000000d */
[----:B------:R-:W-:Y:S01]  /*4260*/  LOP3.LUT R17, R8, 0x64006400, RZ, 0xfc, !PT ;  /* 0x6400640008117812 */ /* 0x000fe200078efcff */
[-C--:B------:R-:W-:Y:S01]  /*4270*/  HFMA2 R8, R19, R26.reuse.H1_H1, -20, -20 ;  /* 0xcd00cd0013087431 */ /* 0x080fe2000006001a */
[----:B------:R-:W-:Y:S01]  /*4280*/  LOP3.LUT R10, R10, 0x1c001c0, RZ, 0xc0, !PT ;  /* 0x01c001c00a0a7812 */ /* 0x000fe200078ec0ff */
[-C--:B------:R-:W-:Y:S01]  /*4290*/  HFMA2 R11, R16, R5.reuse, R11 ;  /* 0x00000005100b7231 */ /* 0x080fe2000000000b */
[----:B------:R-:W-:Y:S01]  /*42a0*/  LOP3.LUT R34, R34, 0x64006400, RZ, 0xfc, !PT ;  /* 0x6400640022227812 */ /* 0x000fe200078efcff */
[----:B------:R-:W-:Y:S01]  /*42b0*/  HFMA2 R15, R32, R5, R15 ;  /* 0x00000005200f7231 */ /* 0x000fe2000000000f */
[-C--:B------:R-:W-:Y:S01]  /*42c0*/  HFMA2.MMA R14, R9, R6.reuse, R14 ;  /* 0x00000006090e7235 */ /* 0x080fe2000000000e */
[----:B------:R-:W-:Y:S01]  /*42d0*/  HADD2 R5, R30, -1028, -1028 ;  /* 0xe404e4041e057430 */ /* 0x000fe20000000000 */
[----:B------:R-:W-:Y:S01]  /*42e0*/  LOP3.LUT R31, R10, 0x64006400, RZ, 0xfc, !PT ;  /* 0x640064000a1f7812 */ /* 0x000fe200078efcff */
[-C--:B------:R-:W-:Y:S01]  /*42f0*/  HFMA2 R4, R17, R26.reuse.H1_H1, -20, -20 ;  /* 0xcd00cd0011047431 */ /* 0x080fe2000006001a */
[----:B------:R-:W-:Y:S01]  /*4300*/  HFMA2.MMA R13, R8, R6, R13 ;  /* 0x00000006080d7235 */ /* 0x000fe2000000000d */
[----:B------:R-:W-:Y:S01]  /*4310*/  LOP3.LUT R29, R29, 0x64006400, RZ, 0xfc, !PT ;  /* 0x640064001d1d7812 */ /* 0x000fe200078efcff */
[----:B------:R-:W-:Y:S01]  /*4320*/  HADD2 R34, R34, -1028, -1028 ;  /* 0xe404e40422227430 */ /* 0x000fe20000000000 */
[----:B------:R-:W-:Y:S01]  /*4330*/  LOP3.LUT R28, R28, 0x64006400, RZ, 0xfc, !PT ;  /* 0x640064001c1c7812 */ /* 0x000fe200078efcff */
[----:B------:R-:W-:Y:S01]  /*4340*/  HFMA2.MMA R14, R5, R7, R14 ;  /* 0x00000007050e7235 */ /* 0x000fe2000000000e */
[----:B------:R-:W-:-:S02]  /*4350*/  HFMA2 R26, R31, R26.H1_H1, -20, -20 ;  /* 0xcd00cd001f1a7431 */ /* 0x000fc4000006001a */
        /* <DEDUP_REMOVED lines=15> */
.L_x_2575:
[C---:B0-----:R-:W-:Y:S01]  /*4450*/  ISETP.GE.AND P0, PT, R27.reuse, c[0x0][0x1b8], PT ;  /* 0x00006e001b007a0c */ /* 0x041fe20003f06270 */
[----:B------:R-:W-:Y:S01]  /*4460*/  UIADD3 UR4, UR4, 0x40, URZ ;  /* 0x0000004004047890 */ /* 0x000fe2000fffe03f */
[----:B------:R-:W-:Y:S01]  /*4470*/  ISETP.LT.AND P1, PT, R27, R2, PT ;  /* 0x000000021b00720c */ /* 0x000fe20003f21270 */
[----:B-----5:R-:W-:Y:S02]  /*4480*/  IMAD.MOV.U32 R18, RZ, RZ, R24 ;  /* 0x000000ffff127224 */ /* 0x020fe400078e0018 */
[----:B------:R-:W-:-:S10]  /*4490*/  IMAD.MOV.U32 R19, RZ, RZ, R25 ;  /* 0x000000ffff137224 */ /* 0x000fd400078e0019 */
[----:B------:R-:W-:Y:S05]  /*44a0*/  @!P0 BRA P1, `(.L_x_2576) ;  /* 0xffffeb5000008947 */ /* 0x000fea000083ffff */
.L_x_2574:
        /* <DEDUP_REMOVED lines=15> */
.L_x_2580:
[----:B------:R-:W0:Y:S02]  /*45a0*/  LDS R4, [R0] ;  /* 0x0000000000047984 */ /* 0x000e240000000800 */
[----:B0-----:R-:W-:-:S06]  /*45b0*/  HADD2 R5, R4, R22 ;  /* 0x0000001604057230 */ /* 0x001fcc0000000000 */
[----:B------:R-:W0:Y:S02]  /*45c0*/  ATOMS.CAST.SPIN R5, [R0], R4, R5 ;  /* 0x000000040005738d */ /* 0x000e240001800005 */
[----:B0-----:R-:W-:-:S13]  /*45d0*/  ISETP.EQ.U32.AND P0, PT, R5, 0x1, PT ;  /* 0x000000010500780c */ /* 0x001fda0003f02070 */
[----:B------:R-:W-:Y:S05]  /*45e0*/  @!P0 BRA `(.L_x_2580) ;  /* 0xffffffb000008947 */ /* 0x000fea000383ffff */
[----:B------:R-:W-:Y:S05]  /*45f0*/  BRA `(.L_x_2578) ;  /* 0x0000003000007947 */ /* 0x000fea0003800000 */
.L_x_2579:
[----:B------:R-:W2:Y:S02]  /*4600*/  LD.E R0, [R2.64] ;  /* 0x0000000602007980 */ /* 0x000ea4000c101900 */
[----:B--2---:R-:W-:-:S05]  /*4610*/  IMAD.IADD R5, R22, 0x1, R0 ;  /* 0x0000000116057824 */ /* 0x004fca00078e0200 */
[----:B------:R0:W-:Y:S02]  /*4620*/  ST.E [R2.64], R5 ;  /* 0x0000000502007985 */ /* 0x0001e4000c101906 */
.L_x_2578:
[----:B------:R-:W-:Y:S05]  /*4630*/  BSYNC B0 ;  /* 0x0000000000007941 */ /* 0x000fea0003800000 */
.L_x_2577:
[----:B------:R-:W2:Y:S02]  /*4640*/  ATOM.E.ADD.F16x2.RN.STRONG.GPU P0, RZ, [R2.64+0x4], R21 ;  /* 0x0000041502ff798a */ /* 0x000ea4000810e9c6 */
[----:B--2---:R-:W-:Y:S05]  /*4650*/  @P0 EXIT ;  /* 0x000000000000094d */ /* 0x004fea0003800000 */
[----:B------:R-:W1:Y:S02]  /*4660*/  QSPC.E.S P0, RZ, [R2+0x4] ;  /* 0x0000040002ff73aa */ /* 0x000e640000000500 */
[----:B-1----:R-:W-:Y:S05]  /*4670*/  @!P0 BRA `(.L_x_2581) ;  /* 0x0000008000008947 */ /* 0x002fea0003800000 */
[----:B0-----:R-:W-:-:S04]  /*4680*/  IADD3 R2, R2, 0x4, RZ ;  /* 0x0000000402027810 */ /* 0x001fc80007ffe0ff */
[----:B------:R-:W-:-:S05]  /*4690*/  LOP3.LUT R2, R2, 0xffffff, RZ, 0xc0, !PT ;  /* 0x00ffffff02027812 */ /* 0x000fca00078ec0ff */
.L_x_2582:
[----:B------:R-:W0:Y:S02]  /*46a0*/  LDS R4, [R2] ;  /* 0x0000000002047984 */ /* 0x000e240000000800 */
[----:B0-----:R-:W-:-:S10]  /*46b0*/  HFMA2.MMA R5, R4, 1, 1, R21 ;  /* 0x3c003c0004057835 */ /* 0x001fd40000000015 */
[----:B------:R-:W0:Y:S02]  /*46c0*/  ATOMS.CAST.SPIN R5, [R2], R4, R5 ;  /* 0x000000040205738d */ /* 0x000e240001800005 */
[----:B0-----:R-:W-:-:S13]  /*46d0*/  ISETP.EQ.U32.AND P0, PT, R5, 0x1, PT ;  /* 0x000000010500780c */ /* 0x001fda0003f02070 */
[----:B------:R-:W-:Y:S05]  /*46e0*/  @!P0 BRA `(.L_x_2582) ;  /* 0xffffffb000008947 */ /* 0x000fea000383ffff */
[----:B------:R-:W-:Y:S05]  /*46f0*/  EXIT ;  /* 0x000000000000794d */ /* 0x000fea0003800000 */
.L_x_2581:
[----:B------:R-:W2:Y:S02]  /*4700*/  LD.E R0, [R2.64+0x4] ;  /* 0x0000040602007980 */ /* 0x000ea4000c101900 */
[----:B0-2---:R-:W-:-:S05]  /*4710*/  IMAD.IADD R5, R21, 0x1, R0 ;  /* 0x0000000115057824 */ /* 0x005fca00078e0200 */
[----:B------:R-:W-:Y:S01]  /*4720*/  ST.E [R2.64+0x4], R5 ;  /* 0x0000040502007985 */ /* 0x000fe2000c101906 */
[----:B------:R-:W-:Y:S05]  /*4730*/  EXIT ;  /* 0x000000000000794d */ /* 0x000fea0003800000 */
.L_x_2583:
        /* <DEDUP_REMOVED lines=12> */
.L_x_2874:


//--------------------- .text._Z23gemm_half_q_half_kernelILi1ELi14ELb0ELb0ELi64EEvPK6__halfPKjS4_S2_PS0_iiiiPKtS7_iiiiiibS2_i --------------------------
	.section	.text._Z23gemm_half_q_half_kernelILi1ELi14ELb0ELb0ELi64EEvPK6__halfPKjS4_S2_PS0_iiiiPKtS7_iiiiiibS2_i,"ax",@progbits
	.sectioninfo	@"SHI_REGISTERS=48"
	.align	128
        .global         _Z23gemm_half_q_half_kernelILi1ELi14ELb0ELb0ELi64EEvPK6__halfPKjS4_S2_PS0_iiiiPKtS7_iiiiiibS2_i
        .type           _Z23gemm_half_q_half_kernelILi1ELi14ELb0ELb0ELi64EEvPK6__halfPKjS4_S2_PS0_iiiiPKtS7_iiiiiibS2_i,@function
        .size           _Z23gemm_half_q_half_kernelILi1ELi14ELb0ELb0ELi64EEvPK6__halfPKjS4_S2_PS0_iiiiPKtS7_iiiiiibS2_i,(.L_x_2875 - _Z23gemm_half_q_half_kernelILi1ELi14ELb0ELb0ELi64EEvPK6__halfPKjS4_S2_PS0_iiiiPKtS7_iiiiiibS2_i)
        .other          _Z23gemm_half_q_half_kernelILi1ELi14ELb0ELb0ELi64EEvPK6__halfPKjS4_S2_PS0_iiiiPKtS7_iiiiiibS2_i,@"STO_CUDA_ENTRY STV_DEFAULT"
_Z23gemm_half_q_half_kernelILi1ELi14ELb0ELb0ELi64EEvPK6__halfPKjS4_S2_PS0_iiiiPKtS7_iiiiiibS2_i:
.text._Z23gemm_half_q_half_kernelILi1ELi14ELb0ELb0ELi64EEvPK6__halfPKjS4_S2_PS0_iiiiPKtS7_iiiiiibS2_i:
        /* <DEDUP_REMOVED lines=39> */
.L_x_2585:
[----:B------:R-:W-:Y:S05]  /*0270*/  BSYNC B0 ;  /* 0x0000000000007941 */ /* 0x000fea0003800000 */
.L_x_2584:
        /* <DEDUP_REMOVED lines=22> */
.L_x_2587:
        /* <DEDUP_REMOVED lines=15> */
[----:B------:R-:W-:Y:S02]  /*04d0*/  SHF.R.U32.HI R19, RZ, 0x4, R11 ;  /* 0x00000004ff137819 */ /* 0x000fe4000001160b */
[----:B------:R-:W-:Y:S02]  /*04e0*/  IADD3 R13, R13, 0x1, RZ ;  /* 0x000000010d0d7810 */ /* 0x000fe40007ffe0ff */
[----:B------:R-:W-:-:S03]  /*04f0*/  LOP3.LUT R19, R19, 0xf, RZ, 0xc0, !PT ;  /* 0x0000000f13137812 */ /* 0x000fc600078ec0ff */
[----:B------:R-:W-:Y:S01]  /*0500*/  IMAD R14, R13, R13, RZ ;  /* 0x0000000d0d0e7224 */ /* 0x000fe200078e02ff */
[----:B------:R-:W-:Y:S01]  /*0510*/  SHF.R.U32.HI R13, RZ, 0xc, R11 ;  /* 0x0000000cff0d7819 */ /* 0x000fe2000001160b */
[----:B----4-:R-:W-:Y:S01]  /*0520*/  IMAD.IADD R5, R22, 0x1, R5 ;  /* 0x0000000116057824 */ /* 0x010fe200078e0205 */
[----:B------:R-:W-:Y:S02]  /*0530*/  SHF.R.U32.HI R11, RZ, 0x8, R11 ;  /* 0x00000008ff0b7819 */ /* 0x000fe4000001160b */
[----:B------:R-:W-:Y:S01]  /*0540*/  LOP3.LUT R13, R13, 0xf, RZ, 0xc0, !PT ;  /* 0x0000000f0d0d7812 */ /* 0x000fe200078ec0ff */
[----:B------:R-:W-:Y:S01]  /*0550*/  I2F.F16 R14, R14 ;  /* 0x0000000e000e7306 */ /* 0x000fe20000200c00 */
[----:B------:R-:W-:Y:S02]  /*0560*/  LOP3.LUT R11, R11, 0xf, RZ, 0xc0, !PT ;  /* 0x0000000f0b0b7812 */ /* 0x000fe400078ec0ff */
[----:B------:R-:W-:Y:S02]  /*0570*/  IADD3 R13, R13, 0x1, RZ ;  /* 0x000000010d0d7810 */ /* 0x000fe40007ffe0ff */
[----:B------:R-:W-:-:S02]  /*0580*/  IADD3 R19, R19, 0x1, RZ ;  /* 0x0000000113137810 */ /* 0x000fc40007ffe0ff */
[----:B------:R-:W-:Y:S01]  /*0590*/  IADD3 R11, R11, 0x1, RZ ;  /* 0x000000010b0b7810 */ /* 0x000fe20007ffe0ff */
[----:B-1----:R-:W-:Y:S01]  /*05a0*/  IMAD R17, R13, R13, RZ ;  /* 0x0000000d0d117224 */ /* 0x002fe200078e02ff */
[----:B------:R-:W-:Y:S01]  /*05b0*/  ISETP.GE.AND P1, PT, R5, R18, PT ;  /* 0x000000120500720c */ /* 0x000fe20003f26270 */
[----:B------:R-:W-:Y:S02]  /*05c0*/  IMAD R19, R19, R19, RZ ;  /* 0x0000001313137224 */ /* 0x000fe400078e02ff */
[----:B------:R-:W-:Y:S01]  /*05d0*/  IMAD R13, R11, R11, RZ ;  /* 0x0000000b0b0d7224 */ /* 0x000fe200078e02ff */
[----:B------:R-:W-:Y:S01]  /*05e0*/  I2F.F16 R20, R17 ;  /* 0x0000001100147306 */ /* 0x000fe20000200c00 */
[C---:B------:R-:W-:Y:S01]  /*05f0*/  IMAD R11, R4.reuse, 0x8, R1 ;  /* 0x00000008040b7824 */ /* 0x040fe200078e0201 */
[----:B------:R-:W-:-:S06]  /*0600*/  IADD3 R4, R4, 0x1, RZ ;  /* 0x0000000104047810 */ /* 0x000fcc0007ffe0ff */
[----:B------:R-:W1:Y:S08]  /*0610*/  I2F.F16 R19, R19 ;  /* 0x0000001300137306 */ /* 0x000e700000200c00 */
[----:B------:R-:W2:Y:S01]  /*0620*/  I2F.F16 R13, R13 ;  /* 0x0000000d000d7306 */ /* 0x000ea20000200c00 */
[----:B-1----:R-:W-:-:S05]  /*0630*/  PRMT R19, R14, 0x5410, R19 ;  /* 0x000054100e137816 */ /* 0x002fca0000000013 */
[----:B---3--:R-:W-:Y:S01]  /*0640*/  HMUL2 R14, R19, R16.H0_H0 ;  /* 0x20000010130e7232 */ /* 0x008fe20000000000 */
[----:B--2---:R-:W-:-:S05]  /*0650*/  PRMT R13, R13, 0x5410, R20 ;  /* 0x000054100d0d7816 */ /* 0x004fca0000000014 */
[----:B------:R-:W-:-:S05]  /*0660*/  HMUL2 R15, R13, R16.H0_H0 ;  /* 0x200000100d0f7232 */ /* 0x000fca0000000000 */
[----:B------:R1:W-:Y:S01]  /*0670*/  STL.64 [R11], R14 ;  /* 0x0000000e0b007387 */ /* 0x0003e20000100a00 */
[----:B------:R-:W-:Y:S05]  /*0680*/  @!P1 BRA `(.L_x_2587) ;  /* 0xfffffd5000009947 */ /* 0x000fea000383ffff */
.L_x_2586:
        /* <DEDUP_REMOVED lines=13> */
[----:B------:R-:W-:Y:S02]  /*0760*/  @P3 IMNMX R4, R12, c[0x0][0x1b0], PT ;  /* 0x00006c000c043a17 */ /* 0x000fe40003800200 */
[----:B------:R-:W-:Y:S02]  /*0770*/  @P1 IADD3 R0, R0, -c[0x0][0x1a8], RZ ;  /* 0x80006a0000001a10 */ /* 0x000fe40007ffe0ff */
[----:B------:R-:W-:Y:S02]  /*0780*/  @P4 IMNMX R7, R12, c[0x0][0x1b4], PT ;  /* 0x00006d000c074a17 */ /* 0x000fe40003800200 */
        /* <DEDUP_REMOVED lines=53> */
.L_x_2590:
        /* <DEDUP_REMOVED lines=21> */
[----:B------:R-:W-:Y:S01]  /*0c30*/  IMAD.WIDE R42, R29, 0x4, R8 ;  /* 0x000000041d2a7825 */ /* 0x000fe200078e0208 */
[----:B0-----:R-:W-:-:S03]  /*0c40*/  HADD2.F32 R37, -RZ, R24.H0_H0 ;  /* 0x20000018ff257230 */ /* 0x001fc60000004100 */
[----:B------:R-:W-:Y:S01]  /*0c50*/  IMAD.MOV.U32 R44, RZ, RZ, 0x2c00 ;  /* 0x00002c00ff2c7424 */ /* 0x000fe200078e00ff */
        /* <DEDUP_REMOVED lines=9> */
[----:B-1----:R0:W2:Y:S01]  /*0cf0*/  LDG.E.128.CONSTANT R8, [R42.64] ;  /* 0x000000062a087981 */ /* 0x0020a2000c1e9d00 */
[----:B------:R-:W-:Y:S02]  /*0d00*/  HADD2 R30, R30, -1032, -1032 ;  /* 0xe408e4081e1e7430 */ /* 0x000fe40000000000 */
[----:B------:R-:W-:Y:S02]  /*0d10*/  HADD2 R35, R31, -1032, -1032 ;  /* 0xe408e4081f237430 */ /* 0x000fe40000000000 */
[----:B------:R-:W-:Y:S02]  /*0d20*/  HADD2 R27, R27, -1032, -1032 ;  /* 0xe408e4081b1b7430 */ /* 0x000fe40000000000 */
[----:B------:R-:W-:-:S02]  /*0d30*/  HADD2.F32 R32, -RZ, R26.H0_H0 ;  /* 0x2000001aff207230 */ /* 0x000fc40000004100 */
[----:B------:R-:W-:Y:S01]  /*0d40*/  HADD2.F32 R36, -RZ, R30.H0_H0 ;  /* 0x2000001eff247230 */ /* 0x000fe20000004100 */
[----:B0-----:R-:W-:Y:S01]  /*0d50*/  IMAD.WIDE R42, R29, 0x4, R42 ;  /* 0x000000041d2a7825 */ /* 0x001fe200078e022a */
[----:B------:R-:W-:Y:S02]  /*0d60*/  HADD2.F32 R38, -RZ, R35.H0_H0 ;  /* 0x20000023ff267230 */ /* 0x000fe40000004100 */
[--C-:B------:R-:W-:Y:S01]  /*0d70*/  HADD2.F32 R34, -RZ, R27.reuse.H0_H0 ;  /* 0x2000001bff227230 */ /* 0x100fe20000004100 */
[C---:B------:R-:W-:Y:S01]  /*0d80*/  FFMA.FTZ R33, R37.reuse, R32, RZ ;  /* 0x0000002025217223 */ /* 0x040fe200000100ff */
[----:B------:R-:W-:Y:S01]  /*0d90*/  HADD2.F32 R26, -RZ, R26.H1_H1 ;  /* 0x3000001aff1a7230 */ /* 0x000fe20000004100 */
[C---:B------:R-:W-:Y:S01]  /*0da0*/  FFMA.FTZ R31, R37.reuse, R36, RZ ;  /* 0x00000024251f7223 */ /* 0x040fe200000100ff */
[----:B------:R-:W-:Y:S01]  /*0db0*/  HADD2.F32 R36, -RZ, R27.H1_H1 ;  /* 0x3000001bff247230 */ /* 0x000fe20000004100 */
[----:B------:R-:W-:Y:S01]  /*0dc0*/  FFMA.FTZ R32, R37, R38, RZ ;  /* 0x0000002625207223 */ /* 0x000fe200000100ff */
[----:B------:R-:W-:Y:S01]  /*0dd0*/  HADD2.F32 R27, -RZ, R24.H1_H1 ;  /* 0x30000018ff1b7230 */ /* 0x000fe20000004100 */
[----:B------:R-:W-:Y:S01]  /*0de0*/  FFMA.FTZ R34, R34, R37, RZ ;  /* 0x0000002522227223 */ /* 0x000fe200000100ff */
[----:B------:R-:W-:-:S02]  /*0df0*/  HADD2.F32 R38, -RZ, R30.H1_H1 ;  /* 0x3000001eff267230 */ /* 0x000fc40000004100 */
        /* <DEDUP_REMOVED lines=8> */
[----:B------:R-:W-:Y:S02]  /*0e80*/  LOP3.LUT R27, R13, 0xf000f0, RZ, 0xc0, !PT ;  /* 0x00f000f00d1b7812 */ /* 0x000fe400078ec0ff */
[----:B------:R-:W-:-:S02]  /*0e90*/  LOP3.LUT R33, R26, 0x64006400, RZ, 0xfc, !PT ;  /* 0x640064001a217812 */ /* 0x000fc400078efcff */
[----:B------:R-:W-:Y:S02]  /*0ea0*/  LOP3.LUT R35, R27, 0x64006400, RZ, 0xfc, !PT ;  /* 0x640064001b237812 */ /* 0x000fe400078efcff */
[----:B------:R-:W0:Y:S01]  /*0eb0*/  LDS.64 R26, [UR4+0x8] ;  /* 0x00000804ff1a7984 */ /* 0x000e220008000a00 */
[----:B------:R-:W-:Y:S01]  /*0ec0*/  LOP3.LUT R37, R34, 0x64006400, RZ, 0xfc, !PT ;  /* 0x6400640022257812 */ /* 0x000fe200078efcff */
[-C--:B------:R-:W-:Y:S01]  /*0ed0*/  HFMA2 R33, R33, R44.reuse.H0_H0, -72, -72 ;  /* 0xd480d48021217431 */ /* 0x080fe2000004002c */
[----:B------:R-:W-:Y:S01]  /*0ee0*/  LOP3.LUT R39, R36, 0x64006400, RZ, 0xfc, !PT ;  /* 0x6400640024277812 */ /* 0x000fe200078efcff */
[-C--:B------:R-:W-:Y:S01]  /*0ef0*/  HFMA2 R34, R35, R44.reuse.H0_H0, -72, -72 ;  /* 0xd480d48023227431 */ /* 0x080fe2000004002c */
[----:B------:R-:W-:Y:S01]  /*0f00*/  SHF.R.U32.HI R12, RZ, 0x8, R12 ;  /* 0x00000008ff0c7819 */ /* 0x000fe2000001160c */
[-C--:B------:R-:W-:Y:S01]  /*0f10*/  HFMA2 R35, R37, R44.reuse.H0_H0, -72, -72 ;  /* 0xd480d48025237431 */ /* 0x080fe2000004002c */
[----:B------:R-:W-:Y:S01]  /*0f20*/  SHF.R.U32.HI R13, RZ, 0x8, R13 ;  /* 0x00000008ff0d7819 */ /* 0x000fe2000001160d */
[----:B------:R-:W-:Y:S01]  /*0f30*/  HADD2.F32 R37, -RZ, R25.H0_H0 ;  /* 0x20000019ff257230 */ /* 0x000fe20000004100 */
[----:B------:R-:W-:Y:S01]  /*0f40*/  SHF.R.U32.HI R14, RZ, 0x8, R14 ;  /* 0x00000008ff0e7819 */ /* 0x000fe2000001160e */
[----:B------:R-:W-:Y:S01]  /*0f50*/  HADD2.F32 R38, -RZ, R33.H0_H0 ;  /* 0x20000021ff267230 */ /* 0x000fe20000004100 */
[----:B------:R-:W-:Y:S01]  /*0f60*/  LOP3.LUT R29, R12, 0xf000f, RZ, 0xc0, !PT ;  /* 0x000f000f0c1d7812 */ /* 0x000fe200078ec0ff */
[----:B------:R-:W-:Y:S01]  /*0f70*/  HFMA2 R36, R39, R44.H0_H0, -72, -72 ;  /* 0xd480d48027247431 */ /* 0x000fe2000004002c */
[----:B------:R-:W-:Y:S01]  /*0f80*/  SHF.R.U32.HI R15, RZ, 0x8, R15 ;  /* 0x00000008ff0f7819 */ /* 0x000fe2000001160f */
[--C-:B------:R-:W-:Y:S01]  /*0f90*/  HADD2.F32 R39, -RZ, R34.reuse.H0_H0 ;  /* 0x20000022ff277230 */ /* 0x100fe20000004100 */
[----:B------:R-:W-:Y:S01]  /*0fa0*/  FFMA.FTZ R24, R38, R37, R24 ;  /* 0x0000002526187223 */ /* 0x000fe20000010018 */
[----:B------:R-:W-:Y:S01]  /*0fb0*/  HADD2.F32 R25, -RZ, R25.H1_H1 ;  /* 0x30000019ff197230 */ /* 0x000fe20000004100 */
[----:B------:R-:W-:Y:S01]  /*0fc0*/  LOP3.LUT R29, R29, 0x64006400, RZ, 0xfc, !PT ;  /* 0x640064001d1d7812 */ /* 0x000fe200078efcff */
[----:B------:R-:W-:Y:S01]  /*0fd0*/  HADD2.F32 R33, -RZ, R33.H1_H1 ;  /* 0x30000021ff217230 */ /* 0x000fe20000004100 */
[----:B------:R-:W-:Y:S01]  /*0fe0*/  FFMA.FTZ R30, R37, R39, R30 ;  /* 0x00000027251e7223 */ /* 0x000fe2000001001e */
[----:B------:R-:W-:Y:S01]  /*0ff0*/  HADD2.F32 R34, -RZ, R34.H1_H1 ;  /* 0x30000022ff227230 */ /* 0x000fe20000004100 */
[----:B------:R-:W-:Y:S01]  /*1000*/  LOP3.LUT R12, R12, 0xf000f0, RZ, 0xc0, !PT ;  /* 0x00f000f00c0c7812 */ /* 0x000fe200078ec0ff */
[--C-:B------:R-:W-:Y:S01]  /*1010*/  HADD2.F32 R40, -RZ, R35.reuse.H0_H0 ;  /* 0x20000023ff287230 */ /* 0x100fe20000004100 */
[----:B------:R-:W-:Y:S01]  /*1020*/  FFMA.FTZ R24, R33, R25, R24 ;  /* 0x0000001921187223 */ /* 0x000fe20000010018 */
[--C-:B------:R-:W-:Y:S01]  /*1030*/  HADD2.F32 R41, -RZ, R36.reuse.H0_H0 ;  /* 0x20000024ff297230 */ /* 0x100fe20000004100 */
[----:B------:R-:W-:Y:S01]  /*1040*/  LOP3.LUT R33, R13, 0xf000f, RZ, 0xc0, !PT ;  /* 0x000f000f0d217812 */ /* 0x000fe200078ec0ff */
[----:B------:R-:W-:Y:S01]  /*1050*/  FFMA.FTZ R30, R25, R34, R30 ;  /* 0x00000022191e7223 */ /* 0x000fe2000001001e */
[----:B------:R-:W-:Y:S01]  /*1060*/  LOP3.LUT R34, R14, 0xf000f, RZ, 0xc0, !PT ;  /* 0x000f000f0e227812 */ /* 0x000fe200078ec0ff */
[----:B------:R-:W-:Y:S01]  /*1070*/  HADD2.F32 R38, -RZ, R35.H1_H1 ;  /* 0x30000023ff267230 */ /* 0x000fe20000004100 */
[C---:B------:R-:W-:Y:S01]  /*1080*/  FFMA.FTZ R31, R37.reuse, R40, R31 ;  /* 0x00000028251f7223 */ /* 0x040fe2000001001f */
[----:B------:R-:W-:Y:S01]  /*1090*/  HADD2.F32 R36, -RZ, R36.H1_H1 ;  /* 0x30000024ff247230 */ /* 0x000fe20000004100 */
[----:B------:R-:W-:Y:S01]  /*10a0*/  FFMA.FTZ R32, R37, R41, R32 ;  /* 0x0000002925207223 */ /* 0x000fe20000010020 */
[----:B------:R-:W-:Y:S01]  /*10b0*/  LOP3.LUT R33, R33, 0x64006400, RZ, 0xfc, !PT ;  /* 0x6400640021217812 */ /* 0x000fe200078efcff */
[C---:B------:R-:W-:Y:S01]  /*10c0*/  FFMA.FTZ R31, R25.reuse, R38, R31 ;  /* 0x00000026191f7223 */ /* 0x040fe2000001001f */
[----:B------:R-:W-:Y:S01]  /*10d0*/  LOP3.LUT R34, R34, 0x64006400, RZ, 0xfc, !PT ;  /* 0x6400640022227812 */ /* 0x000fe200078efcff */
[----:B------:R-:W-:Y:S01]  /*10e0*/  FFMA.FTZ R32, R25, R36, R32 ;  /* 0x0000002419207223 */ /* 0x000fe20000010020 */
[----:B------:R-:W-:Y:S01]  /*10f0*/  LOP3.LUT R35, R15, 0xf000f, RZ, 0xc0, !PT ;  /* 0x000f000f0f237812 */ /* 0x000fe200078ec0ff */
[----:B------:R-:W-:-:S02]  /*1100*/  HADD2 R36, R29, -1032, -1032 ;  /* 0xe408e4081d247430 */ /* 0x000fc40000000000 */
[----:B------:R-:W-:Y:S01]  /*1110*/  HADD2 R25, R33, -1032, -1032 ;  /* 0xe408e40821197430 */ /* 0x000fe20000000000 */
[----:B------:R-:W-:Y:S01]  /*1120*/  LOP3.LUT R29, R35, 0x64006400, RZ, 0xfc, !PT ;  /* 0x64006400231d7812 */ /* 0x000fe200078efcff */
[----:B------:R-:W-:Y:S02]  /*1130*/  HADD2 R33, R34, -1032, -1032 ;  /* 0xe408e40822217430 */ /* 0x000fe40000000000 */
[----:B0-----:R-:W-:Y:S02]  /*1140*/  HADD2.F32 R35, -RZ, R26.H0_H0 ;  /* 0x2000001aff237230 */ /* 0x001fe40000004100 */
[----:B------:R-:W-:Y:S02]  /*1150*/  HADD2.F32 R37, -RZ, R25.H0_H0 ;  /* 0x20000019ff257230 */ /* 0x000fe40000004100 */
[----:B------:R-:W-:Y:S02]  /*1160*/  HADD2 R29, R29, -1032, -1032 ;  /* 0xe408e4081d1d7430 */ /* 0x000fe40000000000 */
[----:B------:R-:W-:Y:S01]  /*1170*/  HADD2.F32 R34, -RZ, R33.H0_H0 ;  /* 0x20000021ff227230 */ /* 0x000fe20000004100 */
[----:B------:R-:W-:Y:S01]  /*1180*/  FFMA.FTZ R30, R35, R37, R30 ;  /* 0x00000025231e7223 */ /* 0x000fe2000001001e */
[----:B------:R-:W-:-:S02]  /*1190*/  HADD2.F32 R38, -RZ, R36.H0_H0 ;  /* 0x20000024ff267230 */ /* 0x000fc40000004100 */
[----:B------:R-:W-:Y:S01]  /*11a0*/  HADD2.F32 R37, -RZ, R29.H0_H0 ;  /* 0x2000001dff257230 */ /* 0x000fe20000004100 */
[C---:B------:R-:W-:Y:S01]  /*11b0*/  FFMA.FTZ R34, R35.reuse, R34, R31 ;  /* 0x0000002223227223 */ /* 0x040fe2000001001f */
[----:B------:R-:W-:Y:S01]  /*11c0*/  HADD2.F32 R36, -RZ, R36.H1_H1 ;  /* 0x30000024ff247230 */ /* 0x000fe20000004100 */
[----:B------:R-:W-:Y:S01]  /*11d0*/  FFMA.FTZ R24, R38, R35, R24 ;  /* 0x0000002326187223 */ /* 0x000fe20000010018 */
[----:B------:R-:W-:Y:S01]  /*11e0*/  HADD2.F32 R31, -RZ, R26.H1_H1 ;  /* 0x3000001aff1f7230 */ /* 0x000fe20000004100 */
[----:B------:R-:W-:Y:S01]  /*11f0*/  FFMA.FTZ R32, R35, R37, R32 ;  /* 0x0000002523207223 */ /* 0x000fe20000010020 */
[----:B------:R-:W-:Y:S01]  /*1200*/  HADD2.F32 R35, -RZ, R33.H1_H1 ;  /* 0x30000021ff237230 */ /* 0x000fe20000004100 */
[----:B------:R-:W-:Y:S01]  /*1210*/  LOP3.LUT R37, R12, 0x64006400, RZ, 0xfc, !PT ;  /* 0x640064000c257812 */ /* 0x000fe200078efcff */
[----:B------:R-:W-:Y:S01]  /*1220*/  HADD2.F32 R25, -RZ, R25.H1_H1 ;  /* 0x30000019ff197230 */ /* 0x000fe20000004100 */
        /* <DEDUP_REMOVED lines=12> */
[----:B------:R-:W-:Y:S01]  /*12f0*/  HADD2.F32 R26, -RZ, R27.H0_H0 ;  /* 0x2000001bff1a7230 */ /* 0x000fe20000004100 */
[----:B------:R-:W-:Y:S01]  /*1300*/  FFMA.FTZ R31, R31, R36, R32 ;  /* 0x000000241f1f7223 */ /* 0x000fe20000010020 */
[----:B------:R-:W-:Y:S01]  /*1310*/  HFMA2 R29, R37, R44.H0_H0, -72, -72 ;  /* 0xd480d480251d7431 */ /* 0x000fe2000004002c */
[----:B------:R-:W0:Y:S01]  /*1320*/  LDS.64 R24, [UR4+0x10] ;  /* 0x00001004ff187984 */ /* 0x000e220008000a00 */
[----:B------:R-:W-:-:S02]  /*1330*/  HADD2.F32 R34, -RZ, R15.H0_H0 ;  /* 0x2000000fff227230 */ /* 0x000fc40000004100 */
[----:B------:R-:W-:Y:S02]  /*1340*/  HADD2.F32 R30, -RZ, R14.H0_H0 ;  /* 0x2000000eff1e7230 */ /* 0x000fe40000004100 */
[----:B------:R-:W-:Y:S01]  /*1350*/  HFMA2 R12, R39, R44.H0_H0, -72, -72 ;  /* 0xd480d480270c7431 */ /* 0x000fe2000004002c */
[----:B------:R-:W-:Y:S01]  /*1360*/  FFMA.FTZ R32, R26, R34, R13 ;  /* 0x000000221a207223 */ /* 0x000fe2000001000d */
[----:B------:R-:W-:Y:S01]  /*1370*/  HADD2.F32 R13, -RZ, R29.H0_H0 ;  /* 0x2000001dff0d7230 */ /* 0x000fe20000004100 */
[----:B------:R-:W-:Y:S01]  /*1380*/  FFMA.FTZ R30, R30, R26, R33 ;  /* 0x0000001a1e1e7223 */ /* 0x000fe20000010021 */
[----:B------:R-:W-:Y:S02]  /*1390*/  HADD2.F32 R27, -RZ, R27.H1_H1 ;  /* 0x3000001bff1b7230 */ /* 0x000fe40000004100 */
[----:B------:R-:W-:Y:S01]  /*13a0*/  HADD2.F32 R33, -RZ, R12.H0_H0 ;  /* 0x2000000cff217230 */ /* 0x000fe20000004100 */
[----:B------:R-:W-:Y:S01]  /*13b0*/  FFMA.FTZ R13, R26, R13, R35 ;  /* 0x0000000d1a0d7223 */ /* 0x000fe20000010023 */
[----:B------:R-:W-:-:S02]  /*13c0*/  HADD2.F32 R14, -RZ, R14.H1_H1 ;  /* 0x3000000eff0e7230 */ /* 0x000fc40000004100 */
[----:B------:R-:W-:Y:S01]  /*13d0*/  HADD2.F32 R15, -RZ, R15.H1_H1 ;  /* 0x3000000fff0f7230 */ /* 0x000fe20000004100 */
[----:B------:R-:W-:Y:S01]  /*13e0*/  FFMA.FTZ R26, R26, R33, R31 ;  /* 0x000000211a1a7223 */ /* 0x000fe2000001001f */
[----:B------:R-:W-:Y:S01]  /*13f0*/  HADD2.F32 R34, -RZ, R29.H1_H1 ;  /* 0x3000001dff227230 */ /* 0x000fe20000004100 */
[----:B------:R-:W-:Y:S01]  /*1400*/  FFMA.FTZ R31, R14, R27, R30 ;  /* 0x0000001b0e1f7223 */ /* 0x000fe2000001001e */
[----:B------:R-:W-:Y:S01]  /*1410*/  HADD2.F32 R29, -RZ, R12.H1_H1 ;  /* 0x3000000cff1d7230 */ /* 0x000fe20000004100 */
[C---:B------:R-:W-:Y:S02]  /*1420*/  FFMA.FTZ R32, R27.reuse, R15, R32 ;  /* 0x0000000f1b207223 */ /* 0x040fe40000010020 */
[C---:B------:R-:W-:Y:S02]  /*1430*/  FFMA.FTZ R30, R27.reuse, R34, R13 ;  /* 0x000000221b1e7223 */ /* 0x040fe4000001000d */
[----:B------:R1:W4:Y:S01]  /*1440*/  LDG.E.128.CONSTANT R12, [R42.64] ;  /* 0x000000062a0c7981 */ /* 0x000322000c1e9d00 */
[----:B---3--:R-:W-:Y:S01]  /*1450*/  LOP3.LUT R33, R4, 0xf000f, RZ, 0xc0, !PT ;  /* 0x000f000f04217812 */ /* 0x008fe200078ec0ff */
        /* <DEDUP_REMOVED lines=12> */
[----:B-1----:R-:W-:Y:S01]  /*1520*/  LOP3.LUT R43, R5, 0xf000f0, RZ, 0xc0, !PT ;  /* 0x00f000f0052b7812 */ /* 0x002fe200078ec0ff */
[----:B------:R-:W-:Y:S01]  /*1530*/  HADD2 R35, R36, -1032, -1032 ;  /* 0xe408e40824237430 */ /* 0x000fe20000000000 */
[----:B------:R-:W-:Y:S01]  /*1540*/  LOP3.LUT R41, R41, 0x64006400, RZ, 0xfc, !PT ;  /* 0x6400640029297812 */ /* 0x000fe200078efcff */
[----:B0-----:R-:W-:Y:S01]  /*1550*/  HADD2.F32 R33, -RZ, R24.H0_H0 ;  /* 0x20000018ff217230 */ /* 0x001fe20000004100 */
[----:B------:R-:W-:Y:S01]  /*1560*/  LOP3.LUT R43, R43, 0x64006400, RZ, 0xfc, !PT ;  /* 0x640064002b2b7812 */ /* 0x000fe200078efcff */
[----:B------:R-:W-:Y:S01]  /*1570*/  HADD2.F32 R36, -RZ, R27.H0_H0 ;  /* 0x2000001bff247230 */ /* 0x000fe20000004100 */
[----:B------:R-:W-:Y:S01]  /*1580*/  SHF.R.U32.HI R7, RZ, 0x8, R7 ;  /* 0x00000008ff077819 */ /* 0x000fe20000011607 */
[----:B------:R-:W-:Y:S01]  /*1590*/  HADD2.F32 R34, -RZ, R37.H0_H0 ;  /* 0x20000025ff227230 */ /* 0x000fe20000004100 */
[----:B------:R-:W-:Y:S01]  /*15a0*/  SHF.R.U32.HI R5, RZ, 0x8, R5 ;  /* 0x00000008ff057819 */ /* 0x000fe20000011605 */
[----:B------:R-:W-:Y:S01]  /*15b0*/  HADD2.F32 R26, -RZ, R38.H0_H0 ;  /* 0x20000026ff1a7230 */ /* 0x000fe20000004100 */
[----:B------:R-:W-:Y:S01]  /*15c0*/  FFMA.FTZ R36, R36, R33, RZ ;  /* 0x0000002124247223 */ /* 0x000fe200000100ff */
[----:B------:R-:W-:Y:S01]  /*15d0*/  HADD2.F32 R39, -RZ, R27.H1_H1 ;  /* 0x3000001bff277230 */ /* 0x000fe20000004100 */
[C---:B------:R-:W-:Y:S01]  /*15e0*/  FFMA.FTZ R34, R33.reuse, R34, RZ ;  /* 0x0000002221227223 */ /* 0x040fe200000100ff */
[----:B------:R-:W-:Y:S01]  /*15f0*/  HADD2.F32 R40, -RZ, R35.H0_H0 ;  /* 0x20000023ff287230 */ /* 0x000fe20000004100 */
[----:B------:R-:W-:Y:S01]  /*1600*/  FFMA.FTZ R26, R33, R26, RZ ;  /* 0x0000001a211a7223 */ /* 0x000fe200000100ff */
[----:B------:R-:W-:-:S02]  /*1610*/  HADD2.F32 R27, -RZ, R24.H1_H1 ;  /* 0x30000018ff1b7230 */ /* 0x000fc40000004100 */
[----:B------:R-:W-:Y:S01]  /*1620*/  HADD2.F32 R24, -RZ, R38.H1_H1 ;  /* 0x30000026ff187230 */ /* 0x000fe20000004100 */
[----:B------:R-:W-:Y:S01]  /*1630*/  FFMA.FTZ R33, R33, R40, RZ ;  /* 0x0000002821217223 */ /* 0x000fe200000100ff */
[----:B------:R-:W-:Y:S01]  /*1640*/  HADD2.F32 R38, -RZ, R35.H1_H1 ;  /* 0x30000023ff267230 */ /* 0x000fe20000004100 */
[----:B------:R-:W-:Y:S01]  /*1650*/  LOP3.LUT R35, R4, 0xf000f0, RZ, 0xc0, !PT ;  /* 0x00f000f004237812 */ /* 0x000fe200078ec0ff */
[----:B------:R-:W-:Y:S01]  /*1660*/  HADD2.F32 R37, -RZ, R37.H1_H1 ;  /* 0x30000025ff257230 */ /* 0x000fe20000004100 */
[----:B------:R-:W-:Y:S01]  /*1670*/  FFMA.FTZ R39, R39, R27, R36 ;  /* 0x0000001b27277223 */ /* 0x000fe20000010024 */
[----:B------:R-:W-:Y:S01]  /*1680*/  HADD2.F32 R42, -RZ, R25.H0_H0 ;  /* 0x20000019ff2a7230 */ /* 0x000fe20000004100 */
[----:B------:R-:W-:Y:S01]  /*1690*/  LOP3.LUT R35, R35, 0x64006400, RZ, 0xfc, !PT ;  /* 0x6400640023237812 */ /* 0x000fe200078efcff */
[C---:B------:R-:W-:Y:S01]  /*16a0*/  FFMA.FTZ R24, R27.reuse, R24, R26 ;  /* 0x000000181b187223 */ /* 0x040fe2000001001a */
[----:B------:R-:W-:Y:S01]  /*16b0*/  SHF.R.U32.HI R4, RZ, 0x8, R4 ;  /* 0x00000008ff047819 */ /* 0x000fe20000011604 */
[C---:B------:R-:W-:Y:S01]  /*16c0*/  FFMA.FTZ R34, R27.reuse, R37, R34 ;  /* 0x000000251b227223 */ /* 0x040fe20000010022 */
[----:B------:R-:W-:Y:S01]  /*16d0*/  LOP3.LUT R37, R6, 0xf000f0, RZ, 0xc0, !PT ;  /* 0x00f000f006257812 */ /* 0x000fe200078ec0ff */
[----:B------:R-:W-:Y:S01]  /*16e0*/  FFMA.FTZ R33, R27, R38, R33 ;  /* 0x000000261b217223 */ /* 0x000fe20000010021 */
[-C--:B------:R-:W-:Y:S01]  /*16f0*/  HFMA2 R35, R35, R44.reuse.H0_H0, -72, -72 ;  /* 0xd480d48023237431 */ /* 0x080fe2000004002c */
[----:B------:R-:W0:Y:S01]  /*1700*/  LDS.64 R26, [UR4+0x18] ;  /* 0x00001804ff1a7984 */ /* 0x000e220008000a00 */
[-C--:B------:R-:W-:Y:S01]  /*1710*/  HFMA2 R38, R41, R44.reuse.H0_H0, -72, -72 ;  /* 0xd480d48029267431 */ /* 0x080fe2000004002c */
[----:B------:R-:W-:Y:S01]  /*1720*/  LOP3.LUT R37, R37, 0x64006400, RZ, 0xfc, !PT ;  /* 0x6400640025257812 */ /* 0x000fe200078efcff */
[----:B------:R-:W-:Y:S01]  /*1730*/  HFMA2 R36, R43, R44.H0_H0, -72, -72 ;  /* 0xd480d4802b247431 */ /* 0x000fe2000004002c */
[----:B------:R-:W-:Y:S01]  /*1740*/  SHF.R.U32.HI R6, RZ, 0x8, R6 ;  /* 0x00000008ff067819 */ /* 0x000fe20000011606 */
[----:B------:R-:W-:-:S02]  /*1750*/  HADD2.F32 R40, -RZ, R35.H0_H0 ;  /* 0x20000023ff287230 */ /* 0x000fc40000004100 */
[----:B------:R-:W-:Y:S02]  /*1760*/  HFMA2 R37, R37, R44.H0_H0, -72, -72 ;  /* 0xd480d48025257431 */ /* 0x000fe4000004002c */
[----:B------:R-:W-:Y:S01]  /*1770*/  HADD2.F32 R25, -RZ, R25.H1_H1 ;  /* 0x30000019ff197230 */ /* 0x000fe20000004100 */
[----:B------:R-:W-:Y:S01]  /*1780*/  FFMA.FTZ R39, R40, R42, R39 ;  /* 0x0000002a28277223 */ /* 0x000fe20000010027 */
[--C-:B------:R-:W-:Y:S02]  /*1790*/  HADD2.F32 R40, -RZ, R38.reuse.H0_H0 ;  /* 0x20000026ff287230 */ /* 0x100fe40000004100 */
[----:B------:R-:W-:Y:S02]  /*17a0*/  HADD2.F32 R43, -RZ, R37.H0_H0 ;  /* 0x20000025ff2b7230 */ /* 0x000fe40000004100 */
[----:B------:R-:W-:Y:S01]  /*17b0*/  HADD2.F32 R38, -RZ, R38.H1_H1 ;  /* 0x30000026ff267230 */ /* 0x000fe20000004100 */
[----:B------:R-:W-:Y:S01]  /*17c0*/  FFMA.FTZ R33, R42, R40, R33 ;  /* 0x000000282a217223 */ /* 0x000fe20000010021 */
[----:B------:R-:W-:Y:S01]  /*17d0*/  HADD2.F32 R40, -RZ, R35.H1_H1 ;  /* 0x30000023ff287230 */ /* 0x000fe20000004100 */
[----:B------:R-:W-:Y:S01]  /*17e0*/  LOP3.LUT R35, R4, 0xf000f, RZ, 0xc0, !PT ;  /* 0x000f000f04237812 */ /* 0x000fe200078ec0ff */
[----:B------:R-:W-:Y:S01]  /*17f0*/  HADD2.F32 R37, -RZ, R37.H1_H1 ;  /* 0x30000025ff257230 */ /* 0x000fe20000004100 */
[----:B------:R-:W-:Y:S01]  /*1800*/  FFMA.FTZ R24, R42, R43, R24 ;  /* 0x0000002b2a187223 */ /* 0x000fe20000010018 */
[--C-:B------:R-:W-:Y:S01]  /*1810*/  HADD2.F32 R41, -RZ, R36.reuse.H0_H0 ;  /* 0x20000024ff297230 */ /* 0x100fe20000004100 */
[----:B------:R-:W-:Y:S01]  /*1820*/  LOP3.LUT R35, R35, 0x64006400, RZ, 0xfc, !PT ;  /* 0x6400640023237812 */ /* 0x000fe200078efcff */
[C---:B------:R-:W-:Y:S01]  /*1830*/  FFMA.FTZ R33, R25.reuse, R38, R33 ;  /* 0x0000002619217223 */ /* 0x040fe20000010021 */
[----:B------:R-:W-:Y:S01]  /*1840*/  LOP3.LUT R38, R6, 0xf000f, RZ, 0xc0, !PT ;  /* 0x000f000f06267812 */ /* 0x000fe200078ec0ff */
[----:B------:R-:W-:Y:S01]  /*1850*/  FFMA.FTZ R24, R25, R37, R24 ;  /* 0x0000002519187223 */ /* 0x000fe20000010018 */
[----:B------:R-:W-:Y:S01]  /*1860*/  HADD2.F32 R36, -RZ, R36.H1_H1 ;  /* 0x30000024ff247230 */ /* 0x000fe20000004100 */
[----:B------:R-:W-:Y:S01]  /*1870*/  FFMA.FTZ R39, R40, R25, R39 ;  /* 0x0000001928277223 */ /* 0x000fe20000010027 */
[----:B------:R-:W-:Y:S01]  /*1880*/  HADD2 R37, R35, -1032, -1032 ;  /* 0xe408e40823257430 */ /* 0x000fe20000000000 */
[----:B------:R-:W-:Y:S01]  /*1890*/  LOP3.LUT R35, R38, 0x64006400, RZ, 0xfc, !PT ;  /* 0x6400640026237812 */ /* 0x000fe200078efcff */
[----:B------:R-:W-:Y:S01]  /*18a0*/  FFMA.FTZ R34, R42, R41, R34 ;  /* 0x000000292a227223 */ /* 0x000fe20000010022 */
[----:B------:R-:W-:-:S02]  /*18b0*/  LOP3.LUT R40, R7, 0xf000f, RZ, 0xc0, !PT ;  /* 0x000f000f07287812 */ /* 0x000fc400078ec0ff */
[--C-:B------:R-:W-:Y:S01]  /*18c0*/  HADD2.F32 R42, -RZ, R37.reuse.H1_H1 ;  /* 0x30000025ff2a7230 */ /* 0x100fe20000004100 */
[----:B------:R-:W-:Y:S01]  /*18d0*/  FFMA.FTZ R34, R25, R36, R34 ;  /* 0x0000002419227223 */ /* 0x000fe20000010022 */
[----:B------:R-:W-:Y:S01]  /*18e0*/  HADD2 R35, R35, -1032, -1032 ;  /* 0xe408e40823237430 */ /* 0x000fe20000000000 */
[----:B------:R-:W-:Y:S01]  /*18f0*/  LOP3.LUT R38, R40, 0x64006400, RZ, 0xfc, !PT ;  /* 0x6400640028267812 */ /* 0x000fe200078efcff */
[----:B------:R-:W-:Y:S01]  /*1900*/  HADD2.F32 R40, -RZ, R37.H0_H0 ;  /* 0x20000025ff287230 */ /* 0x000fe20000004100 */
[C---:B------:R-:W-:Y:S01]  /*1910*/  LOP3.LUT R25, R5.reuse, 0xf000f, RZ, 0xc0, !PT ;  /* 0x000f000f05197812 */ /* 0x040fe200078ec0ff */
[--C-:B0-----:R-:W-:Y:S01]  /*1920*/  HADD2.F32 R36, -RZ, R26.reuse.H0_H0 ;  /* 0x2000001aff247230 */ /* 0x101fe20000004100 */
[----:B------:R-:W-:Y:S01]  /*1930*/  LOP3.LUT R5, R5, 0xf000f0, RZ, 0xc0, !PT ;  /* 0x00f000f005057812 */ /* 0x000fe200078ec0ff */
[--C-:B------:R-:W-:Y:S01]  /*1940*/  HADD2.F32 R41, -RZ, R35.reuse.H0_H0 ;  /* 0x20000023ff297230 */ /* 0x100fe20000004100 */
[----:B------:R-:W-:Y:S01]  /*1950*/  LOP3.LUT R25, R25, 0x64006400, RZ, 0xfc, !PT ;  /* 0x6400640019197812 */ /* 0x000fe200078efcff */
[----:B------:R-:W-:Y:S01]  /*1960*/  HADD2 R38, R38, -1032, -1032 ;  /* 0xe408e40826267430 */ /* 0x000fe20000000000 */
[----:B------:R-:W-:Y:S01]  /*1970*/  FFMA.FTZ R39, R40, R36, R39 ;  /* 0x0000002428277223 */ /* 0x000fe20000010027 */
[----:B------:R-:W-:Y:S01]  /*1980*/  HADD2.F32 R37, -RZ, R26.H1_H1 ;  /* 0x3000001aff257230 */ /* 0x000fe20000004100 */
[----:B------:R-:W-:Y:S01]  /*1990*/  FFMA.FTZ R24, R36, R41, R24 ;  /* 0x0000002924187223 */ /* 0x000fe20000010018 */
[----:B------:R-:W-:Y:S01]  /*19a0*/  HADD2.F32 R35, -RZ, R35.H1_H1 ;  /* 0x30000023ff237230 */ /* 0x000fe20000004100 */
[----:B------:R-:W-:Y:S01]  /*19b0*/  LOP3.LUT R4, R4, 0xf000f0, RZ, 0xc0, !PT ;  /* 0x00f000f004047812 */ /* 0x000fe200078ec0ff */
[----:B------:R-:W-:Y:S01]  /*19c0*/  HADD2 R25, R25, -1032, -1032 ;  /* 0xe408e40819197430 */ /* 0x000fe20000000000 */
[----:B------:R-:W-:Y:S01]  /*19d0*/  LOP3.LUT R6, R6, 0xf000f0, RZ, 0xc0, !PT ;  /* 0x00f000f006067812 */ /* 0x000fe200078ec0ff */
[----:B------:R-:W-:Y:S01]  /*19e0*/  HADD2.F32 R40, -RZ, R38.H0_H0 ;  /* 0x20000026ff287230 */ /* 0x000fe20000004100 */
[----:B------:R-:W-:Y:S01]  /*19f0*/  FFMA.FTZ R35, R37, R35, R24 ;  /* 0x0000002325237223 */ /* 0x000fe20000010018 */
[----:B------:R-:W-:Y:S01]  /*1a00*/  LOP3.LUT R24, R7, 0xf000f0, RZ, 0xc0, !PT ;  /* 0x00f000f007187812 */ /* 0x000fe200078ec0ff */
        /* <DEDUP_REMOVED lines=11> */
[----:B------:R-:W-:Y:S01]  /*1ac0*/  FFMA.FTZ R25, R37, R25, R34 ;  /* 0x0000001925197223 */ /* 0x000fe20000010022 */
[----:B------:R-:W-:-:S02]  /*1ad0*/  HFMA2 R5, R33, R44.H0_H0, -72, -72 ;  /* 0xd480d48021057431 */ /* 0x000fc4000004002c */
[----:B------:R-:W-:Y:S02]  /*1ae0*/  HFMA2 R6, R41, R44.H0_H0, -72, -72 ;  /* 0xd480d48029067431 */ /* 0x000fe4000004002c */
[----:B------:R-:W-:Y:S02]  /*1af0*/  HADD2.F32 R38, -RZ, R38.H1_H1 ;  /* 0x30000026ff267230 */ /* 0x000fe40000004100 */
[----:B------:R-:W-:Y:S02]  /*1b00*/  HADD2.F32 R26, -RZ, R27.H0_H0 ;  /* 0x2000001bff1a7230 */ /* 0x000fe40000004100 */
[----:B------:R-:W-:Y:S01]  /*1b10*/  HADD2.F32 R34, -RZ, R4.H0_H0 ;  /* 0x20000004ff227230 */ /* 0x000fe20000004100 */
[----:B------:R-:W-:Y:S01]  /*1b20*/  FFMA.FTZ R37, R37, R38, R40 ;  /* 0x0000002625257223 */ /* 0x000fe20000010028 */
[----:B------:R-:W-:Y:S02]  /*1b30*/  HADD2.F32 R33, -RZ, R7.H0_H0 ;  /* 0x20000007ff217230 */ /* 0x000fe40000004100 */
[----:B------:R-:W-:Y:S01]  /*1b40*/  HADD2.F32 R36, -RZ, R5.H0_H0 ;  /* 0x20000005ff247230 */ /* 0x000fe20000004100 */
[----:B------:R-:W-:Y:S01]  /*1b50*/  FFMA.FTZ R34, R26, R34, R25 ;  /* 0x000000221a227223 */ /* 0x000fe20000010019 */
[----:B------:R-:W-:-:S02]  /*1b60*/  HADD2.F32 R24, -RZ, R6.H0_H0 ;  /* 0x20000006ff187230 */ /* 0x000fc40000004100 */
[----:B------:R-:W-:Y:S01]  /*1b70*/  HADD2.F32 R27, -RZ, R27.H1_H1 ;  /* 0x3000001bff1b7230 */ /* 0x000fe20000004100 */
[C---:B------:R-:W-:Y:S01]  /*1b80*/  FFMA.FTZ R36, R26.reuse, R36, R35 ;  /* 0x000000241a247223 */ /* 0x040fe20000010023 */
[----:B------:R-:W-:Y:S02]  /*1b90*/  HADD2.F32 R4, -RZ, R4.H1_H1 ;  /* 0x30000004ff047230 */ /* 0x000fe40000004100 */
[----:B------:R-:W-:Y:S01]  /*1ba0*/  HADD2.F32 R38, -RZ, R7.H1_H1 ;  /* 0x30000007ff267230 */ /* 0x000fe20000004100 */
[----:B------:R-:W-:Y:S01]  /*1bb0*/  FFMA.FTZ R7, R33, R26, R39 ;  /* 0x0000001a21077223 */ /* 0x000fe20000010027 */
[----:B------:R-:W-:Y:S01]  /*1bc0*/  HADD2.F32 R5, -RZ, R5.H1_H1 ;  /* 0x30000005ff057230 */ /* 0x000fe20000004100 */
[----:B------:R-:W-:Y:S01]  /*1bd0*/  FFMA.FTZ R33, R26, R24, R37 ;  /* 0x000000181a217223 */ /* 0x000fe20000010025 */
[----:B------:R-:W-:Y:S01]  /*1be0*/  HADD2.F32 R26, -RZ, R6.H1_H1 ;  /* 0x30000006ff1a7230 */ /* 0x000fe20000004100 */
[C---:B------:R-:W-:Y:S01]  /*1bf0*/  FFMA.FTZ R6, R27.reuse, R4, R34 ;  /* 0x000000041b067223 */ /* 0x040fe20000010022 */
[--C-:B------:R-:W-:Y:S01]  /*1c00*/  HADD2.F32 R24, -RZ, R0.reuse.H0_H0 ;  /* 0x20000000ff187230 */ /* 0x100fe20000004100 */
[----:B------:R-:W-:Y:S01]  /*1c10*/  FFMA.FTZ R34, R27, R5, R36 ;  /* 0x000000051b227223 */ /* 0x000fe20000010024 */
[----:B------:R-:W-:Y:S01]  /*1c20*/  HADD2.F32 R25, -RZ, R0.H1_H1 ;  /* 0x30000000ff197230 */ /* 0x000fe20000004100 */
[----:B------:R-:W0:Y:S01]  /*1c30*/  LDS.64 R4, [UR4+0x20] ;  /* 0x00002004ff047984 */ /* 0x000e220008000a00 */
[----:B------:R-:W-:-:S02]  /*1c40*/  FFMA.FTZ R7, R38, R27, R7 ;  /* 0x0000001b26077223 */ /* 0x000fc40000010007 */
[----:B------:R-:W-:Y:S01]  /*1c50*/  FFMA.FTZ R33, R27, R26, R33 ;  /* 0x0000001a1b217223 */ /* 0x000fe20000010021 */
[--C-:B------:R-:W-:Y:S01]  /*1c60*/  HADD2.F32 R27, -RZ, R23.reuse.H0_H0 ;  /* 0x20000017ff1b7230 */ /* 0x100fe20000004100 */
[----:B------:R-:W-:Y:S01]  /*1c70*/  FMUL.FTZ R31, R31, R24 ;  /* 0x000000181f1f7220 */ /* 0x000fe20000410000 */
[----:B------:R-:W-:Y:S01]  /*1c80*/  HADD2.F32 R26, -RZ, R23.H1_H1 ;  /* 0x30000017ff1a7230 */ /* 0x000fe20000004100 */
[----:B------:R-:W-:Y:S02]  /*1c90*/  FMUL.FTZ R32, R32, R25 ;  /* 0x0000001920207220 */ /* 0x000fe40000410000 */
[----:B------:R-:W-:Y:S01]  /*1ca0*/  FMUL.FTZ R30, R30, R27 ;  /* 0x0000001b1e1e7220 */ /* 0x000fe20000410000 */
[----:B------:R-:W-:Y:S01]  /*1cb0*/  F2FP.PACK_AB R31, RZ, R31 ;  /* 0x0000001fff1f723e */ /* 0x000fe200000000ff */
[----:B------:R-:W-:Y:S01]  /*1cc0*/  FMUL.FTZ R29, R29, R26 ;  /* 0x0000001a1d1d7220 */ /* 0x000fe20000410000 */
[----:B------:R-:W-:Y:S01]  /*1cd0*/  F2FP.PACK_AB R32, RZ, R32 ;  /* 0x00000020ff20723e */ /* 0x000fe200000000ff */
[----:B------:R-:W-:Y:S01]  /*1ce0*/  FMUL.FTZ R7, R24, R7 ;  /* 0x0000000718077220 */ /* 0x000fe20000410000 */
[----:B------:R-:W-:Y:S01]  /*1cf0*/  F2FP.PACK_AB R30, RZ, R30 ;  /* 0x0000001eff1e723e */ /* 0x000fe200000000ff */
[----:B------:R-:W-:Y:S01]  /*1d00*/  FMUL.FTZ R6, R25, R6 ;  /* 0x0000000619067220 */ /* 0x000fe20000410000 */
[----:B------:R-:W-:Y:S01]  /*1d10*/  PRMT R31, R31, 0x5410, R32 ;  /* 0x000054101f1f7816 */ /* 0x000fe20000000020 */
        /* <DEDUP_REMOVED lines=8> */
[----:B------:R-:W-:Y:S01]  /*1da0*/  F2FP.PACK_AB R34, RZ, R34 ;  /* 0x00000022ff22723e */ /* 0x000fe200000000ff */
[----:B------:R-:W-:Y:S01]  /*1db0*/  HADD2 R6, R30, R22 ;  /* 0x000000161e067230 */ /* 0x000fe20000000000 */
[----:B------:R-:W-:Y:S02]  /*1dc0*/  F2FP.PACK_AB R33, RZ, R33 ;  /* 0x00000021ff21723e */ /* 0x000fe400000000ff */
[----:B------:R-:W-:Y:S01]  /*1dd0*/  HFMA2.MMA R22, R29, 1, 1, R21 ;  /* 0x3c003c001d167835 */ /* 0x000fe20000000015 */
[----:B--2---:R-:W-:-:S02]  /*1de0*/  LOP3.LUT R21, R9, 0xf000f, RZ, 0xc0, !PT ;  /* 0x000f000f09157812 */ /* 0x004fc400078ec0ff */
[----:B------:R-:W-:Y:S02]  /*1df0*/  PRMT R34, R34, 0x5410, R33 ;  /* 0x0000541022227816 */ /* 0x000fe40000000021 */
[----:B------:R-:W-:Y:S02]  /*1e00*/  LOP3.LUT R31, R11, 0xf000f, RZ, 0xc0, !PT ;  /* 0x000f000f0b1f7812 */ /* 0x000fe400078ec0ff */
[----:B------:R-:W-:Y:S01]  /*1e10*/  LOP3.LUT R29, R21, 0x64006400, RZ, 0xfc, !PT ;  /* 0x64006400151d7812 */ /* 0x000fe200078efcff */
[----:B0-----:R-:W-:Y:S01]  /*1e20*/  HADD2.F32 R32, -RZ, R4.H1_H1 ;  /* 0x30000004ff207230 */ /* 0x001fe20000004100 */
[----:B------:R-:W-:Y:S01]  /*1e30*/  LOP3.LUT R30, R10, 0xf000f, RZ, 0xc0, !PT ;  /* 0x000f000f0a1e7812 */ /* 0x000fe200078ec0ff */
[----:B------:R-:W-:Y:S01]  /*1e40*/  HFMA2.MMA R21, R34, 1, 1, R6 ;  /* 0x3c003c0022157835 */ /* 0x000fe20000000006 */
[----:B------:R-:W-:Y:S01]  /*1e50*/  LOP3.LUT R7, R8, 0xf000f, RZ, 0xc0, !PT ;  /* 0x000f000f08077812 */ /* 0x000fe200078ec0ff */
[----:B------:R-:W-:Y:S01]  /*1e60*/  HADD2 R6, R29, -1032, -1032 ;  /* 0xe408e4081d067430 */ /* 0x000fe20000000000 */
[----:B------:R-:W-:-:S02]  /*1e70*/  LOP3.LUT R31, R31, 0x64006400, RZ, 0xfc, !PT ;  /* 0x640064001f1f7812 */ /* 0x000fc400078efcff */
[----:B------:R-:W-:Y:S02]  /*1e80*/  LOP3.LUT R30, R30, 0x64006400, RZ, 0xfc, !PT ;  /* 0x640064001e1e7812 */ /* 0x000fe400078efcff */
[----:B------:R-:W-:Y:S01]  /*1e90*/  LOP3.LUT R7, R7, 0x64006400, RZ, 0xfc, !PT ;  /* 0x6400640007077812 */ /* 0x000fe200078efcff */
[----:B------:R-:W-:Y:S02]  /*1ea0*/  HADD2 R33, R31, -1032, -1032 ;  /* 0xe408e4081f217430 */ /* 0x000fe40000000000 */
[----:B------:R-:W-:Y:S02]  /*1eb0*/  HADD2 R30, R30, -1032, -1032 ;  /* 0xe408e4081e1e7430 */ /* 0x000fe40000000000 */
[----:B------:R-:W-:Y:S02]  /*1ec0*/  HADD2.F32 R36, -RZ, R6.H0_H0 ;  /* 0x20000006ff247230 */ /* 0x000fe40000004100 */
[----:B------:R-:W-:Y:S02]  /*1ed0*/  HADD2.F32 R31, -RZ, R4.H0_H0 ;  /* 0x20000004ff1f7230 */ /* 0x000fe40000004100 */
[----:B------:R-:W-:-:S02]  /*1ee0*/  HADD2 R7, R7, -1032, -1032 ;  /* 0xe408e40807077430 */ /* 0x000fc40000000000 */
[----:B------:R-:W-:Y:S01]  /*1ef0*/  HADD2.F32 R35, -RZ, R6.H1_H1 ;  /* 0x30000006ff237230 */ /* 0x000fe20000004100 */
[----:B------:R-:W-:Y:S01]  /*1f00*/  FFMA.FTZ R4, R31, R36, RZ ;  /* 0x000000241f047223 */ /* 0x000fe200000100ff */
[--C-:B------:R-:W-:Y:S01]  /*1f10*/  HADD2.F32 R6, -RZ, R30.reuse.H0_H0 ;  /* 0x2000001eff067230 */ /* 0x100fe20000004100 */
[----:B------:R-:W-:Y:S01]  /*1f20*/  LOP3.LUT R36, R9, 0xf000f0, RZ, 0xc0, !PT ;  /* 0x00f000f009247812 */ /* 0x000fe200078ec0ff */
[----:B------:R-:W-:Y:S01]  /*1f30*/  HADD2.F32 R34, -RZ, R7.H0_H0 ;  /* 0x20000007ff227230 */ /* 0x000fe20000004100 */
[----:B------:R-:W-:Y:S01]  /*1f40*/  FFMA.FTZ R4, R32, R35, R4 ;  /* 0x0000002320047223 */ /* 0x000fe20000010004 */
[----:B------:R-:W-:Y:S01]  /*1f50*/  HADD2.F32 R37, -RZ, R30.H1_H1 ;  /* 0x3000001eff257230 */ /* 0x000fe20000004100 */
[C---:B------:R-:W-:Y:S01]  /*1f60*/  FFMA.FTZ R30, R31.reuse, R6, RZ ;  /* 0x000000061f1e7223 */ /* 0x040fe200000100ff */
[----:B------:R-:W-:Y:S01]  /*1f70*/  HADD2.F32 R38, -RZ, R33.H0_H0 ;  /* 0x20000021ff267230 */ /* 0x000fe20000004100 */
[----:B------:R-:W-:Y:S01]  /*1f80*/  LOP3.LUT R35, R8, 0xf000f0, RZ, 0xc0, !PT ;  /* 0x00f000f008237812 */ /* 0x000fe200078ec0ff */
[----:B------:R-:W-:Y:S01]  /*1f90*/  HADD2.F32 R29, -RZ, R7.H1_H1 ;  /* 0x30000007ff1d7230 */ /* 0x000fe20000004100 */
[----:B------:R-:W-:Y:S01]  /*1fa0*/  FFMA.FTZ R34, R34, R31, RZ ;  /* 0x0000001f22227223 */ /* 0x000fe200000100ff */
[----:B------:R-:W0:Y:S01]  /*1fb0*/  LDS.64 R6, [UR4+0x28] ;  /* 0x00002804ff067984 */ /* 0x000e220008000a00 */
[----:B------:R-:W-:Y:S01]  /*1fc0*/  HADD2.F32 R33, -RZ, R33.H1_H1 ;  /* 0x30000021ff217230 */ /* 0x000fe20000004100 */
[----:B------:R-:W-:Y:S01]  /*1fd0*/  FFMA.FTZ R31, R31, R38, RZ ;  /* 0x000000261f1f7223 */ /* 0x000fe200000100ff */
[----:B------:R-:W-:Y:S01]  /*1fe0*/  LOP3.LUT R35, R35, 0x64006400, RZ, 0xfc, !PT ;  /* 0x6400640023237812 */ /* 0x000fe200078efcff */
[----:B------:R-:W-:Y:S01]  /*1ff0*/  FFMA.FTZ R29, R29, R32, R34 ;  /* 0x000000201d1d7223 */ /* 0x000fe20000010022 */
[----:B------:R-:W-:Y:S01]  /*2000*/  LOP3.LUT R38, R10, 0xf000f0, RZ, 0xc0, !PT ;  /* 0x00f000f00a267812 */ /* 0x000fe200078ec0ff */
[C---:B------:R-:W-:Y:S01]  /*2010*/  FFMA.FTZ R30, R32.reuse, R37, R30 ;  /* 0x00000025201e7223 */ /* 0x040fe2000001001e */
[----:B------:R-:W-:Y:S01]  /*2020*/  LOP3.LUT R34, R11, 0xf000f0, RZ, 0xc0, !PT ;  /* 0x00f000f00b227812 */ /* 0x000fe200078ec0ff */
[----:B------:R-:W-:Y:S01]  /*2030*/  FFMA.FTZ R32, R32, R33, R31 ;  /* 0x0000002120207223 */ /* 0x000fe2000001001f */
[----:B------:R-:W-:Y:S01]  /*2040*/  LOP3.LUT R37, R36, 0x64006400, RZ, 0xfc, !PT ;  /* 0x6400640024257812 */ /* 0x000fe200078efcff */
[----:B------:R-:W-:Y:S01]  /*2050*/  HFMA2 R31, R35, R44.H0_H0, -72, -72 ;  /* 0xd480d480231f7431 */ /* 0x000fe2000004002c */
[----:B------:R-:W-:-:S02]  /*2060*/  LOP3.LUT R39, R38, 0x64006400, RZ, 0xfc, !PT ;  /* 0x6400640026277812 */ /* 0x000fc400078efcff */
[----:B------:R-:W-:Y:S01]  /*2070*/  LOP3.LUT R41, R34, 0x64006400, RZ, 0xfc, !PT ;  /* 0x6400640022297812 */ /* 0x000fe200078efcff */
[-C--:B------:R-:W-:Y:S01]  /*2080*/  HFMA2 R33, R37, R44.reuse.H0_H0, -72, -72 ;  /* 0xd480d48025217431 */ /* 0x080fe2000004002c */
[----:B------:R-:W-:Y:S01]  /*2090*/  SHF.R.U32.HI R8, RZ, 0x8, R8 ;  /* 0x00000008ff087819 */ /* 0x000fe20000011608 */
[----:B------:R-:W-:Y:S01]  /*20a0*/  HADD2.F32 R37, -RZ, R5.H0_H0 ;  /* 0x20000005ff257230 */ /* 0x000fe20000004100 */
[----:B------:R-:W-:Y:S01]  /*20b0*/  SHF.R.U32.HI R9, RZ, 0x8, R9 ;  /* 0x00000008ff097819 */ /* 0x000fe20000011609 */
[----:B------:R-:W-:Y:S01]  /*20c0*/  HADD2.F32 R40, -RZ, R31.H0_H0 ;  /* 0x2000001fff287230 */ /* 0x000fe20000004100 */
[----:B------:R-:W-:Y:S01]  /*20d0*/  SHF.R.U32.HI R10, RZ, 0x8, R10 ;  /* 0x00000008ff0a7819 */ /* 0x000fe2000001160a */
[-C--:B------:R-:W-:Y:S01]  /*20e0*/  HFMA2 R35, R39, R44.reuse.H0_H0, -72, -72 ;  /* 0xd480d48027237431 */ /* 0x080fe2000004002c */
[----:B------:R-:W-:Y:S01]  /*20f0*/  SHF.R.U32.HI R11, RZ, 0x8, R11 ;  /* 0x00000008ff0b7819 */ /* 0x000fe2000001160b */
[----:B------:R-:W-:Y:S01]  /*2100*/  HFMA2 R34, R41, R44.H0_H0, -72, -72 ;  /* 0xd480d48029227431 */ /* 0x000fe2000004002c */
[----:B------:R-:W-:Y:S01]  /*2110*/  FFMA.FTZ R40, R40, R37, R29 ;  /* 0x0000002528287223 */ /* 0x000fe2000001001d */
[----:B------:R-:W-:-:S02]  /*2120*/  HADD2.F32 R38, -RZ, R33.H0_H0 ;  /* 0x20000021ff267230 */ /* 0x000fc40000004100 */
        /* <DEDUP_REMOVED lines=29> */
[----:B------:R-:W-:Y:S01]  /*2300*/  FFMA.FTZ R37, R39, R32, R37 ;  /* 0x0000002027257223 */ /* 0x000fe20000010025 */
[----:B------:R-:W-:-:S02]  /*2310*/  HADD2 R30, R36, -1032, -1032 ;  /* 0xe408e408241e7430 */ /* 0x000fc40000000000 */
[----:B------:R-:W-:Y:S02]  /*2320*/  HADD2.F32 R38, -RZ, R35.H0_H0 ;  /* 0x20000023ff267230 */ /* 0x000fe40000004100 */
[----:B------:R-:W-:Y:S02]  /*2330*/  HADD2.F32 R39, -RZ, R5.H0_H0 ;  /* 0x20000005ff277230 */ /* 0x000fe40000004100 */
[----:B------:R-:W-:Y:S01]  /*2340*/  HADD2.F32 R36, -RZ, R30.H0_H0 ;  /* 0x2000001eff247230 */ /* 0x000fe20000004100 */
        /* <DEDUP_REMOVED lines=9> */
[C---:B------:R-:W-:Y:S01]  /*23e0*/  FFMA.FTZ R34, R6.reuse, R34, R33 ;  /* 0x0000002206227223 */ /* 0x040fe20000010021 */
        /* <DEDUP_REMOVED lines=8> */
[----:B------:R-:W-:-:S02]  /*2470*/  HFMA2 R9, R33, R44.H0_H0, -72, -72 ;  /* 0xd480d48021097431 */ /* 0x000fc4000004002c */
[----:B------:R-:W-:Y:S02]  /*2480*/  HADD2.F32 R37, -RZ, R30.H1_H1 ;  /* 0x3000001eff257230 */ /* 0x000fe40000004100 */
[----:B------:R-:W-:Y:S02]  /*2490*/  HADD2.F32 R29, -RZ, R7.H0_H0 ;  /* 0x20000007ff1d7230 */ /* 0x000fe40000004100 */
[-C--:B------:R-:W-:Y:S01]  /*24a0*/  HFMA2 R30, R11, R44.reuse.H0_H0, -72, -72 ;  /* 0xd480d4800b1e7431 */ /* 0x080fe2000004002c */
[----:B------:R-:W-:Y:S01]  /*24b0*/  FFMA.FTZ R6, R6, R37, R31 ;  /* 0x0000002506067223 */ /* 0x000fe2000001001f */
[----:B------:R-:W-:Y:S02]  /*24c0*/  HADD2.F32 R33, -RZ, R10.H0_H0 ;  /* 0x2000000aff217230 */ /* 0x000fe40000004100 */
[-C--:B------:R-:W-:Y:S01]  /*24d0*/  HFMA2 R11, R35, R44.reuse.H0_H0, -72, -72 ;  /* 0xd480d480230b7431 */ /* 0x080fe2000004002c */
[C---:B----4-:R-:W-:Y:S01]  /*24e0*/  LOP3.LUT R35, R12.reuse, 0xf000f0, RZ, 0xc0, !PT ;  /* 0x00f000f00c237812 */ /* 0x050fe200078ec0ff */
        /* <DEDUP_REMOVED lines=12> */
[----:B------:R-:W-:Y:S01]  /*25b0*/  SHF.R.U32.HI R12, RZ, 0x8, R12 ;  /* 0x00000008ff0c7819 */ /* 0x000fe2000001160c */
[----:B------:R-:W-:Y:S01]  /*25c0*/  HADD2.F32 R8, -RZ, R9.H1_H1 ;  /* 0x30000009ff087230 */ /* 0x000fe20000004100 */
[----:B------:R-:W-:Y:S01]  /*25d0*/  LOP3.LUT R29, R29, 0x64006400, RZ, 0xfc, !PT ;  /* 0x640064001d1d7812 */ /* 0x000fe200078efcff */
[----:B------:R-:W-:Y:S01]  /*25e0*/  FFMA.FTZ R9, R10, R7, R32 ;  /* 0x000000070a097223 */ /* 0x000fe20000010020 */
[----:B------:R-:W-:Y:S01]  /*25f0*/  HADD2.F32 R11, -RZ, R11.H1_H1 ;  /* 0x3000000bff0b7230 */ /* 0x000fe20000004100 */
[----:B------:R-:W-:Y:S01]  /*2600*/  FFMA.FTZ R10, R7, R30, R31 ;  /* 0x0000001e070a7223 */ /* 0x000fe2000001001f */
[----:B------:R-:W-:Y:S01]  /*2610*/  LOP3.LUT R30, R13, 0xf000f, RZ, 0xc0, !PT ;  /* 0x000f000f0d1e7812 */ /* 0x000fe200078ec0ff */
[----:B------:R-:W-:Y:S01]  /*2620*/  HADD2 R29, R29, -1032, -1032 ;  /* 0xe408e4081d1d7430 */ /* 0x000fe20000000000 */
[----:B------:R-:W-:Y:S01]  /*2630*/  LOP3.LUT R31, R14, 0xf000f, RZ, 0xc0, !PT ;  /* 0x000f000f0e1f7812 */ /* 0x000fe200078ec0ff */
[C---:B------:R-:W-:Y:S01]  /*2640*/  FFMA.FTZ R8, R7.reuse, R8, R34 ;  /* 0x0000000807087223 */ /* 0x040fe20000010022 */
[----:B------:R-:W-:Y:S01]  /*2650*/  LOP3.LUT R30, R30, 0x64006400, RZ, 0xfc, !PT ;  /* 0x640064001e1e7812 */ /* 0x000fe200078efcff */
[----:B------:R-:W-:Y:S01]  /*2660*/  FFMA.FTZ R11, R7, R11, R6 ;  /* 0x0000000b070b7223 */ /* 0x000fe20000010006 */
[----:B------:R-:W-:Y:S01]  /*2670*/  LOP3.LUT R31, R31, 0x64006400, RZ, 0xfc, !PT ;  /* 0x640064001f1f7812 */ /* 0x000fe200078efcff */
[--C-:B------:R-:W-:Y:S01]  /*2680*/  HADD2.F32 R6, -RZ, R29.reuse.H0_H0 ;  /* 0x2000001dff067230 */ /* 0x100fe20000004100 */
[----:B------:R-:W-:Y:S01]  /*2690*/  LOP3.LUT R32, R15, 0xf000f, RZ, 0xc0, !PT ;  /* 0x000f000f0f207812 */ /* 0x000fe200078ec0ff */
[----:B------:R-:W-:Y:S01]  /*26a0*/  HADD2.F32 R7, -RZ, R29.H1_H1 ;  /* 0x3000001dff077230 */ /* 0x000fe20000004100 */
[----:B------:R-:W-:Y:S01]  /*26b0*/  FMUL.FTZ R9, R24, R9 ;  /* 0x0000000918097220 */ /* 0x000fe20000410000 */
[--C-:B0-----:R-:W-:Y:S01]  /*26c0*/  HADD2.F32 R29, -RZ, R4.reuse.H0_H0 ;  /* 0x20000004ff1d7230 */ /* 0x101fe20000004100 */
[----:B------:R-:W-:Y:S01]  /*26d0*/  LOP3.LUT R32, R32, 0x64006400, RZ, 0xfc, !PT ;  /* 0x6400640020207812 */ /* 0x000fe200078efcff */
[----:B------:R-:W-:Y:S01]  /*26e0*/  HADD2 R30, R30, -1032, -1032 ;  /* 0xe408e4081e1e7430 */ /* 0x000fe20000000000 */
[----:B------:R-:W-:Y:S01]  /*26f0*/  FMUL.FTZ R8, R25, R8 ;  /* 0x0000000819087220 */ /* 0x000fe20000410000 */
[----:B------:R-:W-:Y:S01]  /*2700*/  HADD2 R31, R31, -1032, -1032 ;  /* 0xe408e4081f1f7430 */ /* 0x000fe20000000000 */
[----:B------:R-:W-:Y:S01]  /*2710*/  FMUL.FTZ R10, R27, R10 ;  /* 0x0000000a1b0a7220 */ /* 0x000fe20000410000 */
[----:B------:R-:W-:Y:S01]  /*2720*/  HADD2.F32 R34, -RZ, R4.H1_H1 ;  /* 0x30000004ff227230 */ /* 0x000fe20000004100 */
[----:B------:R-:W-:Y:S01]  /*2730*/  FFMA.FTZ R4, R6, R29, RZ ;  /* 0x0000001d06047223 */ /* 0x000fe200000100ff */
[--C-:B------:R-:W-:Y:S01]  /*2740*/  HADD2.F32 R36, -RZ, R30.reuse.H0_H0 ;  /* 0x2000001eff247230 */ /* 0x100fe20000004100 */
[----:B------:R-:W-:Y:S01]  /*2750*/  FMUL.FTZ R11, R26, R11 ;  /* 0x0000000b1a0b7220 */ /* 0x000fe20000410000 */
[--C-:B------:R-:W-:Y:S01]  /*2760*/  HADD2.F32 R38, -RZ, R31.reuse.H0_H0 ;  /* 0x2000001fff267230 */ /* 0x100fe20000004100 */
[----:B------:R-:W-:Y:S01]  /*2770*/  FFMA.FTZ R4, R7, R34, R4 ;  /* 0x0000002207047223 */ /* 0x000fe20000010004 */
[----:B------:R-:W-:Y:S01]  /*2780*/  HADD2 R32, R32, -1032, -1032 ;  /* 0xe408e40820207430 */ /* 0x000fe20000000000 */
[----:B------:R-:W0:Y:S01]  /*2790*/  LDS.64 R6, [UR4+0x38] ;  /* 0x00003804ff067984 */ /* 0x000e220008000a00 */
[----:B------:R-:W-:Y:S01]  /*27a0*/  HADD2.F32 R33, -RZ, R30.H1_H1 ;  /* 0x3000001eff217230 */ /* 0x000fe20000004100 */
[C---:B------:R-:W-:Y:S01]  /*27b0*/  FFMA.FTZ R30, R29.reuse, R36, RZ ;  /* 0x000000241d1e7223 */ /* 0x040fe200000100ff */
[----:B------:R-:W-:Y:S01]  /*27c0*/  HADD2.F32 R31, -RZ, R31.H1_H1 ;  /* 0x3000001fff1f7230 */ /* 0x000fe20000004100 */
[----:B------:R-:W-:Y:S01]  /*27d0*/  FFMA.FTZ R38, R29, R38, RZ ;  /* 0x000000261d267223 */ /* 0x000fe200000100ff */
[--C-:B------:R-:W-:Y:S01]  /*27e0*/  HADD2.F32 R40, -RZ, R32.reuse.H0_H0 ;  /* 0x20000020ff287230 */ /* 0x100fe20000004100 */
[----:B------:R-:W-:Y:S01]  /*27f0*/  LOP3.LUT R36, R13, 0xf000f0, RZ, 0xc0, !PT ;  /* 0x00f000f00d247812 */ /* 0x000fe200078ec0ff */
[C---:B------:R-:W-:Y:S01]  /*2800*/  FFMA.FTZ R30, R34.reuse, R33, R30 ;  /* 0x00000021221e7223 */ /* 0x040fe2000001001e */
[----:B------:R-:W-:Y:S01]  /*2810*/  HADD2.F32 R33, -RZ, R32.H1_H1 ;  /* 0x30000020ff217230 */ /* 0x000fe20000004100 */
[----:B------:R-:W-:Y:S01]  /*2820*/  FFMA.FTZ R31, R34, R31, R38 ;  /* 0x0000001f221f7223 */ /* 0x000fe20000010026 */
[----:B------:R-:W-:Y:S01]  /*2830*/  LOP3.LUT R38, R14, 0xf000f0, RZ, 0xc0, !PT ;  /* 0x00f000f00e267812 */ /* 0x000fe200078ec0ff */
[----:B------:R-:W-:Y:S01]  /*2840*/  FFMA.FTZ R29, R29, R40, RZ ;  /* 0x000000281d1d7223 */ /* 0x000fe200000100ff */
[----:B------:R-:W-:Y:S01]  /*2850*/  LOP3.LUT R37, R36, 0x64006400, RZ, 0xfc, !PT ;  /* 0x6400640024257812 */ /* 0x000fe200078efcff */
[-C--:B------:R-:W-:Y:S01]  /*2860*/  HFMA2 R36, R35, R44.reuse.H0_H0, -72, -72 ;  /* 0xd480d48023247431 */ /* 0x080fe2000004002c */
[----:B------:R-:W-:Y:S01]  /*2870*/  LOP3.LUT R39, R38, 0x64006400, RZ, 0xfc, !PT ;  /* 0x6400640026277812 */ /* 0x000fe200078efcff */
[----:B------:R-:W-:Y:S01]  /*2880*/  FFMA.FTZ R34, R34, R33, R29 ;  /* 0x0000002122227223 */ /* 0x000fe2000001001d */
[----:B------:R-:W-:Y:S01]  /*2890*/  LOP3.LUT R32, R15, 0xf000f0, RZ, 0xc0, !PT ;  /* 0x00f000f00f207812 */ /* 0x000fe200078ec0ff */
[-C--:B------:R-:W-:Y:S01]  /*28a0*/  HFMA2 R33, R37, R44.reuse.H0_H0, -72, -72 ;  /* 0xd480d48025217431 */ /* 0x080fe2000004002c */
[----:B------:R-:W-:Y:S01]  /*28b0*/  SHF.R.U32.HI R13, RZ, 0x8, R13 ;  /* 0x00000008ff0d7819 */ /* 0x000fe2000001160d */
[-C--:B------:R-:W-:Y:S01]  /*28c0*/  HFMA2 R35, R39, R44.reuse.H0_H0, -72, -72 ;  /* 0xd480d48027237431 */ /* 0x080fe2000004002c */
[----:B------:R-:W-:Y:S01]  /*28d0*/  LOP3.LUT R29, R32, 0x64006400, RZ, 0xfc, !PT ;  /* 0x64006400201d7812 */ /* 0x000fe200078efcff */
[----:B------:R-:W-:Y:S01]  /*28e0*/  HADD2.F32 R37, -RZ, R5.H0_H0 ;  /* 0x20000005ff257230 */ /* 0x000fe20000004100 */
[----:B------:R-:W-:Y:S01]  /*28f0*/  SHF.R.U32.HI R14, RZ, 0x8, R14 ;  /* 0x00000008ff0e7819 */ /* 0x000fe2000001160e */
[----:B------:R-:W-:Y:S01]  /*2900*/  HADD2.F32 R39, -RZ, R33.H0_H0 ;  /* 0x20000021ff277230 */ /* 0x000fe20000004100 */
[----:B------:R-:W-:Y:S01]  /*2910*/  SHF.R.U32.HI R15, RZ, 0x8, R15 ;  /* 0x00000008ff0f7819 */ /* 0x000fe2000001160f */
[----:B------:R-:W-:Y:S01]  /*2920*/  HADD2.F32 R38, -RZ, R35.H0_H0 ;  /* 0x20000023ff267230 */ /* 0x000fe20000004100 */
[----:B------:R-:W-:Y:S01]  /*2930*/  F2FP.PACK_AB R9, RZ, R9 ;  /* 0x00000009ff09723e */ /* 0x000fe200000000ff */
[--C-:B------:R-:W-:Y:S01]  /*2940*/  HADD2.F32 R40, -RZ, R36.reuse.H0_H0 ;  /* 0x20000024ff287230 */ /* 0x100fe20000004100 */
[C---:B------:R-:W-:Y:S01]  /*2950*/  FFMA.FTZ R30, R37.reuse, R39, R30 ;  /* 0x00000027251e7223 */ /* 0x040fe2000001001e */
[----:B------:R-:W-:Y:S01]  /*2960*/  LOP3.LUT R39, R12, 0xf000f, RZ, 0xc0, !PT ;  /* 0x000f000f0c277812 */ /* 0x000fe200078ec0ff */
[-C--:B------:R-:W-:Y:S01]  /*2970*/  HFMA2 R32, R29, R44.reuse.H0_H0, -72, -72 ;  /* 0xd480d4801d207431 */ /* 0x080fe2000004002c */
[----:B------:R-:W-:Y:S01]  /*2980*/  FFMA.FTZ R38, R37, R38, R31 ;  /* 0x0000002625267223 */ /* 0x000fe2000001001f */
[----:B------:R-:W-:Y:S01]  /*2990*/  HADD2.F32 R29, -RZ, R5.H1_H1 ;  /* 0x30000005ff1d7230 */ /* 0x000fe20000004100 */
[----:B------:R-:W-:Y:S01]  /*29a0*/  FFMA.FTZ R4, R40, R37, R4 ;  /* 0x0000002528047223 */ /* 0x000fe20000010004 */
[----:B------:R-:W-:Y:S01]  /*29b0*/  HADD2.F32 R36, -RZ, R36.H1_H1 ;  /* 0x30000024ff247230 */ /* 0x000fe20000004100 */
[----:B------:R-:W-:Y:S01]  /*29c0*/  LOP3.LUT R39, R39, 0x64006400, RZ, 0xfc, !PT ;  /* 0x6400640027277812 */ /* 0x000fe200078efcff */
[----:B------:R-:W-:Y:S01]  /*29d0*/  HADD2.F32 R31, -RZ, R35.H1_H1 ;  /* 0x30000023ff1f7230 */ /* 0x000fe20000004100 */
[----:B------:R-:W-:Y:S01]  /*29e0*/  LOP3.LUT R12, R12, 0xf000f0, RZ, 0xc0, !PT ;  /* 0x00f000f00c0c7812 */ /* 0x000fe200078ec0ff */
[--C-:B------:R-:W-:Y:S01]  /*29f0*/  HADD2.F32 R40, -RZ, R32.reuse.H0_H0 ;  /* 0x20000020ff287230 */ /* 0x100fe20000004100 */
[----:B------:R-:W-:Y:S01]  /*2a00*/  FFMA.FTZ R35, R36, R29, R4 ;  /* 0x0000001d24237223 */ /* 0x000fe20000010004 */
[----:B------:R-:W-:Y:S01]  /*2a10*/  HADD2.F32 R5, -RZ, R33.H1_H1 ;  /* 0x30000021ff057230 */ /* 0x000fe20000004100 */
[----:B------:R-:W-:Y:S01]  /*2a20*/  FFMA.FTZ R4, R29, R31, R38 ;  /* 0x0000001f1d047223 */ /* 0x000fe20000010026 */
[----:B------:R-:W-:Y:S01]  /*2a30*/  HADD2 R31, R39, -1032, -1032 ;  /* 0xe408e408271f7430 */ /* 0x000fe20000000000 */
        /* <DEDUP_REMOVED lines=9> */
[----:B------:R-:W-:Y:S01]  /*2ad0*/  HADD2.F32 R37, -RZ, R31.H0_H0 ;  /* 0x2000001fff257230 */ /* 0x000fe20000004100 */
[----:B------:R-:W-:Y:S01]  /*2ae0*/  LOP3.LUT R36, R36, 0x64006400, RZ, 0xfc, !PT ;  /* 0x6400640024247812 */ /* 0x000fe200078efcff */
[----:B------:R-:W-:Y:S01]  /*2af0*/  FFMA.FTZ R33, R29, R32, R34 ;  /* 0x000000201d217223 */ /* 0x000fe20000010022 */
[----:B------:R-:W-:Y:S01]  /*2b00*/  HADD2 R29, R38, -1032, -1032 ;  /* 0xe408e408261d7430 */ /* 0x000fe20000000000 */
[----:B------:R-:W-:Y:S01]  /*2b10*/  LOP3.LUT R14, R14, 0xf000f0, RZ, 0xc0, !PT ;  /* 0x00f000f00e0e7812 */ /* 0x000fe200078ec0ff */
[----:B------:R-:W-:Y:S01]  /*2b20*/  FFMA.FTZ R34, R37, R30, R35 ;  /* 0x0000001e25227223 */ /* 0x000fe20000010023 */
[----:B------:R-:W-:Y:S01]  /*2b30*/  HADD2 R32, R39, -1032, -1032 ;  /* 0xe408e40827207430 */ /* 0x000fe20000000000 */
[----:B------:R-:W-:Y:S01]  /*2b40*/  F2FP.PACK_AB R8, RZ, R8 ;  /* 0x00000008ff08723e */ /* 0x000fe200000000ff */
[----:B------:R-:W-:Y:S01]  /*2b50*/  HADD2 R35, R36, -1032, -1032 ;  /* 0xe408e40824237430 */ /* 0x000fe20000000000 */
[----:B------:R-:W-:Y:S01]  /*2b60*/  F2FP.PACK_AB R10, RZ, R10 ;  /* 0x0000000aff0a723e */ /* 0x000fe200000000ff */
[----:B------:R-:W-:Y:S01]  /*2b70*/  HADD2.F32 R38, -RZ, R29.H0_H0 ;  /* 0x2000001dff267230 */ /* 0x000fe20000004100 */
[----:B------:R-:W-:Y:S01]  /*2b80*/  PRMT R9, R9, 0x5410, R8 ;  /* 0x0000541009097816 */ /* 0x000fe20000000008 */
[----:B------:R-:W-:Y:S01]  /*2b90*/  HADD2.F32 R39, -RZ, R32.H0_H0 ;  /* 0x20000020ff277230 */ /* 0x000fe20000004100 */
[----:B------:R-:W-:Y:S01]  /*2ba0*/  F2FP.PACK_AB R11, RZ, R11 ;  /* 0x0000000bff0b723e */ /* 0x000fe200000000ff */
        /* <DEDUP_REMOVED lines=13> */
[----:B------:R-:W-:Y:S01]  /*2c80*/  HADD2.F32 R6, -RZ, R7.H0_H0 ;  /* 0x20000007ff067230 */ /* 0x000fe20000004100 */
[----:B------:R-:W-:Y:S01]  /*2c90*/  LOP3.LUT R33, R29, 0x64006400, RZ, 0xfc, !PT ;  /* 0x640064001d217812 */ /* 0x000fe200078efcff */
[-C--:B------:R-:W-:Y:S01]  /*2ca0*/  HFMA2 R12, R31, R44.reuse.H0_H0, -72, -72 ;  /* 0xd480d4801f0c7431 */ /* 0x080fe2000004002c */
[----:B------:R-:W-:Y:S01]  /*2cb0*/  LOP3.LUT R15, R14, 0x64006400, RZ, 0xfc, !PT ;  /* 0x640064000e0f7812 */ /* 0x000fe200078efcff */
[----:B------:R-:W-:Y:S01]  /*2cc0*/  FFMA.FTZ R29, R37, R32, R4 ;  /* 0x00000020251d7223 */ /* 0x000fe20000010004 */
[----:B------:R-:W-:Y:S01]  /*2cd0*/  LOP3.LUT R31, R30, 0x64006400, RZ, 0xfc, !PT ;  /* 0x640064001e1f7812 */ /* 0x000fe200078efcff */
[-C--:B------:R-:W-:Y:S01]  /*2ce0*/  HFMA2 R4, R33, R44.reuse.H0_H0, -72, -72 ;  /* 0xd480d48021047431 */ /* 0x080fe2000004002c */
[----:B------:R-:W-:Y:S01]  /*2cf0*/  PRMT R10, R10, 0x5410, R11 ;  /* 0x000054100a0a7816 */ /* 0x000fe2000000000b */
[----:B------:R-:W-:Y:S01]  /*2d00*/  HFMA2 R14, R15, R44.H0_H0, -72, -72 ;  /* 0xd480d4800f0e7431 */ /* 0x000fe2000004002c */
[----:B------:R-:W-:Y:S01]  /*2d10*/  HFMA2.MMA R22, R9, 1, 1, R22 ;  /* 0x3c003c0009167835 */ /* 0x000fe20000000016 */
[----:B------:R-:W-:-:S02]  /*2d20*/  HADD2.F32 R15, -RZ, R12.H0_H0 ;  /* 0x2000000cff0f7230 */ /* 0x000fc40000004100 */
[----:B------:R-:W-:Y:S02]  /*2d30*/  HFMA2 R44, R31, R44.H0_H0, -72, -72 ;  /* 0xd480d4801f2c7431 */ /* 0x000fe4000004002c */
        /* <DEDUP_REMOVED lines=26> */
[----:B------:R-:W-:Y:S01]  /*2ee0*/  PRMT R5, R5, 0x5410, R4 ;  /* 0x0000541005057816 */ /* 0x000fe20000000004 */
[----:B------:R-:W-:Y:S01]  /*2ef0*/  HADD2 R4, R10, R21 ;  /* 0x000000150a047230 */ /* 0x000fe20000000000 */
[----:B------:R-:W-:-:S04]  /*2f00*/  PRMT R14, R14, 0x5410, R15 ;  /* 0x000054100e0e7816 */ /* 0x000fc8000000000f */
[----:B------:R-:W-:Y:S01]  /*2f10*/  HFMA2.MMA R21, R5, 1, 1, R22 ;  /* 0x3c003c0005157835 */ /* 0x000fe20000000016 */
[----:B------:R-:W-:Y:S02]  /*2f20*/  HADD2 R22, R14, R4 ;  /* 0x000000040e167230 */ /* 0x000fe40000000000 */
.L_x_2589:
        /* <DEDUP_REMOVED lines=8> */
.L_x_2588:
[----:B------:R-:W-:-:S04]  /*2fb0*/  ISETP.GE.AND P0, PT, R12, R18, PT ;  /* 0x000000120c00720c */ /* 0x000fc80003f06270 */
[----:B------:R-:W-:-:S13]  /*2fc0*/  ISETP.GE.OR P0, PT, R12, c[0x0][0x1b8], P0 ;  /* 0x00006e000c007a0c */ /* 0x000fda0000706670 */
[----:B------:R-:W-:Y:S05]  /*2fd0*/  @P0 BRA `(.L_x_2591) ;  /* 0x000014e000000947 */ /* 0x000fea0003800000 */
.L_x_2593:
        /* <DEDUP_REMOVED lines=12> */
[----:B------:R-:W-:Y:S01]  /*30a0*/  LEA R13, R2, 0x40, 0x6 ;  /* 0x00000040020d7811 */ /* 0x000fe200078e30ff */
[----:B------:R-:W-:Y:S01]  /*30b0*/  IMAD.WIDE R28, R25, 0x4, R10 ;  /* 0x00000004191c7825 */ /* 0x000fe200078e020a */
[----:B------:R-:W-:-:S02]  /*30c0*/  IADD3 R26, R12, 0x20, RZ ;  /* 0x000000200c1a7810 */ /* 0x000fc40007ffe0ff */
[----:B------:R-:W-:-:S03]  /*30d0*/  IMNMX R13, R13, c[0x0][0x190], PT ;  /* 0x000064000d0d7a17 */ /* 0x000fc60003800200 */
[----:B------:R-:W-:Y:S01]  /*30e0*/  IMAD.WIDE R24, R25, 0x4, R28 ;  /* 0x0000000419187825 */ /* 0x000fe200078e021c */
[----:B------:R-:W-:Y:S02]  /*30f0*/  ISETP.LT.AND P1, PT, R26, R13, PT ;  /* 0x0000000d1a00720c */ /* 0x000fe40003f21270 */
[----:B--2---:R-:W-:Y:S02]  /*3100*/  @!P0 PRMT R0, R8, 0x7610, R0 ;  /* 0x0000761008008816 */ /* 0x004fe40000000000 */
[----:B------:R-:W-:Y:S01]  /*3110*/  @!P0 PRMT R23, R9, 0x7610, R23 ;  /* 0x0000761009178816 */ /* 0x000fe20000000017 */
[----:B---3--:R-:W-:Y:S01]  /*3120*/  @!P0 IMAD.IADD R3, R15, 0x1, R12 ;  /* 0x000000010f038824 */ /* 0x008fe200078e020c */
[----:B------:R-:W-:Y:S02]  /*3130*/  @!P0 PRMT R0, R0, 0x7610, R8 ;  /* 0x0000761000008816 */ /* 0x000fe40000000008 */
        /* <DEDUP_REMOVED lines=16> */
[----:B------:R-:W-:Y:S01]  /*3240*/  PRMT R27, R27, 0x5410, R34 ;  /* 0x000054101b1b7816 */ /* 0x000fe20000000022 */
[----:B------:R-:W-:Y:S01]  /*3250*/  HADD2 R37, R30, -1028, -1028 ;  /* 0xe404e4041e257430 */ /* 0x000fe20000000000 */
[----:B------:R-:W-:Y:S01]  /*3260*/  SHF.R.U32.HI R34, RZ, 0xf, R17 ;  /* 0x0000000fff227819 */ /* 0x000fe20000011611 */
[----:B------:R-:W-:Y:S01]  /*3270*/  HADD2 R33, R33, -1028, -1028 ;  /* 0xe404e40421217430 */ /* 0x000fe20000000000 */
[----:B0-----:R-:W-:-:S02]  /*3280*/  SHF.R.U32.HI R28, RZ, 0xf, R16 ;  /* 0x0000000fff1c7819 */ /* 0x001fc40000011610 */
[----:B------:R-:W-:Y:S02]  /*3290*/  LOP3.LUT R40, R16, 0x380038, RZ, 0xc0, !PT ;  /* 0x0038003810287812 */ /* 0x000fe400078ec0ff */
[----:B------:R-:W-:Y:S02]  /*32a0*/  LOP3.LUT R42, R19, 0x380038, RZ, 0xc0, !PT ;  /* 0x00380038132a7812 */ /* 0x000fe400078ec0ff */
[--C-:B------:R-:W-:Y:S02]  /*32b0*/  SHF.R.U32.HI R29, RZ, 0xf, R18.reuse ;  /* 0x0000000fff1d7819 */ /* 0x100fe40000011612 */
[----:B------:R-:W-:Y:S02]  /*32c0*/  SHF.R.U32.HI R32, RZ, 0x6, R18 ;  /* 0x00000006ff207819 */ /* 0x000fe40000011612 */
[----:B------:R-:W-:Y:S02]  /*32d0*/  LOP3.LUT R40, R40, 0x64006400, RZ, 0xfc, !PT ;  /* 0x6400640028287812 */ /* 0x000fe400078efcff */
[----:B------:R-:W-:-:S02]  /*32e0*/  LOP3.LUT R42, R42, 0x64006400, RZ, 0xfc, !PT ;  /* 0x640064002a2a7812 */ /* 0x000fc400078efcff */
[----:B------:R-:W-:Y:S01]  /*32f0*/  SHF.R.U32.HI R30, RZ, 0xf, R19 ;  /* 0x0000000fff1e7819 */ /* 0x000fe20000011613 */
[----:B------:R-:W-:Y:S01]  /*3300*/  HFMA2 R40, R40, R27.H0_H0, -132, -132 ;  /* 0xd820d82028287431 */ /* 0x000fe2000004001b */
[----:B------:R-:W-:Y:S02]  /*3310*/  LOP3.LUT R39, R28, 0x10001, RZ, 0xc0, !PT ;  /* 0x000100011c277812 */ /* 0x000fe400078ec0ff */
[----:B------:R-:W-:Y:S02]  /*3320*/  LOP3.LUT R28, R30, 0x10001, RZ, 0xc0, !PT ;  /* 0x000100011e1c7812 */ /* 0x000fe400078ec0ff */
[----:B------:R-:W-:Y:S02]  /*3330*/  LOP3.LUT R41, R29, 0x10001, RZ, 0xc0, !PT ;  /* 0x000100011d297812 */ /* 0x000fe400078ec0ff */
[----:B------:R-:W-:Y:S01]  /*3340*/  SHF.R.U32.HI R29, RZ, 0xe, R7 ;  /* 0x0000000eff1d7819 */ /* 0x000fe20000011607 */
[-C--:B-1----:R-:W-:Y:S01]  /*3350*/  HFMA2.MMA R38, R31, R12.reuse, RZ ;  /* 0x0000000c1f267235 */ /* 0x082fe200000000ff */
[-C--:B------:R-:W-:Y:S01]  /*3360*/  HFMA2 R37, R37, R12.reuse, RZ.H0_H0 ;  /* 0x0000000c25257231 */ /* 0x080fe200000400ff */
[----:B------:R-:W-:Y:S01]  /*3370*/  HFMA2.MMA R35, R35, R12, RZ ;  /* 0x0000000c23237235 */ /* 0x000fe200000000ff */
[----:B------:R-:W-:Y:S01]  /*3380*/  HFMA2 R36, R33, R12, RZ.H0_H0 ;  /* 0x0000000c21247231 */ /* 0x000fe200000400ff */
[----:B------:R-:W-:Y:S01]  /*3390*/  LOP3.LUT R33, R17, 0x380038, RZ, 0xc0, !PT ;  /* 0x0038003811217812 */ /* 0x000fe200078ec0ff */
[----:B------:R-:W-:Y:S01]  /*33a0*/  HFMA2 R37, R40, R13, R37 ;  /* 0x0000000d28257231 */ /* 0x000fe20000000025 */
[----:B------:R-:W-:-:S02]  /*33b0*/  SHF.R.U32.HI R12, RZ, 0x6, R17 ;  /* 0x00000006ff0c7819 */ /* 0x000fc40000011611 */
[----:B------:R-:W-:Y:S02]  /*33c0*/  LOP3.LUT R17, R18, 0x380038, RZ, 0xc0, !PT ;  /* 0x0038003812117812 */ /* 0x000fe400078ec0ff */
[----:B------:R-:W-:Y:S02]  /*33d0*/  SHF.R.U32.HI R31, RZ, 0x6, R16 ;  /* 0x00000006ff1f7819 */ /* 0x000fe40000011610 */
[----:B------:R-:W-:Y:S02]  /*33e0*/  LOP3.LUT R16, R33, 0x64006400, RZ, 0xfc, !PT ;  /* 0x6400640021107812 */ /* 0x000fe400078efcff */
[----:B------:R-:W-:Y:S02]  /*33f0*/  LOP3.LUT R18, R17, 0x64006400, RZ, 0xfc, !PT ;  /* 0x6400640011127812 */ /* 0x000fe400078efcff */
[----:B------:R-:W-:Y:S01]  /*3400*/  SHF.R.U32.HI R33, RZ, 0x6, R19 ;  /* 0x00000006ff217819 */ /* 0x000fe20000011613 */
[-C--:B------:R-:W-:Y:S01]  /*3410*/  HFMA2 R17, R16, R27.reuse.H0_H0, -132, -132 ;  /* 0xd820d82010117431 */ /* 0x080fe2000004001b */
[----:B------:R-:W-:Y:S01]  /*3420*/  LOP3.LUT R28, R28, 0x20002, R29, 0xf8, !PT ;  /* 0x000200021c1c7812 */ /* 0x000fe200078ef81d */
[-C--:B------:R-:W-:Y:S01]  /*3430*/  HFMA2 R16, R18, R27.reuse.H0_H0, -132, -132 ;  /* 0xd820d82012107431 */ /* 0x080fe2000004001b */
[----:B------:R-:W-:Y:S01]  /*3440*/  LOP3.LUT R18, R12, 0x70007, RZ, 0xc0, !PT ;  /* 0x000700070c127812 */ /* 0x000fe200078ec0ff */
[----:B------:R-:W-:Y:S01]  /*3450*/  HFMA2 R19, R42, R27.H0_H0, -132, -132 ;  /* 0xd820d8202a137431 */ /* 0x000fe2000004001b */
        /* <DEDUP_REMOVED lines=9> */
[----:B------:R-:W-:Y:S02]  /*34f0*/  SHF.R.U32.HI R36, RZ, 0xe, R5 ;  /* 0x0000000eff247819 */ /* 0x000fe40000011605 */
        /* <DEDUP_REMOVED lines=8> */
[----:B------:R-:W-:Y:S01]  /*3580*/  LOP3.LUT R40, R40, 0x64006400, RZ, 0xfc, !PT ;  /* 0x6400640028287812 */ /* 0x000fe200078efcff */
        /* <DEDUP_REMOVED lines=8> */
[----:B------:R-:W-:Y:S01]  /*3610*/  LOP3.LUT R30, R39, 0x20002, R38, 0xf8, !PT ;  /* 0x00020002271e7812 */ /* 0x000fe200078ef826 */
[----:B------:R-:W-:Y:S01]  /*3620*/  HFMA2 R40, R40, R27.H0_H0, -132, -132 ;  /* 0xd820d82028287431 */ /* 0x000fe2000004001b */
[----:B------:R-:W-:-:S02]  /*3630*/  LOP3.LUT R38, R12, 0x380038, RZ, 0xc0, !PT ;  /* 0x003800380c267812 */ /* 0x000fc400078ec0ff */
[----:B------:R-:W-:Y:S01]  /*3640*/  LOP3.LUT R34, R41, 0x20002, R34, 0xf8, !PT ;  /* 0x0002000229227812 */ /* 0x000fe200078ef822 */
[----:B------:R-:W-:Y:S01]  /*3650*/  HFMA2 R35, R40, R15, R35 ;  /* 0x0000000f28237231 */ /* 0x000fe20000000023 */
[----:B------:R-:W-:-:S05]  /*3660*/  LOP3.LUT R38, R38, 0x64006400, RZ, 0xfc, !PT ;  /* 0x6400640026267812 */ /* 0x000fca00078efcff */
[----:B------:R-:W-:-:S06]  /*3670*/  HFMA2 R38, R38, R27.H0_H0, -132, -132 ;  /* 0xd820d82026267431 */ /* 0x000fcc000004001b */
[----:B------:R-:W-:Y:S01]  /*3680*/  HFMA2.MMA R13, R38, R15, R13 ;  /* 0x0000000f260d7235 */ /* 0x000fe2000000000d */
[----:B------:R-:W-:-:S04]  /*3690*/  LOP3.LUT R38, R12, 0x1c001c0, RZ, 0xc0, !PT ;  /* 0x01c001c00c267812 */ /* 0x000fc800078ec0ff */
[----:B------:R-:W-:-:S05]  /*36a0*/  LOP3.LUT R38, R38, 0x64006400, RZ, 0xfc, !PT ;  /* 0x6400640026267812 */ /* 0x000fca00078efcff */
[----:B------:R-:W-:-:S04]  /*36b0*/  HFMA2 R38, R38, R27.H1_H1, -20, -20 ;  /* 0xcd00cd0026267431 */ /* 0x000fc8000006001b */
[----:B0-----:R-:W-:Y:S01]  /*36c0*/  HFMA2 R13, R38, R16, R13 ;  /* 0x00000010260d7231 */ /* 0x001fe2000000000d */
[----:B--2---:R-:W-:Y:S02]  /*36d0*/  SHF.R.U32.HI R29, RZ, 0xd, R9 ;  /* 0x0000000dff1d7819 */ /* 0x004fe40000011609 */
[----:B------:R-:W-:Y:S02]  /*36e0*/  SHF.R.U32.HI R39, RZ, 0xd, R8 ;  /* 0x0000000dff277819 */ /* 0x000fe40000011608 */
[----:B------:R-:W-:Y:S02]  /*36f0*/  LOP3.LUT R29, R36, 0x40004, R29, 0xf8, !PT ;  /* 0x00040004241d7812 */ /* 0x000fe400078ef81d */
        /* <DEDUP_REMOVED lines=11> */
[-C--:B------:R-:W-:Y:S01]  /*37b0*/  HFMA2.MMA R31, R36, R15.reuse, R37 ;  /* 0x0000000f241f7235 */ /* 0x080fe20000000025 */
[-C--:B------:R-:W-:Y:S01]  /*37c0*/  HFMA2 R32, R32, R27.reuse.H1_H1, -20, -20 ;  /* 0xcd00cd0020207431 */ /* 0x080fe2000006001b */
[----:B------:R-:W-:Y:S01]  /*37d0*/  HFMA2.MMA R14, R41, R15, R14 ;  /* 0x0000000f290e7235 */ /* 0x000fe2000000000e */
[----:B------:R-:W-:Y:S01]  /*37e0*/  HFMA2 R12, R12, R27.H1_H1, -20, -20 ;  /* 0xcd00cd000c0c7431 */ /* 0x000fe2000006001b */
[----:B------:R-:W-:-:S02]  /*37f0*/  LOP3.LUT R36, R33, 0x64006400, RZ, 0xfc, !PT ;  /* 0x6400640021247812 */ /* 0x000fc400078efcff */
[----:B------:R-:W-:Y:S01]  /*3800*/  LOP3.LUT R33, R6, 0x70007, RZ, 0xc0, !PT ;  /* 0x0007000706217812 */ /* 0x000fe200078ec0ff */
[-C--:B------:R-:W-:Y:S01]  /*3810*/  HFMA2.MMA R32, R32, R16.reuse, R35 ;  /* 0x0000001020207235 */ /* 0x080fe20000000023 */
        /* <DEDUP_REMOVED lines=17> */
[-C--:B------:R-:W-:Y:S01]  /*3930*/  HFMA2 R31, R12, R17.reuse, R31 ;  /* 0x000000110c1f7231 */ /* 0x080fe2000000001f */
[----:B------:R-:W-:Y:S01]  /*3940*/  LOP3.LUT R12, R4, 0x380038, RZ, 0xc0, !PT ;  /* 0x00380038040c7812 */ /* 0x000fe200078ec0ff */
[----:B------:R-:W-:Y:S01]  /*3950*/  HFMA2 R32, R37, R17, R32 ;  /* 0x0000001125207231 */ /* 0x000fe20000000020 */
[-C--:B------:R-:W-:Y:S01]  /*3960*/  HFMA2.MMA R16, R16, R17.reuse, R13 ;  /* 0x0000001110107235 */ /* 0x080fe2000000000d */
[----:B------:R-:W-:Y:S01]  /*3970*/  SHF.R.U32.HI R4, RZ, 0x6, R4 ;  /* 0x00000006ff047819 */ /* 0x000fe20000011604 */
[----:B------:R-:W-:Y:S01]  /*3980*/  HFMA2.MMA R17, R35, R17, R14 ;  /* 0x0000001123117235 */ /* 0x000fe2000000000e */
[----:B------:R-:W-:-:S02]  /*3990*/  LOP3.LUT R38, R12, 0x64006400, RZ, 0xfc, !PT ;  /* 0x640064000c267812 */ /* 0x000fc400078efcff */
[----:B------:R-:W0:Y:S01]  /*39a0*/  LDS.128 R12, [UR4+0x20] ;  /* 0x00002004ff0c7984 */ /* 0x000e220008000c00 */
[----:B------:R-:W-:Y:S02]  /*39b0*/  SHF.R.U32.HI R37, RZ, 0xd, R10 ;  /* 0x0000000dff257819 */ /* 0x000fe4000001160a */
[-C--:B------:R-:W-:Y:S01]  /*39c0*/  HFMA2 R39, R38, R27.reuse.H0_H0, -132, -132 ;  /* 0xd820d82026277431 */ /* 0x080fe2000004001b */
[----:B------:R-:W-:Y:S02]  /*39d0*/  LOP3.LUT R40, R33, 0x64006400, RZ, 0xfc, !PT ;  /* 0x6400640021287812 */ /* 0x000fe400078efcff */
[----:B------:R-:W-:Y:S02]  /*39e0*/  LOP3.LUT R35, R7, 0x380038, RZ, 0xc0, !PT ;  /* 0x0038003807237812 */ /* 0x000fe400078ec0ff */
[----:B------:R-:W-:Y:S01]  /*39f0*/  LOP3.LUT R33, R4, 0x70007, RZ, 0xc0, !PT ;  /* 0x0007000704217812 */ /* 0x000fe200078ec0ff */
[----:B------:R-:W-:Y:S01]  /*3a00*/  HFMA2.MMA R32, R39, R18, R32 ;  /* 0x0000001227207235 */ /* 0x000fe20000000020 */
[----:B------:R-:W-:Y:S01]  /*3a10*/  LOP3.LUT R34, R34, 0x40004, R37, 0xf8, !PT ;  /* 0x0004000422227812 */ /* 0x000fe200078ef825 */
[----:B------:R-:W-:Y:S01]  /*3a20*/  HFMA2 R39, R40, R27.H0_H0, -132, -132 ;  /* 0xd820d82028277431 */ /* 0x000fe2000004001b */
[----:B------:R-:W-:-:S02]  /*3a30*/  LOP3.LUT R36, R36, 0x64006400, RZ, 0xfc, !PT ;  /* 0x6400640024247812 */ /* 0x000fc400078efcff */
[----:B------:R-:W-:Y:S02]  /*3a40*/  LOP3.LUT R37, R5, 0x70007, RZ, 0xc0, !PT ;  /* 0x0007000705257812 */ /* 0x000fe400078ec0ff */
[----:B------:R-:W-:Y:S01]  /*3a50*/  LOP3.LUT R38, R35, 0x64006400, RZ, 0xfc, !PT ;  /* 0x6400640023267812 */ /* 0x000fe200078efcff */
[-C--:B------:R-:W-:Y:S01]  /*3a60*/  HFMA2 R36, R36, R27.reuse.H0_H0, -132, -132 ;  /* 0xd820d82024247431 */ /* 0x080fe2000004001b */
[----:B------:R-:W-:Y:S01]  /*3a70*/  LOP3.LUT R35, R33, 0x64006400, RZ, 0xfc, !PT ;  /* 0x6400640021237812 */ /* 0x000fe200078efcff */
[-C--:B------:R-:W-:Y:S01]  /*3a80*/  HFMA2.MMA R16, R39, R18.reuse, R16 ;  /* 0x0000001227107235 */ /* 0x080fe20000000010 */
[----:B------:R-:W-:Y:S01]  /*3a90*/  LOP3.LUT R33, R37, 0x64006400, RZ, 0xfc, !PT ;  /* 0x6400640025217812 */ /* 0x000fe200078efcff */
[----:B------:R-:W-:Y:S01]  /*3aa0*/  HFMA2 R38, R38, R27.H0_H0, -132, -132 ;  /* 0xd820d82026267431 */ /* 0x000fe2000004001b */
[----:B------:R-:W-:Y:S01]  /*3ab0*/  SHF.R.U32.HI R6, RZ, 0x6, R6 ;  /* 0x00000006ff067819 */ /* 0x000fe20000011606 */
[----:B------:R-:W-:Y:S01]  /*3ac0*/  HADD2 R35, R35, -1028, -1028 ;  /* 0xe404e40423237430 */ /* 0x000fe20000000000 */
[----:B------:R-:W-:Y:S01]  /*3ad0*/  SHF.R.U32.HI R7, RZ, 0x6, R7 ;  /* 0x00000006ff077819 */ /* 0x000fe20000011607 */
[----:B------:R-:W-:Y:S01]  /*3ae0*/  HADD2 R37, R33, -1028, -1028 ;  /* 0xe404e40421257430 */ /* 0x000fe20000000000 */
[----:B------:R-:W-:Y:S01]  /*3af0*/  HFMA2.MMA R31, R36, R18, R31 ;  /* 0x00000012241f7235 */ /* 0x000fe2000000001f */
[----:B------:R-:W-:Y:S01]  /*3b00*/  HFMA2 R17, R38, R18, R17 ;  /* 0x0000001226117231 */ /* 0x000fe20000000011 */
[----:B------:R-:W-:Y:S01]  /*3b10*/  LOP3.LUT R33, R6, 0x70007, RZ, 0xc0, !PT ;  /* 0x0007000706217812 */ /* 0x000fe200078ec0ff */
[----:B------:R-:W-:Y:S01]  /*3b20*/  HFMA2.MMA R32, R35, R19, R32 ;  /* 0x0000001323207235 */ /* 0x000fe20000000020 */
        /* <DEDUP_REMOVED lines=12> */
[----:B------:R-:W-:Y:S01]  /*3bf0*/  HFMA2.MMA R31, R40, R19, R31 ;  /* 0x00000013281f7235 */ /* 0x000fe2000000001f */
[----:B------:R-:W-:Y:S01]  /*3c00*/  LOP3.LUT R36, R36, 0x64006400, RZ, 0xfc, !PT ;  /* 0x6400640024247812 */ /* 0x000fe200078efcff */
[----:B0-----:R-:W-:Y:S01]  /*3c10*/  HFMA2.MMA R32, R33, R12, R32 ;  /* 0x0000000c21207235 */ /* 0x001fe20000000020 */
[----:B------:R-:W-:Y:S01]  /*3c20*/  LOP3.LUT R33, R7, 0x380038, RZ, 0xc0, !PT ;  /* 0x0038003807217812 */ /* 0x000fe200078ec0ff */
[----:B------:R-:W-:Y:S01]  /*3c30*/  HFMA2.MMA R17, R42, R19, R17 ;  /* 0x000000132a117235 */ /* 0x000fe20000000011 */
[-C--:B------:R-:W-:Y:S01]  /*3c40*/  HFMA2 R38, R38, R27.reuse.H0_H0, -132, -132 ;  /* 0xd820d82026267431 */ /* 0x080fe2000004001b */
[----:B------:R-:W-:Y:S01]  /*3c50*/  LOP3.LUT R4, R4, 0x1c001c0, RZ, 0xc0, !PT ;  /* 0x01c001c004047812 */ /* 0x000fe200078ec0ff */
[----:B------:R-:W-:Y:S01]  /*3c60*/  HFMA2 R19, R36, R27.H0_H0, -132, -132 ;  /* 0xd820d82024137431 */ /* 0x000fe2000004001b */
[----:B------:R-:W-:-:S02]  /*3c70*/  LOP3.LUT R36, R33, 0x64006400, RZ, 0xfc, !PT ;  /* 0x6400640021247812 */ /* 0x000fc400078efcff */
[----:B------:R-:W-:Y:S01]  /*3c80*/  LOP3.LUT R5, R5, 0x1c001c0, RZ, 0xc0, !PT ;  /* 0x01c001c005057812 */ /* 0x000fe200078ec0ff */
[----:B------:R-:W-:Y:S01]  /*3c90*/  HFMA2 R18, R19, R12, R16 ;  /* 0x0000000c13127231 */ /* 0x000fe20000000010 */
[-C--:B------:R-:W-:Y:S01]  /*3ca0*/  HFMA2.MMA R19, R38, R12.reuse, R31 ;  /* 0x0000000c26137235 */ /* 0x080fe2000000001f */
[----:B------:R-:W-:Y:S01]  /*3cb0*/  LOP3.LUT R16, R6, 0x1c001c0, RZ, 0xc0, !PT ;  /* 0x01c001c006107812 */ /* 0x000fe200078ec0ff */
[-C--:B------:R-:W-:Y:S01]  /*3cc0*/  HFMA2 R38, R36, R27.reuse.H0_H0, -132, -132 ;  /* 0xd820d82024267431 */ /* 0x080fe2000004001b */
[----:B------:R-:W-:Y:S02]  /*3cd0*/  LOP3.LUT R4, R4, 0x64006400, RZ, 0xfc, !PT ;  /* 0x6400640004047812 */ /* 0x000fe400078efcff */
[----:B------:R-:W-:Y:S02]  /*3ce0*/  LOP3.LUT R7, R7, 0x1c001c0, RZ, 0xc0, !PT ;  /* 0x01c001c007077812 */ /* 0x000fe400078ec0ff */
[----:B------:R-:W-:Y:S01]  /*3cf0*/  LOP3.LUT R16, R16, 0x64006400, RZ, 0xfc, !PT ;  /* 0x6400640010107812 */ /* 0x000fe200078efcff */
[----:B------:R-:W-:Y:S01]  /*3d00*/  HFMA2.MMA R12, R38, R12, R17 ;  /* 0x0000000c260c7235 */ /* 0x000fe20000000011 */
[----:B------:R-:W-:Y:S01]  /*3d10*/  LOP3.LUT R6, R5, 0x64006400, RZ, 0xfc, !PT ;  /* 0x6400640005067812 */ /* 0x000fe200078efcff */
[-C--:B------:R-:W-:Y:S01]  /*3d20*/  HFMA2 R5, R4, R27.reuse.H1_H1, -20, -20 ;  /* 0xcd00cd0004057431 */ /* 0x080fe2000006001b */
[----:B------:R-:W-:Y:S01]  /*3d30*/  LOP3.LUT R36, R7, 0x64006400, RZ, 0xfc, !PT ;  /* 0x6400640007247812 */ /* 0x000fe200078efcff */
[-C--:B------:R-:W-:Y:S01]  /*3d40*/  HFMA2 R4, R16, R27.reuse.H1_H1, -20, -20 ;  /* 0xcd00cd0010047431 */ /* 0x080fe2000006001b */
[C---:B------:R-:W-:Y:S01]  /*3d50*/  LOP3.LUT R37, R8.reuse, 0x70007, RZ, 0xc0, !PT ;  /* 0x0007000708257812 */ /* 0x040fe200078ec0ff */
[-C--:B------:R-:W-:Y:S01]  /*3d60*/  HFMA2 R7, R6, R27.reuse.H1_H1, -20, -20 ;  /* 0xcd00cd0006077431 */ /* 0x080fe2000006001b */
[----:B------:R-:W-:Y:S01]  /*3d70*/  LOP3.LUT R35, R9, 0x70007, RZ, 0xc0, !PT ;  /* 0x0007000709237812 */ /* 0x000fe200078ec0ff */
[----:B------:R-:W-:Y:S01]  /*3d80*/  HFMA2 R31, R36, R27.H1_H1, -20, -20 ;  /* 0xcd00cd00241f7431 */ /* 0x000fe2000006001b */
[-C--:B------:R-:W-:Y:S01]  /*3d90*/  HFMA2.MMA R16, R5, R13.reuse, R32 ;  /* 0x0000000d05107235 */ /* 0x080fe20000000020 */
[-C--:B------:R-:W-:Y:S01]  /*3da0*/  HFMA2 R18, R7, R13.reuse, R18 ;  /* 0x0000000d07127231 */ /* 0x080fe20000000012 */
[----:B------:R-:W-:Y:S01]  /*3db0*/  HFMA2.MMA R17, R4, R13, R19 ;  /* 0x0000000d04117235 */ /* 0x000fe20000000013 */
[----:B------:R-:W-:Y:S01]  /*3dc0*/  HFMA2 R13, R31, R13, R12 ;  /* 0x0000000d1f0d7231 */ /* 0x000fe2000000000c */
[----:B------:R-:W0:Y:S01]  /*3dd0*/  LDS.128 R4, [UR4+0x30] ;  /* 0x00003004ff047984 */ /* 0x000e220008000c00 */
[----:B------:R-:W-:-:S02]  /*3de0*/  LOP3.LUT R32, R8, 0x380038, RZ, 0xc0, !PT ;  /* 0x0038003808207812 */ /* 0x000fc400078ec0ff */
[----:B------:R-:W-:Y:S02]  /*3df0*/  SHF.R.U32.HI R12, RZ, 0x6, R8 ;  /* 0x00000006ff0c7819 */ /* 0x000fe40000011608 */
[----:B------:R-:W-:Y:S02]  /*3e00*/  LOP3.LUT R19, R9, 0x380038, RZ, 0xc0, !PT ;  /* 0x0038003809137812 */ /* 0x000fe400078ec0ff */
[----:B------:R-:W-:Y:S02]  /*3e10*/  SHF.R.U32.HI R8, RZ, 0x6, R9 ;  /* 0x00000006ff087819 */ /* 0x000fe40000011609 */
[----:B------:R-:W-:Y:S02]  /*3e20*/  LOP3.LUT R36, R10, 0x70007, RZ, 0xc0, !PT ;  /* 0x000700070a247812 */ /* 0x000fe400078ec0ff */
[----:B------:R-:W-:Y:S02]  /*3e30*/  SHF.R.U32.HI R39, RZ, 0xd, R11 ;  /* 0x0000000dff277819 */ /* 0x000fe4000001160b */
[----:B------:R-:W-:-:S02]  /*3e40*/  LOP3.LUT R37, R37, 0x64006400, RZ, 0xfc, !PT ;  /* 0x6400640025257812 */ /* 0x000fc400078efcff */
[----:B------:R-:W-:Y:S02]  /*3e50*/  LOP3.LUT R31, R10, 0x380038, RZ, 0xc0, !PT ;  /* 0x003800380a1f7812 */ /* 0x000fe400078ec0ff */
[----:B------:R-:W-:Y:S02]  /*3e60*/  SHF.R.U32.HI R9, RZ, 0x6, R10 ;  /* 0x00000006ff097819 */ /* 0x000fe4000001160a */
[C---:B------:R-:W-:Y:S02]  /*3e70*/  LOP3.LUT R33, R11.reuse, 0x380038, RZ, 0xc0, !PT ;  /* 0x003800380b217812 */ /* 0x040fe400078ec0ff */
[----:B------:R-:W-:Y:S02]  /*3e80*/  SHF.R.U32.HI R10, RZ, 0x6, R11 ;  /* 0x00000006ff0a7819 */ /* 0x000fe4000001160b */
[----:B------:R-:W-:Y:S02]  /*3e90*/  LOP3.LUT R11, R11, 0x70007, RZ, 0xc0, !PT ;  /* 0x000700070b0b7812 */ /* 0x000fe400078ec0ff */
[----:B------:R-:W-:Y:S01]  /*3ea0*/  LOP3.LUT R28, R28, 0x40004, R39, 0xf8, !PT ;  /* 0x000400041c1c7812 */ /* 0x000fe200078ef827 */
[----:B------:R-:W-:Y:S01]  /*3eb0*/  HADD2 R39, R37, -1028, -1028 ;  /* 0xe404e40425277430 */ /* 0x000fe20000000000 */
[----:B------:R-:W-:-:S02]  /*3ec0*/  LOP3.LUT R36, R36, 0x64006400, RZ, 0xfc, !PT ;  /* 0x6400640024247812 */ /* 0x000fc400078efcff */
        /* <DEDUP_REMOVED lines=14> */
[----:B------:R-:W-:Y:S01]  /*3fb0*/  HFMA2.MMA R11, R32, R15, R11 ;  /* 0x0000000f200b7235 */ /* 0x000fe2000000000b */
[----:B------:R-:W-:-:S02]  /*3fc0*/  LOP3.LUT R32, R31, 0x64006400, RZ, 0xfc, !PT ;  /* 0x640064001f207812 */ /* 0x000fc400078efcff */
[----:B------:R-:W-:Y:S01]  /*3fd0*/  LOP3.LUT R13, R12, 0x70007, RZ, 0xc0, !PT ;  /* 0x000700070c0d7812 */ /* 0x000fe200078ec0ff */
[-C--:B------:R-:W-:Y:S01]  /*3fe0*/  HFMA2 R31, R16, R27.reuse.H0_H0, -132, -132 ;  /* 0xd820d820101f7431 */ /* 0x080fe2000004001b */
[----:B------:R-:W-:Y:S01]  /*3ff0*/  LOP3.LUT R19, R8, 0x70007, RZ, 0xc0, !PT ;  /* 0x0007000708137812 */ /* 0x000fe200078ec0ff */
[-C--:B------:R-:W-:Y:S01]  /*4000*/  HFMA2 R32, R32, R27.reuse.H0_H0, -132, -132 ;  /* 0xd820d82020207431 */ /* 0x080fe2000004001b */
[----:B------:R-:W-:Y:S02]  /*4010*/  LOP3.LUT R16, R33, 0x64006400, RZ, 0xfc, !PT ;  /* 0x6400640021107812 */ /* 0x000fe400078efcff */
[----:B------:R-:W-:Y:S01]  /*4020*/  LOP3.LUT R13, R13, 0x64006400, RZ, 0xfc, !PT ;  /* 0x640064000d0d7812 */ /* 0x000fe200078efcff */
[-C--:B------:R-:W-:Y:S01]  /*4030*/  HFMA2.MMA R18, R31, R15.reuse, R18 ;  /* 0x0000000f1f127235 */ /* 0x080fe20000000012 */
[----:B------:R-:W-:Y:S01]  /*4040*/  LOP3.LUT R19, R19, 0x64006400, RZ, 0xfc, !PT ;  /* 0x6400640013137812 */ /* 0x000fe200078efcff */
[----:B------:R-:W-:Y:S01]  /*4050*/  HFMA2 R31, R16, R27.H0_H0, -132, -132 ;  /* 0xd820d820101f7431 */ /* 0x000fe2000004001b */
[----:B------:R-:W-:Y:S01]  /*4060*/  LOP3.LUT R33, R10, 0x70007, RZ, 0xc0, !PT ;  /* 0x000700070a217812 */ /* 0x000fe200078ec0ff */
[----:B------:R-:W-:Y:S01]  /*4070*/  HADD2 R16, R13, -1028, -1028 ;  /* 0xe404e4040d107430 */ /* 0x000fe20000000000 */
[----:B------:R-:W-:Y:S01]  /*4080*/  HFMA2.MMA R13, R32, R15, R17 ;  /* 0x0000000f200d7235 */ /* 0x000fe20000000011 */
[----:B------:R-:W-:Y:S01]  /*4090*/  HADD2 R19, R19, -1028, -1028 ;  /* 0xe404e40413137430 */ /* 0x000fe20000000000 */
[----:B------:R-:W-:Y:S01]  /*40a0*/  LOP3.LUT R17, R8, 0x380038, RZ, 0xc0, !PT ;  /* 0x0038003808117812 */ /* 0x000fe200078ec0ff */
[----:B------:R-:W-:Y:S01]  /*40b0*/  HFMA2 R15, R31, R15, R14 ;  /* 0x0000000f1f0f7231 */ /* 0x000fe2000000000e */
[C---:B------:R-:W-:Y:S01]  /*40c0*/  LOP3.LUT R31, R9.reuse, 0x380038, RZ, 0xc0, !PT ;  /* 0x00380038091f7812 */ /* 0x040fe200078ec0ff */
[----:B0-----:R-:W-:Y:S01]  /*40d0*/  HFMA2.MMA R14, R16, R4, R11 ;  /* 0x00000004100e7235 */ /* 0x001fe2000000000b */
        /* <DEDUP_REMOVED lines=10> */
[-C--:B------:R-:W-:Y:S01]  /*4180*/  HFMA2 R17, R16, R27.reuse.H0_H0, -132, -132 ;  /* 0xd820d82010117431 */ /* 0x080fe2000004001b */
[----:B------:R-:W-:Y:S01]  /*4190*/  LOP3.LUT R32, R31, 0x64006400, RZ, 0xfc, !PT ;  /* 0x640064001f207812 */ /* 0x000fe200078efcff */
[-C--:B------:R-:W-:Y:S01]  /*41a0*/  HFMA2 R16, R18, R27.reuse.H0_H0, -132, -132 ;  /* 0xd820d82012107431 */ /* 0x080fe2000004001b */
[----:B------:R-:W-:Y:S01]  /*41b0*/  LOP3.LUT R9, R9, 0x1c001c0, RZ, 0xc0, !PT ;  /* 0x01c001c009097812 */ /* 0x000fe200078ec0ff */
[----:B------:R-:W-:Y:S01]  /*41c0*/  HFMA2.MMA R13, R38, R4, R13 ;  /* 0x00000004260d7235 */ /* 0x000fe2000000000d */
[----:B------:R-:W-:Y:S01]  /*41d0*/  LOP3.LUT R12, R12, 0x64006400, RZ, 0xfc, !PT ;  /* 0x640064000c0c7812 */ /* 0x000fe200078efcff */
[-C--:B------:R-:W-:Y:S01]  /*41e0*/  HFMA2 R18, R32, R27.reuse.H0_H0, -132, -132 ;  /* 0xd820d82020127431 */ /* 0x080fe2000004001b */
[----:B------:R-:W-:Y:S01]  /*41f0*/  LOP3.LUT R36, R35, 0x64006400, RZ, 0xfc, !PT ;  /* 0x6400640023247812 */ /* 0x000fe200078efcff */
[----:B------:R-:W-:Y:S01]  /*4200*/  HFMA2 R15, R40, R4, R15 ;  /* 0x00000004280f7231 */ /* 0x000fe2000000000f */
[----:B------:R-:W-:Y:S01]  /*4210*/  LOP3.LUT R4, R9, 0x64006400, RZ, 0xfc, !PT ;  /* 0x6400640009047812 */ /* 0x000fe200078efcff */
[-C--:B------:R-:W-:Y:S01]  /*4220*/  HFMA2.MMA R14, R17, R5.reuse, R14 ;  /* 0x00000005110e7235 */ /* 0x080fe2000000000e */
[-C--:B------:R-:W-:Y:S01]  /*4230*/  HFMA2 R9, R12, R27.reuse.H1_H1, -20, -20 ;  /* 0xcd00cd000c097431 */ /* 0x080fe2000006001b */
[----:B------:R-:W-:Y:S01]  /*4240*/  LOP3.LUT R8, R8, 0x1c001c0, RZ, 0xc0, !PT ;  /* 0x01c001c008087812 */ /* 0x000fe200078ec0ff */
[-C--:B------:R-:W-:Y:S01]  /*4250*/  HFMA2 R32, R36, R27.reuse.H0_H0, -132, -132 ;  /* 0xd820d82024207431 */ /* 0x080fe2000004001b */
[----:B------:R-:W-:Y:S01]  /*4260*/  HFMA2.MMA R13, R18, R5, R13 ;  /* 0x00000005120d7235 */ /* 0x000fe2000000000d */
[----:B------:R-:W-:Y:S01]  /*4270*/  HFMA2 R4, R4, R27.H1_H1, -20, -20 ;  /* 0xcd00cd0004047431 */ /* 0x000fe2000006001b */
[----:B------:R-:W-:Y:S01]  /*4280*/  LOP3.LUT R10, R10, 0x1c001c0, RZ, 0xc0, !PT ;  /* 0x01c001c00a0a7812 */ /* 0x000fe200078ec0ff */
[-C--:B------:R-:W-:Y:S01]  /*4290*/  HFMA2 R11, R16, R5.reuse, R11 ;  /* 0x00000005100b7231 */ /* 0x080fe2000000000b */
[----:B------:R-:W-:Y:S01]  /*42a0*/  LOP3.LUT R34, R34, 0x64006400, RZ, 0xfc, !PT ;  /* 0x6400640022227812 */ /* 0x000fe200078efcff */
[----:B------:R-:W-:Y:S01]  /*42b0*/  HFMA2 R15, R32, R5, R15 ;  /* 0x00000005200f7231 */ /* 0x000fe2000000000f */
[----:B------:R-:W-:Y:S01]  /*42c0*/  LOP3.LUT R8, R8, 0x64006400, RZ, 0xfc, !PT ;  /* 0x6400640008087812 */ /* 0x000fe200078efcff */
[-C--:B------:R-:W-:Y:S01]  /*42d0*/  HFMA2.MMA R14, R9, R6.reuse, R14 ;  /* 0x00000006090e7235 */ /* 0x080fe2000000000e */
[----:B------:R-:W-:Y:S01]  /*42e0*/  HADD2 R5, R30, -1028, -1028 ;  /* 0xe404e4041e057430 */ /* 0x000fe20000000000 */
[----:B------:R-:W-:Y:S01]  /*42f0*/  LOP3.LUT R10, R10, 0x64006400, RZ, 0xfc, !PT ;  /* 0x640064000a0a7812 */ /* 0x000fe200078efcff */
[----:B------:R-:W-:Y:S01]  /*4300*/  HFMA2.MMA R13, R4, R6, R13 ;  /* 0x00000006040d7235 */ /* 0x000fe2000000000d */
[----:B------:R-:W-:Y:S01]  /*4310*/  LOP3.LUT R29, R29, 0x64006400, RZ, 0xfc, !PT ;  /* 0x640064001d1d7812 */ /* 0x000fe200078efcff */
[----:B------:R-:W-:Y:S01]  /*4320*/  HADD2 R34, R34, -1028, -1028 ;  /* 0xe404e40422227430 */ /* 0x000fe20000000000 */
[----:B------:R-:W-:Y:S01]  /*4330*/  LOP3.LUT R28, R28, 0x64006400, RZ, 0xfc, !PT ;  /* 0x640064001c1c7812 */ /* 0x000fe200078efcff */
[-C--:B------:R-:W-:Y:S01]  /*4340*/  HFMA2 R8, R8, R27.reuse.H1_H1, -20, -20 ;  /* 0xcd00cd0008087431 */ /* 0x080fe2000006001b */
        /* <DEDUP_REMOVED lines=17> */
.L_x_2592:
[----:B0-----:R-:W-:Y:S01]  /*4460*/  ISETP.GE.AND P0, PT, R26, c[0x0][0x1b8], PT ;  /* 0x00006e001a007a0c */ /* 0x001fe20003f06270 */
[----:B------:R-:W-:Y:S01]  /*4470*/  UIADD3 UR4, UR4, 0x40, URZ ;  /* 0x0000004004047890 */ /* 0x000fe2000fffe03f */
[----:B-----5:R-:W-:Y:S02]  /*4480*/  IMAD.MOV.U32 R16, RZ, RZ, R24 ;  /* 0x000000ffff107224 */ /* 0x020fe400078e0018 */
[----:B------:R-:W-:Y:S02]  /*4490*/  IMAD.MOV.U32 R17, RZ, RZ, R25 ;  /* 0x000000ffff117224 */ /* 0x000fe400078e0019 */
[----:B------:R-:W-:-:S07]  /*44a0*/  IMAD.MOV.U32 R12, RZ, RZ, R26 ;  /* 0x000000ffff0c7224 */ /* 0x000fce00078e001a */
[----:B------:R-:W-:Y:S05]  /*44b0*/  @!P0 BRA P1, `(.L_x_2593) ;  /* 0xffffeb2000008947 */ /* 0x000fea000083ffff */
.L_x_2591:
[----:B------:R-:W-:-:S04]  /*44c0*/  LEA R14, R2, 0x40, 0x6 ;  /* 0x00000040020e7811 */ /* 0x000fc800078e30ff */
[----:B------:R-:W-:-:S04]  /*44d0*/  IMNMX R14, R14, c[0x0][0x190], PT ;  /* 0x000064000e0e7a17 */ /* 0x000fc80003800200 */
[----:B------:R-:W-:-:S04]  /*44e0*/  ISETP.GE.AND P0, PT, R12, R14, PT ;  /* 0x0000000e0c00720c */ /* 0x000fc80003f06270 */
[----:B------:R-:W-:-:S13]  /*44f0*/  ISETP.GE.OR P0, PT, R12, c[0x0][0x1bc], P0 ;  /* 0x00006f000c007a0c */ /* 0x000fda0000706670 */
[----:B------:R-:W-:Y:S05]  /*4500*/  @P0 BRA `(.L_x_2594) ;  /* 0x00000ac000000947 */ /* 0x000fea0003800000 */
[----:B------:R-:W-:-:S05]  /*4510*/  IMAD.MOV.U32 R19, RZ, RZ, c[0x0][0x18c] ;  /* 0x00006300ff137624 */ /* 0x000fca00078e00ff */
[----:B------:R-:W-:-:S04]  /*4520*/  SHF.R.S32.HI R18, RZ, 0x1f, R19 ;  /* 0x0000001fff127819 */ /* 0x000fc80000011413 */
[----:B------:R-:W-:Y:S02]  /*4530*/  SHF.L.U64.HI R18, R19, 0x2, R18 ;  /* 0x0000000213127819 */ /* 0x000fe40000010212 */
.L_x_2596:
        /* <DEDUP_REMOVED lines=15> */
[----:B------:R-:W-:Y:S05]  /*4630*/  @P2 BRA `(.L_x_2595) ;  /* 0x0000093000002947 */ /* 0x000fea0003800000 */
[----:B0-----:R-:W2:Y:S01]  /*4640*/  LDG.E.128.CONSTANT R8, [R16.64] ;  /* 0x0000000610087981 */ /* 0x001ea2000c1e9d00 */
[----:B------:R-:W-:-:S02]  /*4650*/  IMAD.MOV.U32 R2, RZ, RZ, 0x2c00 ;  /* 0x00002c00ff027424 */ /* 0x000fc400078e00ff */
[----:B------:R-:W-:Y:S01]  /*4660*/  IMAD.MOV.U32 R24, RZ, RZ, 0x2400 ;  /* 0x00002400ff187424 */ /* 0x000fe200078e00ff */
[----:B------:R-:W0:Y:S01]  /*4670*/  LDS.128 R4, [UR4] ;  /* 0x00000004ff047984 */ /* 0x000e220008000c00 */
[----:B------:R-:W-:-:S03]  /*4680*/  IMAD.MOV.U32 R34, RZ, RZ, 0x3400 ;  /* 0x00003400ff227424 */ /* 0x000fc600078e00ff */
[----:B------:R-:W-:Y:S02]  /*4690*/  PRMT R2, R24, 0x5410, R2 ;  /* 0x0000541018027816 */ /* 0x000fe40000000002 */
[----:B--2---:R-:W-:Y:S02]  /*46a0*/  LOP3.LUT R26, R9, 0x30003, RZ, 0xc0, !PT ;  /* 0x00030003091a7812 */ /* 0x004fe400078ec0ff */
        /* <DEDUP_REMOVED lines=17> */
[----:B------:R-:W-:Y:S01]  /*47c0*/  HFMA2 R30, R25, R34.H0_H0, -258, -258 ;  /* 0xdc08dc08191e7431 */ /* 0x000fe20000040022 */
[----:B------:R-:W-:Y:S01]  /*47d0*/  LOP3.LUT R31, R10, 0xc000c, RZ, 0xc0, !PT ;  /* 0x000c000c0a1f7812 */ /* 0x000fe200078ec0ff */
[----:B------:R-:W-:Y:S01]  /*47e0*/  HADD2 R35, R28, -1026, -1026 ;  /* 0xe402e4021c237430 */ /* 0x000fe20000000000 */
[----:B------:R-:W-:-:S02]  /*47f0*/  LOP3.LUT R37, R26, 0x64006400, RZ, 0xfc, !PT ;  /* 0x640064001a257812 */ /* 0x000fc400078efcff */
[----:B------:R-:W-:Y:S01]  /*4800*/  LOP3.LUT R41, R38, 0x64006400, RZ, 0xfc, !PT ;  /* 0x6400640026297812 */ /* 0x000fe200078efcff */
[----:B------:R-:W-:Y:S01]  /*4810*/  HFMA2 R35, R35, R4, RZ.H0_H0 ;  /* 0x0000000423237231 */ /* 0x000fe200000400ff */
[----:B------:R-:W-:Y:S01]  /*4820*/  LOP3.LUT R39, R31, 0x64006400, RZ, 0xfc, !PT ;  /* 0x640064001f277812 */ /* 0x000fe200078efcff */
[-C--:B------:R-:W-:Y:S01]  /*4830*/  HFMA2 R38, R37, R34.reuse.H0_H0, -258, -258 ;  /* 0xdc08dc0825267431 */ /* 0x080fe20000040022 */
[C---:B------:R-:W-:Y:S01]  /*4840*/  LOP3.LUT R28, R8.reuse, 0x300030, RZ, 0xc0, !PT ;  /* 0x00300030081c7812 */ /* 0x040fe200078ec0ff */
[-C--:B------:R-:W-:Y:S01]  /*4850*/  HFMA2 R40, R41, R34.reuse.H0_H0, -258, -258 ;  /* 0xdc08dc0829287431 */ /* 0x080fe20000040022 */
[----:B------:R-:W-:Y:S01]  /*4860*/  LOP3.LUT R27, R8, 0xc000c0, RZ, 0xc0, !PT ;  /* 0x00c000c0081b7812 */ /* 0x000fe200078ec0ff */
[----:B------:R-:W-:Y:S01]  /*4870*/  HFMA2 R39, R39, R34.H0_H0, -258, -258 ;  /* 0xdc08dc0827277431 */ /* 0x000fe20000040022 */
[----:B------:R-:W-:Y:S01]  /*4880*/  SHF.R.U32.HI R4, RZ, 0x8, R8 ;  /* 0x00000008ff047819 */ /* 0x000fe20000011608 */
[-C--:B------:R-:W-:Y:S01]  /*4890*/  HFMA2.MMA R29, R30, R5.reuse, R29 ;  /* 0x000000051e1d7235 */ /* 0x080fe2000000001d */
[C---:B------:R-:W-:Y:S01]  /*48a0*/  LOP3.LUT R32, R9.reuse, 0x300030, RZ, 0xc0, !PT ;  /* 0x0030003009207812 */ /* 0x040fe200078ec0ff */
[----:B------:R-:W-:Y:S01]  /*48b0*/  HFMA2.MMA R33, R38, R5, R33 ;  /* 0x0000000526217235 */ /* 0x000fe20000000021 */
[----:B------:R-:W-:-:S02]  /*48c0*/  LOP3.LUT R8, R9, 0xc000c0, RZ, 0xc0, !PT ;  /* 0x00c000c009087812 */ /* 0x000fc400078ec0ff */
[----:B------:R-:W-:Y:S02]  /*48d0*/  SHF.R.U32.HI R24, RZ, 0x8, R9 ;  /* 0x00000008ff187819 */ /* 0x000fe40000011609 */
[C---:B------:R-:W-:Y:S02]  /*48e0*/  LOP3.LUT R30, R10.reuse, 0x300030, RZ, 0xc0, !PT ;  /* 0x003000300a1e7812 */ /* 0x040fe400078ec0ff */
[----:B------:R-:W-:Y:S02]  /*48f0*/  LOP3.LUT R9, R10, 0xc000c0, RZ, 0xc0, !PT ;  /* 0x00c000c00a097812 */ /* 0x000fe400078ec0ff */
[----:B------:R-:W-:Y:S02]  /*4900*/  SHF.R.U32.HI R25, RZ, 0x8, R10 ;  /* 0x00000008ff197819 */ /* 0x000fe4000001160a */
[C---:B------:R-:W-:Y:S02]  /*4910*/  LOP3.LUT R31, R11.reuse, 0x300030, RZ, 0xc0, !PT ;  /* 0x003000300b1f7812 */ /* 0x040fe400078ec0ff */
[----:B------:R-:W-:-:S02]  /*4920*/  LOP3.LUT R10, R11, 0xc000c0, RZ, 0xc0, !PT ;  /* 0x00c000c00b0a7812 */ /* 0x000fc400078ec0ff */
[----:B------:R-:W-:Y:S01]  /*4930*/  SHF.R.U32.HI R26, RZ, 0x8, R11 ;  /* 0x00000008ff1a7819 */ /* 0x000fe2000001160b */
[----:B------:R-:W-:Y:S01]  /*4940*/  HFMA2 R11, R39, R5, R36 ;  /* 0x00000005270b7231 */ /* 0x000fe20000000024 */
[----:B------:R-:W-:Y:S01]  /*4950*/  LOP3.LUT R41, R28, 0x64006400, RZ, 0xfc, !PT ;  /* 0x640064001c297812 */ /* 0x000fe200078efcff */
[----:B------:R-:W-:Y:S01]  /*4960*/  HFMA2.MMA R5, R40, R5, R35 ;  /* 0x0000000528057235 */ /* 0x000fe20000000023 */
[----:B------:R-:W-:Y:S02]  /*4970*/  LOP3.LUT R35, R30, 0x64006400, RZ, 0xfc, !PT ;  /* 0x640064001e237812 */ /* 0x000fe400078efcff */
[----:B------:R-:W-:Y:S01]  /*4980*/  LOP3.LUT R37, R32, 0x64006400, RZ, 0xfc, !PT ;  /* 0x6400640020257812 */ /* 0x000fe200078efcff */
[-C--:B------:R-:W-:Y:S01]  /*4990*/  HFMA2 R36, R41, R2.reuse.H1_H1, -66, -66 ;  /* 0xd420d42029247431 */ /* 0x080fe20000060002 */
[----:B------:R-:W-:Y:S01]  /*49a0*/  LOP3.LUT R31, R31, 0x64006400, RZ, 0xfc, !PT ;  /* 0x640064001f1f7812 */ /* 0x000fe200078efcff */
[-C--:B------:R-:W-:Y:S01]  /*49b0*/  HFMA2 R40, R35, R2.reuse.H1_H1, -66, -66 ;  /* 0xd420d42023287431 */ /* 0x080fe20000060002 */
[----:B------:R-:W-:Y:S01]  /*49c0*/  LOP3.LUT R27, R27, 0x64006400, RZ, 0xfc, !PT ;  /* 0x640064001b1b7812 */ /* 0x000fe200078efcff */
[----:B------:R-:W-:Y:S01]  /*49d0*/  HFMA2 R38, R37, R2.H1_H1, -66, -66 ;  /* 0xd420d42025267431 */ /* 0x000fe20000060002 */
[----:B------:R-:W-:Y:S01]  /*49e0*/  LOP3.LUT R9, R9, 0x64006400, RZ, 0xfc, !PT ;  /* 0x6400640009097812 */ /* 0x000fe200078efcff */
[-C--:B------:R-:W-:Y:S01]  /*49f0*/  HFMA2.MMA R36, R36, R6.reuse, R29 ;  /* 0x0000000624247235 */ /* 0x080fe2000000001d */
[----:B------:R-:W-:Y:S01]  /*4a00*/  HFMA2 R29, R40, R6, R11 ;  /* 0x00000006281d7231 */ /* 0x000fe2000000000b */
[----:B------:R-:W-:Y:S01]  /*4a10*/  LOP3.LUT R11, R8, 0x64006400, RZ, 0xfc, !PT ;  /* 0x64006400080b7812 */ /* 0x000fe200078efcff */
[-C--:B------:R-:W-:Y:S01]  /*4a20*/  HFMA2 R8, R31, R2.reuse.H1_H1, -66, -66 ;  /* 0xd420d4201f087431 */ /* 0x080fe20000060002 */
[----:B------:R-:W-:Y:S01]  /*4a30*/  HFMA2.MMA R33, R38, R6, R33 ;  /* 0x0000000626217235 */ /* 0x000fe20000000021 */
[----:B------:R-:W-:Y:S01]  /*4a40*/  HFMA2 R27, R27, R2.H0_H0, -18, -18 ;  /* 0xcc80cc801b1b7431 */ /* 0x000fe20000040002 */
[----:B------:R-:W-:-:S02]  /*4a50*/  LOP3.LUT R35, R10, 0x64006400, RZ, 0xfc, !PT ;  /* 0x640064000a237812 */ /* 0x000fc400078efcff */
[----:B------:R-:W-:Y:S01]  /*4a60*/  LOP3.LUT R43, R4, 0xc000c, RZ, 0xc0, !PT ;  /* 0x000c000c042b7812 */ /* 0x000fe200078ec0ff */
[----:B------:R-:W-:Y:S01]  /*4a70*/  HFMA2.MMA R31, R8, R6, R5 ;  /* 0x00000006081f7235 */ /* 0x000fe20000000005 */
[-C--:B------:R-:W-:Y:S01]  /*4a80*/  HFMA2 R6, R11, R2.reuse.H0_H0, -18, -18 ;  /* 0xcc80cc800b067431 */ /* 0x080fe20000040002 */
[-C--:B------:R-:W-:Y:S01]  /*4a90*/  HFMA2.MMA R27, R27, R7.reuse, R36 ;  /* 0x000000071b1b7235 */ /* 0x080fe20000000024 */
[-C--:B------:R-:W-:Y:S01]  /*4aa0*/  HFMA2 R36, R9, R2.reuse.H0_H0, -18, -18 ;  /* 0xcc80cc8009247431 */ /* 0x080fe20000040002 */
[----:B------:R-:W-:Y:S01]  /*4ab0*/  LOP3.LUT R45, R24, 0xc000c, RZ, 0xc0, !PT ;  /* 0x000c000c182d7812 */ /* 0x000fe200078ec0ff */
[----:B------:R-:W0:Y:S01]  /*4ac0*/  LDS.128 R8, [UR4+0x10] ;  /* 0x00001004ff087984 */ /* 0x000e220008000c00 */
[----:B------:R-:W-:Y:S01]  /*4ad0*/  LOP3.LUT R32, R25, 0xc000c, RZ, 0xc0, !PT ;  /* 0x000c000c19207812 */ /* 0x000fe200078ec0ff */
[----:B------:R-:W-:Y:S01]  /*4ae0*/  HFMA2.MMA R5, R6, R7, R33 ;  /* 0x0000000706057235 */ /* 0x000fe20000000021 */
[----:B------:R-:W-:Y:S01]  /*4af0*/  LOP3.LUT R39, R26, 0xc000c, RZ, 0xc0, !PT ;  /* 0x000c000c1a277812 */ /* 0x000fe200078ec0ff */
[----:B------:R-:W-:Y:S01]  /*4b00*/  HFMA2 R6, R36, R7, R29 ;  /* 0x0000000724067231 */ /* 0x000fe2000000001d */
[----:B------:R-:W-:Y:S01]  /*4b10*/  LOP3.LUT R43, R43, 0x64006400, RZ, 0xfc, !PT ;  /* 0x640064002b2b7812 */ /* 0x000fe200078efcff */
[----:B------:R-:W-:Y:S01]  /*4b20*/  HFMA2 R38, R35, R2.H0_H0, -18, -18 ;  /* 0xcc80cc8023267431 */ /* 0x000fe20000040002 */
[----:B------:R-:W-:-:S02]  /*4b30*/  LOP3.LUT R45, R45, 0x64006400, RZ, 0xfc, !PT ;  /* 0x640064002d2d7812 */ /* 0x000fc400078efcff */
[----:B------:R-:W-:Y:S01]  /*4b40*/  LOP3.LUT R32, R32, 0x64006400, RZ, 0xfc, !PT ;  /* 0x6400640020207812 */ /* 0x000fe200078efcff */
[-C--:B------:R-:W-:Y:S01]  /*4b50*/  HFMA2 R28, R43, R34.reuse.H0_H0, -258, -258 ;  /* 0xdc08dc082b1c7431 */ /* 0x080fe20000040022 */
[----:B------:R-:W-:Y:S01]  /*4b60*/  LOP3.LUT R39, R39, 0x64006400, RZ, 0xfc, !PT ;  /* 0x6400640027277812 */ /* 0x000fe200078efcff */
[-C--:B------:R-:W-:Y:S01]  /*4b70*/  HFMA2 R30, R45, R34.reuse.H0_H0, -258, -258 ;  /* 0xdc08dc082d1e7431 */ /* 0x080fe20000040022 */
[C---:B------:R-:W-:Y:S01]  /*4b80*/  LOP3.LUT R41, R4.reuse, 0x300030, RZ, 0xc0, !PT ;  /* 0x0030003004297812 */ /* 0x040fe200078ec0ff */
[-C--:B------:R-:W-:Y:S01]  /*4b90*/  HFMA2 R32, R32, R34.reuse.H0_H0, -258, -258 ;  /* 0xdc08dc0820207431 */ /* 0x080fe20000040022 */
[C---:B------:R-:W-:Y:S01]  /*4ba0*/  LOP3.LUT R29, R4.reuse, 0xc000c0, RZ, 0xc0, !PT ;  /* 0x00c000c0041d7812 */ /* 0x040fe200078ec0ff */
[----:B------:R-:W-:Y:S01]  /*4bb0*/  HFMA2 R34, R39, R34.H0_H0, -258, -258 ;  /* 0xdc08dc0827227431 */ /* 0x000fe20000040022 */
[----:B------:R-:W-:Y:S01]  /*4bc0*/  LOP3.LUT R4, R4, 0x30003, RZ, 0xc0, !PT ;  /* 0x0003000304047812 */ /* 0x000fe200078ec0ff */
[----:B------:R-:W-:Y:S01]  /*4bd0*/  HFMA2.MMA R7, R38, R7, R31 ;  /* 0x0000000726077235 */ /* 0x000fe2000000001f */
[----:B------:R-:W-:-:S02]  /*4be0*/  LOP3.LUT R39, R25, 0x300030, RZ, 0xc0, !PT ;  /* 0x0030003019277812 */ /* 0x000fc400078ec0ff */
[C---:B------:R-:W-:Y:S02]  /*4bf0*/  LOP3.LUT R33, R25.reuse, 0xc000c0, RZ, 0xc0, !PT ;  /* 0x00c000c019217812 */ /* 0x040fe400078ec0ff */
[----:B------:R-:W-:Y:S02]  /*4c00*/  LOP3.LUT R25, R25, 0x30003, RZ, 0xc0, !PT ;  /* 0x0003000319197812 */ /* 0x000fe400078ec0ff */
[----:B------:R-:W-:Y:S02]  /*4c10*/  LOP3.LUT R4, R4, 0x64006400, RZ, 0xfc, !PT ;  /* 0x6400640004047812 */ /* 0x000fe400078efcff */
[C---:B------:R-:W-:Y:S02]  /*4c20*/  LOP3.LUT R43, R24.reuse, 0x300030, RZ, 0xc0, !PT ;  /* 0x00300030182b7812 */ /* 0x040fe400078ec0ff */
[C---:B------:R-:W-:Y:S01]  /*4c30*/  LOP3.LUT R31, R24.reuse, 0xc000c0, RZ, 0xc0, !PT ;  /* 0x00c000c0181f7812 */ /* 0x040fe200078ec0ff */
[----:B------:R-:W-:Y:S01]  /*4c40*/  HADD2 R4, R4, -1026, -1026 ;  /* 0xe402e40204047430 */ /* 0x000fe20000000000 */
[----:B------:R-:W-:-:S02]  /*4c50*/  LOP3.LUT R24, R24, 0x30003, RZ, 0xc0, !PT ;  /* 0x0003000318187812 */ /* 0x000fc400078ec0ff */
[----:B------:R-:W-:Y:S02]  /*4c60*/  LOP3.LUT R25, R25, 0x64006400, RZ, 0xfc, !PT ;  /* 0x6400640019197812 */ /* 0x000fe400078efcff */
[----:B------:R-:W-:Y:S02]  /*4c70*/  LOP3.LUT R24, R24, 0x64006400, RZ, 0xfc, !PT ;  /* 0x6400640018187812 */ /* 0x000fe400078efcff */
[C---:B------:R-:W-:Y:S01]  /*4c80*/  LOP3.LUT R35, R26.reuse, 0x300030, RZ, 0xc0, !PT ;  /* 0x003000301a237812 */ /* 0x040fe200078ec0ff */
[----:B------:R-:W-:Y:S01]  /*4c90*/  HADD2 R25, R25, -1026, -1026 ;  /* 0xe402e40219197430 */ /* 0x000fe20000000000 */
[----:B------:R-:W-:Y:S01]  /*4ca0*/  LOP3.LUT R41, R41, 0x64006400, RZ, 0xfc, !PT ;  /* 0x6400640029297812 */ /* 0x000fe200078efcff */
[-C--:B0-----:R-:W-:Y:S01]  /*4cb0*/  HFMA2.MMA R27, R4, R8.reuse, R27 ;  /* 0x00000008041b7235 */ /* 0x081fe2000000001b */
[C---:B------:R-:W-:Y:S01]  /*4cc0*/  LOP3.LUT R37, R26.reuse, 0xc000c0, RZ, 0xc0, !PT ;  /* 0x00c000c01a257812 */ /* 0x040fe200078ec0ff */
[----:B------:R-:W-:Y:S01]  /*4cd0*/  HADD2 R24, R24, -1026, -1026 ;  /* 0xe402e40218187430 */ /* 0x000fe20000000000 */
[----:B------:R-:W-:Y:S01]  /*4ce0*/  LOP3.LUT R26, R26, 0x30003, RZ, 0xc0, !PT ;  /* 0x000300031a1a7812 */ /* 0x000fe200078ec0ff */
[----:B------:R-:W-:Y:S01]  /*4cf0*/  HFMA2.MMA R6, R25, R8, R6 ;  /* 0x0000000819067235 */ /* 0x000fe20000000006 */
[----:B------:R-:W-:Y:S01]  /*4d00*/  LOP3.LUT R39, R39, 0x64006400, RZ, 0xfc, !PT ;  /* 0x6400640027277812 */ /* 0x000fe200078efcff */
[----:B------:R-:W-:Y:S01]  /*4d10*/  HFMA2 R4, R24, R8, R5 ;  /* 0x0000000818047231 */ /* 0x000fe20000000005 */
[----:B------:R-:W-:Y:S01]  /*4d20*/  LOP3.LUT R26, R26, 0x64006400, RZ, 0xfc, !PT ;  /* 0x640064001a1a7812 */ /* 0x000fe200078efcff */
[-C--:B------:R-:W-:Y:S01]  /*4d30*/  HFMA2 R41, R41, R2.reuse.H1_H1, -66, -66 ;  /* 0xd420d42029297431 */ /* 0x080fe20000060002 */
[-C--:B------:R-:W-:Y:S01]  /*4d40*/  HFMA2.MMA R5, R28, R9.reuse, R27 ;  /* 0x000000091c057235 */ /* 0x080fe2000000001b */
[----:B------:R-:W-:Y:S01]  /*4d50*/  LOP3.LUT R29, R29, 0x64006400, RZ, 0xfc, !PT ;  /* 0x640064001d1d7812 */ /* 0x000fe200078efcff */
[-C--:B------:R-:W-:Y:S01]  /*4d60*/  HFMA2 R39, R39, R2.reuse.H1_H1, -66, -66 ;  /* 0xd420d42027277431 */ /* 0x080fe20000060002 */
[----:B------:R-:W-:Y:S01]  /*4d70*/  HFMA2.MMA R6, R32, R9, R6 ;  /* 0x0000000920067235 */ /* 0x000fe20000000006 */
[----:B------:R-:W-:Y:S01]  /*4d80*/  LOP3.LUT R33, R33, 0x64006400, RZ, 0xfc, !PT ;  /* 0x6400640021217812 */ /* 0x000fe200078efcff */
[----:B------:R-:W-:Y:S01]  /*4d90*/  HADD2 R26, R26, -1026, -1026 ;  /* 0xe402e4021a1a7430 */ /* 0x000fe20000000000 */
[----:B------:R-:W-:Y:S01]  /*4da0*/  LOP3.LUT R43, R43, 0x64006400, RZ, 0xfc, !PT ;  /* 0x640064002b2b7812 */ /* 0x000fe200078efcff */
[-C--:B------:R-:W-:Y:S01]  /*4db0*/  HFMA2 R36, R29, R2.reuse.H0_H0, -18, -18 ;  /* 0xcc80cc801d247431 */ /* 0x080fe20000040002 */
[-C--:B------:R-:W-:Y:S01]  /*4dc0*/  HFMA2.MMA R5, R41, R10.reuse, R5 ;  /* 0x0000000a29057235 */ /* 0x080fe20000000005 */
[----:B------:R-:W-:Y:S01]  /*4dd0*/  LOP3.LUT R35, R35, 0x64006400, RZ, 0xfc, !PT ;  /* 0x6400640023237812 */ /* 0x000fe200078efcff */
[----:B------:R-:W-:Y:S01]  /*4de0*/  HFMA2 R40, R33, R2.H0_H0, -18, -18 ;  /* 0xcc80cc8021287431 */ /* 0x000fe20000040002 */
[----:B------:R-:W-:Y:S01]  /*4df0*/  LOP3.LUT R31, R31, 0x64006400, RZ, 0xfc, !PT ;  /* 0x640064001f1f7812 */ /* 0x000fe200078efcff */
[----:B------:R-:W-:Y:S01]  /*4e00*/  HFMA2 R7, R26, R8, R7 ;  /* 0x000000081a077231 */ /* 0x000fe20000000007 */
[----:B------:R-:W-:Y:S01]  /*4e10*/  HFMA2.MMA R6, R39, R10, R6 ;  /* 0x0000000a27067235 */ /* 0x000fe20000000006 */
[-C--:B------:R-:W-:Y:S01]  /*4e20*/  HFMA2 R43, R43, R2.reuse.H1_H1, -66, -66 ;  /* 0xd420d4202b2b7431 */ /* 0x080fe20000060002 */
[----:B------:R-:W-:Y:S01]  /*4e30*/  LOP3.LUT R37, R37, 0x64006400, RZ, 0xfc, !PT ;  /* 0x6400640025257812 */ /* 0x000fe200078efcff */
[-C--:B------:R-:W-:Y:S01]  /*4e40*/  HFMA2 R4, R30, R9.reuse, R4 ;  /* 0x000000091e047231 */ /* 0x080fe20000000004 */
[-C--:B------:R-:W-:Y:S01]  /*4e50*/  HFMA2.MMA R5, R36, R11.reuse, R5 ;  /* 0x0000000b24057235 */ /* 0x080fe20000000005 */
[----:B------:R-:W-:Y:S01]  /*4e60*/  HFMA2 R35, R35, R2.H1_H1, -66, -66 ;  /* 0xd420d42023237431 */ /* 0x000fe20000060002 */
[----:B------:R-:W-:Y:S01]  /*4e70*/  HFMA2.MMA R6, R40, R11, R6 ;  /* 0x0000000b28067235 */ /* 0x000fe20000000006 */
[----:B------:R-:W-:-:S02]  /*4e80*/  HFMA2 R7, R34, R9, R7 ;  /* 0x0000000922077231 */ /* 0x000fc40000000007 */
[----:B------:R-:W-:Y:S02]  /*4e90*/  HFMA2 R38, R31, R2.H0_H0, -18, -18 ;  /* 0xcc80cc801f267431 */ /* 0x000fe40000040002 */
        /* <DEDUP_REMOVED lines=13> */
.L_x_2595:
[----:B0-----:R-:W-:Y:S01]  /*4f70*/  LEA R16, P3, R19, R16, 0x2 ;  /* 0x0000001013107211 */ /* 0x001fe200078610ff */
[----:B------:R-:W-:Y:S01]  /*4f80*/  UIADD3 UR4, UR4, 0x20, URZ ;  /* 0x0000002004047890 */ /* 0x000fe2000fffe03f */
[----:B-----5:R-:W-:Y:S02]  /*4f90*/  @!P0 IMAD.IADD R3, R15, 0x1, R12 ;  /* 0x000000010f038824 */ /* 0x020fe400078e020c */
[----:B------:R-:W-:Y:S02]  /*4fa0*/  IMAD.MOV.U32 R12, RZ, RZ, R13 ;  /* 0x000000ffff0c7224 */ /* 0x000fe400078e000d */
[----:B------:R-:W-:Y:S01]  /*4fb0*/  IMAD.X R17, R17, 0x1, R18, P3 ;  /* 0x0000000111117824 */ /* 0x000fe200018e0612 */
[----:B------:R-:W-:Y:S05]  /*4fc0*/  @!P1 BRA P4, `(.L_x_2596) ;  /* 0xfffff57000009947 */ /* 0x000fea000203ffff */
.L_x_2594:
[----:B------:R-:W-:Y:S05]  /*4fd0*/  @P2 EXIT ;  /* 0x000000000000294d */ /* 0x000fea0003800000 */
[----:B------:R-:W0:Y:S04]  /*4fe0*/  S2R R0, SR_CTAID.X ;  /* 0x0000000000007919 */ /* 0x000e280000002500 */
[----:B------:R-:W0:Y:S04]  /*4ff0*/  S2R R3, SR_TID.X ;  /* 0x0000000000037919 */ /* 0x000e280000002100 */
[----:B------:R-:W1:Y:S01]  /*5000*/  S2R R5, SR_CTAID.Y ;  /* 0x0000000000057919 */ /* 0x000e620000002600 */
[----:B0-----:R-:W-:-:S02]  /*5010*/  IMAD R0, R0, 0x40, R3 ;  /* 0x0000004000007824 */ /* 0x001fc400078e0203 */
[----:B------:R-:W-:Y:S02]  /*5020*/  IMAD.MOV.U32 R3, RZ, RZ, 0x2 ;  /* 0x00000002ff037424 */ /* 0x000fe400078e00ff */
        /* <DEDUP_REMOVED lines=9> */
.L_x_2600:
[----:B------:R-:W0:Y:S02]  /*50c0*/  LDS R4, [R0] ;  /* 0x0000000000047984 */ /* 0x000e240000000800 */
[----:B0-----:R-:W-:-:S06]  /*50d0*/  HADD2 R5, R4, R21 ;  /* 0x0000001504057230 */ /* 0x001fcc0000000000 */
[----:B------:R-:W0:Y:S02]  /*50e0*/  ATOMS.CAST.SPIN R5, [R0], R4, R5 ;  /* 0x000000040005738d */ /* 0x000e240001800005 */
[----:B0-----:R-:W-:-:S13]  /*50f0*/  ISETP.EQ.U32.AND P0, PT, R5, 0x1, PT ;  /* 0x000000010500780c */ /* 0x001fda0003f02070 */
[----:B------:R-:W-:Y:S05]  /*5100*/  @!P0 BRA `(.L_x_2600) ;  /* 0xffffffb000008947 */ /* 0x000fea000383ffff */
[----:B------:R-:W-:Y:S05]  /*5110*/  BRA `(.L_x_2598) ;  /* 0x0000003000007947 */ /* 0x000fea0003800000 */
.L_x_2599:
[----:B------:R-:W2:Y:S02]  /*5120*/  LD.E R0, [R2.64] ;  /* 0x0000000602007980 */ /* 0x000ea4000c101900 */
[----:B--2---:R-:W-:-:S05]  /*5130*/  IMAD.IADD R5, R21, 0x1, R0 ;  /* 0x0000000115057824 */ /* 0x004fca00078e0200 */
[----:B------:R0:W-:Y:S02]  /*5140*/  ST.E [R2.64], R5 ;  /* 0x0000000502007985 */ /* 0x0001e4000c101906 */
.L_x_2598:
[----:B------:R-:W-:Y:S05]  /*5150*/  BSYNC B0 ;  /* 0x0000000000007941 */ /* 0x000fea0003800000 */
.L_x_2597:
[----:B------:R-:W2:Y:S02]  /*5160*/  ATOM.E.ADD.F16x2.RN.STRONG.GPU P0, RZ, [R2.64+0x4], R22 ;  /* 0x0000041602ff798a */ /* 0x000ea4000810e9c6 */
[----:B--2---:R-:W-:Y:S05]  /*5170*/  @P0 EXIT ;  /* 0x000000000000094d */ /* 0x004fea0003800000 */
[----:B------:R-:W1:Y:S02]  /*5180*/  QSPC.E.S P0, RZ, [R2+0x4] ;  /* 0x0000040002ff73aa */ /* 0x000e640000000500 */
[----:B-1----:R-:W-:Y:S05]  /*5190*/  @!P0 BRA `(.L_x_2601) ;  /* 0x0000008000008947 */ /* 0x002fea0003800000 */
[----:B0-----:R-:W-:-:S04]  /*51a0*/  IADD3 R2, R2, 0x4, RZ ;  /* 0x0000000402027810 */ /* 0x001fc80007ffe0ff */
[----:B------:R-:W-:-:S05]  /*51b0*/  LOP3.LUT R2, R2, 0xffffff, RZ, 0xc0, !PT ;  /* 0x00ffffff02027812 */ /* 0x000fca00078ec0ff */
.L_x_2602:
[----:B------:R-:W0:Y:S02]  /*51c0*/  LDS R4, [R2] ;  /* 0x0000000002047984 */ /* 0x000e240000000800 */
[----:B0-----:R-:W-:-:S10]  /*51d0*/  HFMA2.MMA R5, R4, 1, 1, R22 ;  /* 0x3c003c0004057835 */ /* 0x001fd40000000016 */
[----:B------:R-:W0:Y:S02]  /*51e0*/  ATOMS.CAST.SPIN R5, [R2], R4, R5 ;  /* 0x000000040205738d */ /* 0x000e240001800005 */
[----:B0-----:R-:W-:-:S13]  /*51f0*/  ISETP.EQ.U32.AND P0, PT, R5, 0x1, PT ;  /* 0x000000010500780c */ /* 0x001fda0003f02070 */
[----:B------:R-:W-:Y:S05]  /*5200*/  @!P0 BRA `(.L_x_2602) ;  /* 0xffffffb000008947 */ /* 0x000fea000383ffff */
[----:B------:R-:W-:Y:S05]  /*5210*/  EXIT ;  /* 0x000000000000794d */ /* 0x000fea0003800000 */
.L_x_2601:
[----:B------:R-:W2:Y:S02]  /*5220*/  LD.E R0, [R2.64+0x4] ;  /* 0x0000040602007980 */ /* 0x000ea4000c101900 */
[----:B0-2---:R-:W-:-:S05]  /*5230*/  IMAD.IADD R5, R22, 0x1, R0 ;  /* 0x0000000116057824 */ /* 0x005fca00078e0200 */
[----:B------:R-:W-:Y:S01]  /*5240*/  ST.E [R2.64+0x4], R5 ;  /* 0x0000040502007985 */ /* 0x000fe2000c101906 */
[----:B------:R-:W-:Y:S05]  /*5250*/  EXIT ;  /* 0x000000000000794d */ /* 0x000fea0003800000 */
.L_x_2603:
        /* <DEDUP_REMOVED lines=10> */
.L_x_2875:


//--------------------- .text._Z23gemm_half_q_half_kernelILi1ELi4ELb0ELb0ELi64EEvPK6__halfPKjS4_S2_PS0_iiiiPKtS7_iiiiiibS2_i --------------------------
	.section	.text._Z23gemm_half_q_half_kernelILi1ELi4ELb0ELb0ELi64EEvPK6__halfPKjS4_S2_PS0_iiiiPKtS7_iiiiiibS2_i,"ax",@progbits
	.sectioninfo	@"SHI_REGISTERS=55"
	.align	128
        .global         _Z23gemm_half_q_half_kernelILi1ELi4ELb0ELb0ELi64EEvPK6__halfPKjS4_S2_PS0_iiiiPKtS7_iiiiiibS2_i
        .type           _Z23gemm_half_q_half_kernelILi1ELi4ELb0ELb0ELi64EEvPK6__halfPKjS4_S2_PS0_iiiiPKtS7_iiiiiibS2_i,@function
        .size           _Z23gemm_half_q_half_kernelILi1ELi4ELb0ELb0ELi64EEvPK6__halfPKjS4_S2_PS0_iiiiPKtS7_iiiiiibS2_i,(.L_x_2876 - _Z23gemm_half_q_half_kernelILi1ELi4ELb0ELb0ELi64EEvPK6__halfPKjS4_S2_PS0_iiiiPKtS7_iiiiiibS2_i)
        .other          _Z23gemm_half_q_half_kernelILi1ELi4ELb0ELb0ELi64EEvPK6__halfPKjS4_S2_PS0_iiiiPKtS7_iiiiiibS2_i,@"STO_CUDA_ENTRY STV_DEFAULT"
_Z23gemm_half_q_half_kernelILi1ELi4ELb0ELb0ELi64EEvPK6__halfPKjS4_S2_PS0_iiiiPKtS7_iiiiiibS2_i:
.text._Z23gemm_half_q_half_kernelILi1ELi4ELb0ELb0ELi64EEvPK6__halfPKjS4_S2_PS0_iiiiPKtS7_iiiiiibS2_i:
        /* <DEDUP_REMOVED lines=39> */
.L_x_2605:
[----:B------:R-:W-:Y:S05]  /*0270*/  BSYNC B0 ;  /* 0x0000000000007941 */ /* 0x000fea0003800000 */
.L_x_2604:
        /* <DEDUP_REMOVED lines=73> */
.L_x_2607:
        /* <DEDUP_REMOVED lines=43> */
.L_x_2606:
        /* <DEDUP_REMOVED lines=15> */
.L_x_2610:
[C---:B------:R-:W-:Y:S01]  /*0ab0*/  ISETP.NE.AND P0, PT, R9.reuse, R26, PT ;  /* 0x0000001a0900720c */ /* 0x040fe20003f05270 */
[----:B------:R-:W-:Y:S01]  /*0ac0*/  IMAD.MOV.U32 R27, RZ, RZ, 0x4 ;  /* 0x00000004ff1b7424 */ /* 0x000fe200078e00ff */
[----:B-----5:R0:W5:Y:S11]  /*0ad0*/  LDG.E.128.CONSTANT R20, [R6.64] ;  /* 0x0000000606147981 */ /* 0x020176000c1e9d00 */
[----:B------:R-:W-:Y:S01]  /*0ae0*/  @!P0 IADD3 R0, R0, 0x1, RZ ;  /* 0x0000000100008810 */ /* 0x000fe20007ffe0ff */
[----:B------:R-:W-:-:S02]  /*0af0*/  @!P0 IMAD.SHL.U32 R10, R9, 0x2, RZ ;  /* 0x00000002090a8824 */ /* 0x000fc400078e00ff */
[----:B------:R-:W-:Y:S02]  /*0b00*/  @!P0 IMAD.MOV.U32 R11, RZ, RZ, 0x2 ;  /* 0x00000002ff0b8424 */ /* 0x000fe400078e00ff */
[----:B------:R-:W-:Y:S02]  /*0b10*/  @!P0 IMAD R8, R0, 0x8, R1 ;  /* 0x0000000800088824 */ /* 0x000fe400078e0201 */
[----:B------:R-:W-:-:S03]  /*0b20*/  @!P0 IMAD.WIDE R10, R10, R11, c[0x0][0x198] ;  /* 0x000066000a0a8625 */ /* 0x000fc600078e020b */
[----:B------:R-:W2:Y:S01]  /*0b30*/  @!P0 LDL.64 R28, [R8] ;  /* 0x00000000081c8983 */ /* 0x000ea20000100a00 */
[----:B------:R-:W-:-:S03]  /*0b40*/  IMAD.WIDE R16, R27, c[0x0][0x18c], R6 ;  /* 0x000063001b107a25 */ /* 0x000fc600078e0206 */
[----:B------:R-:W3:Y:S04]  /*0b50*/  @!P0 LDG.E.U16.CONSTANT R10, [R10.64+0x2] ;  /* 0x000002060a0a8981 */ /* 0x000ee8000c1e9500 */
[----:B------:R1:W5:Y:S01]  /*0b60*/  LDG.E.128.CONSTANT R12, [R16.64] ;  /* 0x00000006100c7981 */ /* 0x000362000c1e9d00 */
[----:B------:R-:W-:Y:S01]  /*0b70*/  IMAD.WIDE R18, R27, c[0x0][0x18c], R16 ;  /* 0x000063001b127a25 */ /* 0x000fe200078e0210 */
        /* <DEDUP_REMOVED lines=8> */
[----:B-1----:R0:W2:Y:S01]  /*0c00*/  LDG.E.128.CONSTANT R8, [R18.64] ;  /* 0x0000000612087981 */ /* 0x0020a2000c1e9d00 */
[----:B------:R-:W-:Y:S01]  /*0c10*/  IMAD.MOV.U32 R27, RZ, RZ, 0x3000 ;  /* 0x00003000ff1b7424 */ /* 0x000fe200078e00ff */
[----:B-----5:R-:W-:Y:S01]  /*0c20*/  SHF.R.U32.HI R43, RZ, 0xf, R23 ;  /* 0x0000000fff2b7819 */ /* 0x020fe20000011617 */
[----:B------:R-:W-:Y:S01]  /*0c30*/  IMAD.MOV.U32 R28, RZ, RZ, 0x2400 ;  /* 0x00002400ff1c7424 */ /* 0x000fe200078e00ff */
[----:B------:R-:W-:-:S02]  /*0c40*/  SHF.R.U32.HI R31, RZ, 0xf, R21 ;  /* 0x0000000fff1f7819 */ /* 0x000fc40000011615 */
[----:B------:R-:W-:Y:S02]  /*0c50*/  SHF.R.U32.HI R41, RZ, 0xf, R22 ;  /* 0x0000000fff297819 */ /* 0x000fe40000011616 */
[----:B------:R-:W-:Y:S01]  /*0c60*/  PRMT R27, R28, 0x5410, R27 ;  /* 0x000054101c1b7816 */ /* 0x000fe2000000001b */
[----:B0-----:R-:W0:Y:S01]  /*0c70*/  LDS.128 R16, [UR4] ;  /* 0x00000004ff107984 */ /* 0x001e220008000c00 */
[----:B------:R-:W-:Y:S02]  /*0c80*/  SHF.R.U32.HI R28, RZ, 0xe, R15 ;  /* 0x0000000eff1c7819 */ /* 0x000fe4000001160f */
[----:B------:R-:W-:Y:S02]  /*0c90*/  LOP3.LUT R43, R43, 0x10001, RZ, 0xc0, !PT ;  /* 0x000100012b2b7812 */ /* 0x000fe400078ec0ff */
[----:B------:R-:W-:Y:S02]  /*0ca0*/  LOP3.LUT R32, R21, 0x380038, RZ, 0xc0, !PT ;  /* 0x0038003815207812 */ /* 0x000fe400078ec0ff */
[----:B------:R-:W-:-:S02]  /*0cb0*/  SHF.R.U32.HI R33, RZ, 0x6, R21 ;  /* 0x00000006ff217819 */ /* 0x000fc40000011615 */
[----:B------:R-:W-:Y:S02]  /*0cc0*/  LOP3.LUT R36, R21, 0x70007, RZ, 0xc0, !PT ;  /* 0x0007000715247812 */ /* 0x000fe400078ec0ff */
[----:B------:R-:W-:Y:S02]  /*0cd0*/  SHF.R.U32.HI R40, RZ, 0xe, R13 ;  /* 0x0000000eff287819 */ /* 0x000fe4000001160d */
[----:B------:R-:W-:Y:S02]  /*0ce0*/  LOP3.LUT R31, R31, 0x10001, RZ, 0xc0, !PT ;  /* 0x000100011f1f7812 */ /* 0x000fe400078ec0ff */
[--C-:B------:R-:W-:Y:S02]  /*0cf0*/  SHF.R.U32.HI R29, RZ, 0xf, R20.reuse ;  /* 0x0000000fff1d7819 */ /* 0x100fe40000011614 */
        /* <DEDUP_REMOVED lines=8> */
[----:B------:R-:W-:Y:S02]  /*0d80*/  LOP3.LUT R22, R23, 0x380038, RZ, 0xc0, !PT ;  /* 0x0038003817167812 */ /* 0x000fe400078ec0ff */
[----:B------:R-:W-:Y:S02]  /*0d90*/  SHF.R.U32.HI R39, RZ, 0x6, R23 ;  /* 0x00000006ff277819 */ /* 0x000fe40000011617 */
[----:B------:R-:W-:Y:S02]  /*0da0*/  LOP3.LUT R43, R43, 0x20002, R28, 0xf8, !PT ;  /* 0x000200022b2b7812 */ /* 0x000fe400078ef81c */
[----:B------:R-:W-:Y:S02]  /*0db0*/  LOP3.LUT R23, R23, 0x70007, RZ, 0xc0, !PT ;  /* 0x0007000717177812 */ /* 0x000fe400078ec0ff */
[----:B------:R-:W-:Y:S02]  /*0dc0*/  LOP3.LUT R31, R31, 0x20002, R40, 0xf8, !PT ;  /* 0x000200021f1f7812 */ /* 0x000fe400078ef828 */
[----:B------:R-:W-:-:S02]  /*0dd0*/  SHF.R.U32.HI R30, RZ, 0xe, R12 ;  /* 0x0000000eff1e7819 */ /* 0x000fc4000001160c */
[----:B------:R-:W-:Y:S02]  /*0de0*/  LOP3.LUT R29, R29, 0x10001, RZ, 0xc0, !PT ;  /* 0x000100011d1d7812 */ /* 0x000fe400078ec0ff */
[----:B------:R-:W-:Y:S02]  /*0df0*/  LOP3.LUT R41, R41, 0x20002, R42, 0xf8, !PT ;  /* 0x0002000229297812 */ /* 0x000fe400078ef82a */
[----:B------:R-:W-:Y:S02]  /*0e00*/  LOP3.LUT R36, R36, 0x64006400, RZ, 0xfc, !PT ;  /* 0x6400640024247812 */ /* 0x000fe400078efcff */
[----:B------:R-:W-:Y:S02]  /*0e10*/  LOP3.LUT R38, R38, 0x64006400, RZ, 0xfc, !PT ;  /* 0x6400640026267812 */ /* 0x000fe400078efcff */
[----:B------:R-:W-:Y:S02]  /*0e20*/  LOP3.LUT R37, R37, 0x64006400, RZ, 0xfc, !PT ;  /* 0x6400640025257812 */ /* 0x000fe400078efcff */
[----:B------:R-:W-:Y:S01]  /*0e30*/  LOP3.LUT R23, R23, 0x64006400, RZ, 0xfc, !PT ;  /* 0x6400640017177812 */ /* 0x000fe200078efcff */
[----:B------:R-:W-:Y:S01]  /*0e40*/  HADD2 R45, R38, -1028, -1028 ;  /* 0xe404e404262d7430 */ /* 0x000fe20000000000 */
[----:B------:R-:W-:Y:S01]  /*0e50*/  LOP3.LUT R30, R29, 0x20002, R30, 0xf8, !PT ;  /* 0x000200021d1e7812 */ /* 0x000fe200078ef81e */
[----:B------:R-:W-:Y:S01]  /*0e60*/  HADD2 R37, R37, -1028, -1028 ;  /* 0xe404e40425257430 */ /* 0x000fe20000000000 */
[----:B------:R-:W-:Y:S01]  /*0e70*/  LOP3.LUT R32, R32, 0x64006400, RZ, 0xfc, !PT ;  /* 0x6400640020207812 */ /* 0x000fe200078efcff */
[----:B------:R-:W-:Y:S01]  /*0e80*/  HADD2 R47, R23, -1028, -1028 ;  /* 0xe404e404172f7430 */ /* 0x000fe20000000000 */
[----:B------:R-:W-:Y:S01]  /*0e90*/  LOP3.LUT R22, R22, 0x64006400, RZ, 0xfc, !PT ;  /* 0x6400640016167812 */ /* 0x000fe200078efcff */
[----:B0-----:R-:W-:Y:S01]  /*0ea0*/  HFMA2.MMA R23, R45, R16, RZ ;  /* 0x000000102d177235 */ /* 0x001fe200000000ff */
[----:B------:R-:W-:-:S02]  /*0eb0*/  LOP3.LUT R38, R39, 0x70007, RZ, 0xc0, !PT ;  /* 0x0007000727267812 */ /* 0x000fc400078ec0ff */
[C---:B------:R-:W-:Y:S01]  /*0ec0*/  LOP3.LUT R45, R39.reuse, 0x380038, RZ, 0xc0, !PT ;  /* 0x00380038272d7812 */ /* 0x040fe200078ec0ff */
[----:B------:R-:W-:Y:S01]  /*0ed0*/  HFMA2 R22, R22, R27.H1_H1, -132, -132 ;  /* 0xd820d82016167431 */ /* 0x000fe2000006001b */
[----:B------:R-:W-:Y:S02]  /*0ee0*/  LOP3.LUT R39, R39, 0x1c001c0, RZ, 0xc0, !PT ;  /* 0x01c001c027277812 */ /* 0x000fe400078ec0ff */
[----:B------:R-:W-:-:S05]  /*0ef0*/  LOP3.LUT R48, R45, 0x64006400, RZ, 0xfc, !PT ;  /* 0x640064002d307812 */ /* 0x000fca00078efcff */
[----:B------:R-:W-:Y:S01]  /*0f00*/  HFMA2 R50, R48, R27.H1_H1, -132, -132 ;  /* 0xd820d82030327431 */ /* 0x000fe2000006001b */
[----:B------:R-:W-:-:S05]  /*0f10*/  LOP3.LUT R48, R39, 0x64006400, RZ, 0xfc, !PT ;  /* 0x6400640027307812 */ /* 0x000fca00078efcff */
[----:B------:R-:W-:Y:S01]  /*0f20*/  HFMA2 R48, R48, R27.H0_H0, -20, -20 ;  /* 0xcd00cd0030307431 */ /* 0x000fe2000004001b */
[----:B--2---:R-:W-:Y:S02]  /*0f30*/  SHF.R.U32.HI R28, RZ, 0xd, R9 ;  /* 0x0000000dff1c7819 */ /* 0x004fe40000011609 */
[----:B------:R-:W-:Y:S02]  /*0f40*/  SHF.R.U32.HI R40, RZ, 0xd, R10 ;  /* 0x0000000dff287819 */ /* 0x000fe4000001160a */
[----:B------:R-:W-:Y:S02]  /*0f50*/  LOP3.LUT R28, R31, 0x40004, R28, 0xf8, !PT ;  /* 0x000400041f1c7812 */ /* 0x000fe400078ef81c */
[----:B------:R-:W-:Y:S01]  /*0f60*/  LOP3.LUT R31, R41, 0x40004, R40, 0xf8, !PT ;  /* 0x00040004291f7812 */ /* 0x000fe200078ef828 */
[----:B------:R-:W-:Y:S01]  /*0f70*/  HADD2 R41, R36, -1028, -1028 ;  /* 0xe404e40424297430 */ /* 0x000fe20000000000 */
[----:B------:R-:W-:Y:S02]  /*0f80*/  SHF.R.U32.HI R29, RZ, 0xd, R8 ;  /* 0x0000000dff1d7819 */ /* 0x000fe40000011608 */
[----:B------:R-:W-:-:S02]  /*0f90*/  SHF.R.U32.HI R42, RZ, 0xd, R11 ;  /* 0x0000000dff2a7819 */ /* 0x000fc4000001160b */
[----:B------:R-:W-:Y:S01]  /*0fa0*/  LOP3.LUT R29, R30, 0x40004, R29, 0xf8, !PT ;  /* 0x000400041e1d7812 */ /* 0x000fe200078ef81d */
[----:B------:R-:W-:Y:S01]  /*0fb0*/  HFMA2.MMA R40, R41, R16, RZ ;  /* 0x0000001029287235 */ /* 0x000fe200000000ff */
[----:B------:R-:W-:Y:S01]  /*0fc0*/  LOP3.LUT R30, R43, 0x40004, R42, 0xf8, !PT ;  /* 0x000400042b1e7812 */ /* 0x000fe200078ef82a */
[----:B------:R-:W-:Y:S01]  /*0fd0*/  HFMA2 R43, R32, R27.H1_H1, -132, -132 ;  /* 0xd820d820202b7431 */ /* 0x000fe2000006001b */
[----:B------:R-:W-:Y:S01]  /*0fe0*/  LOP3.LUT R36, R20, 0x64006400, RZ, 0xfc, !PT ;  /* 0x6400640014247812 */ /* 0x000fe200078efcff */
[-C--:B------:R-:W-:Y:S01]  /*0ff0*/  HFMA2 R32, R37, R16.reuse, RZ.H0_H0 ;  /* 0x0000001025207231 */ /* 0x080fe200000400ff */
[----:B------:R-:W-:Y:S01]  /*1000*/  LOP3.LUT R20, R34, 0x70007, RZ, 0xc0, !PT ;  /* 0x0007000722147812 */ /* 0x000fe200078ec0ff */
[----:B------:R-:W-:Y:S01]  /*1010*/  HFMA2 R41, R47, R16, RZ.H0_H0 ;  /* 0x000000102f297231 */ /* 0x000fe200000400ff */
[----:B------:R-:W-:Y:S01]  /*1020*/  LOP3.LUT R16, R21, 0x64006400, RZ, 0xfc, !PT ;  /* 0x6400640015107812 */ /* 0x000fe200078efcff */
[----:B------:R-:W-:Y:S01]  /*1030*/  HFMA2.MMA R40, R43, R17, R40 ;  /* 0x000000112b287235 */ /* 0x000fe20000000028 */
[----:B------:R-:W-:Y:S01]  /*1040*/  LOP3.LUT R21, R33, 0x70007, RZ, 0xc0, !PT ;  /* 0x0007000721157812 */ /* 0x000fe200078ec0ff */
[----:B------:R-:W-:Y:S01]  /*1050*/  HFMA2 R41, R22, R17, R41 ;  /* 0x0000001116297231 */ /* 0x000fe20000000029 */
[----:B------:R-:W-:Y:S01]  /*1060*/  LOP3.LUT R20, R20, 0x64006400, RZ, 0xfc, !PT ;  /* 0x6400640014147812 */ /* 0x000fe200078efcff */
[-C--:B------:R-:W-:Y:S01]  /*1070*/  HFMA2 R37, R16, R27.reuse.H1_H1, -132, -132 ;  /* 0xd820d82010257431 */ /* 0x080fe2000006001b */
[----:B------:R-:W-:Y:S01]  /*1080*/  LOP3.LUT R21, R21, 0x64006400, RZ, 0xfc, !PT ;  /* 0x6400640015157812 */ /* 0x000fe200078efcff */
[----:B------:R-:W-:Y:S01]  /*1090*/  HFMA2 R16, R36, R27.H1_H1, -132, -132 ;  /* 0xd820d82024107431 */ /* 0x000fe2000006001b */
[----:B------:R-:W-:-:S02]  /*10a0*/  LOP3.LUT R42, R38, 0x64006400, RZ, 0xfc, !PT ;  /* 0x64006400262a7812 */ /* 0x000fc400078efcff */
        /* <DEDUP_REMOVED lines=8> */
[-C--:B------:R-:W-:Y:S01]  /*1130*/  HFMA2.MMA R40, R37, R18.reuse, R40 ;  /* 0x0000001225287235 */ /* 0x080fe20000000028 */
[----:B------:R-:W-:Y:S02]  /*1140*/  LOP3.LUT R36, R17, 0x64006400, RZ, 0xfc, !PT ;  /* 0x6400640011247812 */ /* 0x000fe400078efcff */
[----:B------:R-:W-:Y:S01]  /*1150*/  HFMA2 R44, R21, R18, R32 ;  /* 0x00000012152c7231 */ /* 0x000fe20000000020 */
[----:B------:R-:W-:Y:S01]  /*1160*/  LOP3.LUT R32, R33, 0x380038, RZ, 0xc0, !PT ;  /* 0x0038003821207812 */ /* 0x000fe200078ec0ff */
[----:B------:R-:W0:Y:S01]  /*1170*/  LDS.128 R20, [UR4+0x10] ;  /* 0x00001004ff147984 */ /* 0x000e220008000c00 */
        /* <DEDUP_REMOVED lines=9> */
[-C--:B------:R-:W-:Y:S01]  /*1210*/  HFMA2 R37, R36, R27.reuse.H1_H1, -132, -132 ;  /* 0xd820d82024257431 */ /* 0x080fe2000006001b */
[----:B------:R-:W-:Y:S01]  /*1220*/  LOP3.LUT R34, R34, 0x1c001c0, RZ, 0xc0, !PT ;  /* 0x01c001c022227812 */ /* 0x000fe200078ec0ff */
[-C--:B------:R-:W-:Y:S01]  /*1230*/  HFMA2 R17, R32, R27.reuse.H1_H1, -132, -132 ;  /* 0xd820d82020117431 */ /* 0x080fe2000006001b */
[----:B------:R-:W-:Y:S01]  /*1240*/  LOP3.LUT R33, R33, 0x1c001c0, RZ, 0xc0, !PT ;  /* 0x01c001c021217812 */ /* 0x000fe200078ec0ff */
[----:B------:R-:W-:Y:S01]  /*1250*/  HFMA2 R43, R38, R27.H1_H1, -132, -132 ;  /* 0xd820d820262b7431 */ /* 0x000fe2000006001b */
[----:B------:R-:W-:Y:S01]  /*1260*/  LOP3.LUT R46, R34, 0x64006400, RZ, 0xfc, !PT ;  /* 0x64006400222e7812 */ /* 0x000fe200078efcff */
[-C--:B------:R-:W-:Y:S01]  /*1270*/  HFMA2 R40, R37, R19.reuse, R40 ;  /* 0x0000001325287231 */ /* 0x080fe20000000028 */
[----:B------:R-:W-:Y:S01]  /*1280*/  LOP3.LUT R34, R33, 0x64006400, RZ, 0xfc, !PT ;  /* 0x6400640021227812 */ /* 0x000fe200078efcff */
[-C--:B------:R-:W-:Y:S01]  /*1290*/  HFMA2.MMA R44, R17, R19.reuse, R44 ;  /* 0x00000013112c7235 */ /* 0x080fe2000000002c */
[----:B------:R-:W-:Y:S01]  /*12a0*/  HFMA2 R42, R43, R19, R16 ;  /* 0x000000132b2a7231 */ /* 0x000fe20000000010 */
[C---:B------:R-:W-:Y:S01]  /*12b0*/  LOP3.LUT R43, R12.reuse, 0x380038, RZ, 0xc0, !PT ;  /* 0x003800380c2b7812 */ /* 0x040fe200078ec0ff */
[----:B------:R-:W-:Y:S01]  /*12c0*/  HFMA2.MMA R41, R50, R19, R41 ;  /* 0x0000001332297235 */ /* 0x000fe20000000029 */
[----:B------:R-:W-:Y:S01]  /*12d0*/  SHF.R.U32.HI R16, RZ, 0x6, R12 ;  /* 0x00000006ff107819 */ /* 0x000fe2000001160c */
[-C--:B------:R-:W-:Y:S01]  /*12e0*/  HFMA2 R33, R46, R27.reuse.H0_H0, -20, -20 ;  /* 0xcd00cd002e217431 */ /* 0x080fe2000004001b */
[----:B------:R-:W-:Y:S01]  /*12f0*/  LOP3.LUT R35, R35, 0x1c001c0, RZ, 0xc0, !PT ;  /* 0x01c001c023237812 */ /* 0x000fe200078ec0ff */
[----:B------:R-:W-:Y:S01]  /*1300*/  HFMA2 R19, R34, R27.H0_H0, -20, -20 ;  /* 0xcd00cd0022137431 */ /* 0x000fe2000004001b */
[----:B------:R-:W-:-:S02]  /*1310*/  LOP3.LUT R12, R12, 0x70007, RZ, 0xc0, !PT ;  /* 0x000700070c0c7812 */ /* 0x000fc400078ec0ff */
[C---:B------:R-:W-:Y:S02]  /*1320*/  LOP3.LUT R37, R14.reuse, 0x380038, RZ, 0xc0, !PT ;  /* 0x003800380e257812 */ /* 0x040fe400078ec0ff */
[----:B------:R-:W-:Y:S02]  /*1330*/  SHF.R.U32.HI R18, RZ, 0x6, R14 ;  /* 0x00000006ff127819 */ /* 0x000fe4000001160e */
[----:B------:R-:W-:Y:S02]  /*1340*/  LOP3.LUT R46, R35, 0x64006400, RZ, 0xfc, !PT ;  /* 0x64006400232e7812 */ /* 0x000fe400078efcff */
[----:B------:R-:W-:Y:S02]  /*1350*/  LOP3.LUT R36, R13, 0x380038, RZ, 0xc0, !PT ;  /* 0x003800380d247812 */ /* 0x000fe400078ec0ff */
[----:B------:R-:W-:Y:S02]  /*1360*/  SHF.R.U32.HI R17, RZ, 0x6, R13 ;  /* 0x00000006ff117819 */ /* 0x000fe4000001160d */
[----:B------:R-:W-:-:S02]  /*1370*/  LOP3.LUT R14, R14, 0x70007, RZ, 0xc0, !PT ;  /* 0x000700070e0e7812 */ /* 0x000fc400078ec0ff */
[----:B------:R-:W-:Y:S01]  /*1380*/  LOP3.LUT R38, R15, 0x380038, RZ, 0xc0, !PT ;  /* 0x003800380f267812 */ /* 0x000fe200078ec0ff */
[-C--:B0-----:R-:W-:Y:S01]  /*1390*/  HFMA2 R44, R33, R20.reuse, R44 ;  /* 0x00000014212c7231 */ /* 0x081fe2000000002c */
[----:B------:R-:W-:Y:S01]  /*13a0*/  SHF.R.U32.HI R32, RZ, 0x6, R15 ;  /* 0x00000006ff207819 */ /* 0x000fe2000001160f */
[----:B------:R-:W-:Y:S01]  /*13b0*/  HFMA2 R33, R46, R27.H0_H0, -20, -20 ;  /* 0xcd00cd002e217431 */ /* 0x000fe2000004001b */
[----:B------:R-:W-:Y:S01]  /*13c0*/  LOP3.LUT R12, R12, 0x64006400, RZ, 0xfc, !PT ;  /* 0x640064000c0c7812 */ /* 0x000fe200078efcff */
[-C--:B------:R-:W-:Y:S01]  /*13d0*/  HFMA2.MMA R40, R19, R20.reuse, R40 ;  /* 0x0000001413287235 */ /* 0x080fe20000000028 */
[----:B------:R-:W-:Y:S01]  /*13e0*/  LOP3.LUT R13, R13, 0x70007, RZ, 0xc0, !PT ;  /* 0x000700070d0d7812 */ /* 0x000fe200078ec0ff */
[----:B------:R-:W-:Y:S01]  /*13f0*/  HFMA2 R42, R33, R20, R42 ;  /* 0x00000014212a7231 */ /* 0x000fe2000000002a */
        /* <DEDUP_REMOVED lines=12> */
[C---:B------:R-:W-:Y:S01]  /*14c0*/  LOP3.LUT R35, R10.reuse, 0x70007, RZ, 0xc0, !PT ;  /* 0x000700070a237812 */ /* 0x040fe200078ec0ff */
[----:B------:R-:W-:Y:S01]  /*14d0*/  HFMA2 R12, R12, R27.H1_H1, -132, -132 ;  /* 0xd820d8200c0c7431 */ /* 0x000fe2000006001b */
[----:B------:R-:W-:Y:S01]  /*14e0*/  LOP3.LUT R46, R37, 0x64006400, RZ, 0xfc, !PT ;  /* 0x64006400252e7812 */ /* 0x000fe200078efcff */
[----:B------:R-:W-:Y:S01]  /*14f0*/  HFMA2 R44, R33, R21, R42 ;  /* 0x00000015212c7231 */ /* 0x000fe2000000002a */
[-C--:B------:R-:W-:Y:S01]  /*1500*/  HFMA2.MMA R45, R13, R21.reuse, R40 ;  /* 0x000000150d2d7235 */ /* 0x080fe20000000028 */
[----:B------:R-:W-:Y:S01]  /*1510*/  HFMA2 R42, R12, R22, R19 ;  /* 0x000000160c2a7231 */ /* 0x000fe20000000013 */
[----:B------:R-:W-:Y:S01]  /*1520*/  HFMA2.MMA R43, R14, R21, R41 ;  /* 0x000000150e2b7235 */ /* 0x000fe20000000029 */
[----:B------:R-:W-:Y:S01]  /*1530*/  SHF.R.U32.HI R19, RZ, 0x6, R8 ;  /* 0x00000006ff137819 */ /* 0x000fe20000011608 */
[----:B------:R-:W0:Y:S01]  /*1540*/  LDS.128 R12, [UR4+0x20] ;  /* 0x00002004ff0c7984 */ /* 0x000e220008000c00 */
[----:B------:R-:W-:-:S02]  /*1550*/  LOP3.LUT R41, R10, 0x380038, RZ, 0xc0, !PT ;  /* 0x003800380a297812 */ /* 0x000fc400078ec0ff */
[----:B------:R-:W-:Y:S02]  /*1560*/  SHF.R.U32.HI R33, RZ, 0x6, R10 ;  /* 0x00000006ff217819 */ /* 0x000fe4000001160a */
[----:B------:R-:W-:Y:S02]  /*1570*/  LOP3.LUT R8, R16, 0x70007, RZ, 0xc0, !PT ;  /* 0x0007000710087812 */ /* 0x000fe400078ec0ff */
[----:B------:R-:W-:Y:S02]  /*1580*/  LOP3.LUT R10, R36, 0x64006400, RZ, 0xfc, !PT ;  /* 0x64006400240a7812 */ /* 0x000fe400078efcff */
[----:B------:R-:W-:Y:S02]  /*1590*/  LOP3.LUT R8, R8, 0x64006400, RZ, 0xfc, !PT ;  /* 0x6400640008087812 */ /* 0x000fe400078efcff */
[----:B------:R-:W-:Y:S01]  /*15a0*/  LOP3.LUT R40, R9, 0x380038, RZ, 0xc0, !PT ;  /* 0x0038003809287812 */ /* 0x000fe200078ec0ff */
[----:B------:R-:W-:Y:S01]  /*15b0*/  HFMA2 R10, R10, R27.H1_H1, -132, -132 ;  /* 0xd820d8200a0a7431 */ /* 0x000fe2000006001b */
[----:B------:R-:W-:-:S02]  /*15c0*/  SHF.R.U32.HI R21, RZ, 0x6, R9 ;  /* 0x00000006ff157819 */ /* 0x000fc40000011609 */
[----:B------:R-:W-:Y:S01]  /*15d0*/  LOP3.LUT R34, R9, 0x70007, RZ, 0xc0, !PT ;  /* 0x0007000709227812 */ /* 0x000fe200078ec0ff */
[----:B------:R-:W-:Y:S01]  /*15e0*/  HADD2 R9, R8, -1028, -1028 ;  /* 0xe404e40408097430 */ /* 0x000fe20000000000 */
[----:B------:R-:W-:Y:S01]  /*15f0*/  LOP3.LUT R48, R38, 0x64006400, RZ, 0xfc, !PT ;  /* 0x6400640026307812 */ /* 0x000fe200078efcff */
[----:B------:R-:W-:Y:S01]  /*1600*/  HFMA2.MMA R45, R10, R22, R45 ;  /* 0x000000160a2d7235 */ /* 0x000fe2000000002d */
[C---:B------:R-:W-:Y:S01]  /*1610*/  LOP3.LUT R38, R11.reuse, 0x380038, RZ, 0xc0, !PT ;  /* 0x003800380b267812 */ /* 0x040fe200078ec0ff */
[----:B------:R-:W-:Y:S01]  /*1620*/  HFMA2 R10, R9, R23, R42 ;  /* 0x00000017090a7231 */ /* 0x000fe2000000002a */
[----:B------:R-:W-:Y:S01]  /*1630*/  SHF.R.U32.HI R36, RZ, 0x6, R11 ;  /* 0x00000006ff247819 */ /* 0x000fe2000001160b */
[-C--:B------:R-:W-:Y:S01]  /*1640*/  HFMA2 R48, R48, R27.reuse.H1_H1, -132, -132 ;  /* 0xd820d82030307431 */ /* 0x080fe2000006001b */
[----:B------:R-:W-:Y:S01]  /*1650*/  LOP3.LUT R37, R11, 0x70007, RZ, 0xc0, !PT ;  /* 0x000700070b257812 */ /* 0x000fe200078ec0ff */
[----:B------:R-:W-:Y:S01]  /*1660*/  HFMA2 R11, R46, R27.H1_H1, -132, -132 ;  /* 0xd820d8202e0b7431 */ /* 0x000fe2000006001b */
[----:B------:R-:W-:-:S02]  /*1670*/  LOP3.LUT R9, R17, 0x70007, RZ, 0xc0, !PT ;  /* 0x0007000711097812 */ /* 0x000fc400078ec0ff */
[C---:B------:R-:W-:Y:S01]  /*1680*/  LOP3.LUT R52, R32.reuse, 0x380038, RZ, 0xc0, !PT ;  /* 0x0038003820347812 */ /* 0x040fe200078ec0ff */
[----:B------:R-:W-:Y:S01]  /*1690*/  HFMA2 R8, R11, R22, R44 ;  /* 0x000000160b087231 */ /* 0x000fe2000000002c */
[----:B------:R-:W-:Y:S01]  /*16a0*/  LOP3.LUT R44, R32, 0x70007, RZ, 0xc0, !PT ;  /* 0x00070007202c7812 */ /* 0x000fe200078ec0ff */
[----:B------:R-:W-:Y:S01]  /*16b0*/  HFMA2.MMA R43, R48, R22, R43 ;  /* 0x00000016302b7235 */ /* 0x000fe2000000002b */
        /* <DEDUP_REMOVED lines=13> */
[----:B------:R-:W-:Y:S01]  /*1790*/  HFMA2.MMA R23, R44, R23, R43 ;  /* 0x000000172c177235 */ /* 0x000fe2000000002b */
[----:B------:R-:W-:Y:S01]  /*17a0*/  LOP3.LUT R44, R18, 0x380038, RZ, 0xc0, !PT ;  /* 0x00380038122c7812 */ /* 0x000fe200078ec0ff */
[-C--:B------:R-:W-:Y:S01]  /*17b0*/  HFMA2 R11, R22, R27.reuse.H1_H1, -132, -132 ;  /* 0xd820d820160b7431 */ /* 0x080fe2000006001b */
[----:B------:R-:W-:Y:S01]  /*17c0*/  LOP3.LUT R16, R16, 0x1c001c0, RZ, 0xc0, !PT ;  /* 0x01c001c010107812 */ /* 0x000fe200078ec0ff */
[----:B------:R-:W-:Y:S01]  /*17d0*/  HFMA2 R42, R42, R27.H1_H1, -132, -132 ;  /* 0xd820d8202a2a7431 */ /* 0x000fe2000006001b */
[----:B------:R-:W-:-:S02]  /*17e0*/  LOP3.LUT R44, R44, 0x64006400, RZ, 0xfc, !PT ;  /* 0x640064002c2c7812 */ /* 0x000fc400078efcff */
[----:B------:R-:W-:Y:S01]  /*17f0*/  LOP3.LUT R17, R17, 0x1c001c0, RZ, 0xc0, !PT ;  /* 0x01c001c011117812 */ /* 0x000fe200078ec0ff */
[-C--:B0-----:R-:W-:Y:S01]  /*1800*/  HFMA2.MMA R10, R11, R12.reuse, R10 ;  /* 0x0000000c0b0a7235 */ /* 0x081fe2000000000a */
[----:B------:R-:W-:Y:S01]  /*1810*/  HFMA2 R9, R42, R12, R9 ;  /* 0x0000000c2a097231 */ /* 0x000fe20000000009 */
[----:B------:R-:W-:Y:S01]  /*1820*/  LOP3.LUT R42, R39, 0x64006400, RZ, 0xfc, !PT ;  /* 0x64006400272a7812 */ /* 0x000fe200078efcff */
[----:B------:R-:W-:Y:S01]  /*1830*/  HFMA2 R11, R44, R27.H1_H1, -132, -132 ;  /* 0xd820d8202c0b7431 */ /* 0x000fe2000006001b */
[----:B------:R-:W-:Y:S02]  /*1840*/  LOP3.LUT R39, R36, 0x380038, RZ, 0xc0, !PT ;  /* 0x0038003824277812 */ /* 0x000fe400078ec0ff */
[----:B------:R-:W-:Y:S02]  /*1850*/  LOP3.LUT R16, R16, 0x64006400, RZ, 0xfc, !PT ;  /* 0x6400640010107812 */ /* 0x000fe400078efcff */
[----:B------:R-:W-:Y:S01]  /*1860*/  LOP3.LUT R50, R39, 0x64006400, RZ, 0xfc, !PT ;  /* 0x6400640027327812 */ /* 0x000fe200078efcff */
[----:B------:R-:W-:Y:S01]  /*1870*/  HFMA2.MMA R8, R11, R12, R8 ;  /* 0x0000000c0b087235 */ /* 0x000fe20000000008 */
[----:B------:R-:W-:-:S02]  /*1880*/  LOP3.LUT R11, R18, 0x1c001c0, RZ, 0xc0, !PT ;  /* 0x01c001c0120b7812 */ /* 0x000fc400078ec0ff */
[----:B------:R-:W-:Y:S01]  /*1890*/  LOP3.LUT R39, R32, 0x1c001c0, RZ, 0xc0, !PT ;  /* 0x01c001c020277812 */ /* 0x000fe200078ec0ff */
[-C--:B------:R-:W-:Y:S01]  /*18a0*/  HFMA2 R50, R50, R27.reuse.H1_H1, -132, -132 ;  /* 0xd820d82032327431 */ /* 0x080fe2000006001b */
[----:B------:R-:W-:Y:S01]  /*18b0*/  LOP3.LUT R32, R11, 0x64006400, RZ, 0xfc, !PT ;  /* 0x640064000b207812 */ /* 0x000fe200078efcff */
[-C--:B------:R-:W-:Y:S01]  /*18c0*/  HFMA2 R11, R16, R27.reuse.H0_H0, -20, -20 ;  /* 0xcd00cd00100b7431 */ /* 0x080fe2000004001b */
[----:B------:R-:W-:Y:S02]  /*18d0*/  LOP3.LUT R52, R52, 0x64006400, RZ, 0xfc, !PT ;  /* 0x6400640034347812 */ /* 0x000fe400078efcff */
[----:B------:R-:W-:Y:S01]  /*18e0*/  LOP3.LUT R18, R17, 0x64006400, RZ, 0xfc, !PT ;  /* 0x6400640011127812 */ /* 0x000fe200078efcff */
[-C--:B------:R-:W-:Y:S01]  /*18f0*/  HFMA2 R17, R32, R27.reuse.H0_H0, -20, -20 ;  /* 0xcd00cd0020117431 */ /* 0x080fe2000004001b */
[----:B------:R-:W-:Y:S01]  /*1900*/  LOP3.LUT R39, R39, 0x64006400, RZ, 0xfc, !PT ;  /* 0x6400640027277812 */ /* 0x000fe200078efcff */
[-C--:B------:R-:W-:Y:S01]  /*1910*/  HFMA2 R52, R52, R27.reuse.H1_H1, -132, -132 ;  /* 0xd820d82034347431 */ /* 0x080fe2000006001b */
[----:B------:R-:W-:Y:S01]  /*1920*/  LOP3.LUT R20, R20, 0x64006400, RZ, 0xfc, !PT ;  /* 0x6400640014147812 */ /* 0x000fe200078efcff */
[----:B------:R-:W-:Y:S01]  /*1930*/  HFMA2 R16, R18, R27.H0_H0, -20, -20 ;  /* 0xcd00cd0012107431 */ /* 0x000fe2000004001b */
[----:B------:R-:W-:Y:S01]  /*1940*/  LOP3.LUT R48, R41, 0x64006400, RZ, 0xfc, !PT ;  /* 0x6400640029307812 */ /* 0x000fe200078efcff */
[----:B------:R-:W-:Y:S01]  /*1950*/  HFMA2 R23, R52, R12, R23 ;  /* 0x0000000c34177231 */ /* 0x000fe20000000017 */
[-C--:B------:R-:W-:Y:S01]  /*1960*/  HFMA2.MMA R12, R11, R13.reuse, R10 ;  /* 0x0000000d0b0c7235 */ /* 0x080fe2000000000a */
[----:B------:R-:W-:Y:S01]  /*1970*/  HFMA2 R16, R16, R13, R9 ;  /* 0x0000000d10107231 */ /* 0x000fe20000000009 */
[----:B------:R-:W-:Y:S01]  /*1980*/  HFMA2.MMA R17, R17, R13, R8 ;  /* 0x0000000d11117235 */ /* 0x000fe20000000008 */
[-C--:B------:R-:W-:Y:S01]  /*1990*/  HFMA2 R18, R39, R27.reuse.H0_H0, -20, -20 ;  /* 0xcd00cd0027127431 */ /* 0x080fe2000004001b */
[----:B------:R-:W0:Y:S01]  /*19a0*/  LDS.128 R8, [UR4+0x30] ;  /* 0x00003004ff087984 */ /* 0x000e220008000c00 */
[----:B------:R-:W-:Y:S01]  /*19b0*/  LOP3.LUT R39, R33, 0x1c001c0, RZ, 0xc0, !PT ;  /* 0x01c001c021277812 */ /* 0x000fe200078ec0ff */
[----:B------:R-:W-:Y:S01]  /*19c0*/  HFMA2 R48, R48, R27.H1_H1, -132, -132 ;  /* 0xd820d82030307431 */ /* 0x000fe2000006001b */
[C---:B------:R-:W-:Y:S01]  /*19d0*/  LOP3.LUT R43, R19.reuse, 0x380038, RZ, 0xc0, !PT ;  /* 0x00380038132b7812 */ /* 0x040fe200078ec0ff */
        /* <DEDUP_REMOVED lines=11> */
[-C--:B------:R-:W-:Y:S01]  /*1a90*/  HFMA2.MMA R12, R39, R14.reuse, R12 ;  /* 0x0000000e270c7235 */ /* 0x080fe2000000000c */
[----:B------:R-:W-:Y:S01]  /*1aa0*/  LOP3.LUT R46, R38, 0x64006400, RZ, 0xfc, !PT ;  /* 0x64006400262e7812 */ /* 0x000fe200078efcff */
[-C--:B------:R-:W-:Y:S01]  /*1ab0*/  HFMA2 R38, R42, R27.reuse.H1_H1, -132, -132 ;  /* 0xd820d8202a267431 */ /* 0x080fe2000006001b */
[C---:B------:R-:W-:Y:S01]  /*1ac0*/  LOP3.LUT R40, R33.reuse, 0x380038, RZ, 0xc0, !PT ;  /* 0x0038003821287812 */ /* 0x040fe200078ec0ff */
[----:B------:R-:W-:Y:S01]  /*1ad0*/  HFMA2.MMA R17, R18, R14, R17 ;  /* 0x0000000e12117235 */ /* 0x000fe20000000011 */
[----:B------:R-:W-:Y:S01]  /*1ae0*/  LOP3.LUT R33, R33, 0x70007, RZ, 0xc0, !PT ;  /* 0x0007000721217812 */ /* 0x000fe200078ec0ff */
[-C--:B------:R-:W-:Y:S01]  /*1af0*/  HFMA2 R22, R22, R27.reuse.H1_H1, -132, -132 ;  /* 0xd820d82016167431 */ /* 0x080fe2000006001b */
[----:B------:R-:W-:Y:S01]  /*1b00*/  LOP3.LUT R42, R41, 0x64006400, RZ, 0xfc, !PT ;  /* 0x64006400292a7812 */ /* 0x000fe200078efcff */
[-C--:B------:R-:W-:Y:S01]  /*1b10*/  HFMA2.MMA R38, R38, R15.reuse, R12 ;  /* 0x0000000f26267235 */ /* 0x080fe2000000000c */
[----:B------:R-:W-:Y:S01]  /*1b20*/  LOP3.LUT R32, R21, 0x1c001c0, RZ, 0xc0, !PT ;  /* 0x01c001c015207812 */ /* 0x000fe200078ec0ff */
[----:B------:R-:W-:Y:S01]  /*1b30*/  HFMA2.MMA R48, R48, R15, R17 ;  /* 0x0000000f30307235 */ /* 0x000fe20000000011 */
[----:B------:R-:W-:Y:S01]  /*1b40*/  LOP3.LUT R19, R19, 0x64006400, RZ, 0xfc, !PT ;  /* 0x6400640013137812 */ /* 0x000fe200078efcff */
[-C--:B------:R-:W-:Y:S01]  /*1b50*/  HFMA2 R46, R46, R27.reuse.H1_H1, -132, -132 ;  /* 0xd820d8202e2e7431 */ /* 0x080fe2000006001b */
[----:B------:R-:W-:Y:S01]  /*1b60*/  LOP3.LUT R41, R36, 0x1c001c0, RZ, 0xc0, !PT ;  /* 0x01c001c024297812 */ /* 0x000fe200078ec0ff */
[----:B------:R-:W-:Y:S01]  /*1b70*/  HFMA2 R42, R42, R27.H1_H1, -132, -132 ;  /* 0xd820d8202a2a7431 */ /* 0x000fe2000006001b */
[----:B------:R-:W-:Y:S01]  /*1b80*/  LOP3.LUT R33, R33, 0x64006400, RZ, 0xfc, !PT ;  /* 0x6400640021217812 */ /* 0x000fe200078efcff */
[----:B------:R-:W-:Y:S01]  /*1b90*/  HADD2 R19, R19, -1028, -1028 ;  /* 0xe404e40413137430 */ /* 0x000fe20000000000 */
[----:B------:R-:W-:-:S02]  /*1ba0*/  LOP3.LUT R44, R43, 0x64006400, RZ, 0xfc, !PT ;  /* 0x640064002b2c7812 */ /* 0x000fc400078efcff */
[----:B------:R-:W-:Y:S01]  /*1bb0*/  LOP3.LUT R40, R40, 0x64006400, RZ, 0xfc, !PT ;  /* 0x6400640028287812 */ /* 0x000fe200078efcff */
[----:B------:R-:W-:Y:S01]  /*1bc0*/  HADD2 R33, R33, -1028, -1028 ;  /* 0xe404e40421217430 */ /* 0x000fe20000000000 */
[----:B------:R-:W-:Y:S01]  /*1bd0*/  LOP3.LUT R35, R32, 0x64006400, RZ, 0xfc, !PT ;  /* 0x6400640020237812 */ /* 0x000fe200078efcff */
[-C--:B------:R-:W-:Y:S01]  /*1be0*/  HFMA2 R44, R44, R27.reuse.H1_H1, -132, -132 ;  /* 0xd820d8202c2c7431 */ /* 0x080fe2000006001b */
[----:B------:R-:W-:Y:S01]  /*1bf0*/  LOP3.LUT R41, R41, 0x64006400, RZ, 0xfc, !PT ;  /* 0x6400640029297812 */ /* 0x000fe200078efcff */
[-C--:B------:R-:W-:Y:S01]  /*1c00*/  HFMA2 R40, R40, R27.reuse.H1_H1, -132, -132 ;  /* 0xd820d82028287431 */ /* 0x080fe2000006001b */
[----:B------:R-:W-:Y:S01]  /*1c10*/  LOP3.LUT R34, R34, 0x64006400, RZ, 0xfc, !PT ;  /* 0x6400640022227812 */ /* 0x000fe200078efcff */
[-C--:B------:R-:W-:Y:S01]  /*1c20*/  HFMA2 R35, R35, R27.reuse.H0_H0, -20, -20 ;  /* 0xcd00cd0023237431 */ /* 0x080fe2000004001b */
[----:B------:R-:W-:Y:S01]  /*1c30*/  LOP3.LUT R32, R37, 0x64006400, RZ, 0xfc, !PT ;  /* 0x6400640025207812 */ /* 0x000fe200078efcff */
[-C--:B------:R-:W-:Y:S01]  /*1c40*/  HFMA2 R37, R52, R27.reuse.H0_H0, -20, -20 ;  /* 0xcd00cd0034257431 */ /* 0x080fe2000004001b */
[----:B------:R-:W-:Y:S01]  /*1c50*/  LOP3.LUT R21, R21, 0x70007, RZ, 0xc0, !PT ;  /* 0x0007000715157812 */ /* 0x000fe200078ec0ff */
[----:B------:R-:W-:Y:S01]  /*1c60*/  HFMA2 R27, R41, R27.H0_H0, -20, -20 ;  /* 0xcd00cd00291b7431 */ /* 0x000fe2000004001b */
[-C--:B0-----:R-:W-:Y:S01]  /*1c70*/  HFMA2.MMA R38, R19, R8.reuse, R38 ;  /* 0x0000000813267235 */ /* 0x081fe20000000026 */
[----:B------:R-:W-:Y:S01]  /*1c80*/  HADD2 R41, R34, -1028, -1028 ;  /* 0xe404e40422297430 */ /* 0x000fe20000000000 */
[----:B------:R-:W-:Y:S01]  /*1c90*/  LOP3.LUT R36, R36, 0x70007, RZ, 0xc0, !PT ;  /* 0x0007000724247812 */ /* 0x000fe200078ec0ff */
[----:B------:R-:W-:Y:S01]  /*1ca0*/  HADD2 R32, R32, -1028, -1028 ;  /* 0xe404e40420207430 */ /* 0x000fe20000000000 */
[----:B------:R-:W-:Y:S01]  /*1cb0*/  LOP3.LUT R21, R21, 0x64006400, RZ, 0xfc, !PT ;  /* 0x6400640015157812 */ /* 0x000fe200078efcff */
[----:B------:R-:W-:Y:S01]  /*1cc0*/  HFMA2.MMA R20, R33, R8, R48 ;  /* 0x0000000821147235 */ /* 0x000fe20000000030 */
[-C--:B------:R-:W-:Y:S01]  /*1cd0*/  HFMA2 R16, R41, R14.reuse, R16 ;  /* 0x0000000e29107231 */ /* 0x080fe20000000010 */
[----:B------:R-:W-:Y:S01]  /*1ce0*/  LOP3.LUT R36, R36, 0x64006400, RZ, 0xfc, !PT ;  /* 0x6400640024247812 */ /* 0x000fe200078efcff */
[-C--:B------:R-:W-:Y:S01]  /*1cf0*/  HFMA2.MMA R38, R44, R9.reuse, R38 ;  /* 0x000000092c267235 */ /* 0x080fe20000000026 */
[----:B------:R-:W-:Y:S01]  /*1d00*/  HFMA2 R13, R32, R14, R13 ;  /* 0x0000000e200d7231 */ /* 0x000fe2000000000d */
        /* <DEDUP_REMOVED lines=12> */
[----:B------:R-:W-:Y:S01]  /*1dd0*/  HFMA2.MMA R38, R29, R11, R38 ;  /* 0x0000000b1d267235 */ /* 0x000fe20000000026 */
[----:B------:R-:W-:-:S02]  /*1de0*/  HADD2 R31, R31, -1028, -1028 ;  /* 0xe404e4041f1f7430 */ /* 0x000fc40000000000 */
[-C--:B------:R-:W-:Y:S02]  /*1df0*/  HFMA2 R21, R42, R9.reuse, R21 ;  /* 0x000000092a157231 */ /* 0x080fe40000000015 */
        /* <DEDUP_REMOVED lines=16> */
.L_x_2609:
[C---:B-1----:R-:W-:Y:S01]  /*1f00*/  ISETP.GE.AND P0, PT, R5.reuse, c[0x0][0x1b8], PT ;  /* 0x00006e0005007a0c */ /* 0x042fe20003f06270 */
[----:B------:R-:W-:Y:S01]  /*1f10*/  UIADD3 UR4, UR4, 0x40, URZ ;  /* 0x0000004004047890 */ /* 0x000fe2000fffe03f */
[----:B------:R-:W-:Y:S01]  /*1f20*/  ISETP.LT.AND P2, PT, R5, R24, PT ;  /* 0x000000180500720c */ /* 0x000fe20003f41270 */
[----:B------:R-:W-:-:S12]  /*1f30*/  IMAD.MOV.U32 R9, RZ, RZ, R5 ;  /* 0x000000ffff097224 */ /* 0x000fd800078e0005 */
[----:B------:R-:W-:Y:S05]  /*1f40*/  @!P0 BRA P2, `(.L_x_2610) ;  /* 0xffffeb6000008947 */ /* 0x000fea000103ffff */
.L_x_2608:
        /* <DEDUP_REMOVED lines=15> */
.L_x_2614:
[----:B------:R-:W0:Y:S02]  /*2040*/  LDS R6, [R0] ;  /* 0x0000000000067984 */ /* 0x000e240000000800 */
[----:B0-----:R-:W-:-:S06]  /*2050*/  HADD2 R7, R6, R25 ;  /* 0x0000001906077230 */ /* 0x001fcc0000000000 */
[----:B------:R-:W0:Y:S02]  /*2060*/  ATOMS.CAST.SPIN R7, [R0], R6, R7 ;  /* 0x000000060007738d */ /* 0x000e240001800007 */
[----:B0-----:R-:W-:-:S13]  /*2070*/  ISETP.EQ.U32.AND P0, PT, R7, 0x1, PT ;  /* 0x000000010700780c */ /* 0x001fda0003f02070 */
[----:B------:R-:W-:Y:S05]  /*2080*/  @!P0 BRA `(.L_x_2614) ;  /* 0xffffffb000008947 */ /* 0x000fea000383ffff */
[----:B------:R-:W-:Y:S05]  /*2090*/  BRA `(.L_x_2612) ;  /* 0x0000003000007947 */ /* 0x000fea0003800000 */
.L_x_2613:
[----:B------:R-:W2:Y:S02]  /*20a0*/  LD.E R0, [R4.64] ;  /* 0x0000000604007980 */ /* 0x000ea4000c101900 */
[----:B--2---:R-:W-:-:S05]  /*20b0*/  IMAD.IADD R3, R25, 0x1, R0 ;  /* 0x0000000119037824 */ /* 0x004fca00078e0200 */
[----:B------:R0:W-:Y:S02]  /*20c0*/  ST.E [R4.64], R3 ;  /* 0x0000000304007985 */ /* 0x0001e4000c101906 */
.L_x_2612:
[----:B------:R-:W-:Y:S05]  /*20d0*/  BSYNC B0 ;  /* 0x0000000000007941 */ /* 0x000fea0003800000 */
.L_x_2611:
[----:B------:R-:W2:Y:S02]  /*20e0*/  ATOM.E.ADD.F16x2.RN.STRONG.GPU P0, RZ, [R4.64+0x4], R2 ;  /* 0x0000040204ff798a */ /* 0x000ea4000810e9c6 */
[----:B--2---:R-:W-:Y:S05]  /*20f0*/  @P0 EXIT ;  /* 0x000000000000094d */ /* 0x004fea0003800000 */
[----:B------:R-:W2:Y:S02]  /*2100*/  QSPC.E.S P0, RZ, [R4+0x4] ;  /* 0x0000040004ff73aa */ /* 0x000ea40000000500 */
[----:B--2---:R-:W-:Y:S05]  /*2110*/  @!P0 BRA `(.L_x_2615) ;  /* 0x0000009000008947 */ /* 0x004fea0003800000 */
[----:B0-----:R-:W-:Y:S01]  /*2120*/  IADD3 R4, R4, 0x4, RZ ;  /* 0x0000000404047810 */ /* 0x001fe20007ffe0ff */
[----:B------:R-:W-:-:S03]  /*2130*/  IMAD.MOV.U32 R5, RZ, RZ, R2 ;  /* 0x000000ffff057224 */ /* 0x000fc600078e0002 */
[----:B------:R-:W-:-:S05]  /*2140*/  LOP3.LUT R4, R4, 0xffffff, RZ, 0xc0, !PT ;  /* 0x00ffffff04047812 */ /* 0x000fca00078ec0ff */
.L_x_2616:
[----:B------:R-:W0:Y:S02]  /*2150*/  LDS R2, [R4] ;  /* 0x0000000004027984 */ /* 0x000e240000000800 */
[----:B0-----:R-:W-:-:S10]  /*2160*/  HFMA2.MMA R3, R2, 1, 1, R5 ;  /* 0x3c003c0002037835 */ /* 0x001fd40000000005 */
[----:B------:R-:W0:Y:S02]  /*2170*/  ATOMS.CAST.SPIN R3, [R4], R2, R3 ;  /* 0x000000020403738d */ /* 0x000e240001800003 */
[----:B0-----:R-:W-:-:S13]  /*2180*/  ISETP.EQ.U32.AND P0, PT, R3, 0x1, PT ;  /* 0x000000010300780c */ /* 0x001fda0003f02070 */
[----:B------:R-:W-:Y:S05]  /*2190*/  @!P0 BRA `(.L_x_2616) ;  /* 0xffffffb000008947 */ /* 0x000fea000383ffff */
[----:B------:R-:W-:Y:S05]  /*21a0*/  EXIT ;  /* 0x000000000000794d */ /* 0x000fea0003800000 */
.L_x_2615:
[----:B------:R-:W2:Y:S02]  /*21b0*/  LD.E R0, [R4.64+0x4] ;  /* 0x0000040604007980 */ /* 0x000ea4000c101900 */
[----:B0-2---:R-:W-:-:S05]  /*21c0*/  IMAD.IADD R3, R2, 0x1, R0 ;  /* 0x0000000102037824 */ /* 0x005fca00078e0200 */
[----:B------:R-:W-:Y:S01]  /*21d0*/  ST.E [R4.64+0x4], R3 ;  /* 0x0000040304007985 */ /* 0x000fe2000c101906 */
[----:B------:R-:W-:Y:S05]  /*21e0*/  EXIT ;  /* 0x000000000000794d */ /* 0x000fea0003800000 */
.L_x_2617:
        /* <DEDUP_REMOVED lines=9> */
.L_x_2876:


//--------------------- .text._Z23gemm_half_q_half_kernelILi1ELi6ELb0ELb0ELi64EEvPK6__halfPKjS4_S2_PS0_iiiiPKtS7_iiiiiibS2_i --------------------------
	.section	.text._Z23gemm_half_q_half_kernelILi1ELi6ELb0ELb0ELi64EEvPK6__halfPKjS4_S2_PS0_iiiiPKtS7_iiiiiibS2_i,"ax",@progbits
	.sectioninfo	@"SHI_REGISTERS=47"
	.align	128
        .global         _Z23gemm_half_q_half_kernelILi1ELi6ELb0ELb0ELi64EEvPK6__halfPKjS4_S2_PS0_iiiiPKtS7_iiiiiibS2_i
        .type           _Z23gemm_half_q_half_kernelILi1ELi6ELb0ELb0ELi64EEvPK6__halfPKjS4_S2_PS0_iiiiPKtS7_iiiiiibS2_i,@function
        .size           _Z23gemm_half_q_half_kernelILi1ELi6ELb0ELb0ELi64EEvPK6__halfPKjS4_S2_PS0_iiiiPKtS7_iiiiiibS2_i,(.L_x_2877 - _Z23gemm_half_q_half_kernelILi1ELi6ELb0ELb0ELi64EEvPK6__halfPKjS4_S2_PS0_iiiiPKtS7_iiiiiibS2_i)
        .other          _Z23gemm_half_q_half_kernelILi1ELi6ELb0ELb0ELi64EEvPK6__halfPKjS4_S2_PS0_iiiiPKtS7_iiiiiibS2_i,@"STO_CUDA_ENTRY STV_DEFAULT"
_Z23gemm_half_q_half_kernelILi1ELi6ELb0ELb0ELi64EEvPK6__halfPKjS4_S2_PS0_iiiiPKtS7_iiiiiibS2_i:
.text._Z23gemm_half_q_half_kernelILi1ELi6ELb0ELb0ELi64EEvPK6__halfPKjS4_S2_PS0_iiiiPKtS7_iiiiiibS2_i:
        /* <DEDUP_REMOVED lines=39> */
.L_x_2619:
[----:B------:R-:W-:Y:S05]  /*0270*/  BSYNC B0 ;  /* 0x0000000000007941 */ /* 0x000fea0003800000 */
.L_x_2618:
        /* <DEDUP_REMOVED lines=22> */
.L_x_2621:
        /* <DEDUP_REMOVED lines=43> */
.L_x_2620:
        /* <DEDUP_REMOVED lines=65> */
[----:B------:R-:W-:Y:S01]  /*0aa0*/  UMOV UR4, URZ ;  /* 0x0000003f00047c82 */ /* 0x000fe20008000000 */
[----:B------:R-:W-:Y:S02]  /*0ab0*/  PRMT R24, RZ, 0x5410, RZ ;  /* 0x00005410ff187816 */ /* 0x000fe400000000ff */
.L_x_2624:
[----:B------:R-:W-:-:S13]  /*0ac0*/  ISETP.NE.AND P0, PT, R12, R21, PT ;  /* 0x000000150c00720c */ /* 0x000fda0003f05270 */
[----:B------:R-:W-:Y:S01]  /*0ad0*/  @!P0 IADD3 R22, R22, 0x1, RZ ;  /* 0x0000000116168810 */ /* 0x000fe20007ffe0ff */
[----:B------:R-:W-:Y:S02]  /*0ae0*/  @!P0 IMAD.SHL.U32 R6, R12, 0x2, RZ ;  /* 0x000000020c068824 */ /* 0x000fe400078e00ff */
[----:B------:R-:W-:Y:S02]  /*0af0*/  @!P0 IMAD.MOV.U32 R7, RZ, RZ, 0x2 ;  /* 0x00000002ff078424 */ /* 0x000fe400078e00ff */
[----:B------:R-:W-:Y:S02]  /*0b00*/  @!P0 IMAD R4, R22, 0x8, R1 ;  /* 0x0000000816048824 */ /* 0x000fe400078e0201 */
[----:B------:R-:W-:-:S04]  /*0b10*/  @!P0 IMAD.WIDE R6, R6, R7, c[0x0][0x198] ;  /* 0x0000660006068625 */ /* 0x000fc800078e0207 */
[----:B------:R-:W2:Y:S01]  /*0b20*/  @!P0 LDL.64 R4, [R4] ;  /* 0x0000000004048983 */ /* 0x000ea20000100a00 */
[----:B-----5:R-:W-:Y:S02]  /*0b30*/  IMAD.MOV.U32 R16, RZ, RZ, R2 ;  /* 0x000000ffff107224 */ /* 0x020fe400078e0002 */
[----:B------:R-:W-:Y:S01]  /*0b40*/  IMAD.MOV.U32 R17, RZ, RZ, R13 ;  /* 0x000000ffff117224 */ /* 0x000fe200078e000d */
[----:B------:R0:W3:Y:S01]  /*0b50*/  @!P0 LDG.E.U16.CONSTANT R15, [R6.64+0x2] ;  /* 0x00000208060f8981 */ /* 0x0000e2000c1e9500 */
[----:B------:R-:W-:-:S04]  /*0b60*/  IMAD.MOV.U32 R27, RZ, RZ, 0x4 ;  /* 0x00000004ff1b7424 */ /* 0x000fc800078e00ff */
[C---:B------:R-:W-:Y:S02]  /*0b70*/  IMAD.WIDE R2, R27.reuse, c[0x0][0x18c], R16 ;  /* 0x000063001b027a25 */ /* 0x040fe400078e0210 */
[----:B------:R-:W5:Y:S01]  /*0b80*/  LDG.E.128.CONSTANT R16, [R16.64] ;  /* 0x0000000810107981 */ /* 0x000f62000c1e9d00 */
[----:B------:R-:W1:Y:S01]  /*0b90*/  S2UR UR5, SR_CTAID.Z ;  /* 0x00000000000579c3 */ /* 0x000e620000002700 */
[----:B------:R-:W-:Y:S02]  /*0ba0*/  ULDC UR6, c[0x0][0x190] ;  /* 0x0000640000067ab9 */ /* 0x000fe40000000800 */
[----:B0-----:R-:W-:Y:S01]  /*0bb0*/  IMAD.WIDE R6, R27, c[0x0][0x18c], R2 ;  /* 0x000063001b067a25 */ /* 0x001fe200078e0202 */
[----:B------:R0:W5:Y:S01]  /*0bc0*/  LDG.E.128.CONSTANT R8, [R2.64] ;  /* 0x0000000802087981 */ /* 0x000162000c1e9d00 */
[----:B------:R-:W-:Y:S01]  /*0bd0*/  IADD3 R26, R12, 0x20, RZ ;  /* 0x000000200c1a7810 */ /* 0x000fe20007ffe0ff */
[----:B-1----:R-:W-:-:S04]  /*0be0*/  ULEA UR5, UR5, 0x40, 0x6 ;  /* 0x0000004005057891 */ /* 0x002fc8000f8e303f */
[----:B------:R-:W-:Y:S01]  /*0bf0*/  UISETP.LT.AND UP0, UPT, UR5, UR6, UPT ;  /* 0x000000060500728c */ /* 0x000fe2000bf01270 */
[----:B0-----:R-:W-:-:S03]  /*0c00*/  IMAD.WIDE R2, R27, c[0x0][0x18c], R6 ;  /* 0x000063001b027a25 */ /* 0x001fc600078e0206 */
[----:B------:R-:W-:Y:S01]  /*0c10*/  USEL UR5, UR5, UR6, UP0 ;  /* 0x0000000605057287 */ /* 0x000fe20008000000 */
[----:B--2---:R-:W-:Y:S02]  /*0c20*/  @!P0 PRMT R0, R4, 0x7610, R0 ;  /* 0x0000761004008816 */ /* 0x004fe40000000000 */
[----:B------:R-:W-:Y:S01]  /*0c30*/  @!P0 PRMT R25, R5, 0x7610, R25 ;  /* 0x0000761005198816 */ /* 0x000fe20000000019 */
[----:B---3--:R-:W-:Y:S01]  /*0c40*/  @!P0 IMAD.IADD R21, R15, 0x1, R12 ;  /* 0x000000010f158824 */ /* 0x008fe200078e020c */
[----:B------:R-:W-:Y:S02]  /*0c50*/  @!P0 PRMT R0, R0, 0x7610, R4 ;  /* 0x0000761000008816 */ /* 0x000fe40000000004 */
[----:B------:R-:W-:Y:S01]  /*0c60*/  @!P0 PRMT R25, R25, 0x7610, R5 ;  /* 0x0000761019198816 */ /* 0x000fe20000000005 */
[----:B------:R-:W-:Y:S05]  /*0c70*/  @P2 BRA `(.L_x_2623) ;  /* 0x0000130000002947 */ /* 0x000fea0003800000 */
[----:B------:R-:W2:Y:S01]  /*0c80*/  LDG.E.128.CONSTANT R4, [R6.64] ;  /* 0x0000000806047981 */ /* 0x000ea2000c1e9d00 */
[----:B-----5:R-:W-:Y:S01]  /*0c90*/  LOP3.LUT R29, R17, 0x70007, RZ, 0xc0, !PT ;  /* 0x00070007111d7812 */ /* 0x020fe200078ec0ff */
[----:B------:R-:W-:Y:S01]  /*0ca0*/  IMAD.MOV.U32 R27, RZ, RZ, 0x3000 ;  /* 0x00003000ff1b7424 */ /* 0x000fe200078e00ff */
[----:B------:R-:W-:Y:S01]  /*0cb0*/  LOP3.LUT R30, R18, 0x70007, RZ, 0xc0, !PT ;  /* 0x00070007121e7812 */ /* 0x000fe200078ec0ff */
[----:B------:R-:W0:Y:S01]  /*0cc0*/  LDS.128 R12, [UR4] ;  /* 0x00000004ff0c7984 */ /* 0x000e220008000c00 */
        /* <DEDUP_REMOVED lines=13> */
[----:B------:R-:W-:-:S02]  /*0da0*/  PRMT R27, R27, 0x5410, R32 ;  /* 0x000054101b1b7816 */ /* 0x000fc40000000020 */
[----:B------:R-:W-:Y:S02]  /*0db0*/  SHF.R.U32.HI R28, RZ, 0xf, R16 ;  /* 0x0000000fff1c7819 */ /* 0x000fe40000011610 */
[----:B------:R-:W-:Y:S02]  /*0dc0*/  LOP3.LUT R40, R16, 0x380038, RZ, 0xc0, !PT ;  /* 0x0038003810287812 */ /* 0x000fe400078ec0ff */
[----:B------:R-:W-:Y:S02]  /*0dd0*/  LOP3.LUT R42, R19, 0x380038, RZ, 0xc0, !PT ;  /* 0x00380038132a7812 */ /* 0x000fe400078ec0ff */
[----:B------:R-:W-:Y:S02]  /*0de0*/  SHF.R.U32.HI R32, RZ, 0x6, R18 ;  /* 0x00000006ff207819 */ /* 0x000fe40000011612 */
[----:B------:R-:W-:Y:S02]  /*0df0*/  LOP3.LUT R40, R40, 0x64006400, RZ, 0xfc, !PT ;  /* 0x6400640028287812 */ /* 0x000fe400078efcff */
[----:B------:R-:W-:-:S02]  /*0e00*/  LOP3.LUT R42, R42, 0x64006400, RZ, 0xfc, !PT ;  /* 0x640064002a2a7812 */ /* 0x000fc400078efcff */
[----:B------:R-:W-:Y:S01]  /*0e10*/  SHF.R.U32.HI R30, RZ, 0xf, R19 ;  /* 0x0000000fff1e7819 */ /* 0x000fe20000011613 */
[----:B------:R-:W-:Y:S01]  /*0e20*/  HFMA2 R40, R40, R27.H0_H0, -132, -132 ;  /* 0xd820d82028287431 */ /* 0x000fe2000004001b */
[----:B------:R-:W-:Y:S02]  /*0e30*/  LOP3.LUT R39, R28, 0x10001, RZ, 0xc0, !PT ;  /* 0x000100011c277812 */ /* 0x000fe400078ec0ff */
[----:B------:R-:W-:Y:S01]  /*0e40*/  LOP3.LUT R28, R30, 0x10001, RZ, 0xc0, !PT ;  /* 0x000100011e1c7812 */ /* 0x000fe200078ec0ff */
[-C--:B0-----:R-:W-:Y:S01]  /*0e50*/  HFMA2.MMA R38, R29, R12.reuse, RZ ;  /* 0x0000000c1d267235 */ /* 0x081fe200000000ff */
[-C--:B------:R-:W-:Y:S01]  /*0e60*/  HFMA2 R37, R37, R12.reuse, RZ.H0_H0 ;  /* 0x0000000c25257231 */ /* 0x080fe200000400ff */
[----:B------:R-:W-:Y:S01]  /*0e70*/  HFMA2.MMA R35, R35, R12, RZ ;  /* 0x0000000c23237235 */ /* 0x000fe200000000ff */
[----:B------:R-:W-:Y:S01]  /*0e80*/  HFMA2 R36, R31, R12, RZ.H0_H0 ;  /* 0x0000000c1f247231 */ /* 0x000fe200000400ff */
[----:B------:R-:W-:Y:S01]  /*0e90*/  SHF.R.U32.HI R12, RZ, 0x6, R17 ;  /* 0x00000006ff0c7819 */ /* 0x000fe20000011611 */
[----:B------:R-:W-:Y:S01]  /*0ea0*/  HFMA2 R37, R40, R13, R37 ;  /* 0x0000000d28257231 */ /* 0x000fe20000000025 */
[----:B------:R-:W-:-:S02]  /*0eb0*/  LOP3.LUT R17, R18, 0x380038, RZ, 0xc0, !PT ;  /* 0x0038003812117812 */ /* 0x000fc400078ec0ff */
[----:B------:R-:W-:Y:S02]  /*0ec0*/  SHF.R.U32.HI R31, RZ, 0x6, R16 ;  /* 0x00000006ff1f7819 */ /* 0x000fe40000011610 */
[----:B------:R-:W-:Y:S02]  /*0ed0*/  SHF.R.U32.HI R29, RZ, 0xf, R18 ;  /* 0x0000000fff1d7819 */ /* 0x000fe40000011612 */
[----:B------:R-:W-:Y:S02]  /*0ee0*/  LOP3.LUT R16, R33, 0x64006400, RZ, 0xfc, !PT ;  /* 0x6400640021107812 */ /* 0x000fe400078efcff */
[----:B------:R-:W-:Y:S02]  /*0ef0*/  LOP3.LUT R18, R17, 0x64006400, RZ, 0xfc, !PT ;  /* 0x6400640011127812 */ /* 0x000fe400078efcff */
[----:B------:R-:W-:Y:S01]  /*0f00*/  SHF.R.U32.HI R33, RZ, 0x6, R19 ;  /* 0x00000006ff217819 */ /* 0x000fe20000011613 */
[-C--:B------:R-:W-:Y:S01]  /*0f10*/  HFMA2 R17, R16, R27.reuse.H0_H0, -132, -132 ;  /* 0xd820d82010117431 */ /* 0x080fe2000004001b */
[----:B------:R-:W-:Y:S01]  /*0f20*/  LOP3.LUT R41, R29, 0x10001, RZ, 0xc0, !PT ;  /* 0x000100011d297812 */ /* 0x000fe200078ec0ff */
[-C--:B------:R-:W-:Y:S01]  /*0f30*/  HFMA2 R16, R18, R27.reuse.H0_H0, -132, -132 ;  /* 0xd820d82012107431 */ /* 0x080fe2000004001b */
[----:B------:R-:W-:Y:S01]  /*0f40*/  LOP3.LUT R18, R12, 0x70007, RZ, 0xc0, !PT ;  /* 0x000700070c127812 */ /* 0x000fe200078ec0ff */
[----:B------:R-:W-:Y:S01]  /*0f50*/  HFMA2 R19, R42, R27.H0_H0, -132, -132 ;  /* 0xd820d8202a137431 */ /* 0x000fe2000004001b */
[----:B------:R-:W-:Y:S01]  /*0f60*/  SHF.R.U32.HI R29, RZ, 0xe, R11 ;  /* 0x0000000eff1d7819 */ /* 0x000fe2000001160b */
        /* <DEDUP_REMOVED lines=15> */
[----:B------:R-:W-:Y:S01]  /*1060*/  LOP3.LUT R28, R28, 0x20002, R29, 0xf8, !PT ;  /* 0x000200021c1c7812 */ /* 0x000fe200078ef81d */
[----:B------:R-:W-:Y:S01]  /*1070*/  HADD2 R34, R34, -1028, -1028 ;  /* 0xe404e40422227430 */ /* 0x000fe20000000000 */
[C---:B------:R-:W-:Y:S01]  /*1080*/  LOP3.LUT R40, R31.reuse, 0x380038, RZ, 0xc0, !PT ;  /* 0x003800381f287812 */ /* 0x040fe200078ec0ff */
[----:B------:R-:W-:Y:S01]  /*1090*/  HADD2 R18, R35, -1028, -1028 ;  /* 0xe404e40423127430 */ /* 0x000fe20000000000 */
[----:B------:R-:W-:Y:S01]  /*10a0*/  LOP3.LUT R31, R31, 0x1c001c0, RZ, 0xc0, !PT ;  /* 0x01c001c01f1f7812 */ /* 0x000fe200078ec0ff */
        /* <DEDUP_REMOVED lines=8> */
[----:B------:R-:W-:Y:S02]  /*1130*/  LOP3.LUT R38, R12, 0x380038, RZ, 0xc0, !PT ;  /* 0x003800380c267812 */ /* 0x000fe400078ec0ff */
[----:B------:R-:W-:Y:S02]  /*1140*/  LOP3.LUT R34, R41, 0x20002, R34, 0xf8, !PT ;  /* 0x0002000229227812 */ /* 0x000fe400078ef822 */
[----:B------:R-:W-:Y:S02]  /*1150*/  LOP3.LUT R38, R38, 0x64006400, RZ, 0xfc, !PT ;  /* 0x6400640026267812 */ /* 0x000fe400078efcff */
[----:B------:R-:W-:-:S03]  /*1160*/  LOP3.LUT R40, R40, 0x64006400, RZ, 0xfc, !PT ;  /* 0x6400640028287812 */ /* 0x000fc600078efcff */
[-C--:B------:R-:W-:Y:S02]  /*1170*/  HFMA2 R38, R38, R27.reuse.H0_H0, -132, -132 ;  /* 0xd820d82026267431 */ /* 0x080fe4000004001b */
[----:B------:R-:W-:-:S04]  /*1180*/  HFMA2 R40, R40, R27.H0_H0, -132, -132 ;  /* 0xd820d82028287431 */ /* 0x000fc8000004001b */
[----:B------:R-:W-:Y:S01]  /*1190*/  HFMA2.MMA R13, R38, R15, R13 ;  /* 0x0000000f260d7235 */ /* 0x000fe2000000000d */
[----:B------:R-:W-:Y:S01]  /*11a0*/  LOP3.LUT R38, R12, 0x1c001c0, RZ, 0xc0, !PT ;  /* 0x01c001c00c267812 */ /* 0x000fe200078ec0ff */
[----:B------:R-:W-:-:S03]  /*11b0*/  HFMA2 R35, R40, R15, R35 ;  /* 0x0000000f28237231 */ /* 0x000fc60000000023 */
        /* <DEDUP_REMOVED lines=162> */
[----:B------:R-:W-:Y:S01]  /*1be0*/  LOP3.LUT R33, R33, 0x64006400, RZ, 0xfc, !PT ;  /* 0x6400640021217812 */ /* 0x000fe200078efcff */
[----:B0-----:R-:W-:Y:S01]  /*1bf0*/  HFMA2.MMA R14, R16, R8, R7 ;  /* 0x00000008100e7235 */ /* 0x001fe20000000007 */
[----:B------:R-:W-:Y:S01]  /*1c00*/  HFMA2 R7, R19, R8, R18 ;  /* 0x0000000813077231 */ /* 0x000fe20000000012 */
[----:B------:R-:W-:-:S02]  /*1c10*/  LOP3.LUT R19, R5, 0x70007, RZ, 0xc0, !PT ;  /* 0x0007000705137812 */ /* 0x000fc400078ec0ff */
[----:B------:R-:W-:Y:S01]  /*1c20*/  LOP3.LUT R16, R12, 0x380038, RZ, 0xc0, !PT ;  /* 0x003800380c107812 */ /* 0x000fe200078ec0ff */
[----:B------:R-:W-:Y:S01]  /*1c30*/  HADD2 R40, R33, -1028, -1028 ;  /* 0xe404e40421287430 */ /* 0x000fe20000000000 */
[----:B------:R-:W-:Y:S02]  /*1c40*/  LOP3.LUT R19, R19, 0x64006400, RZ, 0xfc, !PT ;  /* 0x6400640013137812 */ /* 0x000fe400078efcff */
[----:B------:R-:W-:Y:S01]  /*1c50*/  LOP3.LUT R31, R5, 0x380038, RZ, 0xc0, !PT ;  /* 0x00380038051f7812 */ /* 0x000fe200078ec0ff */
[----:B------:R-:W-:Y:S01]  /*1c60*/  HFMA2 R15, R40, R8, R15 ;  /* 0x00000008280f7231 */ /* 0x000fe2000000000f */
        /* <DEDUP_REMOVED lines=8> */
[----:B------:R-:W-:Y:S01]  /*1cf0*/  HFMA2.MMA R13, R38, R8, R13 ;  /* 0x00000008260d7235 */ /* 0x000fe2000000000d */
[----:B------:R-:W-:Y:S01]  /*1d00*/  LOP3.LUT R12, R12, 0x64006400, RZ, 0xfc, !PT ;  /* 0x640064000c0c7812 */ /* 0x000fe200078efcff */
[----:B------:R-:W-:Y:S01]  /*1d10*/  HFMA2 R18, R32, R27.H0_H0, -132, -132 ;  /* 0xd820d82020127431 */ /* 0x000fe2000004001b */
[----:B------:R-:W-:Y:S01]  /*1d20*/  LOP3.LUT R8, R6, 0x1c001c0, RZ, 0xc0, !PT ;  /* 0x01c001c006087812 */ /* 0x000fe200078ec0ff */
[-C--:B------:R-:W-:Y:S01]  /*1d30*/  HFMA2.MMA R14, R17, R9.reuse, R14 ;  /* 0x00000009110e7235 */ /* 0x080fe2000000000e */
[----:B------:R-:W-:Y:S01]  /*1d40*/  LOP3.LUT R6, R5, 0x64006400, RZ, 0xfc, !PT ;  /* 0x6400640005067812 */ /* 0x000fe200078efcff */
[----:B------:R-:W-:Y:S01]  /*1d50*/  HFMA2 R5, R16, R9, R7 ;  /* 0x0000000910057231 */ /* 0x000fe20000000007 */
[----:B------:R-:W-:Y:S01]  /*1d60*/  LOP3.LUT R4, R4, 0x1c001c0, RZ, 0xc0, !PT ;  /* 0x01c001c004047812 */ /* 0x000fe200078ec0ff */
[-C--:B------:R-:W-:Y:S01]  /*1d70*/  HFMA2 R7, R12, R27.reuse.H1_H1, -20, -20 ;  /* 0xcd00cd000c077431 */ /* 0x080fe2000006001b */
[----:B------:R-:W-:Y:S01]  /*1d80*/  HFMA2.MMA R13, R18, R9, R13 ;  /* 0x00000009120d7235 */ /* 0x000fe2000000000d */
[----:B------:R-:W-:Y:S01]  /*1d90*/  HFMA2 R6, R6, R27.H1_H1, -20, -20 ;  /* 0xcd00cd0006067431 */ /* 0x000fe2000006001b */
[----:B------:R-:W-:-:S02]  /*1da0*/  LOP3.LUT R36, R35, 0x64006400, RZ, 0xfc, !PT ;  /* 0x6400640023247812 */ /* 0x000fc400078efcff */
[----:B------:R-:W-:Y:S01]  /*1db0*/  LOP3.LUT R4, R4, 0x64006400, RZ, 0xfc, !PT ;  /* 0x6400640004047812 */ /* 0x000fe200078efcff */
[-C--:B------:R-:W-:Y:S01]  /*1dc0*/  HFMA2.MMA R14, R7, R10.reuse, R14 ;  /* 0x0000000a070e7235 */ /* 0x080fe2000000000e */
[----:B------:R-:W-:Y:S01]  /*1dd0*/  LOP3.LUT R34, R34, 0x64006400, RZ, 0xfc, !PT ;  /* 0x6400640022227812 */ /* 0x000fe200078efcff */
[----:B------:R-:W-:Y:S01]  /*1de0*/  HADD2 R7, R30, -1028, -1028 ;  /* 0xe404e4041e077430 */ /* 0x000fe20000000000 */
[----:B------:R-:W-:Y:S01]  /*1df0*/  LOP3.LUT R8, R8, 0x64006400, RZ, 0xfc, !PT ;  /* 0x6400640008087812 */ /* 0x000fe200078efcff */
[-C--:B------:R-:W-:Y:S01]  /*1e00*/  HFMA2 R32, R36, R27.reuse.H0_H0, -132, -132 ;  /* 0xd820d82024207431 */ /* 0x080fe2000004001b */
[----:B------:R-:W-:Y:S01]  /*1e10*/  HFMA2.MMA R13, R6, R10, R13 ;  /* 0x0000000a060d7235 */ /* 0x000fe2000000000d */
[-C--:B------:R-:W-:Y:S01]  /*1e20*/  HFMA2 R4, R4, R27.reuse.H1_H1, -20, -20 ;  /* 0xcd00cd0004047431 */ /* 0x080fe2000006001b */
[----:B------:R-:W-:Y:S01]  /*1e30*/  LOP3.LUT R29, R29, 0x64006400, RZ, 0xfc, !PT ;  /* 0x640064001d1d7812 */ /* 0x000fe200078efcff */
[----:B------:R-:W-:Y:S01]  /*1e40*/  HADD2 R34, R34, -1028, -1028 ;  /* 0xe404e40422227430 */ /* 0x000fe20000000000 */
[----:B------:R-:W-:Y:S01]  /*1e50*/  LOP3.LUT R28, R28, 0x64006400, RZ, 0xfc, !PT ;  /* 0x640064001c1c7812 */ /* 0x000fe200078efcff */
[----:B------:R-:W-:Y:S01]  /*1e60*/  HFMA2.MMA R14, R7, R11, R14 ;  /* 0x0000000b070e7235 */ /* 0x000fe2000000000e */
[----:B------:R-:W-:-:S02]  /*1e70*/  HFMA2 R8, R8, R27.H1_H1, -20, -20 ;  /* 0xcd00cd0008087431 */ /* 0x000fc4000006001b */
        /* <DEDUP_REMOVED lines=16> */
.L_x_2623:
[C---:B------:R-:W-:Y:S01]  /*1f80*/  ISETP.GE.AND P0, PT, R26.reuse, c[0x0][0x1b8], PT ;  /* 0x00006e001a007a0c */ /* 0x040fe20003f06270 */
[----:B------:R-:W-:Y:S01]  /*1f90*/  UIADD3 UR4, UR4, 0x40, URZ ;  /* 0x0000004004047890 */ /* 0x000fe2000fffe03f */
[----:B------:R-:W-:Y:S01]  /*1fa0*/  ISETP.LT.AND P1, PT, R26, UR5, PT ;  /* 0x000000051a007c0c */ /* 0x000fe2000bf21270 */
[----:B------:R-:W-:Y:S02]  /*1fb0*/  IMAD.MOV.U32 R13, RZ, RZ, R3 ;  /* 0x000000ffff0d7224 */ /* 0x000fe400078e0003 */
[----:B------:R-:W-:-:S10]  /*1fc0*/  IMAD.MOV.U32 R12, RZ, RZ, R26 ;  /* 0x000000ffff0c7224 */ /* 0x000fd400078e001a */
[----:B------:R-:W-:Y:S05]  /*1fd0*/  @!P0 BRA P1, `(.L_x_2624) ;  /* 0xffffeae000008947 */ /* 0x000fea000083ffff */
.L_x_2622:
[----:B------:R-:W-:-:S04]  /*1fe0*/  ISETP.GE.AND P0, PT, R12, R20, PT ;  /* 0x000000140c00720c */ /* 0x000fc80003f06270 */
[----:B------:R-:W-:-:S13]  /*1ff0*/  ISETP.GE.OR P0, PT, R12, c[0x0][0x1bc], P0 ;  /* 0x00006f000c007a0c */ /* 0x000fda0000706670 */
[----:B------:R-:W-:Y:S05]  /*2000*/  @P0 BRA `(.L_x_2625) ;  /* 0x00000ae000000947 */ /* 0x000fea0003800000 */
[----:B-----5:R-:W-:-:S05]  /*2010*/  IMAD.MOV.U32 R19, RZ, RZ, c[0x0][0x18c] ;  /* 0x00006300ff137624 */ /* 0x020fca00078e00ff */
[----:B------:R-:W-:-:S04]  /*2020*/  SHF.R.S32.HI R14, RZ, 0x1f, R19 ;  /* 0x0000001fff0e7819 */ /* 0x000fc80000011413 */
[----:B------:R-:W-:Y:S02]  /*2030*/  SHF.L.U64.HI R14, R19, 0x2, R14 ;  /* 0x00000002130e7819 */ /* 0x000fe4000001020e */
.L_x_2627:
        /* <DEDUP_REMOVED lines=16> */
[----:B0-----:R-:W-:Y:S01]  /*2140*/  IMAD.MOV.U32 R8, RZ, RZ, R2 ;  /* 0x000000ffff087224 */ /* 0x001fe200078e0002 */
[----:B------:R-:W0:Y:S01]  /*2150*/  LDS.128 R4, [UR4] ;  /* 0x00000004ff047984 */ /* 0x000e220008000c00 */
[----:B------:R-:W-:-:S06]  /*2160*/  IMAD.MOV.U32 R9, RZ, RZ, R13 ;  /* 0x000000ffff097224 */ /* 0x000fcc00078e000d */
[----:B------:R-:W2:Y:S01]  /*2170*/  LDG.E.128.CONSTANT R8, [R8.64] ;  /* 0x0000000808087981 */ /* 0x000ea2000c1e9d00 */
[----:B------:R-:W-:Y:S02]  /*2180*/  IMAD.MOV.U32 R3, RZ, RZ, 0x2c00 ;  /* 0x00002c00ff037424 */ /* 0x000fe400078e00ff */
[----:B------:R-:W-:Y:S02]  /*2190*/  IMAD.MOV.U32 R16, RZ, RZ, 0x2400 ;  /* 0x00002400ff107424 */ /* 0x000fe400078e00ff */
[----:B------:R-:W-:-:S03]  /*21a0*/  IMAD.MOV.U32 R34, RZ, RZ, 0x3400 ;  /* 0x00003400ff227424 */ /* 0x000fc600078e00ff */
[----:B------:R-:W-:Y:S02]  /*21b0*/  PRMT R3, R16, 0x5410, R3 ;  /* 0x0000541010037816 */ /* 0x000fe40000000003 */
        /* <DEDUP_REMOVED lines=10> */
[----:B0-----:R-:W-:Y:S01]  /*2260*/  HFMA2 R33, R33, R4, RZ.H0_H0 ;  /* 0x0000000421217231 */ /* 0x001fe200000400ff */
[----:B------:R-:W-:Y:S02]  /*2270*/  LOP3.LUT R16, R16, 0x64006400, RZ, 0xfc, !PT ;  /* 0x6400640010107812 */ /* 0x000fe400078efcff */
[C---:B------:R-:W-:Y:S01]  /*2280*/  LOP3.LUT R29, R11.reuse, 0x30003, RZ, 0xc0, !PT ;  /* 0x000300030b1d7812 */ /* 0x040fe200078ec0ff */
[----:B------:R-:W-:Y:S01]  /*2290*/  HFMA2 R18, R27, R34.H0_H0, -258, -258 ;  /* 0xdc08dc081b127431 */ /* 0x000fe20000040022 */
[----:B------:R-:W-:Y:S01]  /*22a0*/  LOP3.LUT R38, R11, 0xc000c, RZ, 0xc0, !PT ;  /* 0x000c000c0b267812 */ /* 0x000fe200078ec0ff */
[----:B------:R-:W-:Y:S01]  /*22b0*/  HADD2 R27, R16, -1026, -1026 ;  /* 0xe402e402101b7430 */ /* 0x000fe20000000000 */
[----:B------:R-:W-:Y:S01]  /*22c0*/  LOP3.LUT R37, R26, 0x64006400, RZ, 0xfc, !PT ;  /* 0x640064001a257812 */ /* 0x000fe200078efcff */
[----:B------:R-:W-:Y:S01]  /*22d0*/  HFMA2.MMA R36, R31, R4, RZ ;  /* 0x000000041f247235 */ /* 0x000fe200000000ff */
[----:B------:R-:W-:-:S02]  /*22e0*/  LOP3.LUT R29, R29, 0x64006400, RZ, 0xfc, !PT ;  /* 0x640064001d1d7812 */ /* 0x000fc400078efcff */
[----:B------:R-:W-:Y:S01]  /*22f0*/  LOP3.LUT R41, R38, 0x64006400, RZ, 0xfc, !PT ;  /* 0x6400640026297812 */ /* 0x000fe200078efcff */
[----:B------:R-:W-:Y:S01]  /*2300*/  HFMA2 R38, R37, R34.H0_H0, -258, -258 ;  /* 0xdc08dc0825267431 */ /* 0x000fe20000040022 */
[----:B------:R-:W-:Y:S01]  /*2310*/  LOP3.LUT R31, R10, 0xc000c, RZ, 0xc0, !PT ;  /* 0x000c000c0a1f7812 */ /* 0x000fe200078ec0ff */
[----:B------:R-:W-:Y:S01]  /*2320*/  HADD2 R35, R29, -1026, -1026 ;  /* 0xe402e4021d237430 */ /* 0x000fe20000000000 */
[----:B------:R-:W-:Y:S01]  /*2330*/  LOP3.LUT R32, R9, 0x300030, RZ, 0xc0, !PT ;  /* 0x0030003009207812 */ /* 0x000fe200078ec0ff */
[----:B------:R-:W-:Y:S01]  /*2340*/  HFMA2.MMA R29, R27, R4, RZ ;  /* 0x000000041b1d7235 */ /* 0x000fe200000000ff */
[----:B------:R-:W-:Y:S01]  /*2350*/  LOP3.LUT R39, R31, 0x64006400, RZ, 0xfc, !PT ;  /* 0x640064001f277812 */ /* 0x000fe200078efcff */
[-C--:B------:R-:W-:Y:S01]  /*2360*/  HFMA2.MMA R33, R38, R5.reuse, R33 ;  /* 0x0000000526217235 */ /* 0x080fe20000000021 */
[----:B------:R-:W-:Y:S01]  /*2370*/  LOP3.LUT R38, R32, 0x64006400, RZ, 0xfc, !PT ;  /* 0x6400640020267812 */ /* 0x000fe200078efcff */
[----:B------:R-:W-:Y:S01]  /*2380*/  HFMA2 R35, R35, R4, RZ.H0_H0 ;  /* 0x0000000423237231 */ /* 0x000fe200000400ff */
[C---:B------:R-:W-:Y:S01]  /*2390*/  LOP3.LUT R28, R8.reuse, 0x300030, RZ, 0xc0, !PT ;  /* 0x00300030081c7812 */ /* 0x040fe200078ec0ff */
[-C--:B------:R-:W-:Y:S01]  /*23a0*/  HFMA2 R39, R39, R34.reuse.H0_H0, -258, -258 ;  /* 0xdc08dc0827277431 */ /* 0x080fe20000040022 */
[----:B------:R-:W-:Y:S01]  /*23b0*/  LOP3.LUT R27, R8, 0xc000c0, RZ, 0xc0, !PT ;  /* 0x00c000c0081b7812 */ /* 0x000fe200078ec0ff */
[----:B------:R-:W-:Y:S01]  /*23c0*/  HFMA2.MMA R29, R18, R5, R29 ;  /* 0x00000005121d7235 */ /* 0x000fe2000000001d */
[----:B------:R-:W-:Y:S01]  /*23d0*/  SHF.R.U32.HI R4, RZ, 0x8, R8 ;  /* 0x00000008ff047819 */ /* 0x000fe20000011608 */
[----:B------:R-:W-:Y:S01]  /*23e0*/  HFMA2 R40, R41, R34.H0_H0, -258, -258 ;  /* 0xdc08dc0829287431 */ /* 0x000fe20000040022 */
[----:B------:R-:W-:Y:S01]  /*23f0*/  LOP3.LUT R8, R9, 0xc000c0, RZ, 0xc0, !PT ;  /* 0x00c000c009087812 */ /* 0x000fe200078ec0ff */
[----:B------:R-:W-:Y:S01]  /*2400*/  HFMA2 R42, R38, R3.H1_H1, -66, -66 ;  /* 0xd420d420262a7431 */ /* 0x000fe20000060003 */
[----:B------:R-:W-:-:S02]  /*2410*/  SHF.R.U32.HI R16, RZ, 0x8, R9 ;  /* 0x00000008ff107819 */ /* 0x000fc40000011609 */
[C---:B------:R-:W-:Y:S02]  /*2420*/  LOP3.LUT R30, R10.reuse, 0x300030, RZ, 0xc0, !PT ;  /* 0x003000300a1e7812 */ /* 0x040fe400078ec0ff */
[C---:B------:R-:W-:Y:S01]  /*2430*/  LOP3.LUT R31, R11.reuse, 0x300030, RZ, 0xc0, !PT ;  /* 0x003000300b1f7812 */ /* 0x040fe200078ec0ff */
[----:B------:R-:W-:Y:S01]  /*2440*/  HFMA2.MMA R33, R42, R6, R33 ;  /* 0x000000062a217235 */ /* 0x000fe20000000021 */
[----:B------:R-:W-:Y:S02]  /*2450*/  LOP3.LUT R9, R10, 0xc000c0, RZ, 0xc0, !PT ;  /* 0x00c000c00a097812 */ /* 0x000fe400078ec0ff */
[----:B------:R-:W-:Y:S02]  /*2460*/  SHF.R.U32.HI R18, RZ, 0x8, R10 ;  /* 0x00000008ff127819 */ /* 0x000fe4000001160a */
[----:B------:R-:W-:Y:S02]  /*2470*/  LOP3.LUT R10, R11, 0xc000c0, RZ, 0xc0, !PT ;  /* 0x00c000c00b0a7812 */ /* 0x000fe400078ec0ff */
[----:B------:R-:W-:Y:S01]  /*2480*/  SHF.R.U32.HI R26, RZ, 0x8, R11 ;  /* 0x00000008ff1a7819 */ /* 0x000fe2000001160b */
[----:B------:R-:W-:Y:S01]  /*2490*/  HFMA2 R11, R39, R5, R36 ;  /* 0x00000005270b7231 */ /* 0x000fe20000000024 */
[----:B------:R-:W-:Y:S01]  /*24a0*/  LOP3.LUT R28, R28, 0x64006400, RZ, 0xfc, !PT ;  /* 0x640064001c1c7812 */ /* 0x000fe200078efcff */
[----:B------:R-:W-:Y:S01]  /*24b0*/  HFMA2.MMA R5, R40, R5, R35 ;  /* 0x0000000528057235 */ /* 0x000fe20000000023 */
        /* <DEDUP_REMOVED lines=8> */
[-C--:B------:R-:W-:Y:S01]  /*2540*/  HFMA2 R8, R8, R3.reuse.H0_H0, -18, -18 ;  /* 0xcc80cc8008087431 */ /* 0x080fe20000040003 */
[-C--:B------:R-:W-:Y:S01]  /*2550*/  HFMA2.MMA R40, R40, R6.reuse, R29 ;  /* 0x0000000628287235 */ /* 0x080fe2000000001d */
[-C--:B------:R-:W-:Y:S01]  /*2560*/  HFMA2 R27, R36, R3.reuse.H0_H0, -18, -18 ;  /* 0xcc80cc80241b7431 */ /* 0x080fe20000040003 */
[----:B------:R-:W-:Y:S01]  /*2570*/  LOP3.LUT R38, R9, 0x64006400, RZ, 0xfc, !PT ;  /* 0x6400640009267812 */ /* 0x000fe200078efcff */
[----:B------:R-:W-:Y:S01]  /*2580*/  HFMA2.MMA R31, R42, R6, R5 ;  /* 0x000000062a1f7235 */ /* 0x000fe20000000005 */
[----:B------:R-:W-:Y:S01]  /*2590*/  HFMA2 R29, R44, R6, R11 ;  /* 0x000000062c1d7231 */ /* 0x000fe2000000000b */
[-C--:B------:R-:W-:Y:S01]  /*25a0*/  HFMA2.MMA R5, R8, R7.reuse, R33 ;  /* 0x0000000708057235 */ /* 0x080fe20000000021 */
[-C--:B------:R-:W-:Y:S01]  /*25b0*/  HFMA2 R36, R10, R3.reuse.H0_H0, -18, -18 ;  /* 0xcc80cc800a247431 */ /* 0x080fe20000040003 */
[----:B------:R-:W-:Y:S01]  /*25c0*/  HFMA2.MMA R27, R27, R7, R40 ;  /* 0x000000071b1b7235 */ /* 0x000fe20000000028 */
[----:B------:R-:W0:Y:S01]  /*25d0*/  LDS.128 R8, [UR4+0x10] ;  /* 0x00001004ff087984 */ /* 0x000e220008000c00 */
[----:B------:R-:W-:Y:S01]  /*25e0*/  HFMA2 R6, R38, R3.H0_H0, -18, -18 ;  /* 0xcc80cc8026067431 */ /* 0x000fe20000040003 */
[----:B------:R-:W-:-:S02]  /*25f0*/  LOP3.LUT R37, R4, 0xc000c, RZ, 0xc0, !PT ;  /* 0x000c000c04257812 */ /* 0x000fc400078ec0ff */
[----:B------:R-:W-:Y:S01]  /*2600*/  LOP3.LUT R41, R18, 0xc000c, RZ, 0xc0, !PT ;  /* 0x000c000c12297812 */ /* 0x000fe200078ec0ff */
[----:B------:R-:W-:Y:S01]  /*2610*/  HFMA2 R6, R6, R7, R29 ;  /* 0x0000000706067231 */ /* 0x000fe2000000001d */
[----:B------:R-:W-:Y:S01]  /*2620*/  HFMA2.MMA R7, R36, R7, R31 ;  /* 0x0000000724077235 */ /* 0x000fe2000000001f */
[C---:B------:R-:W-:Y:S02]  /*2630*/  LOP3.LUT R31, R4.reuse, 0x300030, RZ, 0xc0, !PT ;  /* 0x00300030041f7812 */ /* 0x040fe400078ec0ff */
[C---:B------:R-:W-:Y:S02]  /*2640*/  LOP3.LUT R36, R4.reuse, 0xc000c0, RZ, 0xc0, !PT ;  /* 0x00c000c004247812 */ /* 0x040fe400078ec0ff */
[----:B------:R-:W-:Y:S02]  /*2650*/  LOP3.LUT R4, R4, 0x30003, RZ, 0xc0, !PT ;  /* 0x0003000304047812 */ /* 0x000fe400078ec0ff */
[C---:B------:R-:W-:Y:S02]  /*2660*/  LOP3.LUT R29, R18.reuse, 0x300030, RZ, 0xc0, !PT ;  /* 0x00300030121d7812 */ /* 0x040fe400078ec0ff */
[----:B------:R-:W-:-:S02]  /*2670*/  LOP3.LUT R40, R18, 0xc000c0, RZ, 0xc0, !PT ;  /* 0x00c000c012287812 */ /* 0x000fc400078ec0ff */
[C---:B------:R-:W-:Y:S02]  /*2680*/  LOP3.LUT R39, R16.reuse, 0xc000c, RZ, 0xc0, !PT ;  /* 0x000c000c10277812 */ /* 0x040fe400078ec0ff */
[C---:B------:R-:W-:Y:S02]  /*2690*/  LOP3.LUT R33, R16.reuse, 0x300030, RZ, 0xc0, !PT ;  /* 0x0030003010217812 */ /* 0x040fe400078ec0ff */
[----:B------:R-:W-:Y:S02]  /*26a0*/  LOP3.LUT R38, R16, 0xc000c0, RZ, 0xc0, !PT ;  /* 0x00c000c010267812 */ /* 0x000fe400078ec0ff */
[----:B------:R-:W-:Y:S02]  /*26b0*/  LOP3.LUT R18, R18, 0x30003, RZ, 0xc0, !PT ;  /* 0x0003000312127812 */ /* 0x000fe400078ec0ff */
[----:B------:R-:W-:Y:S02]  /*26c0*/  LOP3.LUT R16, R16, 0x30003, RZ, 0xc0, !PT ;  /* 0x0003000310107812 */ /* 0x000fe400078ec0ff */
[----:B------:R-:W-:-:S02]  /*26d0*/  LOP3.LUT R4, R4, 0x64006400, RZ, 0xfc, !PT ;  /* 0x6400640004047812 */ /* 0x000fc400078efcff */
[C---:B------:R-:W-:Y:S02]  /*26e0*/  LOP3.LUT R35, R26.reuse, 0xc000c, RZ, 0xc0, !PT ;  /* 0x000c000c1a237812 */ /* 0x040fe400078ec0ff */
[----:B------:R-:W-:Y:S01]  /*26f0*/  LOP3.LUT R37, R37, 0x64006400, RZ, 0xfc, !PT ;  /* 0x6400640025257812 */ /* 0x000fe200078efcff */
[----:B------:R-:W-:Y:S01]  /*2700*/  HADD2 R4, R4, -1026, -1026 ;  /* 0xe402e40204047430 */ /* 0x000fe20000000000 */
[C---:B------:R-:W-:Y:S02]  /*2710*/  LOP3.LUT R42, R26.reuse, 0x300030, RZ, 0xc0, !PT ;  /* 0x003000301a2a7812 */ /* 0x040fe400078ec0ff */
[----:B------:R-:W-:Y:S01]  /*2720*/  LOP3.LUT R44, R26, 0xc000c0, RZ, 0xc0, !PT ;  /* 0x00c000c01a2c7812 */ /* 0x000fe200078ec0ff */
[-C--:B------:R-:W-:Y:S01]  /*2730*/  HFMA2 R28, R37, R34.reuse.H0_H0, -258, -258 ;  /* 0xdc08dc08251c7431 */ /* 0x080fe20000040022 */
[----:B------:R-:W-:Y:S02]  /*2740*/  LOP3.LUT R18, R18, 0x64006400, RZ, 0xfc, !PT ;  /* 0x6400640012127812 */ /* 0x000fe400078efcff */
[----:B------:R-:W-:Y:S01]  /*2750*/  LOP3.LUT R16, R16, 0x64006400, RZ, 0xfc, !PT ;  /* 0x6400640010107812 */ /* 0x000fe200078efcff */
[----:B0-----:R-:W-:Y:S01]  /*2760*/  HFMA2.MMA R27, R4, R8, R27 ;  /* 0x00000008041b7235 */ /* 0x001fe2000000001b */
        /* <DEDUP_REMOVED lines=11> */
[-C--:B------:R-:W-:Y:S01]  /*2820*/  HFMA2 R31, R31, R3.reuse.H1_H1, -66, -66 ;  /* 0xd420d4201f1f7431 */ /* 0x080fe20000060003 */
[----:B------:R-:W-:Y:S01]  /*2830*/  LOP3.LUT R38, R38, 0x64006400, RZ, 0xfc, !PT ;  /* 0x6400640026267812 */ /* 0x000fe200078efcff */
[-C--:B------:R-:W-:Y:S01]  /*2840*/  HFMA2 R36, R36, R3.reuse.H0_H0, -18, -18 ;  /* 0xcc80cc8024247431 */ /* 0x080fe20000040003 */
        /* <DEDUP_REMOVED lines=9> */
[----:B------:R-:W-:-:S02]  /*28e0*/  HFMA2 R35, R42, R3.H1_H1, -66, -66 ;  /* 0xd420d4202a237431 */ /* 0x000fc40000060003 */
[----:B------:R-:W-:Y:S01]  /*28f0*/  HFMA2 R44, R44, R3.H0_H0, -18, -18 ;  /* 0xcc80cc802c2c7431 */ /* 0x000fe20000040003 */
[----:B------:R-:W-:Y:S01]  /*2900*/  LOP3.LUT R26, R26, 0x64006400, RZ, 0xfc, !PT ;  /* 0x640064001a1a7812 */ /* 0x000fe200078efcff */
[-C--:B------:R-:W-:Y:S01]  /*2910*/  HFMA2 R3, R16, R8.reuse, R5 ;  /* 0x0000000810037231 */ /* 0x080fe20000000005 */
[----:B------:R-:W-:Y:S02]  /*2920*/  HFMA2.MMA R16, R37, R8, R6 ;  /* 0x0000000825107235 */ /* 0x000fe40000000006 */
[-C--:B------:R-:W-:Y:S01]  /*2930*/  HFMA2.MMA R5, R28, R9.reuse, R27 ;  /* 0x000000091c057235 */ /* 0x080fe2000000001b */
        /* <DEDUP_REMOVED lines=9> */
[-C--:B------:R-:W-:Y:S01]  /*29d0*/  HFMA2.MMA R18, R36, R11.reuse, R18 ;  /* 0x0000000b24127235 */ /* 0x080fe20000000012 */
[----:B------:R-:W-:Y:S02]  /*29e0*/  HFMA2 R7, R35, R10, R7 ;  /* 0x0000000a23077231 */ /* 0x000fe40000000007 */
[----:B------:R-:W-:Y:S01]  /*29f0*/  HADD2 R9, R3.H0_H0, R3.H1_H1 ;  /* 0x3000000303097230 */ /* 0x000fe20000000800 */
[----:B------:R-:W-:Y:S01]  /*2a00*/  HFMA2.MMA R16, R40, R11, R16 ;  /* 0x0000000b28107235 */ /* 0x000fe20000000010 */
[----:B------:R-:W-:-:S04]  /*2a10*/  HFMA2 R7, R44, R11, R7 ;  /* 0x0000000b2c077231 */ /* 0x000fc80000000007 */
[----:B------:R-:W-:Y:S02]  /*2a20*/  HADD2 R8, R7.H0_H0, R7.H1_H1 ;  /* 0x3000000707087230 */ /* 0x000fe40000000800 */
[----:B------:R-:W-:-:S03]  /*2a30*/  HADD2 R18, R18.H0_H0, R18.H1_H1 ;  /* 0x3000001212127230 */ /* 0x000fc60000000800 */
[----:B------:R-:W-:Y:S02]  /*2a40*/  HADD2 R16, R16.H0_H0, R16.H1_H1 ;  /* 0x3000001010107230 */ /* 0x000fe40000000800 */
[----:B------:R-:W-:-:S03]  /*2a50*/  PRMT R18, R18, 0x5410, R9 ;  /* 0x0000541012127816 */ /* 0x000fc60000000009 */
[----:B------:R-:W-:-:S03]  /*2a60*/  PRMT R16, R16, 0x5410, R8 ;  /* 0x0000541010107816 */ /* 0x000fc60000000008 */
[----:B------:R-:W-:Y:S02]  /*2a70*/  HFMA2.MMA R24, R18, R0, R24 ;  /* 0x0000000012187235 */ /* 0x000fe40000000018 */
[----:B------:R-:W-:Y:S02]  /*2a80*/  HFMA2 R23, R16, R25, R23 ;  /* 0x0000001910177231 */ /* 0x000fe40000000017 */
.L_x_2626:
[----:B0-----:R-:W-:Y:S01]  /*2a90*/  LEA R2, P3, R19, R2, 0x2 ;  /* 0x0000000213027211 */ /* 0x001fe200078610ff */
[----:B------:R-:W-:Y:S01]  /*2aa0*/  UIADD3 UR4, UR4, 0x20, URZ ;  /* 0x0000002004047890 */ /* 0x000fe2000fffe03f */
[----:B-----5:R-:W-:Y:S02]  /*2ab0*/  @!P0 IMAD.IADD R21, R17, 0x1, R12 ;  /* 0x0000000111158824 */ /* 0x020fe400078e020c */
[----:B------:R-:W-:Y:S02]  /*2ac0*/  IMAD.MOV.U32 R12, RZ, RZ, R15 ;  /* 0x000000ffff0c7224 */ /* 0x000fe400078e000f */
[----:B------:R-:W-:Y:S01]  /*2ad0*/  IMAD.X R13, R13, 0x1, R14, P3 ;  /* 0x000000010d0d7824 */ /* 0x000fe200018e060e */
[----:B------:R-:W-:Y:S05]  /*2ae0*/  @!P1 BRA P4, `(.L_x_2627) ;  /* 0xfffff55000009947 */ /* 0x000fea000203ffff */
.L_x_2625:
        /* <DEDUP_REMOVED lines=15> */
.L_x_2631:
[----:B------:R-:W0:Y:S02]  /*2be0*/  LDS R4, [R0] ;  /* 0x0000000000047984 */ /* 0x000e240000000800 */
[----:B0-----:R-:W-:-:S06]  /*2bf0*/  HADD2 R5, R4, R24 ;  /* 0x0000001804057230 */ /* 0x001fcc0000000000 */
[----:B------:R-:W0:Y:S02]  /*2c00*/  ATOMS.CAST.SPIN R5, [R0], R4, R5 ;  /* 0x000000040005738d */ /* 0x000e240001800005 */
[----:B0-----:R-:W-:-:S13]  /*2c10*/  ISETP.EQ.U32.AND P0, PT, R5, 0x1, PT ;  /* 0x000000010500780c */ /* 0x001fda0003f02070 */
[----:B------:R-:W-:Y:S05]  /*2c20*/  @!P0 BRA `(.L_x_2631) ;  /* 0xffffffb000008947 */ /* 0x000fea000383ffff */
[----:B------:R-:W-:Y:S05]  /*2c30*/  BRA `(.L_x_2629) ;  /* 0x0000003000007947 */ /* 0x000fea0003800000 */
.L_x_2630:
[----:B------:R-:W2:Y:S02]  /*2c40*/  LD.E R0, [R2.64] ;  /* 0x0000000802007980 */ /* 0x000ea4000c101900 */
[----:B--2---:R-:W-:-:S05]  /*2c50*/  IMAD.IADD R5, R24, 0x1, R0 ;  /* 0x0000000118057824 */ /* 0x004fca00078e0200 */
[----:B------:R0:W-:Y:S02]  /*2c60*/  ST.E [R2.64], R5 ;  /* 0x0000000502007985 */ /* 0x0001e4000c101908 */
.L_x_2629:
[----:B------:R-:W-:Y:S05]  /*2c70*/  BSYNC B0 ;  /* 0x0000000000007941 */ /* 0x000fea0003800000 */
.L_x_2628:
[----:B------:R-:W2:Y:S02]  /*2c80*/  ATOM.E.ADD.F16x2.RN.STRONG.GPU P0, RZ, [R2.64+0x4], R23 ;  /* 0x0000041702ff798a */ /* 0x000ea4000810e9c8 */
[----:B--2---:R-:W-:Y:S05]  /*2c90*/  @P0 EXIT ;  /* 0x000000000000094d */ /* 0x004fea0003800000 */
[----:B------:R-:W1:Y:S02]  /*2ca0*/  QSPC.E.S P0, RZ, [R2+0x4] ;  /* 0x0000040002ff73aa */ /* 0x000e640000000500 */
[----:B-1----:R-:W-:Y:S05]  /*2cb0*/  @!P0 BRA `(.L_x_2632) ;  /* 0x0000008000008947 */ /* 0x002fea0003800000 */
[----:B0-----:R-:W-:-:S04]  /*2cc0*/  IADD3 R2, R2, 0x4, RZ ;  /* 0x0000000402027810 */ /* 0x001fc80007ffe0ff */
[----:B------:R-:W-:-:S05]  /*2cd0*/  LOP3.LUT R2, R2, 0xffffff, RZ, 0xc0, !PT ;  /* 0x00ffffff02027812 */ /* 0x000fca00078ec0ff */
.L_x_2633:
[----:B------:R-:W0:Y:S02]  /*2ce0*/  LDS R4, [R2] ;  /* 0x0000000002047984 */ /* 0x000e240000000800 */
[----:B0-----:R-:W-:-:S10]  /*2cf0*/  HFMA2.MMA R5, R4, 1, 1, R23 ;  /* 0x3c003c0004057835 */ /* 0x001fd40000000017 */
[----:B------:R-:W0:Y:S02]  /*2d00*/  ATOMS.CAST.SPIN R5, [R2], R4, R5 ;  /* 0x000000040205738d */ /* 0x000e240001800005 */
[----:B0-----:R-:W-:-:S13]  /*2d10*/  ISETP.EQ.U32.AND P0, PT, R5, 0x1, PT ;  /* 0x000000010500780c */ /* 0x001fda0003f02070 */
[----:B------:R-:W-:Y:S05]  /*2d20*/  @!P0 BRA `(.L_x_2633) ;  /* 0xffffffb000008947 */ /* 0x000fea000383ffff */
[----:B------:R-:W-:Y:S05]  /*2d30*/  EXIT ;  /* 0x000000000000794d */ /* 0x000fea0003800000 */
.L_x_2632:
[----:B------:R-:W2:Y:S02]  /*2d40*/  LD.E R0, [R2.64+0x4] ;  /* 0x0000040802007980 */ /* 0x000ea4000c101900 */
[----:B0-2---:R-:W-:-:S05]  /*2d50*/  IMAD.IADD R5, R23, 0x1, R0 ;  /* 0x0000000117057824 */ /* 0x005fca00078e0200 */
[----:B------:R-:W-:Y:S01]  /*2d60*/  ST.E [R2.64+0x4], R5 ;  /* 0x0000040502007985 */ /* 0x000fe2000c101908 */
[----:B------:R-:W-:Y:S05]  /*2d70*/  EXIT ;  /* 0x000000000000794d */ /* 0x000fea0003800000 */
.L_x_2634:
        /* <DEDUP_REMOVED lines=16> */
.L_x_2877:


//--------------------- .text._Z23gemm_half_q_half_kernelILi1ELi2ELb0ELb0ELi64EEvPK6__halfPKjS4_S2_PS0_iiiiPKtS7_iiiiiibS2_i --------------------------
	.section	.text._Z23gemm_half_q_half_kernelILi1ELi2ELb0ELb0ELi64EEvPK6__halfPKjS4_S2_PS0_iiiiPKtS7_iiiiiibS2_i,"ax",@progbits
	.sectioninfo	@"SHI_REGISTERS=39"
	.align	128
        .global         _Z23gemm_half_q_half_kernelILi1ELi2ELb0ELb0ELi64EEvPK6__halfPKjS4_S2_PS0_iiiiPKtS7_iiiiiibS2_i
        .type           _Z23gemm_half_q_half_kernelILi1ELi2ELb0ELb0ELi64EEvPK6__halfPKjS4_S2_PS0_iiiiPKtS7_iiiiiibS2_i,@function
        .size           _Z23gemm_half_q_half_kernelILi1ELi2ELb0ELb0ELi64EEvPK6__halfPKjS4_S2_PS0_iiiiPKtS7_iiiiiibS2_i,(.L_x_2878 - _Z23gemm_half_q_half_kernelILi1ELi2ELb0ELb0ELi64EEvPK6__halfPKjS4_S2_PS0_iiiiPKtS7_iiiiiibS2_i)
        .other          _Z23gemm_half_q_half_kernelILi1ELi2ELb0ELb0ELi64EEvPK6__halfPKjS4_S2_PS0_iiiiPKtS7_iiiiiibS2_i,@"STO_CUDA_ENTRY STV_DEFAULT"
_Z23gemm_half_q_half_kernelILi1ELi2ELb0ELb0ELi64EEvPK6__halfPKjS4_S2_PS0_iiiiPKtS7_iiiiiibS2_i:
.text._Z23gemm_half_q_half_kernelILi1ELi2ELb0ELb0ELi64EEvPK6__halfPKjS4_S2_PS0_iiiiPKtS7_iiiiiibS2_i:
        /* <DEDUP_REMOVED lines=39> */
.L_x_2636:
[----:B------:R-:W-:Y:S05]  /*0270*/  BSYNC B0 ;  /* 0x0000000000007941 */ /* 0x000fea0003800000 */
.L_x_2635:
[----:B------:R-:W-:Y:S05]  /*0280*/  @P2 EXIT ;  /* 0x000000000000294d */ /* 0x000fea0003800000 */
[----:B------:R-:W1:Y:S01]  /*0290*/  LDC.S8 R12, c[0x0][0x1c0] ;  /* 0x00007000ff0c7b82 */ /* 0x000e620000000200 */
[C---:B------:R-:W-:Y:S02]  /*02a0*/  ISETP.GT.AND P3, PT, R8.reuse, c[0x0][0x1a8], PT ;  /* 0x00006a0008007a0c */ /* 0x040fe40003f64270 */
[C---:B------:R-:W-:Y:S02]  /*02b0*/  ISETP.GT.AND P6, PT, R8.reuse, c[0x0][0x1ac], PT ;  /* 0x00006b0008007a0c */ /* 0x040fe40003fc4270 */
[C---:B------:R-:W-:Y:S02]  /*02c0*/  ISETP.GT.AND P5, PT, R8.reuse, c[0x0][0x1b0], PT ;  /* 0x00006c0008007a0c */ /* 0x040fe40003fa4270 */
[----:B------:R-:W-:-:S02]  /*02d0*/  ISETP.GT.AND P4, PT, R8, c[0x0][0x1b4], PT ;  /* 0x00006d0008007a0c */ /* 0x000fc40003f84270 */
[C---:B------:R-:W-:Y:S02]  /*02e0*/  ISETP.GT.AND P2, PT, R8.reuse, c[0x0][0x1b8], PT ;  /* 0x00006e0008007a0c */ /* 0x040fe40003f44270 */
[----:B------:R-:W-:-:S03]  /*02f0*/  IMNMX R3, R8, c[0x0][0x1a8], PT ;  /* 0x00006a0008037a17 */ /* 0x000fc60003800200 */
[C---:B0-----:R-:W-:Y:S02]  /*0300*/  @P3 IMNMX R0, R8.reuse, c[0x0][0x1ac], PT ;  /* 0x00006b0008003a17 */ /* 0x041fe40003800200 */
[----:B------:R-:W-:Y:S02]  /*0310*/  @P6 IMNMX R6, R8, c[0x0][0x1b0], PT ;  /* 0x00006c0008066a17 */ /* 0x000fe40003800200 */
[----:B------:R-:W-:Y:S02]  /*0320*/  @P3 IADD3 R0, R0, -c[0x0][0x1a8], RZ ;  /* 0x80006a0000003a10 */ /* 0x000fe40007ffe0ff */
[----:B------:R-:W-:Y:S02]  /*0330*/  SHF.R.S32.HI R10, RZ, 0x1f, R3 ;  /* 0x0000001fff0a7819 */ /* 0x000fe40000011403 */
[----:B------:R-:W-:Y:S02]  /*0340*/  @P3 SHF.R.S32.HI R5, RZ, 0x1f, R0 ;  /* 0x0000001fff053819 */ /* 0x000fe40000011400 */
[----:B-1----:R-:W-:-:S02]  /*0350*/  ISETP.NE.AND P0, PT, R12, RZ, PT ;  /* 0x000000ff0c00720c */ /* 0x002fc40003f05270 */
[----:B------:R-:W-:Y:S02]  /*0360*/  @P6 IADD3 R6, R6, -c[0x0][0x1ac], RZ ;  /* 0x80006b0006066a10 */ /* 0x000fe40007ffe0ff */
[C---:B------:R-:W-:Y:S02]  /*0370*/  @P5 IMNMX R9, R8.reuse, c[0x0][0x1b4], PT ;  /* 0x00006d0008095a17 */ /* 0x040fe40003800200 */
[----:B------:R-:W-:Y:S02]  /*0380*/  @P4 IMNMX R11, R8, c[0x0][0x1b8], PT ;  /* 0x00006e00080b4a17 */ /* 0x000fe40003800200 */
[----:B------:R-:W-:Y:S02]  /*0390*/  ISETP.NE.OR P0, PT, R2, RZ, !P0 ;  /* 0x000000ff0200720c */ /* 0x000fe40004705670 */
[----:B------:R-:W-:Y:S02]  /*03a0*/  @P3 LEA.HI R0, R5, R0, RZ, 0x5 ;  /* 0x0000000005003211 */ /* 0x000fe400078f28ff */
[----:B------:R-:W-:-:S02]  /*03b0*/  LEA.HI R3, R10, R3, RZ, 0x5 ;  /* 0x000000030a037211 */ /* 0x000fc400078f28ff */
[----:B------:R-:W-:Y:S02]  /*03c0*/  @P6 SHF.R.S32.HI R5, RZ, 0x1f, R6 ;  /* 0x0000001fff056819 */ /* 0x000fe40000011406 */
[----:B------:R-:W-:Y:S02]  /*03d0*/  @P5 IADD3 R10, R9, -c[0x0][0x1b0], RZ ;  /* 0x80006c00090a5a10 */ /* 0x000fe40007ffe0ff */
[----:B------:R-:W-:Y:S02]  /*03e0*/  @P2 IMNMX R12, R8, c[0x0][0x1bc], PT ;  /* 0x00006f00080c2a17 */ /* 0x000fe40003800200 */
[----:B------:R-:W-:Y:S02]  /*03f0*/  @P4 IADD3 R11, R11, -c[0x0][0x1b4], RZ ;  /* 0x80006d000b0b4a10 */ /* 0x000fe40007ffe0ff */
[----:B------:R-:W-:Y:S02]  /*0400*/  ISETP.GE.OR P0, PT, R4, c[0x0][0x188], P0 ;  /* 0x0000620004007a0c */ /* 0x000fe40000706670 */
[----:B------:R-:W-:-:S02]  /*0410*/  @P6 LEA.HI R9, R5, R6, RZ, 0x5 ;  /* 0x0000000605096211 */ /* 0x000fc400078f28ff */
[----:B------:R-:W-:Y:S02]  /*0420*/  @P5 SHF.R.S32.HI R5, RZ, 0x1f, R10 ;  /* 0x0000001fff055819 */ /* 0x000fe4000001140a */
[----:B------:R-:W-:Y:S01]  /*0430*/  @P2 IADD3 R13, R12, -c[0x0][0x1b8], RZ ;  /* 0x80006e000c0d2a10 */ /* 0x000fe20007ffe0ff */
[----:B------:R-:W-:Y:S01]  /*0440*/  IMAD.MOV.U32 R12, RZ, RZ, RZ ;  /* 0x000000ffff0c7224 */ /* 0x000fe200078e00ff */
[----:B------:R-:W-:Y:S02]  /*0450*/  @P4 SHF.R.S32.HI R6, RZ, 0x1f, R11 ;  /* 0x0000001fff064819 */ /* 0x000fe4000001140b */
[----:B------:R-:W-:Y:S02]  /*0460*/  @P3 SHF.R.S32.HI R0, RZ, 0x5, R0 ;  /* 0x00000005ff003819 */ /* 0x000fe40000011400 */
[----:B------:R-:W-:Y:S01]  /*0470*/  @P5 LEA.HI R10, R5, R10, RZ, 0x5 ;  /* 0x0000000a050a5211 */ /* 0x000fe200078f28ff */
[----:B------:R-:W-:Y:S01]  /*0480*/  IMAD.MOV.U32 R5, RZ, RZ, RZ ;  /* 0x000000ffff057224 */ /* 0x000fe200078e00ff */
[----:B------:R-:W-:-:S02]  /*0490*/  @P2 SHF.R.S32.HI R14, RZ, 0x1f, R13 ;  /* 0x0000001fff0e2819 */ /* 0x000fc4000001140d */
[----:B------:R-:W-:Y:S01]  /*04a0*/  @P4 LEA.HI R11, R6, R11, RZ, 0x5 ;  /* 0x0000000b060b4211 */ /* 0x000fe200078f28ff */
[----:B------:R-:W-:Y:S01]  /*04b0*/  IMAD.MOV.U32 R6, RZ, RZ, RZ ;  /* 0x000000ffff067224 */ /* 0x000fe200078e00ff */
[----:B------:R-:W-:Y:S01]  /*04c0*/  @P6 SHF.R.S32.HI R9, RZ, 0x5, R9 ;  /* 0x00000005ff096819 */ /* 0x000fe20000011409 */
[----:B------:R-:W-:Y:S01]  /*04d0*/  @P3 IMAD R6, R0, 0x6, RZ ;  /* 0x0000000600063824 */ /* 0x000fe200078e02ff */
[----:B------:R-:W-:Y:S01]  /*04e0*/  @P5 SHF.R.S32.HI R10, RZ, 0x5, R10 ;  /* 0x00000005ff0a5819 */ /* 0x000fe2000001140a */
[----:B------:R-:W-:Y:S01]  /*04f0*/  IMAD.MOV.U32 R0, RZ, RZ, 0x2 ;  /* 0x00000002ff007424 */ /* 0x000fe200078e00ff */
[----:B------:R-:W-:Y:S01]  /*0500*/  @P2 LEA.HI R14, R14, R13, RZ, 0x5 ;  /* 0x0000000d0e0e2211 */ /* 0x000fe200078f28ff */
[----:B------:R-:W-:Y:S01]  /*0510*/  @P6 IMAD R5, R9, 0x5, RZ ;  /* 0x0000000509056824 */ /* 0x000fe200078e02ff */
[----:B------:R-:W-:Y:S01]  /*0520*/  SHF.R.S32.HI R3, RZ, 0x5, R3 ;  /* 0x00000005ff037819 */ /* 0x000fe20000011403 */
[----:B------:R-:W-:Y:S01]  /*0530*/  @P5 IMAD.SHL.U32 R12, R10, 0x4, RZ ;  /* 0x000000040a0c5824 */ /* 0x000fe200078e00ff */
[----:B------:R-:W-:Y:S01]  /*0540*/  ISETP.GE.AND P3, PT, R8, R17, PT ;  /* 0x000000110800720c */ /* 0x000fe20003f66270 */
[----:B------:R-:W-:Y:S01]  /*0550*/  IMAD.MOV.U32 R9, RZ, RZ, RZ ;  /* 0x000000ffff097224 */ /* 0x000fe200078e00ff */
[----:B------:R-:W-:Y:S01]  /*0560*/  @P4 SHF.R.S32.HI R13, RZ, 0x5, R11 ;  /* 0x00000005ff0d4819 */ /* 0x000fe2000001140b */
[----:B------:R-:W-:Y:S01]  /*0570*/  @!P0 IMAD R11, R4, c[0x0][0x18c], R7 ;  /* 0x00006300040b8a24 */ /* 0x000fe200078e0207 */
[----:B------:R-:W-:Y:S01]  /*0580*/  @P2 SHF.R.S32.HI R14, RZ, 0x5, R14 ;  /* 0x00000005ff0e2819 */ /* 0x000fe2000001140e */
[----:B------:R-:W-:-:S02]  /*0590*/  IMAD R3, R3, 0x8, R6 ;  /* 0x0000000803037824 */ /* 0x000fc400078e0206 */
[----:B------:R-:W-:-:S03]  /*05a0*/  @!P0 IMAD.WIDE R10, R11, R0, c[0x0][0x180] ;  /* 0x000060000b0a8625 */ /* 0x000fc600078e0200 */
[----:B------:R-:W-:Y:S01]  /*05b0*/  IADD3 R3, R12, R3, R5 ;  /* 0x000000030c037210 */ /* 0x000fe20007ffe005 */
[----:B------:R-:W-:Y:S01]  /*05c0*/  IMAD.MOV.U32 R4, RZ, RZ, RZ ;  /* 0x000000ffff047224 */ /* 0x000fe200078e00ff */
[----:B------:R0:W-:Y:S01]  /*05d0*/  @!P0 STG.E.64 [R10.64], RZ ;  /* 0x000000ff0a008986 */ /* 0x0001e2000c101b06 */
[----:B------:R-:W-:-:S03]  /*05e0*/  @P4 IMAD R9, R13, 0x3, RZ ;  /* 0x000000030d094824 */ /* 0x000fc600078e02ff */
[----:B------:R-:W-:Y:S01]  /*05f0*/  BAR.SYNC.DEFER_BLOCKING 0x0 ;  /* 0x0000000000007b1d */ /* 0x000fe20000010000 */
[----:B------:R-:W-:Y:S01]  /*0600*/  @P2 IMAD.SHL.U32 R4, R14, 0x2, RZ ;  /* 0x000000020e042824 */ /* 0x000fe200078e00ff */
[----:B------:R-:W-:Y:S01]  /*0610*/  ISETP.GE.OR P0, PT, R8, c[0x0][0x1bc], P3 ;  /* 0x00006f0008007a0c */ /* 0x000fe20001f06670 */
[----:B------:R-:W-:-:S03]  /*0620*/  IMAD.SHL.U32 R5, R2, 0x80, RZ ;  /* 0x0000008002057824 */ /* 0x000fc600078e00ff */
[----:B------:R-:W-:Y:S01]  /*0630*/  IADD3 R2, R4, R3, R9 ;  /* 0x0000000304027210 */ /* 0x000fe20007ffe009 */
[----:B------:R-:W-:Y:S01]  /*0640*/  IMAD.WIDE R4, R5, R0, c[0x0][0x198] ;  /* 0x0000660005047625 */ /* 0x000fe200078e0200 */
        /* <DEDUP_REMOVED lines=9> */
.L_x_2638:
        /* <DEDUP_REMOVED lines=43> */
.L_x_2637:
        /* <DEDUP_REMOVED lines=9> */
[----:B------:R-:W-:Y:S01]  /*0a20*/  IMAD.MOV.U32 R20, RZ, RZ, RZ ;  /* 0x000000ffff147224 */ /* 0x000fe200078e00ff */
[----:B------:R-:W-:Y:S01]  /*0a30*/  SHF.R.S32.HI R2, RZ, 0x1f, R0 ;  /* 0x0000001fff027819 */ /* 0x000fe20000011400 */
[----:B------:R-:W-:Y:S01]  /*0a40*/  UMOV UR4, URZ ;  /* 0x0000003f00047c82 */ /* 0x000fe20008000000 */
[----:B------:R-:W-:-:S02]  /*0a50*/  IADD3 R3, P0, R7, R0, RZ ;  /* 0x0000000007037210 */ /* 0x000fc40007f1e0ff */
[----:B------:R-:W-:Y:S02]  /*0a60*/  SHF.R.S32.HI R26, RZ, 0x1f, R21 ;  /* 0x0000001fff1a7819 */ /* 0x000fe40000011415 */
[----:B------:R-:W-:Y:S02]  /*0a70*/  LEA.HI.X.SX32 R6, R7, R2, 0x1, P0 ;  /* 0x0000000207067211 */ /* 0x000fe400000f0eff */
[----:B------:R-:W-:Y:S02]  /*0a80*/  LEA R0, P0, R3, c[0x0][0x168], 0x2 ;  /* 0x00005a0003007a11 */ /* 0x000fe400078010ff */
[----:B------:R-:W-:Y:S02]  /*0a90*/  SHF.L.U64.HI R26, R21, 0x2, R26 ;  /* 0x00000002151a7819 */ /* 0x000fe4000001021a */
[----:B------:R-:W-:Y:S02]  /*0aa0*/  LEA.HI.X R3, R3, c[0x0][0x16c], R6, 0x2, P0 ;  /* 0x00005b0003037a11 */ /* 0x000fe400000f1406 */
[----:B--2---:R-:W-:-:S02]  /*0ab0*/  PRMT R2, R10, 0x7610, R10 ;  /* 0x000076100a027816 */ /* 0x004fc4000000000a */
[----:B------:R-:W-:Y:S01]  /*0ac0*/  PRMT R16, R11, 0x7610, R11 ;  /* 0x000076100b107816 */ /* 0x000fe2000000000b */
[----:B---3--:R-:W-:-:S05]  /*0ad0*/  IMAD.IADD R25, R8, 0x1, R4 ;  /* 0x0000000108197824 */ /* 0x008fca00078e0204 */
.L_x_2641:
        /* <DEDUP_REMOVED lines=8> */
[----:B------:R-:W-:-:S04]  /*0b60*/  IADD3 R24, R8, 0x10, RZ ;  /* 0x0000001008187810 */ /* 0x000fc80007ffe0ff */
[C---:B------:R-:W-:Y:S02]  /*0b70*/  ISETP.GE.AND P2, PT, R24.reuse, c[0x0][0x1bc], PT ;  /* 0x00006f0018007a0c */ /* 0x040fe40003f46270 */
[----:B------:R-:W-:Y:S02]  /*0b80*/  ISETP.LT.AND P3, PT, R24, R17, PT ;  /* 0x000000111800720c */ /* 0x000fe40003f61270 */
[----:B--2---:R-:W-:Y:S02]  /*0b90*/  @!P0 PRMT R2, R6, 0x7610, R2 ;  /* 0x0000761006028816 */ /* 0x004fe40000000002 */
[----:B------:R-:W-:Y:S01]  /*0ba0*/  @!P0 PRMT R16, R7, 0x7610, R16 ;  /* 0x0000761007108816 */ /* 0x000fe20000000010 */
[----:B---3--:R-:W-:Y:S01]  /*0bb0*/  @!P0 IMAD.IADD R25, R5, 0x1, R8 ;  /* 0x0000000105198824 */ /* 0x008fe200078e0208 */
[----:B------:R-:W-:Y:S02]  /*0bc0*/  @!P0 PRMT R2, R2, 0x7610, R6 ;  /* 0x0000761002028816 */ /* 0x000fe40000000006 */
[----:B------:R-:W-:Y:S01]  /*0bd0*/  @!P0 PRMT R16, R16, 0x7610, R7 ;  /* 0x0000761010108816 */ /* 0x000fe20000000007 */
[----:B------:R-:W-:Y:S05]  /*0be0*/  @P1 BRA `(.L_x_2640) ;  /* 0x0000095000001947 */ /* 0x000fea0003800000 */
[----:B------:R-:W-:Y:S01]  /*0bf0*/  IMAD.MOV.U32 R4, RZ, RZ, R0 ;  /* 0x000000ffff047224 */ /* 0x000fe200078e0000 */
[----:B------:R-:W0:Y:S01]  /*0c00*/  LDS.128 R8, [UR4] ;  /* 0x00000004ff087984 */ /* 0x000e220008000c00 */
[----:B------:R-:W-:-:S06]  /*0c10*/  IMAD.MOV.U32 R5, RZ, RZ, R3 ;  /* 0x000000ffff057224 */ /* 0x000fcc00078e0003 */
[----:B------:R-:W2:Y:S01]  /*0c20*/  LDG.E.128.CONSTANT R4, [R4.64] ;  /* 0x0000000604047981 */ /* 0x000ea2000c1e9d00 */
[----:B------:R-:W-:Y:S02]  /*0c30*/  IMAD.MOV.U32 R18, RZ, RZ, 0x2c00 ;  /* 0x00002c00ff127424 */ /* 0x000fe400078e00ff */
[----:B-1----:R-:W-:Y:S02]  /*0c40*/  IMAD.MOV.U32 R12, RZ, RZ, 0x2400 ;  /* 0x00002400ff0c7424 */ /* 0x002fe400078e00ff */
[----:B------:R-:W-:-:S03]  /*0c50*/  IMAD.MOV.U32 R19, RZ, RZ, 0x3400 ;  /* 0x00003400ff137424 */ /* 0x000fc600078e00ff */
[----:B------:R-:W-:Y:S02]  /*0c60*/  PRMT R18, R12, 0x5410, R18 ;  /* 0x000054100c127816 */ /* 0x000fe40000000012 */
[----:B--2---:R-:W-:Y:S02]  /*0c70*/  LOP3.LUT R13, R4, 0x30003, RZ, 0xc0, !PT ;  /* 0x00030003040d7812 */ /* 0x004fe400078ec0ff */
        /* <DEDUP_REMOVED lines=17> */
[----:B------:R-:W-:Y:S01]  /*0d90*/  HFMA2.MMA R27, R27, R8, RZ ;  /* 0x000000081b1b7235 */ /* 0x000fe200000000ff */
[----:B------:R-:W-:Y:S01]  /*0da0*/  HFMA2 R12, R31, R8, RZ.H0_H0 ;  /* 0x000000081f0c7231 */ /* 0x000fe200000400ff */
[----:B------:R-:W-:Y:S01]  /*0db0*/  LOP3.LUT R30, R7, 0xc000c, RZ, 0xc0, !PT ;  /* 0x000c000c071e7812 */ /* 0x000fe200078ec0ff */
[-C--:B------:R-:W-:Y:S01]  /*0dc0*/  HFMA2 R8, R14, R19.reuse.H0_H0, -258, -258 ;  /* 0xdc08dc080e087431 */ /* 0x080fe20000040013 */
[----:B------:R-:W-:Y:S01]  /*0dd0*/  LOP3.LUT R28, R6, 0xc000c, RZ, 0xc0, !PT ;  /* 0x000c000c061c7812 */ /* 0x000fe200078ec0ff */
[----:B------:R-:W-:Y:S01]  /*0de0*/  HFMA2 R32, R32, R19.H0_H0, -258, -258 ;  /* 0xdc08dc0820207431 */ /* 0x000fe20000040013 */
[----:B------:R-:W-:-:S02]  /*0df0*/  LOP3.LUT R30, R30, 0x64006400, RZ, 0xfc, !PT ;  /* 0x640064001e1e7812 */ /* 0x000fc400078efcff */
[----:B------:R-:W-:Y:S01]  /*0e00*/  LOP3.LUT R28, R28, 0x64006400, RZ, 0xfc, !PT ;  /* 0x640064001c1c7812 */ /* 0x000fe200078efcff */
[-C--:B------:R-:W-:Y:S01]  /*0e10*/  HFMA2.MMA R8, R8, R9.reuse, R13 ;  /* 0x0000000908087235 */ /* 0x080fe2000000000d */
[----:B------:R-:W-:Y:S01]  /*0e20*/  LOP3.LUT R13, R4, 0x300030, RZ, 0xc0, !PT ;  /* 0x00300030040d7812 */ /* 0x000fe200078ec0ff */
[-C--:B------:R-:W-:Y:S01]  /*0e30*/  HFMA2.MMA R32, R32, R9.reuse, R15 ;  /* 0x0000000920207235 */ /* 0x080fe2000000000f */
[-C--:B------:R-:W-:Y:S01]  /*0e40*/  HFMA2 R15, R30, R19.reuse.H0_H0, -258, -258 ;  /* 0xdc08dc081e0f7431 */ /* 0x080fe20000040013 */
[----:B------:R-:W-:Y:S01]  /*0e50*/  LOP3.LUT R29, R7, 0x300030, RZ, 0xc0, !PT ;  /* 0x00300030071d7812 */ /* 0x000fe200078ec0ff */
[----:B------:R-:W-:Y:S01]  /*0e60*/  HFMA2 R28, R28, R19.H0_H0, -258, -258 ;  /* 0xdc08dc081c1c7431 */ /* 0x000fe20000040013 */
[----:B------:R-:W-:Y:S02]  /*0e70*/  LOP3.LUT R13, R13, 0x64006400, RZ, 0xfc, !PT ;  /* 0x640064000d0d7812 */ /* 0x000fe400078efcff */
[----:B------:R-:W-:Y:S01]  /*0e80*/  LOP3.LUT R14, R6, 0x300030, RZ, 0xc0, !PT ;  /* 0x00300030060e7812 */ /* 0x000fe200078ec0ff */
[----:B------:R-:W-:Y:S01]  /*0e90*/  HFMA2 R27, R28, R9, R27 ;  /* 0x000000091c1b7231 */ /* 0x000fe2000000001b */
[----:B------:R-:W-:Y:S01]  /*0ea0*/  HFMA2.MMA R28, R15, R9, R12 ;  /* 0x000000090f1c7235 */ /* 0x000fe2000000000c */
[----:B------:R-:W-:Y:S01]  /*0eb0*/  LOP3.LUT R9, R5, 0x300030, RZ, 0xc0, !PT ;  /* 0x0030003005097812 */ /* 0x000fe200078ec0ff */
[----:B------:R-:W-:Y:S01]  /*0ec0*/  HFMA2 R31, R13, R18.H1_H1, -66, -66 ;  /* 0xd420d4200d1f7431 */ /* 0x000fe20000060012 */
[----:B------:R-:W-:-:S02]  /*0ed0*/  LOP3.LUT R12, R4, 0xc000c0, RZ, 0xc0, !PT ;  /* 0x00c000c0040c7812 */ /* 0x000fc400078ec0ff */
[----:B------:R-:W-:Y:S02]  /*0ee0*/  LOP3.LUT R29, R29, 0x64006400, RZ, 0xfc, !PT ;  /* 0x640064001d1d7812 */ /* 0x000fe400078efcff */
[----:B------:R-:W-:Y:S01]  /*0ef0*/  LOP3.LUT R9, R9, 0x64006400, RZ, 0xfc, !PT ;  /* 0x6400640009097812 */ /* 0x000fe200078efcff */
[-C--:B------:R-:W-:Y:S01]  /*0f00*/  HFMA2.MMA R32, R31, R10.reuse, R32 ;  /* 0x0000000a1f207235 */ /* 0x080fe20000000020 */
[----:B------:R-:W-:Y:S01]  /*0f10*/  LOP3.LUT R15, R14, 0x64006400, RZ, 0xfc, !PT ;  /* 0x640064000e0f7812 */ /* 0x000fe200078efcff */
[-C--:B------:R-:W-:Y:S01]  /*0f20*/  HFMA2 R29, R29, R18.reuse.H1_H1, -66, -66 ;  /* 0xd420d4201d1d7431 */ /* 0x080fe20000060012 */
[----:B------:R-:W-:Y:S01]  /*0f30*/  LOP3.LUT R13, R12, 0x64006400, RZ, 0xfc, !PT ;  /* 0x640064000c0d7812 */ /* 0x000fe200078efcff */
[-C--:B------:R-:W-:Y:S01]  /*0f40*/  HFMA2 R9, R9, R18.reuse.H1_H1, -66, -66 ;  /* 0xd420d42009097431 */ /* 0x080fe20000060012 */
[----:B------:R-:W-:Y:S01]  /*0f50*/  LOP3.LUT R33, R7, 0xc000c0, RZ, 0xc0, !PT ;  /* 0x00c000c007217812 */ /* 0x000fe200078ec0ff */
[-C--:B------:R-:W-:Y:S01]  /*0f60*/  HFMA2 R12, R15, R18.reuse.H1_H1, -66, -66 ;  /* 0xd420d4200f0c7431 */ /* 0x080fe20000060012 */
[----:B------:R-:W-:Y:S01]  /*0f70*/  LOP3.LUT R31, R6, 0xc000c0, RZ, 0xc0, !PT ;  /* 0x00c000c0061f7812 */ /* 0x000fe200078ec0ff */
[----:B------:R-:W-:Y:S01]  /*0f80*/  HFMA2 R13, R13, R18.H0_H0, -18, -18 ;  /* 0xcc80cc800d0d7431 */ /* 0x000fe20000040012 */
[-C--:B------:R-:W-:Y:S01]  /*0f90*/  HFMA2.MMA R28, R29, R10.reuse, R28 ;  /* 0x0000000a1d1c7235 */ /* 0x080fe2000000001c */
[----:B------:R-:W-:Y:S01]  /*0fa0*/  LOP3.LUT R29, R5, 0xc000c0, RZ, 0xc0, !PT ;  /* 0x00c000c0051d7812 */ /* 0x000fe200078ec0ff */
[----:B------:R-:W-:Y:S01]  /*0fb0*/  HFMA2.MMA R9, R9, R10, R8 ;  /* 0x0000000a09097235 */ /* 0x000fe20000000008 */
[----:B------:R-:W-:Y:S01]  /*0fc0*/  HFMA2 R27, R12, R10, R27 ;  /* 0x0000000a0c1b7231 */ /* 0x000fe2000000001b */
[----:B------:R-:W-:Y:S01]  /*0fd0*/  LOP3.LUT R33, R33, 0x64006400, RZ, 0xfc, !PT ;  /* 0x6400640021217812 */ /* 0x000fe200078efcff */
[----:B------:R-:W-:Y:S01]  /*0fe0*/  HFMA2 R8, R13, R11, R32 ;  /* 0x0000000b0d087231 */ /* 0x000fe20000000020 */
[----:B------:R-:W-:Y:S01]  /*0ff0*/  LOP3.LUT R29, R29, 0x64006400, RZ, 0xfc, !PT ;  /* 0x640064001d1d7812 */ /* 0x000fe200078efcff */
[----:B------:R-:W0:Y:S01]  /*1000*/  LDS.128 R12, [UR4+0x10] ;  /* 0x00001004ff0c7984 */ /* 0x000e220008000c00 */
[----:B------:R-:W-:Y:S01]  /*1010*/  LOP3.LUT R31, R31, 0x64006400, RZ, 0xfc, !PT ;  /* 0x640064001f1f7812 */ /* 0x000fe200078efcff */
[-C--:B------:R-:W-:Y:S01]  /*1020*/  HFMA2 R33, R33, R18.reuse.H0_H0, -18, -18 ;  /* 0xcc80cc8021217431 */ /* 0x080fe20000040012 */
[----:B------:R-:W-:Y:S01]  /*1030*/  SHF.R.U32.HI R5, RZ, 0x8, R5 ;  /* 0x00000008ff057819 */ /* 0x000fe20000011605 */
[-C--:B------:R-:W-:Y:S01]  /*1040*/  HFMA2 R10, R29, R18.reuse.H0_H0, -18, -18 ;  /* 0xcc80cc801d0a7431 */ /* 0x080fe20000040012 */
[----:B------:R-:W-:Y:S01]  /*1050*/  SHF.R.U32.HI R6, RZ, 0x8, R6 ;  /* 0x00000008ff067819 */ /* 0x000fe20000011606 */
[----:B------:R-:W-:Y:S01]  /*1060*/  HFMA2 R30, R31, R18.H0_H0, -18, -18 ;  /* 0xcc80cc801f1e7431 */ /* 0x000fe20000040012 */
[----:B------:R-:W-:-:S02]  /*1070*/  SHF.R.U32.HI R7, RZ, 0x8, R7 ;  /* 0x00000008ff077819 */ /* 0x000fc40000011607 */
[----:B------:R-:W-:Y:S01]  /*1080*/  SHF.R.U32.HI R4, RZ, 0x8, R4 ;  /* 0x00000008ff047819 */ /* 0x000fe20000011604 */
[-C--:B------:R-:W-:Y:S01]  /*1090*/  HFMA2.MMA R9, R10, R11.reuse, R9 ;  /* 0x0000000b0a097235 */ /* 0x080fe20000000009 */
[----:B------:R-:W-:Y:S01]  /*10a0*/  HFMA2 R10, R30, R11, R27 ;  /* 0x0000000b1e0a7231 */ /* 0x000fe2000000001b */
[----:B------:R-:W-:Y:S01]  /*10b0*/  HFMA2.MMA R11, R33, R11, R28 ;  /* 0x0000000b210b7235 */ /* 0x000fe2000000001c */
        /* <DEDUP_REMOVED lines=22> */
[----:B------:R-:W-:-:S02]  /*1220*/  HADD2 R19, R19, -1026, -1026 ;  /* 0xe402e40213137430 */ /* 0x000fc40000000000 */
[-C--:B0-----:R-:W-:Y:S02]  /*1230*/  HFMA2 R9, R36, R12.reuse, R9 ;  /* 0x0000000c24097231 */ /* 0x081fe40000000009 */
[----:B------:R-:W-:Y:S01]  /*1240*/  HADD2 R36, R29, -1026, -1026 ;  /* 0xe402e4021d247430 */ /* 0x000fe20000000000 */
[-C--:B------:R-:W-:Y:S01]  /*1250*/  HFMA2.MMA R8, R27, R12.reuse, R8 ;  /* 0x0000000c1b087235 */ /* 0x080fe20000000008 */
[----:B------:R-:W-:Y:S01]  /*1260*/  LOP3.LUT R27, R6, 0x300030, RZ, 0xc0, !PT ;  /* 0x00300030061b7812 */ /* 0x000fe200078ec0ff */
        /* <DEDUP_REMOVED lines=18> */
[-C--:B------:R-:W-:Y:S01]  /*1390*/  HFMA2.MMA R8, R29, R14.reuse, R8 ;  /* 0x0000000e1d087235 */ /* 0x080fe20000000008 */
[C---:B------:R-:W-:Y:S01]  /*13a0*/  LOP3.LUT R30, R7.reuse, 0x300030, RZ, 0xc0, !PT ;  /* 0x00300030071e7812 */ /* 0x040fe200078ec0ff */
[----:B------:R-:W-:Y:S01]  /*13b0*/  HFMA2 R9, R12, R14, R9 ;  /* 0x0000000e0c097231 */ /* 0x000fe20000000009 */
[----:B------:R-:W-:Y:S01]  /*13c0*/  LOP3.LUT R28, R7, 0xc000c0, RZ, 0xc0, !PT ;  /* 0x00c000c0071c7812 */ /* 0x000fe200078ec0ff */
[----:B------:R-:W-:Y:S01]  /*13d0*/  HFMA2 R5, R5, R18.H0_H0, -18, -18 ;  /* 0xcc80cc8005057431 */ /* 0x000fe20000040012 */
[----:B------:R-:W-:Y:S01]  /*13e0*/  LOP3.LUT R7, R6, 0x64006400, RZ, 0xfc, !PT ;  /* 0x6400640006077812 */ /* 0x000fe200078efcff */
[----:B------:R-:W-:Y:S01]  /*13f0*/  HFMA2.MMA R10, R19, R14, R10 ;  /* 0x0000000e130a7235 */ /* 0x000fe2000000000a */
[----:B------:R-:W-:-:S02]  /*1400*/  LOP3.LUT R31, R30, 0x64006400, RZ, 0xfc, !PT ;  /* 0x640064001e1f7812 */ /* 0x000fc400078efcff */
[----:B------:R-:W-:Y:S01]  /*1410*/  LOP3.LUT R13, R13, 0x64006400, RZ, 0xfc, !PT ;  /* 0x640064000d0d7812 */ /* 0x000fe200078efcff */
[-C--:B------:R-:W-:Y:S01]  /*1420*/  HFMA2 R7, R7, R18.reuse.H0_H0, -18, -18 ;  /* 0xcc80cc8007077431 */ /* 0x080fe20000040012 */
[----:B------:R-:W-:Y:S01]  /*1430*/  LOP3.LUT R29, R28, 0x64006400, RZ, 0xfc, !PT ;  /* 0x640064001c1d7812 */ /* 0x000fe200078efcff */
[-C--:B------:R-:W-:Y:S01]  /*1440*/  HFMA2.MMA R8, R5, R15.reuse, R8 ;  /* 0x0000000f05087235 */ /* 0x080fe20000000008 */
[-C--:B------:R-:W-:Y:S02]  /*1450*/  HFMA2 R27, R31, R18.reuse.H1_H1, -66, -66 ;  /* 0xd420d4201f1b7431 */ /* 0x080fe40000060012 */
[-C--:B------:R-:W-:Y:S01]  /*1460*/  HFMA2 R4, R13, R18.reuse.H0_H0, -18, -18 ;  /* 0xcc80cc800d047431 */ /* 0x080fe20000040012 */
[----:B------:R-:W-:Y:S01]  /*1470*/  HFMA2.MMA R10, R7, R15, R10 ;  /* 0x0000000f070a7235 */ /* 0x000fe2000000000a */
[----:B------:R-:W-:Y:S02]  /*1480*/  HFMA2 R18, R29, R18.H0_H0, -18, -18 ;  /* 0xcc80cc801d127431 */ /* 0x000fe40000040012 */
        /* <DEDUP_REMOVED lines=11> */
.L_x_2640:
[----:B------:R-:W-:Y:S01]  /*1540*/  LEA R0, P0, R21, R0, 0x2 ;  /* 0x0000000015007211 */ /* 0x000fe200078010ff */
[----:B------:R-:W-:Y:S01]  /*1550*/  UIADD3 UR4, UR4, 0x20, URZ ;  /* 0x0000002004047890 */ /* 0x000fe2000fffe03f */
[----:B------:R-:W-:-:S03]  /*1560*/  IMAD.MOV.U32 R8, RZ, RZ, R24 ;  /* 0x000000ffff087224 */ /* 0x000fc600078e0018 */
[----:B------:R-:W-:Y:S01]  /*1570*/  IMAD.X R3, R3, 0x1, R26, P0 ;  /* 0x0000000103037824 */ /* 0x000fe200000e061a */
[----:B------:R-:W-:Y:S05]  /*1580*/  @!P2 BRA P3, `(.L_x_2641) ;  /* 0xfffff5500000a947 */ /* 0x000fea000183ffff */
.L_x_2639:
[----:B------:R-:W-:Y:S05]  /*1590*/  @P1 EXIT ;  /* 0x000000000000194d */ /* 0x000fea0003800000 */
[----:B------:R-:W0:Y:S04]  /*15a0*/  S2R R0, SR_CTAID.X ;  /* 0x0000000000007919 */ /* 0x000e280000002500 */
[----:B------:R-:W0:Y:S04]  /*15b0*/  S2R R3, SR_TID.X ;  /* 0x0000000000037919 */ /* 0x000e280000002100 */
[----:B------:R-:W2:Y:S01]  /*15c0*/  S2R R5, SR_CTAID.Y ;  /* 0x0000000000057919 */ /* 0x000ea20000002600 */
[----:B0-----:R-:W-:-:S02]  /*15d0*/  IMAD R0, R0, 0x40, R3 ;  /* 0x0000004000007824 */ /* 0x001fc400078e0203 */
[----:B------:R-:W-:Y:S02]  /*15e0*/  IMAD.MOV.U32 R3, RZ, RZ, 0x2 ;  /* 0x00000002ff037424 */ /* 0x000fe400078e00ff */
        /* <DEDUP_REMOVED lines=9> */
.L_x_2645:
[----:B------:R-:W0:Y:S02]  /*1680*/  LDS R4, [R0] ;  /* 0x0000000000047984 */ /* 0x000e240000000800 */
[----:B0-----:R-:W-:-:S06]  /*1690*/  HADD2 R5, R4, R23 ;  /* 0x0000001704057230 */ /* 0x001fcc0000000000 */
[----:B------:R-:W0:Y:S02]  /*16a0*/  ATOMS.CAST.SPIN R5, [R0], R4, R5 ;  /* 0x000000040005738d */ /* 0x000e240001800005 */
[----:B0-----:R-:W-:-:S13]  /*16b0*/  ISETP.EQ.U32.AND P0, PT, R5, 0x1, PT ;  /* 0x000000010500780c */ /* 0x001fda0003f02070 */
[----:B------:R-:W-:Y:S05]  /*16c0*/  @!P0 BRA `(.L_x_2645) ;  /* 0xffffffb000008947 */ /* 0x000fea000383ffff */
[----:B------:R-:W-:Y:S05]  /*16d0*/  BRA `(.L_x_2643) ;  /* 0x0000003000007947 */ /* 0x000fea0003800000 */
.L_x_2644:
[----:B------:R-:W2:Y:S02]  /*16e0*/  LD.E R0, [R2.64] ;  /* 0x0000000602007980 */ /* 0x000ea4000c101900 */
[----:B--2---:R-:W-:-:S05]  /*16f0*/  IMAD.IADD R5, R23, 0x1, R0 ;  /* 0x0000000117057824 */ /* 0x004fca00078e0200 */
[----:B------:R0:W-:Y:S02]  /*1700*/  ST.E [R2.64], R5 ;  /* 0x0000000502007985 */ /* 0x0001e4000c101906 */
.L_x_2643:
[----:B------:R-:W-:Y:S05]  /*1710*/  BSYNC B0 ;  /* 0x0000000000007941 */ /* 0x000fea0003800000 */
.L_x_2642:
[----:B------:R-:W2:Y:S02]  /*1720*/  ATOM.E.ADD.F16x2.RN.STRONG.GPU P0, RZ, [R2.64+0x4], R22 ;  /* 0x0000041602ff798a */ /* 0x000ea4000810e9c6 */
[----:B--2---:R-:W-:Y:S05]  /*1730*/  @P0 EXIT ;  /* 0x000000000000094d */ /* 0x004fea0003800000 */
[----:B------:R-:W2:Y:S02]  /*1740*/  QSPC.E.S P0, RZ, [R2+0x4] ;  /* 0x0000040002ff73aa */ /* 0x000ea40000000500 */
[----:B--2---:R-:W-:Y:S05]  /*1750*/  @!P0 BRA `(.L_x_2646) ;  /* 0x0000008000008947 */ /* 0x004fea0003800000 */
[----:B0-----:R-:W-:-:S04]  /*1760*/  IADD3 R2, R2, 0x4, RZ ;  /* 0x0000000402027810 */ /* 0x001fc80007ffe0ff */
[----:B------:R-:W-:-:S05]  /*1770*/  LOP3.LUT R2, R2, 0xffffff, RZ, 0xc0, !PT ;  /* 0x00ffffff02027812 */ /* 0x000fca00078ec0ff */
.L_x_2647:
[----:B------:R-:W0:Y:S02]  /*1780*/  LDS R4, [R2] ;  /* 0x0000000002047984 */ /* 0x000e240000000800 */
[----:B0-----:R-:W-:-:S10]  /*1790*/  HFMA2.MMA R5, R4, 1, 1, R22 ;  /* 0x3c003c0004057835 */ /* 0x001fd40000000016 */
[----:B------:R-:W0:Y:S02]  /*17a0*/  ATOMS.CAST.SPIN R5, [R2], R4, R5 ;  /* 0x000000040205738d */ /* 0x000e240001800005 */
[----:B0-----:R-:W-:-:S13]  /*17b0*/  ISETP.EQ.U32.AND P0, PT, R5, 0x1, PT ;  /* 0x000000010500780c */ /* 0x001fda0003f02070 */
[----:B------:R-:W-:Y:S05]  /*17c0*/  @!P0 BRA `(.L_x_2647) ;  /* 0xffffffb000008947 */ /* 0x000fea000383ffff */
[----:B------:R-:W-:Y:S05]  /*17d0*/  EXIT ;  /* 0x000000000000794d */ /* 0x000fea0003800000 */
.L_x_2646:
[----:B------:R-:W2:Y:S02]  /*17e0*/  LD.E R0, [R2.64+0x4] ;  /* 0x0000040602007980 */ /* 0x000ea4000c101900 */
[----:B0-2---:R-:W-:-:S05]  /*17f0*/  IMAD.IADD R5, R22, 0x1, R0 ;  /* 0x0000000116057824 */ /* 0x005fca00078e0200 */
[----:B------:R-:W-:Y:S01]  /*1800*/  ST.E [R2.64+0x4], R5 ;  /* 0x0000040502007985 */ /* 0x000fe2000c101906 */
[----:B------:R-:W-:Y:S05]  /*1810*/  EXIT ;  /* 0x000000000000794d */ /* 0x000fea0003800000 */
.L_x_2648:
        /* <DEDUP_REMOVED lines=14> */
.L_x_2878:


//--------------------- .text._Z23gemm_half_q_half_kernelILi1ELi32ELb0ELb0ELi32EEvPK6__halfPKjS4_S2_PS0_iiiiPKtS7_iiiiiibS2_i --------------------------
	.section	.text._Z23gemm_half_q_half_kernelILi1ELi32ELb0ELb0ELi32EEvPK6__halfPKjS4_S2_PS0_iiiiPKtS7_iiiiiibS2_i,"ax",@progbits
	.sectioninfo	@"SHI_REGISTERS=39"
	.align	128
        .global         _Z23gemm_half_q_half_kernelILi1ELi32ELb0ELb0ELi32EEvPK6__halfPKjS4_S2_PS0_iiiiPKtS7_iiiiiibS2_i
        .type           _Z23gemm_half_q_half_kernelILi1ELi32ELb0ELb0ELi32EEvPK6__halfPKjS4_S2_PS0_iiiiPKtS7_iiiiiibS2_i,@function
        .size           _Z23gemm_half_q_half_kernelILi1ELi32ELb0ELb0ELi32EEvPK6__halfPKjS4_S2_PS0_iiiiPKtS7_iiiiiibS2_i,(.L_x_2879 - _Z23gemm_half_q_half_kernelILi1ELi32ELb0ELb0ELi32EEvPK6__halfPKjS4_S2_PS0_iiiiPKtS7_iiiiiibS2_i)
        .other          _Z23gemm_half_q_half_kernelILi1ELi32ELb0ELb0ELi32EEvPK6__halfPKjS4_S2_PS0_iiiiPKtS7_iiiiiibS2_i,@"STO_CUDA_ENTRY STV_DEFAULT"
_Z23gemm_half_q_half_kernelILi1ELi32ELb0ELb0ELi32EEvPK6__halfPKjS4_S2_PS0_iiiiPKtS7_iiiiiibS2_i:
.text._Z23gemm_half_q_half_kernelILi1ELi32ELb0ELb0ELi32EEvPK6__halfPKjS4_S2_PS0_iiiiPKtS7_iiiiiibS2_i:
[----:B------:R-:W-:Y:S02]  /*0000*/  IMAD.MOV.U32 R1, RZ, RZ, c[0x0][0x28] ;  /* 0x00000a00ff017624 */ /* 0x000fe400078e00ff */
[----:B------:R-:W0:Y:S01]  /*0010*/  S2R R0, SR_CTAID.Z ;  /* 0x0000000000007919 */ /* 0x000e220000002700 */
[----:B------:R-:W-:Y:S01]  /*0020*/  ULDC.64 UR6, c[0x0][0x118] ;  /* 0x0000460000067ab9 */ /* 0x000fe20000000a00 */
[----:B------:R-:W-:Y:S02]  /*0030*/  BSSY B0, `(.L_x_2649) ;  /* 0x0000023000007945 */ /* 0x000fe40003800000 */
        /* <DEDUP_REMOVED lines=34> */
.L_x_2650:
[----:B------:R-:W-:Y:S05]  /*0260*/  BSYNC B0 ;  /* 0x0000000000007941 */ /* 0x000fea0003800000 */
.L_x_2649:
[----:B------:R-:W-:Y:S05]  /*0270*/  @P2 EXIT ;  /* 0x000000000000294d */ /* 0x000fea0003800000 */
[----:B------:R-:W1:Y:S01]  /*0280*/  LDC.S8 R10, c[0x0][0x1c0] ;  /* 0x00007000ff0a7b82 */ /* 0x000e620000000200 */
[C---:B------:R-:W-:Y:S02]  /*0290*/  ISETP.GT.AND P3, PT, R28.reuse, c[0x0][0x1a8], PT ;  /* 0x00006a001c007a0c */ /* 0x040fe40003f64270 */
[C---:B------:R-:W-:Y:S02]  /*02a0*/  ISETP.GT.AND P6, PT, R28.reuse, c[0x0][0x1ac], PT ;  /* 0x00006b001c007a0c */ /* 0x040fe40003fc4270 */
[C---:B------:R-:W-:Y:S02]  /*02b0*/  ISETP.GT.AND P5, PT, R28.reuse, c[0x0][0x1b0], PT ;  /* 0x00006c001c007a0c */ /* 0x040fe40003fa4270 */
[----:B------:R-:W-:-:S02]  /*02c0*/  ISETP.GT.AND P4, PT, R28, c[0x0][0x1b4], PT ;  /* 0x00006d001c007a0c */ /* 0x000fc40003f84270 */
[C---:B------:R-:W-:Y:S02]  /*02d0*/  IMNMX R8, R28.reuse, c[0x0][0x1a8], PT ;  /* 0x00006a001c087a17 */ /* 0x040fe40003800200 */
[C---:B------:R-:W-:Y:S02]  /*02e0*/  ISETP.GT.AND P2, PT, R28.reuse, c[0x0][0x1b8], PT ;  /* 0x00006e001c007a0c */ /* 0x040fe40003f44270 */
[----:B0-----:R-:W-:Y:S02]  /*02f0*/  SHF.R.S32.HI R9, RZ, 0x1f, R8 ;  /* 0x0000001fff097819 */ /* 0x001fe40000011408 */
[C---:B------:R-:W-:Y:S02]  /*0300*/  @P3 IMNMX R2, R28.reuse, c[0x0][0x1ac], PT ;  /* 0x00006b001c023a17 */ /* 0x040fe40003800200 */
[----:B------:R-:W-:Y:S02]  /*0310*/  @P6 IMNMX R5, R28, c[0x0][0x1b0], PT ;  /* 0x00006c001c056a17 */ /* 0x000fe40003800200 */
[----:B------:R-:W-:-:S02]  /*0320*/  @P3 IADD3 R2, R2, -c[0x0][0x1a8], RZ ;  /* 0x80006a0002023a10 */ /* 0x000fc40007ffe0ff */
[----:B------:R-:W-:Y:S02]  /*0330*/  LEA.HI R14, R9, R8, RZ, 0x5 ;  /* 0x00000008090e7211 */ /* 0x000fe400078f28ff */
[----:B------:R-:W-:Y:S02]  /*0340*/  @P6 IADD3 R6, R5, -c[0x0][0x1ac], RZ ;  /* 0x80006b0005066a10 */ /* 0x000fe40007ffe0ff */
[----:B-1----:R-:W-:Y:S02]  /*0350*/  ISETP.NE.AND P0, PT, R10, RZ, PT ;  /* 0x000000ff0a00720c */ /* 0x002fe40003f05270 */
[----:B------:R-:W-:Y:S02]  /*0360*/  @P5 IMNMX R8, R28, c[0x0][0x1b4], PT ;  /* 0x00006d001c085a17 */ /* 0x000fe40003800200 */
[----:B------:R-:W-:Y:S02]  /*0370*/  ISETP.NE.OR P0, PT, R0, RZ, !P0 ;  /* 0x000000ff0000720c */ /* 0x000fe40004705670 */
[----:B------:R-:W-:-:S02]  /*0380*/  @P3 SHF.R.S32.HI R5, RZ, 0x1f, R2 ;  /* 0x0000001fff053819 */ /* 0x000fc40000011402 */
[C---:B------:R-:W-:Y:S02]  /*0390*/  @P4 IMNMX R9, R28.reuse, c[0x0][0x1b8], PT ;  /* 0x00006e001c094a17 */ /* 0x040fe40003800200 */
[----:B------:R-:W-:Y:S02]  /*03a0*/  @P2 IMNMX R11, R28, c[0x0][0x1bc], PT ;  /* 0x00006f001c0b2a17 */ /* 0x000fe40003800200 */
[----:B------:R-:W-:Y:S02]  /*03b0*/  @P5 IADD3 R8, R8, -c[0x0][0x1b0], RZ ;  /* 0x80006c0008085a10 */ /* 0x000fe40007ffe0ff */
[----:B------:R-:W-:Y:S02]  /*03c0*/  ISETP.GE.OR P0, PT, R3, c[0x0][0x188], P0 ;  /* 0x0000620003007a0c */ /* 0x000fe40000706670 */
[----:B------:R-:W-:Y:S01]  /*03d0*/  @P3 LEA.HI R2, R5, R2, RZ, 0x5 ;  /* 0x0000000205023211 */ /* 0x000fe200078f28ff */
[----:B------:R-:W-:Y:S01]  /*03e0*/  IMAD.MOV.U32 R5, RZ, RZ, RZ ;  /* 0x000000ffff057224 */ /* 0x000fe200078e00ff */
[----:B------:R-:W-:-:S02]  /*03f0*/  @P4 IADD3 R10, R9, -c[0x0][0x1b4], RZ ;  /* 0x80006d00090a4a10 */ /* 0x000fc40007ffe0ff */
[----:B------:R-:W-:Y:S02]  /*0400*/  @P6 SHF.R.S32.HI R7, RZ, 0x1f, R6 ;  /* 0x0000001fff076819 */ /* 0x000fe40000011406 */
[----:B------:R-:W-:Y:S02]  /*0410*/  @P2 IADD3 R12, R11, -c[0x0][0x1b8], RZ ;  /* 0x80006e000b0c2a10 */ /* 0x000fe40007ffe0ff */
[----:B------:R-:W-:Y:S02]  /*0420*/  @P5 SHF.R.S32.HI R9, RZ, 0x1f, R8 ;  /* 0x0000001fff095819 */ /* 0x000fe40000011408 */
[----:B------:R-:W-:Y:S01]  /*0430*/  @P3 SHF.R.S32.HI R2, RZ, 0x5, R2 ;  /* 0x00000005ff023819 */ /* 0x000fe20000011402 */
[----:B------:R-:W-:Y:S01]  /*0440*/  @!P0 IMAD R3, R3, c[0x0][0x18c], R4 ;  /* 0x0000630003038a24 */ /* 0x000fe200078e0204 */
[----:B------:R-:W-:Y:S01]  /*0450*/  @P6 LEA.HI R7, R7, R6, RZ, 0x5 ;  /* 0x0000000607076211 */ /* 0x000fe200078f28ff */
[----:B------:R-:W-:Y:S01]  /*0460*/  IMAD.MOV.U32 R6, RZ, RZ, RZ ;  /* 0x000000ffff067224 */ /* 0x000fe200078e00ff */
[----:B------:R-:W-:Y:S01]  /*0470*/  @P4 SHF.R.S32.HI R11, RZ, 0x1f, R10 ;  /* 0x0000001fff0b4819 */ /* 0x000fe2000001140a */
[----:B------:R-:W-:Y:S01]  /*0480*/  @P3 IMAD R6, R2, 0x6, RZ ;  /* 0x0000000602063824 */ /* 0x000fe200078e02ff */
[----:B------:R-:W-:Y:S01]  /*0490*/  @P2 SHF.R.S32.HI R13, RZ, 0x1f, R12 ;  /* 0x0000001fff0d2819 */ /* 0x000fe2000001140c */
[----:B------:R-:W-:Y:S01]  /*04a0*/  @!P0 IMAD.MOV.U32 R2, RZ, RZ, 0x2 ;  /* 0x00000002ff028424 */ /* 0x000fe200078e00ff */
[----:B------:R-:W-:Y:S01]  /*04b0*/  @P5 LEA.HI R9, R9, R8, RZ, 0x5 ;  /* 0x0000000809095211 */ /* 0x000fe200078f28ff */
[----:B------:R-:W-:Y:S01]  /*04c0*/  IMAD.MOV.U32 R8, RZ, RZ, RZ ;  /* 0x000000ffff087224 */ /* 0x000fe200078e00ff */
[----:B------:R-:W-:Y:S01]  /*04d0*/  ISETP.GE.AND P3, PT, R28, R29, PT ;  /* 0x0000001d1c00720c */ /* 0x000fe20003f66270 */
[----:B------:R-:W-:Y:S01]  /*04e0*/  @!P0 IMAD.WIDE R2, R3, R2, c[0x0][0x180] ;  /* 0x0000600003028625 */ /* 0x000fe200078e0202 */
[----:B------:R-:W-:-:S02]  /*04f0*/  @P6 SHF.R.S32.HI R7, RZ, 0x5, R7 ;  /* 0x00000005ff076819 */ /* 0x000fc40000011407 */
[----:B------:R-:W-:Y:S02]  /*0500*/  @P4 LEA.HI R11, R11, R10, RZ, 0x5 ;  /* 0x0000000a0b0b4211 */ /* 0x000fe400078f28ff */
[----:B------:R-:W-:Y:S01]  /*0510*/  @P2 LEA.HI R13, R13, R12, RZ, 0x5 ;  /* 0x0000000c0d0d2211 */ /* 0x000fe200078f28ff */
[----:B------:R-:W-:Y:S01]  /*0520*/  @P6 IMAD R5, R7, 0x5, RZ ;  /* 0x0000000507056824 */ /* 0x000fe200078e02ff */
[----:B------:R-:W-:Y:S01]  /*0530*/  @P5 SHF.R.S32.HI R9, RZ, 0x5, R9 ;  /* 0x00000005ff095819 */ /* 0x000fe20000011409 */
[----:B------:R-:W-:Y:S01]  /*0540*/  IMAD.MOV.U32 R7, RZ, RZ, RZ ;  /* 0x000000ffff077224 */ /* 0x000fe200078e00ff */
[----:B------:R-:W-:Y:S01]  /*0550*/  SHF.R.S32.HI R15, RZ, 0x5, R14 ;  /* 0x00000005ff0f7819 */ /* 0x000fe2000001140e */
[----:B------:R0:W-:Y:S01]  /*0560*/  @!P0 STG.E.64 [R2.64], RZ ;  /* 0x000000ff02008986 */ /* 0x0001e2000c101b06 */
[----:B------:R-:W-:Y:S01]  /*0570*/  @P4 SHF.R.S32.HI R11, RZ, 0x5, R11 ;  /* 0x00000005ff0b4819 */ /* 0x000fe2000001140b */
[----:B------:R-:W-:Y:S01]  /*0580*/  @P5 IMAD.SHL.U32 R8, R9, 0x4, RZ ;  /* 0x0000000409085824 */ /* 0x000fe200078e00ff */
[----:B------:R-:W-:Y:S01]  /*0590*/  @P2 SHF.R.S32.HI R13, RZ, 0x5, R13 ;  /* 0x00000005ff0d2819 */ /* 0x000fe2000001140d */
[----:B------:R-:W-:Y:S01]  /*05a0*/  IMAD R15, R15, 0x8, R6 ;  /* 0x000000080f0f7824 */ /* 0x000fe200078e0206 */
[----:B------:R-:W-:Y:S01]  /*05b0*/  BAR.SYNC.DEFER_BLOCKING 0x0 ;  /* 0x0000000000007b1d */ /* 0x000fe20000010000 */
[----:B------:R-:W-:Y:S01]  /*05c0*/  IMAD.MOV.U32 R6, RZ, RZ, RZ ;  /* 0x000000ffff067224 */ /* 0x000fe200078e00ff */
[----:B------:R-:W-:Y:S01]  /*05d0*/  ISETP.GE.OR P0, PT, R28, c[0x0][0x1ac], P3 ;  /* 0x00006b001c007a0c */ /* 0x000fe20001f06670 */
[----:B------:R-:W-:Y:S01]  /*05e0*/  @P4 IMAD R7, R11, 0x3, RZ ;  /* 0x000000030b074824 */ /* 0x000fe200078e02ff */
[----:B------:R-:W-:Y:S01]  /*05f0*/  IADD3 R5, R8, R15, R5 ;  /* 0x0000000f08057210 */ /* 0x000fe20007ffe005 */
[----:B------:R-:W-:-:S05]  /*0600*/  @P2 IMAD.SHL.U32 R6, R13, 0x2, RZ ;  /* 0x000000020d062824 */ /* 0x000fca00078e00ff */
[----:B------:R-:W-:Y:S01]  /*0610*/  IADD3 R5, R6, R5, R7 ;  /* 0x0000000506057210 */ /* 0x000fe20007ffe007 */
[----:B------:R-:W-:Y:S05]  /*0620*/  @P3 BRA `(.L_x_2651) ;  /* 0x0000034000003947 */ /* 0x000fea0003800000 */
[----:B0-----:R-:W-:Y:S02]  /*0630*/  IMAD.SHL.U32 R3, R0, 0x40, RZ ;  /* 0x0000004000037824 */ /* 0x001fe400078e00ff */
        /* <DEDUP_REMOVED lines=10> */
.L_x_2652:
        /* <DEDUP_REMOVED lines=41> */
.L_x_2651:
[----:B0-----:R-:W-:Y:S02]  /*0970*/  PRMT R26, RZ, 0x5410, RZ ;  /* 0x00005410ff1a7816 */ /* 0x001fe400000000ff */
[----:B------:R-:W-:Y:S01]  /*0980*/  PRMT R25, RZ, 0x5410, RZ ;  /* 0x00005410ff197816 */ /* 0x000fe200000000ff */
[----:B------:R-:W-:Y:S05]  /*0990*/  @P0 BRA `(.L_x_2653) ;  /* 0x0000183000000947 */ /* 0x000fea0003800000 */
[----:B------:R-:W-:Y:S01]  /*09a0*/  IMAD R5, R5, c[0x0][0x18c], RZ ;  /* 0x0000630005057a24 */ /* 0x000fe200078e02ff */
[----:B------:R-:W-:Y:S01]  /*09b0*/  PRMT R25, RZ, 0x5410, RZ ;  /* 0x00005410ff197816 */ /* 0x000fe200000000ff */
[----:B------:R-:W-:Y:S01]  /*09c0*/  ULDC UR5, c[0x0][0x18c] ;  /* 0x0000630000057ab9 */ /* 0x000fe20000000800 */
[----:B------:R-:W-:Y:S01]  /*09d0*/  PRMT R26, RZ, 0x5410, RZ ;  /* 0x00005410ff1a7816 */ /* 0x000fe200000000ff */
[----:B------:R-:W-:Y:S01]  /*09e0*/  USHF.R.S32.HI UR5, URZ, 0x1f, UR5 ;  /* 0x0000001f3f057899 */ /* 0x000fe20008011405 */
[----:B------:R-:W-:Y:S01]  /*09f0*/  SHF.R.S32.HI R7, RZ, 0x1f, R5 ;  /* 0x0000001fff077819 */ /* 0x000fe20000011405 */
[----:B------:R-:W-:Y:S01]  /*0a00*/  UMOV UR4, URZ ;  /* 0x0000003f00047c82 */ /* 0x000fe20008000000 */
[----:B------:R-:W-:-:S04]  /*0a10*/  IADD3 R5, P0, R4, R5, RZ ;  /* 0x0000000504057210 */ /* 0x000fc80007f1e0ff */
[----:B------:R-:W-:Y:S02]  /*0a20*/  LEA.HI.X.SX32 R4, R4, R7, 0x1, P0 ;  /* 0x0000000704047211 */ /* 0x000fe400000f0eff */
[----:B------:R-:W-:-:S04]  /*0a30*/  LEA R30, P0, R5, c[0x0][0x168], 0x2 ;  /* 0x00005a00051e7a11 */ /* 0x000fc800078010ff */
[----:B------:R-:W-:-:S05]  /*0a40*/  LEA.HI.X R31, R5, c[0x0][0x16c], R4, 0x2, P0 ;  /* 0x00005b00051f7a11 */ /* 0x000fca00000f1404 */
.L_x_2656:
[----:B-----5:R0:W5:Y:S01]  /*0a50*/  LDG.E.128.CONSTANT R4, [R30.64] ;  /* 0x000000061e047981 */ /* 0x020162000c1e9d00 */
[----:B------:R-:W-:Y:S01]  /*0a60*/  IMAD.MOV.U32 R27, RZ, RZ, c[0x0][0x18c] ;  /* 0x00006300ff1b7624 */ /* 0x000fe200078e00ff */
[----:B------:R-:W-:Y:S05]  /*0a70*/  @P1 BRA `(.L_x_2654) ;  /* 0x00000b4000001947 */ /* 0x000fea0003800000 */
[C---:B------:R-:W-:Y:S01]  /*0a80*/  IMAD.WIDE R20, R27.reuse, 0x4, R30 ;  /* 0x000000041b147825 */ /* 0x040fe200078e021e */
[----:B------:R-:W1:Y:S04]  /*0a90*/  LDS.128 R16, [UR4] ;  /* 0x00000004ff107984 */ /* 0x000e680008000c00 */
[----:B------:R2:W3:Y:S01]  /*0aa0*/  LDG.E.128.CONSTANT R8, [R20.64] ;  /* 0x0000000614087981 */ /* 0x0004e2000c1e9d00 */
[----:B------:R-:W-:-:S06]  /*0ab0*/  IMAD.WIDE R12, R27, 0x4, R20 ;  /* 0x000000041b0c7825 */ /* 0x000fcc00078e0214 */
[----:B------:R-:W4:Y:S01]  /*0ac0*/  LDG.E.128.CONSTANT R12, [R12.64] ;  /* 0x000000060c0c7981 */ /* 0x000f22000c1e9d00 */
[----:B-----5:R-:W-:Y:S02]  /*0ad0*/  LOP3.LUT R32, R5, 0x3f003f, RZ, 0xc0, !PT ;  /* 0x003f003f05207812 */ /* 0x020fe400078ec0ff */
[----:B------:R-:W-:Y:S02]  /*0ae0*/  LOP3.LUT R34, R6, 0x3f003f, RZ, 0xc0, !PT ;  /* 0x003f003f06227812 */ /* 0x000fe400078ec0ff */
[----:B------:R-:W-:Y:S02]  /*0af0*/  LOP3.LUT R33, R32, 0x64006400, RZ, 0xfc, !PT ;  /* 0x6400640020217812 */ /* 0x000fe400078efcff */
[----:B------:R-:W-:Y:S02]  /*0b00*/  LOP3.LUT R34, R34, 0x64006400, RZ, 0xfc, !PT ;  /* 0x6400640022227812 */ /* 0x000fe400078efcff */
[----:B------:R-:W-:Y:S01]  /*0b10*/  LOP3.LUT R23, R4, 0x3f003f, RZ, 0xc0, !PT ;  /* 0x003f003f04177812 */ /* 0x000fe200078ec0ff */
[----:B--2---:R-:W-:Y:S01]  /*0b20*/  HADD2 R21, R33, -1056, -1056 ;  /* 0xe420e42021157430 */ /* 0x004fe20000000000 */
[----:B------:R-:W-:Y:S01]  /*0b30*/  SHF.R.U32.HI R22, RZ, 0x6, R4 ;  /* 0x00000006ff167819 */ /* 0x000fe20000011604 */
[----:B------:R-:W-:Y:S01]  /*0b40*/  HADD2 R33, R34, -1056, -1056 ;  /* 0xe420e42022217430 */ /* 0x000fe20000000000 */
[----:B------:R-:W-:-:S02]  /*0b50*/  LOP3.LUT R23, R23, 0x64006400, RZ, 0xfc, !PT ;  /* 0x6400640017177812 */ /* 0x000fc400078efcff */
[----:B------:R-:W-:Y:S02]  /*0b60*/  LOP3.LUT R22, R22, 0x3f003f, RZ, 0xc0, !PT ;  /* 0x003f003f16167812 */ /* 0x000fe400078ec0ff */
[----:B------:R-:W-:Y:S01]  /*0b70*/  SHF.R.U32.HI R32, RZ, 0x6, R5 ;  /* 0x00000006ff207819 */ /* 0x000fe20000011605 */
[----:B------:R-:W-:Y:S01]  /*0b80*/  HADD2 R23, R23, -1056, -1056 ;  /* 0xe420e42017177430 */ /* 0x000fe20000000000 */
[----:B------:R-:W-:Y:S02]  /*0b90*/  LOP3.LUT R35, R7, 0x3f003f, RZ, 0xc0, !PT ;  /* 0x003f003f07237812 */ /* 0x000fe400078ec0ff */
[----:B------:R-:W-:Y:S02]  /*0ba0*/  SHF.R.U32.HI R34, RZ, 0x6, R7 ;  /* 0x00000006ff227819 */ /* 0x000fe40000011607 */
[----:B------:R-:W-:Y:S02]  /*0bb0*/  LOP3.LUT R22, R22, 0x64006400, RZ, 0xfc, !PT ;  /* 0x6400640016167812 */ /* 0x000fe400078efcff */
[----:B------:R-:W-:-:S02]  /*0bc0*/  LOP3.LUT R32, R32, 0x3f003f, RZ, 0xc0, !PT ;  /* 0x003f003f20207812 */ /* 0x000fc400078ec0ff */
[----:B------:R-:W-:Y:S01]  /*0bd0*/  LOP3.LUT R35, R35, 0x64006400, RZ, 0xfc, !PT ;  /* 0x6400640023237812 */ /* 0x000fe200078efcff */
[----:B------:R-:W-:Y:S01]  /*0be0*/  HADD2 R22, R22, -1056, -1056 ;  /* 0xe420e42016167430 */ /* 0x000fe20000000000 */
[-C--:B-1----:R-:W-:Y:S01]  /*0bf0*/  HFMA2.MMA R20, R33, R16.reuse, RZ ;  /* 0x0000001021147235 */ /* 0x082fe200000000ff */
[----:B------:R-:W-:Y:S01]  /*0c00*/  SHF.R.U32.HI R33, RZ, 0x6, R6 ;  /* 0x00000006ff217819 */ /* 0x000fe20000011606 */
[----:B------:R-:W-:Y:S01]  /*0c10*/  HFMA2.MMA R23, R23, R16, RZ ;  /* 0x0000001017177235 */ /* 0x000fe200000000ff */
[----:B------:R-:W-:Y:S01]  /*0c20*/  LOP3.LUT R34, R34, 0x3f003f, RZ, 0xc0, !PT ;  /* 0x003f003f22227812 */ /* 0x000fe200078ec0ff */
[----:B------:R-:W-:Y:S01]  /*0c30*/  HADD2 R35, R35, -1056, -1056 ;  /* 0xe420e42023237430 */ /* 0x000fe20000000000 */
[----:B------:R-:W-:Y:S01]  /*0c40*/  LOP3.LUT R33, R33, 0x3f003f, RZ, 0xc0, !PT ;  /* 0x003f003f21217812 */ /* 0x000fe200078ec0ff */
[-C--:B------:R-:W-:Y:S01]  /*0c50*/  HFMA2 R21, R21, R16.reuse, RZ.H0_H0 ;  /* 0x0000001015157231 */ /* 0x080fe200000400ff */
[----:B------:R-:W-:Y:S01]  /*0c60*/  LOP3.LUT R32, R32, 0x64006400, RZ, 0xfc, !PT ;  /* 0x6400640020207812 */ /* 0x000fe200078efcff */
[-C--:B------:R-:W-:Y:S01]  /*0c70*/  HFMA2.MMA R22, R22, R17.reuse, R23 ;  /* 0x0000001116167235 */ /* 0x080fe20000000017 */
[----:B------:R-:W-:Y:S01]  /*0c80*/  LOP3.LUT R33, R33, 0x64006400, RZ, 0xfc, !PT ;  /* 0x6400640021217812 */ /* 0x000fe200078efcff */
[----:B------:R-:W-:Y:S01]  /*0c90*/  HFMA2 R16, R35, R16, RZ.H0_H0 ;  /* 0x0000001023107231 */ /* 0x000fe200000400ff */
[----:B------:R-:W-:Y:S01]  /*0ca0*/  LOP3.LUT R34, R34, 0x64006400, RZ, 0xfc, !PT ;  /* 0x6400640022227812 */ /* 0x000fe200078efcff */
[----:B------:R-:W-:Y:S01]  /*0cb0*/  HADD2 R32, R32, -1056, -1056 ;  /* 0xe420e42020207430 */ /* 0x000fe20000000000 */
[----:B------:R-:W-:Y:S01]  /*0cc0*/  SHF.R.U32.HI R4, RZ, 0xc, R4 ;  /* 0x0000000cff047819 */ /* 0x000fe20000011604 */
[----:B------:R-:W-:Y:S01]  /*0cd0*/  HADD2 R33, R33, -1056, -1056 ;  /* 0xe420e42021217430 */ /* 0x000fe20000000000 */
[----:B------:R-:W-:Y:S01]  /*0ce0*/  SHF.R.U32.HI R7, RZ, 0xc, R7 ;  /* 0x0000000cff077819 */ /* 0x000fe20000011607 */
[----:B------:R-:W-:Y:S01]  /*0cf0*/  HADD2 R23, R34, -1056, -1056 ;  /* 0xe420e42022177430 */ /* 0x000fe20000000000 */
[----:B------:R-:W-:Y:S01]  /*0d00*/  SHF.R.U32.HI R34, RZ, 0xc, R6 ;  /* 0x0000000cff227819 */ /* 0x000fe20000011606 */
[-C--:B------:R-:W-:Y:S01]  /*0d10*/  HFMA2 R21, R32, R17.reuse, R21 ;  /* 0x0000001120157231 */ /* 0x080fe20000000015 */
[----:B------:R-:W-:Y:S01]  /*0d20*/  PRMT R24, R24, 0x5410, R0 ;  /* 0x0000541018187816 */ /* 0x000fe20000000000 */
[----:B------:R-:W-:Y:S01]  /*0d30*/  HFMA2 R32, R23, R17, R16 ;  /* 0x0000001117207231 */ /* 0x000fe20000000010 */
[----:B------:R-:W-:Y:S01]  /*0d40*/  HFMA2.MMA R20, R33, R17, R20 ;  /* 0x0000001121147235 */ /* 0x000fe20000000014 */
[----:B------:R-:W-:-:S02]  /*0d50*/  PRMT R2, R2, 0x5410, R3 ;  /* 0x0000541002027816 */ /* 0x000fc40000000003 */
[----:B---3--:R-:W-:Y:S02]  /*0d60*/  LOP3.LUT R16, R8, 0x3f003f, RZ, 0xc0, !PT ;  /* 0x003f003f08107812 */ /* 0x008fe400078ec0ff */
        /* <DEDUP_REMOVED lines=9> */
[----:B----4-:R-:W-:Y:S01]  /*0e00*/  SHF.R.U32.HI R6, RZ, 0x8, R13 ;  /* 0x00000008ff067819 */ /* 0x010fe2000001160d */
[----:B------:R-:W-:Y:S02]  /*0e10*/  HADD2 R16, R17, -1056, -1056 ;  /* 0xe420e42011107430 */ /* 0x000fe40000000000 */
[----:B------:R-:W-:Y:S01]  /*0e20*/  HADD2 R33, R33, -1056, -1056 ;  /* 0xe420e42021217430 */ /* 0x000fe20000000000 */
[-C--:B------:R-:W-:Y:S01]  /*0e30*/  HFMA2.MMA R17, R35, R18.reuse, R22 ;  /* 0x0000001223117235 */ /* 0x080fe20000000016 */
[-C--:B------:R-:W-:Y:S01]  /*0e40*/  HFMA2 R16, R16, R18.reuse, R21 ;  /* 0x0000001210107231 */ /* 0x080fe20000000015 */
[----:B------:R-:W-:Y:S01]  /*0e50*/  HFMA2.MMA R20, R23, R18, R20 ;  /* 0x0000001217147235 */ /* 0x000fe20000000014 */
[----:B------:R-:W-:Y:S01]  /*0e60*/  HFMA2 R32, R33, R18, R32 ;  /* 0x0000001221207231 */ /* 0x000fe20000000020 */
        /* <DEDUP_REMOVED lines=16> */
[-C--:B------:R-:W-:Y:S01]  /*0f70*/  HFMA2.MMA R17, R18, R19.reuse, R17 ;  /* 0x0000001312117235 */ /* 0x080fe20000000011 */
[----:B------:R-:W-:Y:S01]  /*0f80*/  SHF.R.U32.HI R9, RZ, 0xc, R9 ;  /* 0x0000000cff097819 */ /* 0x000fe20000011609 */
[-C--:B------:R-:W-:Y:S01]  /*0f90*/  HFMA2 R16, R21, R19.reuse, R16 ;  /* 0x0000001315107231 */ /* 0x080fe20000000010 */
[----:B------:R-:W-:Y:S01]  /*0fa0*/  HFMA2.MMA R18, R33, R19, R20 ;  /* 0x0000001321127235 */ /* 0x000fe20000000014 */
[----:B------:R-:W-:Y:S01]  /*0fb0*/  HADD2 R35, R23, -1056, -1056 ;  /* 0xe420e42017237430 */ /* 0x000fe20000000000 */
[----:B------:R-:W-:Y:S01]  /*0fc0*/  LOP3.LUT R8, R8, 0xf000f, RZ, 0xc0, !PT ;  /* 0x000f000f08087812 */ /* 0x000fe200078ec0ff */
[----:B------:R-:W1:Y:S01]  /*0fd0*/  LDS.128 R20, [UR4+0x10] ;  /* 0x00001004ff147984 */ /* 0x000e620008000c00 */
[----:B------:R-:W-:Y:S01]  /*0fe0*/  SHF.R.U32.HI R10, RZ, 0xc, R10 ;  /* 0x0000000cff0a7819 */ /* 0x000fe2000001160a */
[----:B------:R-:W-:Y:S01]  /*0ff0*/  HFMA2 R19, R35, R19, R32 ;  /* 0x0000001323137231 */ /* 0x000fe20000000020 */
[----:B------:R-:W-:-:S02]  /*1000*/  SHF.R.U32.HI R32, RZ, 0xc, R5 ;  /* 0x0000000cff207819 */ /* 0x000fc40000011605 */
[----:B------:R-:W-:Y:S02]  /*1010*/  LOP3.LUT R5, R4, 0xf000f, RZ, 0xc0, !PT ;  /* 0x000f000f04057812 */ /* 0x000fe400078ec0ff */
[----:B------:R-:W-:Y:S02]  /*1020*/  SHF.R.U32.HI R4, RZ, 0x8, R12 ;  /* 0x00000008ff047819 */ /* 0x000fe4000001160c */
[----:B------:R-:W-:Y:S02]  /*1030*/  LOP3.LUT R33, R32, 0xf000f, RZ, 0xc0, !PT ;  /* 0x000f000f20217812 */ /* 0x000fe400078ec0ff */
[----:B------:R-:W-:Y:S02]  /*1040*/  LOP3.LUT R35, R34, 0xf000f, RZ, 0xc0, !PT ;  /* 0x000f000f22237812 */ /* 0x000fe400078ec0ff */
[----:B------:R-:W-:Y:S02]  /*1050*/  SHF.R.U32.HI R32, RZ, 0x8, R14 ;  /* 0x00000008ff207819 */ /* 0x000fe4000001160e */
[----:B------:R-:W-:-:S02]  /*1060*/  LOP3.LUT R4, R5, 0x300030, R4, 0xf8, !PT ;  /* 0x0030003005047812 */ /* 0x000fc400078ef804 */
[----:B------:R-:W-:Y:S02]  /*1070*/  LOP3.LUT R5, R33, 0x300030, R6, 0xf8, !PT ;  /* 0x0030003021057812 */ /* 0x000fe400078ef806 */
[----:B------:R-:W-:Y:S02]  /*1080*/  LOP3.LUT R34, R7, 0xf000f, RZ, 0xc0, !PT ;  /* 0x000f000f07227812 */ /* 0x000fe400078ec0ff */
[----:B------:R-:W-:Y:S02]  /*1090*/  LOP3.LUT R6, R35, 0x300030, R32, 0xf8, !PT ;  /* 0x0030003023067812 */ /* 0x000fe400078ef820 */
[----:B------:R-:W-:Y:S02]  /*10a0*/  LOP3.LUT R33, R9, 0xf000f, RZ, 0xc0, !PT ;  /* 0x000f000f09217812 */ /* 0x000fe400078ec0ff */
[----:B------:R-:W-:Y:S02]  /*10b0*/  SHF.R.U32.HI R7, RZ, 0xa, R12 ;  /* 0x0000000aff077819 */ /* 0x000fe4000001160c */
[----:B------:R-:W-:-:S02]  /*10c0*/  SHF.R.U32.HI R9, RZ, 0x8, R15 ;  /* 0x00000008ff097819 */ /* 0x000fc4000001160f */
[----:B------:R-:W-:Y:S02]  /*10d0*/  SHF.R.U32.HI R32, RZ, 0xa, R13 ;  /* 0x0000000aff207819 */ /* 0x000fe4000001160d */
[----:B------:R-:W-:Y:S02]  /*10e0*/  LOP3.LUT R7, R8, 0x300030, R7, 0xf8, !PT ;  /* 0x0030003008077812 */ /* 0x000fe400078ef807 */
[----:B------:R-:W-:Y:S02]  /*10f0*/  LOP3.LUT R9, R34, 0x300030, R9, 0xf8, !PT ;  /* 0x0030003022097812 */ /* 0x000fe400078ef809 */
[----:B------:R-:W-:Y:S02]  /*1100*/  LOP3.LUT R8, R33, 0x300030, R32, 0xf8, !PT ;  /* 0x0030003021087812 */ /* 0x000fe400078ef820 */
[----:B------:R-:W-:Y:S02]  /*1110*/  LOP3.LUT R34, R10, 0xf000f, RZ, 0xc0, !PT ;  /* 0x000f000f0a227812 */ /* 0x000fe400078ec0ff */
[----:B------:R-:W-:-:S02]  /*1120*/  LOP3.LUT R32, R13, 0x3f003f, RZ, 0xc0, !PT ;  /* 0x003f003f0d207812 */ /* 0x000fc400078ec0ff */
[----:B------:R-:W-:Y:S02]  /*1130*/  LOP3.LUT R10, R12, 0x3f003f, RZ, 0xc0, !PT ;  /* 0x003f003f0c0a7812 */ /* 0x000fe400078ec0ff */
[----:B------:R-:W-:Y:S02]  /*1140*/  SHF.R.U32.HI R33, RZ, 0xa, R14 ;  /* 0x0000000aff217819 */ /* 0x000fe4000001160e */
[----:B------:R-:W-:Y:S02]  /*1150*/  SHF.R.U32.HI R35, RZ, 0xc, R11 ;  /* 0x0000000cff237819 */ /* 0x000fe4000001160b */
[----:B------:R-:W-:Y:S02]  /*1160*/  LOP3.LUT R32, R32, 0x64006400, RZ, 0xfc, !PT ;  /* 0x6400640020207812 */ /* 0x000fe400078efcff */
[----:B------:R-:W-:Y:S02]  /*1170*/  SHF.R.U32.HI R12, RZ, 0x6, R12 ;  /* 0x00000006ff0c7819 */ /* 0x000fe4000001160c */
[----:B------:R-:W-:-:S02]  /*1180*/  LOP3.LUT R10, R10, 0x64006400, RZ, 0xfc, !PT ;  /* 0x640064000a0a7812 */ /* 0x000fc400078efcff */
[----:B------:R-:W-:Y:S02]  /*1190*/  LOP3.LUT R11, R34, 0x300030, R33, 0xf8, !PT ;  /* 0x00300030220b7812 */ /* 0x000fe400078ef821 */
[----:B------:R-:W-:Y:S01]  /*11a0*/  LOP3.LUT R34, R35, 0xf000f, RZ, 0xc0, !PT ;  /* 0x000f000f23227812 */ /* 0x000fe200078ec0ff */
[----:B------:R-:W-:Y:S01]  /*11b0*/  HADD2 R35, R32, -1056, -1056 ;  /* 0xe420e42020237430 */ /* 0x000fe20000000000 */
[----:B------:R-:W-:Y:S01]  /*11c0*/  SHF.R.U32.HI R33, RZ, 0xa, R15 ;  /* 0x0000000aff217819 */ /* 0x000fe2000001160f */
[----:B------:R-:W-:Y:S01]  /*11d0*/  HADD2 R36, R10, -1056, -1056 ;  /* 0xe420e4200a247430 */ /* 0x000fe20000000000 */
[----:B------:R-:W-:Y:S01]  /*11e0*/  SHF.R.U32.HI R13, RZ, 0x6, R13 ;  /* 0x00000006ff0d7819 */ /* 0x000fe2000001160d */
[----:B-1----:R-:W-:Y:S01]  /*11f0*/  HFMA2 R16, R35, R20, R16 ;  /* 0x0000001423107231 */ /* 0x002fe20000000010 */
[----:B------:R-:W-:Y:S02]  /*1200*/  LOP3.LUT R12, R12, 0x3f003f, RZ, 0xc0, !PT ;  /* 0x003f003f0c0c7812 */ /* 0x000fe400078ec0ff */
[----:B------:R-:W-:Y:S01]  /*1210*/  LOP3.LUT R32, R14, 0x3f003f, RZ, 0xc0, !PT ;  /* 0x003f003f0e207812 */ /* 0x000fe200078ec0ff */
[----:B------:R-:W-:Y:S01]  /*1220*/  HFMA2.MMA R17, R36, R20, R17 ;  /* 0x0000001424117235 */ /* 0x000fe20000000011 */
[----:B------:R-:W-:-:S02]  /*1230*/  LOP3.LUT R10, R34, 0x300030, R33, 0xf8, !PT ;  /* 0x00300030220a7812 */ /* 0x000fc400078ef821 */
[----:B------:R-:W-:Y:S02]  /*1240*/  LOP3.LUT R13, R13, 0x3f003f, RZ, 0xc0, !PT ;  /* 0x003f003f0d0d7812 */ /* 0x000fe400078ec0ff */
[----:B------:R-:W-:Y:S02]  /*1250*/  LOP3.LUT R33, R15, 0x3f003f, RZ, 0xc0, !PT ;  /* 0x003f003f0f217812 */ /* 0x000fe400078ec0ff */
[----:B------:R-:W-:Y:S02]  /*1260*/  SHF.R.U32.HI R14, RZ, 0x6, R14 ;  /* 0x00000006ff0e7819 */ /* 0x000fe4000001160e */
[----:B------:R-:W-:Y:S02]  /*1270*/  LOP3.LUT R12, R12, 0x64006400, RZ, 0xfc, !PT ;  /* 0x640064000c0c7812 */ /* 0x000fe400078efcff */
[----:B------:R-:W-:Y:S02]  /*1280*/  SHF.R.U32.HI R15, RZ, 0x6, R15 ;  /* 0x00000006ff0f7819 */ /* 0x000fe4000001160f */
[----:B------:R-:W-:Y:S01]  /*1290*/  LOP3.LUT R32, R32, 0x64006400, RZ, 0xfc, !PT ;  /* 0x6400640020207812 */ /* 0x000fe200078efcff */
[----:B------:R-:W-:Y:S01]  /*12a0*/  HADD2 R12, R12, -1056, -1056 ;  /* 0xe420e4200c0c7430 */ /* 0x000fe20000000000 */
[----:B------:R-:W-:-:S02]  /*12b0*/  LOP3.LUT R13, R13, 0x64006400, RZ, 0xfc, !PT ;  /* 0x640064000d0d7812 */ /* 0x000fc400078efcff */
        /* <DEDUP_REMOVED lines=9> */
[-C--:B------:R-:W-:Y:S01]  /*1350*/  HFMA2 R16, R13, R21.reuse, R16 ;  /* 0x000000150d107231 */ /* 0x080fe20000000010 */
[----:B------:R-:W-:Y:S01]  /*1360*/  LOP3.LUT R15, R15, 0x64006400, RZ, 0xfc, !PT ;  /* 0x640064000f0f7812 */ /* 0x000fe200078efcff */
[----:B------:R-:W-:Y:S01]  /*1370*/  HADD2 R4, R4, -1056, -1056 ;  /* 0xe420e42004047430 */ /* 0x000fe20000000000 */
[----:B------:R-:W-:Y:S01]  /*1380*/  HFMA2.MMA R18, R35, R20, R18 ;  /* 0x0000001423127235 */ /* 0x000fe20000000012 */
[----:B------:R-:W-:Y:S01]  /*1390*/  HADD2 R13, R14, -1056, -1056 ;  /* 0xe420e4200e0d7430 */ /* 0x000fe20000000000 */
[----:B------:R-:W-:Y:S01]  /*13a0*/  LOP3.LUT R9, R9, 0x64006400, RZ, 0xfc, !PT ;  /* 0x6400640009097812 */ /* 0x000fe200078efcff */
[----:B------:R-:W-:Y:S01]  /*13b0*/  HFMA2 R19, R32, R20, R19 ;  /* 0x0000001420137231 */ /* 0x000fe20000000013 */
[----:B------:R-:W-:Y:S01]  /*13c0*/  LOP3.LUT R6, R6, 0x64006400, RZ, 0xfc, !PT ;  /* 0x6400640006067812 */ /* 0x000fe200078efcff */
[----:B------:R-:W-:Y:S01]  /*13d0*/  HADD2 R12, R15, -1056, -1056 ;  /* 0xe420e4200f0c7430 */ /* 0x000fe20000000000 */
[----:B------:R-:W-:Y:S01]  /*13e0*/  HFMA2.MMA R17, R4, R22, R17 ;  /* 0x0000001604117235 */ /* 0x000fe20000000011 */
[----:B------:R-:W-:Y:S01]  /*13f0*/  LOP3.LUT R7, R7, 0x64006400, RZ, 0xfc, !PT ;  /* 0x6400640007077812 */ /* 0x000fe200078efcff */
[----:B------:R-:W-:Y:S01]  /*1400*/  HADD2 R4, R9, -1056, -1056 ;  /* 0xe420e42009047430 */ /* 0x000fe20000000000 */
[----:B------:R-:W-:Y:S01]  /*1410*/  HFMA2.MMA R18, R13, R21, R18 ;  /* 0x000000150d127235 */ /* 0x000fe20000000012 */
[----:B------:R-:W-:Y:S01]  /*1420*/  HFMA2 R19, R12, R21, R19 ;  /* 0x000000150c137231 */ /* 0x000fe20000000013 */
[----:B------:R-:W-:Y:S01]  /*1430*/  LOP3.LUT R5, R5, 0x64006400, RZ, 0xfc, !PT ;  /* 0x6400640005057812 */ /* 0x000fe200078efcff */
[----:B------:R-:W-:Y:S01]  /*1440*/  HADD2 R13, R6, -1056, -1056 ;  /* 0xe420e420060d7430 */ /* 0x000fe20000000000 */
[----:B------:R-:W-:Y:S01]  /*1450*/  LOP3.LUT R11, R11, 0x64006400, RZ, 0xfc, !PT ;  /* 0x640064000b0b7812 */ /* 0x000fe200078efcff */
[----:B------:R-:W-:Y:S01]  /*1460*/  HFMA2 R19, R4, R22, R19 ;  /* 0x0000001604137231 */ /* 0x000fe20000000013 */
[----:B------:R-:W-:Y:S01]  /*1470*/  LOP3.LUT R8, R8, 0x64006400, RZ, 0xfc, !PT ;  /* 0x6400640008087812 */ /* 0x000fe200078efcff */
        /* <DEDUP_REMOVED lines=19> */
[----:B------:R-:W-:-:S03]  /*15b0*/  HFMA2 R25, R18, R2, R25 ;  /* 0x0000000212197231 */ /* 0x000fc60000000019 */
.L_x_2654:
[----:B------:R-:W-:Y:S05]  /*15c0*/  @P1 BRA `(.L_x_2655) ;  /* 0x00000b8000001947 */ /* 0x000fea0003800000 */
[----:B------:R-:W-:Y:S01]  /*15d0*/  UIMAD UR8, UR5, 0xc, URZ ;  /* 0x0000000c050878a4 */ /* 0x000fe2000f8e023f */
[----:B------:R-:W-:Y:S01]  /*15e0*/  IMAD.WIDE.U32 R20, R27, 0xc, R30 ;  /* 0x0000000c1b147825 */ /* 0x000fe200078e001e */
[----:B------:R-:W1:Y:S04]  /*15f0*/  LDS.128 R16, [UR4+0x20] ;  /* 0x00002004ff107984 */ /* 0x000e680008000c00 */
[----:B------:R-:W-:-:S05]  /*1600*/  IADD3 R21, R21, UR8, RZ ;  /* 0x0000000815157c10 */ /* 0x000fca000fffe0ff */
[----:B-----5:R-:W2:Y:S01]  /*1610*/  LDG.E.128.CONSTANT R4, [R20.64] ;  /* 0x0000000614047981 */ /* 0x020ea2000c1e9d00 */
[----:B------:R-:W-:-:S05]  /*1620*/  IMAD.WIDE R32, R27, 0x4, R20 ;  /* 0x000000041b207825 */ /* 0x000fca00078e0214 */
[----:B------:R3:W4:Y:S01]  /*1630*/  LDG.E.128.CONSTANT R8, [R32.64] ;  /* 0x0000000620087981 */ /* 0x000722000c1e9d00 */
[----:B------:R-:W-:-:S06]  /*1640*/  IMAD.WIDE R12, R27, 0x4, R32 ;  /* 0x000000041b0c7825 */ /* 0x000fcc00078e0220 */
[----:B------:R-:W3:Y:S01]  /*1650*/  LDG.E.128.CONSTANT R12, [R12.64] ;  /* 0x000000060c0c7981 */ /* 0x000ee2000c1e9d00 */
        /* <DEDUP_REMOVED lines=14> */
[----:B---3--:R-:W-:Y:S01]  /*1740*/  SHF.R.U32.HI R32, RZ, 0x6, R5 ;  /* 0x00000006ff207819 */ /* 0x008fe20000011605 */
[----:B------:R-:W-:Y:S01]  /*1750*/  HADD2 R33, R36, -1056, -1056 ;  /* 0xe420e42024217430 */ /* 0x000fe20000000000 */
[----:B------:R-:W-:Y:S01]  /*1760*/  LOP3.LUT R22, R22, 0x3f003f, RZ, 0xc0, !PT ;  /* 0x003f003f16167812 */ /* 0x000fe200078ec0ff */
[-C--:B-1----:R-:W-:Y:S01]  /*1770*/  HFMA2.MMA R23, R23, R16.reuse, RZ ;  /* 0x0000001017177235 */ /* 0x082fe200000000ff */
[-C--:B------:R-:W-:Y:S01]  /*1780*/  HFMA2 R21, R21, R16.reuse, RZ.H0_H0 ;  /* 0x0000001015157231 */ /* 0x080fe200000400ff */
[----:B------:R-:W-:Y:S01]  /*1790*/  HFMA2.MMA R20, R35, R16, RZ ;  /* 0x0000001023147235 */ /* 0x000fe200000000ff */
[----:B------:R-:W-:Y:S01]  /*17a0*/  HFMA2 R16, R33, R16, RZ.H0_H0 ;  /* 0x0000001021107231 */ /* 0x000fe200000400ff */
[----:B------:R-:W-:-:S02]  /*17b0*/  SHF.R.U32.HI R33, RZ, 0x6, R6 ;  /* 0x00000006ff217819 */ /* 0x000fc40000011606 */
[----:B------:R-:W-:Y:S02]  /*17c0*/  SHF.R.U32.HI R34, RZ, 0x6, R7 ;  /* 0x00000006ff227819 */ /* 0x000fe40000011607 */
[----:B------:R-:W-:Y:S02]  /*17d0*/  LOP3.LUT R22, R22, 0x64006400, RZ, 0xfc, !PT ;  /* 0x6400640016167812 */ /* 0x000fe400078efcff */
[----:B------:R-:W-:Y:S02]  /*17e0*/  LOP3.LUT R32, R32, 0x3f003f, RZ, 0xc0, !PT ;  /* 0x003f003f20207812 */ /* 0x000fe400078ec0ff */
[----:B------:R-:W-:Y:S01]  /*17f0*/  LOP3.LUT R33, R33, 0x3f003f, RZ, 0xc0, !PT ;  /* 0x003f003f21217812 */ /* 0x000fe200078ec0ff */
[----:B------:R-:W-:Y:S01]  /*1800*/  HADD2 R22, R22, -1056, -1056 ;  /* 0xe420e42016167430 */ /* 0x000fe20000000000 */
[----:B------:R-:W-:Y:S02]  /*1810*/  LOP3.LUT R34, R34, 0x3f003f, RZ, 0xc0, !PT ;  /* 0x003f003f22227812 */ /* 0x000fe400078ec0ff */
[----:B------:R-:W-:-:S02]  /*1820*/  LOP3.LUT R32, R32, 0x64006400, RZ, 0xfc, !PT ;  /* 0x6400640020207812 */ /* 0x000fc400078efcff */
[----:B------:R-:W-:Y:S01]  /*1830*/  LOP3.LUT R33, R33, 0x64006400, RZ, 0xfc, !PT ;  /* 0x6400640021217812 */ /* 0x000fe200078efcff */
[-C--:B------:R-:W-:Y:S01]  /*1840*/  HFMA2.MMA R22, R22, R17.reuse, R23 ;  /* 0x0000001116167235 */ /* 0x080fe20000000017 */
        /* <DEDUP_REMOVED lines=8> */
[----:B------:R-:W-:Y:S01]  /*18d0*/  SHF.R.U32.HI R6, RZ, 0x8, R13 ;  /* 0x00000008ff067819 */ /* 0x000fe2000001160d */
[----:B------:R-:W-:Y:S01]  /*18e0*/  HFMA2 R32, R23, R17, R16 ;  /* 0x0000001117207231 */ /* 0x000fe20000000010 */
[----:B----4-:R-:W-:Y:S01]  /*18f0*/  LOP3.LUT R16, R8, 0x3f003f, RZ, 0xc0, !PT ;  /* 0x003f003f08107812 */ /* 0x010fe200078ec0ff */
        /* <DEDUP_REMOVED lines=15> */
[----:B------:R-:W-:Y:S01]  /*19f0*/  HFMA2 R32, R33, R18, R32 ;  /* 0x0000001221207231 */ /* 0x000fe20000000020 */
[----:B------:R-:W-:Y:S02]  /*1a00*/  SHF.R.U32.HI R18, RZ, 0x6, R8 ;  /* 0x00000006ff127819 */ /* 0x000fe40000011608 */
[----:B------:R-:W-:Y:S02]  /*1a10*/  SHF.R.U32.HI R22, RZ, 0x6, R10 ;  /* 0x00000006ff167819 */ /* 0x000fe4000001160a */
[----:B------:R-:W-:-:S02]  /*1a20*/  SHF.R.U32.HI R21, RZ, 0x6, R9 ;  /* 0x00000006ff157819 */ /* 0x000fc40000011609 */
        /* <DEDUP_REMOVED lines=114> */
.L_x_2655:
        /* <DEDUP_REMOVED lines=8> */
.L_x_2653:
[----:B------:R-:W-:Y:S05]  /*21d0*/  @P1 EXIT ;  /* 0x000000000000194d */ /* 0x000fea0003800000 */
[----:B------:R-:W0:Y:S04]  /*21e0*/  S2R R0, SR_CTAID.X ;  /* 0x0000000000007919 */ /* 0x000e280000002500 */
[----:B------:R-:W0:Y:S04]  /*21f0*/  S2R R3, SR_TID.X ;  /* 0x0000000000037919 */ /* 0x000e280000002100 */
[----:B-----5:R-:W1:Y:S01]  /*2200*/  S2R R5, SR_CTAID.Y ;  /* 0x0000000000057919 */ /* 0x020e620000002600 */
        /* <DEDUP_REMOVED lines=11> */
.L_x_2660:
[----:B------:R-:W0:Y:S02]  /*22c0*/  LDS R4, [R0] ;  /* 0x0000000000047984 */ /* 0x000e240000000800 */
[----:B0-----:R-:W-:-:S06]  /*22d0*/  HADD2 R5, R4, R26 ;  /* 0x0000001a04057230 */ /* 0x001fcc0000000000 */
[----:B------:R-:W0:Y:S02]  /*22e0*/  ATOMS.CAST.SPIN R5, [R0], R4, R5 ;  /* 0x000000040005738d */ /* 0x000e240001800005 */
[----:B0-----:R-:W-:-:S13]  /*22f0*/  ISETP.EQ.U32.AND P0, PT, R5, 0x1, PT ;  /* 0x000000010500780c */ /* 0x001fda0003f02070 */
[----:B------:R-:W-:Y:S05]  /*2300*/  @!P0 BRA `(.L_x_2660) ;  /* 0xffffffb000008947 */ /* 0x000fea000383ffff */
[----:B------:R-:W-:Y:S05]  /*2310*/  BRA `(.L_x_2658) ;  /* 0x0000003000007947 */ /* 0x000fea0003800000 */
.L_x_2659:
[----:B------:R-:W2:Y:S02]  /*2320*/  LD.E R0, [R2.64] ;  /* 0x0000000602007980 */ /* 0x000ea4000c101900 */
[----:B--2---:R-:W-:-:S05]  /*2330*/  IMAD.IADD R5, R26, 0x1, R0 ;  /* 0x000000011a057824 */ /* 0x004fca00078e0200 */
[----:B------:R0:W-:Y:S02]  /*2340*/  ST.E [R2.64], R5 ;  /* 0x0000000502007985 */ /* 0x0001e4000c101906 */
.L_x_2658:
[----:B------:R-:W-:Y:S05]  /*2350*/  BSYNC B0 ;  /* 0x0000000000007941 */ /* 0x000fea0003800000 */
.L_x_2657:
[----:B------:R-:W2:Y:S02]  /*2360*/  ATOM.E.ADD.F16x2.RN.STRONG.GPU P0, RZ, [R2.64+0x4], R25 ;  /* 0x0000041902ff798a */ /* 0x000ea4000810e9c6 */
[----:B--2---:R-:W-:Y:S05]  /*2370*/  @P0 EXIT ;  /* 0x000000000000094d */ /* 0x004fea0003800000 */
[----:B------:R-:W1:Y:S02]  /*2380*/  QSPC.E.S P0, RZ, [R2+0x4] ;  /* 0x0000040002ff73aa */ /* 0x000e640000000500 */
[----:B-1----:R-:W-:Y:S05]  /*2390*/  @!P0 BRA `(.L_x_2661) ;  /* 0x0000008000008947 */ /* 0x002fea0003800000 */
[----:B0-----:R-:W-:-:S04]  /*23a0*/  IADD3 R2, R2, 0x4, RZ ;  /* 0x0000000402027810 */ /* 0x001fc80007ffe0ff */
[----:B------:R-:W-:-:S05]  /*23b0*/  LOP3.LUT R2, R2, 0xffffff, RZ, 0xc0, !PT ;  /* 0x00ffffff02027812 */ /* 0x000fca00078ec0ff */
.L_x_2662:
[----:B------:R-:W0:Y:S02]  /*23c0*/  LDS R4, [R2] ;  /* 0x0000000002047984 */ /* 0x000e240000000800 */
[----:B0-----:R-:W-:-:S10]  /*23d0*/  HFMA2.MMA R5, R4, 1, 1, R25 ;  /* 0x3c003c0004057835 */ /* 0x001fd40000000019 */
[----:B------:R-:W0:Y:S02]  /*23e0*/  ATOMS.CAST.SPIN R5, [R2], R4, R5 ;  /* 0x000000040205738d */ /* 0x000e240001800005 */
[----:B0-----:R-:W-:-:S13]  /*23f0*/  ISETP.EQ.U32.AND P0, PT, R5, 0x1, PT ;  /* 0x000000010500780c */ /* 0x001fda0003f02070 */
[----:B------:R-:W-:Y:S05]  /*2400*/  @!P0 BRA `(.L_x_2662) ;  /* 0xffffffb000008947 */ /* 0x000fea000383ffff */
[----:B------:R-:W-:Y:S05]  /*2410*/  EXIT ;  /* 0x000000000000794d */ /* 0x000fea0003800000 */
.L_x_2661:
[----:B------:R-:W2:Y:S02]  /*2420*/  LD.E R0, [R2.64+0x4] ;  /* 0x0000040602007980 */ /* 0x000ea4000c101900 */
[----:B0-2---:R-:W-:-:S05]  /*2430*/  IMAD.IADD R5, R25, 0x1, R0 ;  /* 0x0000000119057824 */ /* 0x005fca00078e0200 */
[----:B------:R-:W-:Y:S01]  /*2440*/  ST.E [R2.64+0x4], R5 ;  /* 0x0000040502007985 */ /* 0x000fe2000c101906 */
[----:B------:R-:W-:Y:S05]  /*2450*/  EXIT ;  /* 0x000000000000794d */ /* 0x000fea0003800000 */
.L_x_2663:
        /* <DEDUP_REMOVED lines=10> */
.L_x_2879:


//--------------------- .text._Z23gemm_half_q_half_kernelILi1ELi48ELb0ELb0ELi32EEvPK6__halfPKjS4_S2_PS0_iiiiPKtS7_iiiiiibS2_i --------------------------
	.section	.text._Z23gemm_half_q_half_kernelILi1ELi48ELb0ELb0ELi32EEvPK6__halfPKjS4_S2_PS0_iiiiPKtS7_iiiiiibS2_i,"ax",@progbits
	.sectioninfo	@"SHI_REGISTERS=56"
	.align	128
        .global         _Z23gemm_half_q_half_kernelILi1ELi48ELb0ELb0ELi32EEvPK6__halfPKjS4_S2_PS0_iiiiPKtS7_iiiiiibS2_i
        .type           _Z23gemm_half_q_half_kernelILi1ELi48ELb0ELb0ELi32EEvPK6__halfPKjS4_S2_PS0_iiiiPKtS7_iiiiiibS2_i,@function
        .size           _Z23gemm_half_q_half_kernelILi1ELi48ELb0ELb0ELi32EEvPK6__halfPKjS4_S2_PS0_iiiiPKtS7_iiiiiibS2_i,(.L_x_2880 - _Z23gemm_half_q_half_kernelILi1ELi48ELb0ELb0ELi32EEvPK6__halfPKjS4_S2_PS0_iiiiPKtS7_iiiiiibS2_i)
        .other          _Z23gemm_half_q_half_kernelILi1ELi48ELb0ELb0ELi32EEvPK6__halfPKjS4_S2_PS0_iiiiPKtS7_iiiiiibS2_i,@"STO_CUDA_ENTRY STV_DEFAULT"
_Z23gemm_half_q_half_kernelILi1ELi48ELb0ELb0ELi32EEvPK6__halfPKjS4_S2_PS0_iiiiPKtS7_iiiiiibS2_i:
.text._Z23gemm_half_q_half_kernelILi1ELi48ELb0ELb0ELi32EEvPK6__halfPKjS4_S2_PS0_iiiiPKtS7_iiiiiibS2_i:
        /* <DEDUP_REMOVED lines=32> */
[----:B------:R-:W-:-:S03]  /*0200*/  @P0 LEA.HI.X R11, R15, c[0x0][0x164], R16, 0x1, P3 ;  /* 0x000059000f0b0a11 */ /* 0x000fc600018f0c10 */
[----:B------:R-:W2:Y:S04]  /*0210*/  @!P0 LDG.E.U16.CONSTANT R12, [R12.64] ;  /* 0x000000060c0c8981 */ /* 0x000ea8000c1e9500 */
[----:B------:R-:W3:Y:S01]  /*0220*/  @P0 LDG.E.U16.CONSTANT R10, [R10.64] ;  /* 0x000000060a0a0981 */ /* 0x000ee2000c1e9500 */
[----:B------:R-:W-:-:S05]  /*0230*/  IMAD.SHL.U32 R5, R14, 0x2, RZ ;  /* 0x000000020e057824 */ /* 0x000fca00078e00ff */
[----:B---3--:R0:W-:Y:S04]  /*0240*/  @P0 STS.U16 [R5], R10 ;  /* 0x0000000a05000388 */ /* 0x0081e80000000400 */
[----:B--2---:R0:W-:Y:S02]  /*0250*/  @!P0 STS.U16 [R5], R12 ;  /* 0x0000000c05008388 */ /* 0x0041e40000000400 */
.L_x_2665:
[----:B------:R-:W-:Y:S05]  /*0260*/  BSYNC B0 ;  /* 0x0000000000007941 */ /* 0x000fea0003800000 */
.L_x_2664:
[----:B------:R-:W-:Y:S05]  /*0270*/  @P2 EXIT ;  /* 0x000000000000294d */ /* 0x000fea0003800000 */
[C---:B------:R-:W-:Y:S01]  /*0280*/  ISETP.GT.AND P0, PT, R3.reuse, c[0x0][0x1a8], PT ;  /* 0x00006a0003007a0c */ /* 0x040fe20003f04270 */
[----:B------:R-:W1:Y:S01]  /*0290*/  LDC.S8 R17, c[0x0][0x1c0] ;  /* 0x00007000ff117b82 */ /* 0x000e620000000200 */
[C---:B------:R-:W-:Y:S02]  /*02a0*/  ISETP.GT.AND P2, PT, R3.reuse, c[0x0][0x1b4], PT ;  /* 0x00006d0003007a0c */ /* 0x040fe40003f44270 */
[C---:B------:R-:W-:Y:S02]  /*02b0*/  ISETP.GT.AND P5, PT, R3.reuse, c[0x0][0x1b0], PT ;  /* 0x00006c0003007a0c */ /* 0x040fe40003fa4270 */
[----:B------:R-:W-:-:S02]  /*02c0*/  ISETP.GT.AND P4, PT, R3, c[0x0][0x1ac], PT ;  /* 0x00006b0003007a0c */ /* 0x000fc40003f84270 */
[C---:B------:R-:W-:Y:S02]  /*02d0*/  IMNMX R8, R3.reuse, c[0x0][0x1a8], PT ;  /* 0x00006a0003087a17 */ /* 0x040fe40003800200 */
[C---:B------:R-:W-:Y:S02]  /*02e0*/  ISETP.GT.AND P3, PT, R3.reuse, c[0x0][0x1b8], PT ;  /* 0x00006e0003007a0c */ /* 0x040fe40003f64270 */
[----:B------:R-:W-:Y:S02]  /*02f0*/  SHF.R.S32.HI R9, RZ, 0x1f, R8 ;  /* 0x0000001fff097819 */ /* 0x000fe40000011408 */
[----:B0-----:R-:W-:Y:S02]  /*0300*/  @P0 IMNMX R5, R3, c[0x0][0x1ac], PT ;  /* 0x00006b0003050a17 */ /* 0x001fe40003800200 */
[----:B------:R-:W-:Y:S02]  /*0310*/  LEA.HI R16, R9, R8, RZ, 0x5 ;  /* 0x0000000809107211 */ /* 0x000fe400078f28ff */
[----:B------:R-:W-:-:S02]  /*0320*/  @P0 IADD3 R5, R5, -c[0x0][0x1a8], RZ ;  /* 0x80006a0005050a10 */ /* 0x000fc40007ffe0ff */
[----:B------:R-:W-:Y:S02]  /*0330*/  @P2 IMNMX R9, R3, c[0x0][0x1b8], PT ;  /* 0x00006e0003092a17 */ /* 0x000fe40003800200 */
[----:B------:R-:W-:Y:S02]  /*0340*/  @P0 SHF.R.S32.HI R6, RZ, 0x1f, R5 ;  /* 0x0000001fff060819 */ /* 0x000fe40000011405 */
[----:B------:R-:W-:Y:S02]  /*0350*/  @P2 IADD3 R12, R9, -c[0x0][0x1b4], RZ ;  /* 0x80006d00090c2a10 */ /* 0x000fe40007ffe0ff */
[----:B------:R-:W-:Y:S02]  /*0360*/  @P0 LEA.HI R8, R6, R5, RZ, 0x5 ;  /* 0x0000000506080211 */ /* 0x000fe400078f28ff */
[C---:B------:R-:W-:Y:S02]  /*0370*/  @P5 IMNMX R6, R3.reuse, c[0x0][0x1b4], PT ;  /* 0x00006d0003065a17 */ /* 0x040fe40003800200 */
[----:B------:R-:W-:-:S02]  /*0380*/  @P4 IMNMX R5, R3, c[0x0][0x1b0], PT ;  /* 0x00006c0003054a17 */ /* 0x000fc40003800200 */
[----:B------:R-:W-:Y:S02]  /*0390*/  @P3 IMNMX R11, R3, c[0x0][0x1bc], PT ;  /* 0x00006f00030b3a17 */ /* 0x000fe40003800200 */
[----:B------:R-:W-:Y:S02]  /*03a0*/  @P5 IADD3 R10, R6, -c[0x0][0x1b0], RZ ;  /* 0x80006c00060a5a10 */ /* 0x000fe40007ffe0ff */
[----:B------:R-:W-:Y:S02]  /*03b0*/  @P4 IADD3 R5, R5, -c[0x0][0x1ac], RZ ;  /* 0x80006b0005054a10 */ /* 0x000fe40007ffe0ff */
[----:B------:R-:W-:Y:S02]  /*03c0*/  @P2 SHF.R.S32.HI R13, RZ, 0x1f, R12 ;  /* 0x0000001fff0d2819 */ /* 0x000fe4000001140c */
[----:B------:R-:W-:Y:S02]  /*03d0*/  @P3 IADD3 R14, R11, -c[0x0][0x1b8], RZ ;  /* 0x80006e000b0e3a10 */ /* 0x000fe40007ffe0ff */
[----:B------:R-:W-:-:S02]  /*03e0*/  @P5 SHF.R.S32.HI R11, RZ, 0x1f, R10 ;  /* 0x0000001fff0b5819 */ /* 0x000fc4000001140a */
[----:B------:R-:W-:Y:S02]  /*03f0*/  @P4 SHF.R.S32.HI R6, RZ, 0x1f, R5 ;  /* 0x0000001fff064819 */ /* 0x000fe40000011405 */
[----:B------:R-:W-:Y:S01]  /*0400*/  @P2 LEA.HI R13, R13, R12, RZ, 0x5 ;  /* 0x0000000c0d0d2211 */ /* 0x000fe200078f28ff */
[----:B-1----:R-:W-:Y:S01]  /*0410*/  IMAD.MOV.U32 R12, RZ, RZ, R17 ;  /* 0x000000ffff0c7224 */ /* 0x002fe200078e0011 */
[----:B------:R-:W-:Y:S02]  /*0420*/  @P0 SHF.R.S32.HI R8, RZ, 0x5, R8 ;  /* 0x00000005ff080819 */ /* 0x000fe40000011408 */
[----:B------:R-:W-:Y:S01]  /*0430*/  @P5 LEA.HI R11, R11, R10, RZ, 0x5 ;  /* 0x0000000a0b0b5211 */ /* 0x000fe200078f28ff */
[----:B------:R-:W-:Y:S01]  /*0440*/  IMAD.MOV.U32 R10, RZ, RZ, RZ ;  /* 0x000000ffff0a7224 */ /* 0x000fe200078e00ff */
[----:B------:R-:W-:Y:S01]  /*0450*/  @P4 LEA.HI R9, R6, R5, RZ, 0x5 ;  /* 0x0000000506094211 */ /* 0x000fe200078f28ff */
[----:B------:R-:W-:Y:S01]  /*0460*/  IMAD.MOV.U32 R6, RZ, RZ, RZ ;  /* 0x000000ffff067224 */ /* 0x000fe200078e00ff */
[----:B------:R-:W-:Y:S01]  /*0470*/  @P5 SHF.R.S32.HI R11, RZ, 0x5, R11 ;  /* 0x00000005ff0b5819 */ /* 0x000fe2000001140b */
[----:B------:R-:W-:Y:S01]  /*0480*/  @P0 IMAD R6, R8, 0x6, RZ ;  /* 0x0000000608060824 */ /* 0x000fe200078e02ff */
[----:B------:R-:W-:Y:S01]  /*0490*/  ISETP.NE.AND P0, PT, R12, RZ, PT ;  /* 0x000000ff0c00720c */ /* 0x000fe20003f05270 */
[----:B------:R-:W-:Y:S01]  /*04a0*/  IMAD.MOV.U32 R5, RZ, RZ, RZ ;  /* 0x000000ffff057224 */ /* 0x000fe200078e00ff */
[----:B------:R-:W-:Y:S01]  /*04b0*/  @P3 SHF.R.S32.HI R15, RZ, 0x1f, R14 ;  /* 0x0000001fff0f3819 */ /* 0x000fe2000001140e */
[----:B------:R-:W-:Y:S01]  /*04c0*/  @P5 IMAD.SHL.U32 R10, R11, 0x4, RZ ;  /* 0x000000040b0a5824 */ /* 0x000fe200078e00ff */
[----:B------:R-:W-:-:S02]  /*04d0*/  ISETP.NE.OR P0, PT, R4, RZ, !P0 ;  /* 0x000000ff0400720c */ /* 0x000fc40004705670 */
[----:B------:R-:W-:Y:S02]  /*04e0*/  @P3 LEA.HI R15, R15, R14, RZ, 0x5 ;  /* 0x0000000e0f0f3211 */ /* 0x000fe400078f28ff */
[----:B------:R-:W-:Y:S02]  /*04f0*/  @P4 SHF.R.S32.HI R9, RZ, 0x5, R9 ;  /* 0x00000005ff094819 */ /* 0x000fe40000011409 */
[----:B------:R-:W-:Y:S02]  /*0500*/  SHF.R.S32.HI R11, RZ, 0x5, R16 ;  /* 0x00000005ff0b7819 */ /* 0x000fe40000011410 */
[----:B------:R-:W-:Y:S01]  /*0510*/  ISETP.GE.OR P0, PT, R2, c[0x0][0x188], P0 ;  /* 0x0000620002007a0c */ /* 0x000fe20000706670 */
[----:B------:R-:W-:Y:S01]  /*0520*/  @P4 IMAD R5, R9, 0x5, RZ ;  /* 0x0000000509054824 */ /* 0x000fe200078e02ff */
[----:B------:R-:W-:Y:S01]  /*0530*/  @P2 SHF.R.S32.HI R13, RZ, 0x5, R13 ;  /* 0x00000005ff0d2819 */ /* 0x000fe2000001140d */
[----:B------:R-:W-:Y:S01]  /*0540*/  IMAD R6, R11, 0x8, R6 ;  /* 0x000000080b067824 */ /* 0x000fe200078e0206 */
[----:B------:R-:W-:Y:S01]  /*0550*/  @P3 SHF.R.S32.HI R15, RZ, 0x5, R15 ;  /* 0x00000005ff0f3819 */ /* 0x000fe2000001140f */
[----:B------:R-:W-:Y:S01]  /*0560*/  CS2R R8, SRZ ;  /* 0x0000000000087805 */ /* 0x000fe2000001ff00 */
[----:B------:R-:W-:Y:S01]  /*0570*/  ISETP.GE.AND P5, PT, R3, R0, PT ;  /* 0x000000000300720c */ /* 0x000fe20003fa6270 */
[----:B------:R-:W-:Y:S01]  /*0580*/  @P2 IMAD R8, R13, 0x3, RZ ;  /* 0x000000030d082824 */ /* 0x000fe200078e02ff */
[----:B------:R-:W-:Y:S01]  /*0590*/  IADD3 R5, R10, R6, R5 ;  /* 0x000000060a057210 */ /* 0x000fe20007ffe005 */
[----:B------:R-:W-:Y:S01]  /*05a0*/  @P3 IMAD.SHL.U32 R9, R15, 0x2, RZ ;  /* 0x000000020f093824 */ /* 0x000fe200078e00ff */
[----:B------:R-:W-:-:S04]  /*05b0*/  ISETP.GE.OR P2, PT, R3, c[0x0][0x1ac], P5 ;  /* 0x00006b0003007a0c */ /* 0x000fc80002f46670 */
[----:B------:R-:W-:Y:S01]  /*05c0*/  IADD3 R5, R9, R5, R8 ;  /* 0x0000000509057210 */ /* 0x000fe20007ffe008 */
[----:B------:R-:W-:Y:S02]  /*05d0*/  @!P0 IMAD.MOV.U32 R9, RZ, RZ, 0x2 ;  /* 0x00000002ff098424 */ /* 0x000fe400078e00ff */
[--C-:B------:R-:W-:Y:S02]  /*05e0*/  @!P0 IMAD R8, R2, c[0x0][0x18c], R7.reuse ;  /* 0x0000630002088a24 */ /* 0x100fe400078e0207 */
[----:B------:R-:W-:Y:S01]  /*05f0*/  IMAD R6, R5, c[0x0][0x18c], RZ ;  /* 0x0000630005067a24 */ /* 0x000fe200078e02ff */
[----:B------:R-:W-:Y:S01]  /*0600*/  SHF.R.S32.HI R5, RZ, 0x1f, R7 ;  /* 0x0000001fff057819 */ /* 0x000fe20000011407 */
[----:B------:R-:W-:-:S03]  /*0610*/  @!P0 IMAD.WIDE R8, R8, R9, c[0x0][0x180] ;  /* 0x0000600008088625 */ /* 0x000fc600078e0209 */
[----:B------:R-:W-:Y:S02]  /*0620*/  IADD3 R2, P3, R7, R6, RZ ;  /* 0x0000000607027210 */ /* 0x000fe40007f7e0ff */
[----:B------:R0:W-:Y:S04]  /*0630*/  @!P0 STG.E.64 [R8.64], RZ ;  /* 0x000000ff08008986 */ /* 0x0001e8000c101b06 */
[----:B------:R-:W-:Y:S01]  /*0640*/  BAR.SYNC.DEFER_BLOCKING 0x0 ;  /* 0x0000000000007b1d */ /* 0x000fe20000010000 */
[----:B------:R-:W-:Y:S02]  /*0650*/  LEA R20, P4, R2, c[0x0][0x168], 0x2 ;  /* 0x00005a0002147a11 */ /* 0x000fe400078810ff */
[----:B------:R-:W-:-:S03]  /*0660*/  LEA.HI.X.SX32 R5, R6, R5, 0x1, P3 ;  /* 0x0000000506057211 */ /* 0x000fc600018f0eff */
        /* <DEDUP_REMOVED lines=12> */
.L_x_2667:
        /* <DEDUP_REMOVED lines=41> */
.L_x_2666:
[----:B0-----:R-:W-:Y:S01]  /*09c0*/  UMOV UR4, URZ ;  /* 0x0000003f00047c82 */ /* 0x001fe20008000000 */
[----:B------:R-:W-:Y:S02]  /*09d0*/  LEA.HI.X R21, R2, c[0x0][0x16c], R5, 0x2, P4 ;  /* 0x00005b0002157a11 */ /* 0x000fe400020f1405 */
[----:B------:R-:W-:Y:S02]  /*09e0*/  PRMT R37, RZ, 0x5410, RZ ;  /* 0x00005410ff257816 */ /* 0x000fe400000000ff */
[----:B------:R-:W-:Y:S01]  /*09f0*/  PRMT R36, RZ, 0x5410, RZ ;  /* 0x00005410ff247816 */ /* 0x000fe200000000ff */
[----:B------:R-:W-:Y:S05]  /*0a00*/  @P2 BRA `(.L_x_2668) ;  /* 0x000017d000002947 */ /* 0x000fea0003800000 */
[----:B------:R-:W-:Y:S01]  /*0a10*/  PRMT R36, RZ, 0x5410, RZ ;  /* 0x00005410ff247816 */ /* 0x000fe200000000ff */
[----:B------:R-:W-:Y:S01]  /*0a20*/  ULDC UR5, c[0x0][0x18c] ;  /* 0x0000630000057ab9 */ /* 0x000fe20000000800 */
[----:B------:R-:W-:Y:S01]  /*0a30*/  PRMT R37, RZ, 0x5410, RZ ;  /* 0x00005410ff257816 */ /* 0x000fe200000000ff */
[----:B------:R-:W-:-:S02]  /*0a40*/  USHF.R.S32.HI UR5, URZ, 0x1f, UR5 ;  /* 0x0000001f3f057899 */ /* 0x000fc40008011405 */
[----:B------:R-:W-:Y:S02]  /*0a50*/  UMOV UR4, URZ ;  /* 0x0000003f00047c82 */ /* 0x000fe40008000000 */
.L_x_2671:
[----:B-----5:R0:W5:Y:S01]  /*0a60*/  LDG.E.128.CONSTANT R4, [R20.64] ;  /* 0x0000000614047981 */ /* 0x020162000c1e9d00 */
[----:B------:R-:W-:Y:S01]  /*0a70*/  IMAD.MOV.U32 R23, RZ, RZ, c[0x0][0x18c] ;  /* 0x00006300ff177624 */ /* 0x000fe200078e00ff */
[----:B------:R-:W-:Y:S06]  /*0a80*/  @P1 BRA `(.L_x_2669) ;  /* 0x00000b4000001947 */ /* 0x000fec0003800000 */
[C---:B------:R-:W-:Y:S01]  /*0a90*/  IMAD.WIDE R26, R23.reuse, 0x4, R20 ;  /* 0x00000004171a7825 */ /* 0x040fe200078e0214 */
[----:B------:R-:W1:Y:S04]  /*0aa0*/  LDS.128 R16, [UR4] ;  /* 0x00000004ff107984 */ /* 0x000e680008000c00 */
[----:B------:R2:W3:Y:S01]  /*0ab0*/  LDG.E.128.CONSTANT R8, [R26.64] ;  /* 0x000000061a087981 */ /* 0x0004e2000c1e9d00 */
[----:B------:R-:W-:-:S06]  /*0ac0*/  IMAD.WIDE R12, R23, 0x4, R26 ;  /* 0x00000004170c7825 */ /* 0x000fcc00078e021a */
[----:B------:R-:W4:Y:S01]  /*0ad0*/  LDG.E.128.CONSTANT R12, [R12.64] ;  /* 0x000000060c0c7981 */ /* 0x000f22000c1e9d00 */
[----:B-----5:R-:W-:Y:S02]  /*0ae0*/  LOP3.LUT R28, R4, 0x3f003f, RZ, 0xc0, !PT ;  /* 0x003f003f041c7812 */ /* 0x020fe400078ec0ff */
[--C-:B------:R-:W-:Y:S02]  /*0af0*/  SHF.R.U32.HI R25, RZ, 0xc, R4.reuse ;  /* 0x0000000cff197819 */ /* 0x100fe40000011604 */
[----:B------:R-:W-:Y:S02]  /*0b00*/  SHF.R.U32.HI R4, RZ, 0x6, R4 ;  /* 0x00000006ff047819 */ /* 0x000fe40000011604 */
[----:B------:R-:W-:Y:S02]  /*0b10*/  LOP3.LUT R28, R28, 0x64006400, RZ, 0xfc, !PT ;  /* 0x640064001c1c7812 */ /* 0x000fe400078efcff */
[----:B--2---:R-:W-:Y:S02]  /*0b20*/  LOP3.LUT R26, R7, 0x3f003f, RZ, 0xc0, !PT ;  /* 0x003f003f071a7812 */ /* 0x004fe400078ec0ff */
[----:B------:R-:W-:Y:S01]  /*0b30*/  LOP3.LUT R4, R4, 0x3f003f, RZ, 0xc0, !PT ;  /* 0x003f003f04047812 */ /* 0x000fe200078ec0ff */
[----:B------:R-:W-:Y:S01]  /*0b40*/  HADD2 R27, R28, -1056, -1056 ;  /* 0xe420e4201c1b7430 */ /* 0x000fe20000000000 */
[----:B------:R-:W-:-:S02]  /*0b50*/  LOP3.LUT R29, R5, 0x3f003f, RZ, 0xc0, !PT ;  /* 0x003f003f051d7812 */ /* 0x000fc400078ec0ff */
[--C-:B------:R-:W-:Y:S02]  /*0b60*/  SHF.R.U32.HI R22, RZ, 0xc, R5.reuse ;  /* 0x0000000cff167819 */ /* 0x100fe40000011605 */
[----:B------:R-:W-:Y:S02]  /*0b70*/  LOP3.LUT R26, R26, 0x64006400, RZ, 0xfc, !PT ;  /* 0x640064001a1a7812 */ /* 0x000fe400078efcff */
[----:B------:R-:W-:Y:S02]  /*0b80*/  SHF.R.U32.HI R5, RZ, 0x6, R5 ;  /* 0x00000006ff057819 */ /* 0x000fe40000011605 */
[----:B------:R-:W-:Y:S01]  /*0b90*/  LOP3.LUT R30, R6, 0x3f003f, RZ, 0xc0, !PT ;  /* 0x003f003f061e7812 */ /* 0x000fe200078ec0ff */
[----:B------:R-:W-:Y:S01]  /*0ba0*/  HADD2 R39, R26, -1056, -1056 ;  /* 0xe420e4201a277430 */ /* 0x000fe20000000000 */
[----:B------:R-:W-:Y:S02]  /*0bb0*/  LOP3.LUT R4, R4, 0x64006400, RZ, 0xfc, !PT ;  /* 0x6400640004047812 */ /* 0x000fe400078efcff */
[----:B------:R-:W-:-:S02]  /*0bc0*/  SHF.R.U32.HI R2, RZ, 0xc, R6 ;  /* 0x0000000cff027819 */ /* 0x000fc40000011606 */
[----:B------:R-:W-:Y:S02]  /*0bd0*/  SHF.R.U32.HI R6, RZ, 0x6, R6 ;  /* 0x00000006ff067819 */ /* 0x000fe40000011606 */
[--C-:B------:R-:W-:Y:S01]  /*0be0*/  SHF.R.U32.HI R24, RZ, 0xc, R7.reuse ;  /* 0x0000000cff187819 */ /* 0x100fe20000011607 */
[----:B-1----:R-:W-:Y:S01]  /*0bf0*/  HFMA2.MMA R26, R27, R16, RZ ;  /* 0x000000101b1a7235 */ /* 0x002fe200000000ff */
[----:B------:R-:W-:Y:S01]  /*0c00*/  LOP3.LUT R29, R29, 0x64006400, RZ, 0xfc, !PT ;  /* 0x640064001d1d7812 */ /* 0x000fe200078efcff */
[----:B------:R-:W-:Y:S01]  /*0c10*/  HADD2 R27, R4, -1056, -1056 ;  /* 0xe420e420041b7430 */ /* 0x000fe20000000000 */
[----:B------:R-:W-:Y:S02]  /*0c20*/  LOP3.LUT R5, R5, 0x3f003f, RZ, 0xc0, !PT ;  /* 0x003f003f05057812 */ /* 0x000fe400078ec0ff */
[----:B------:R-:W-:Y:S01]  /*0c30*/  SHF.R.U32.HI R7, RZ, 0x6, R7 ;  /* 0x00000006ff077819 */ /* 0x000fe20000011607 */
[----:B------:R-:W-:Y:S01]  /*0c40*/  HADD2 R29, R29, -1056, -1056 ;  /* 0xe420e4201d1d7430 */ /* 0x000fe20000000000 */
[----:B------:R-:W-:Y:S01]  /*0c50*/  LOP3.LUT R30, R30, 0x64006400, RZ, 0xfc, !PT ;  /* 0x640064001e1e7812 */ /* 0x000fe200078efcff */
[----:B------:R-:W-:Y:S01]  /*0c60*/  HFMA2.MMA R27, R27, R17, R26 ;  /* 0x000000111b1b7235 */ /* 0x000fe2000000001a */
[----:B------:R-:W-:Y:S01]  /*0c70*/  LOP3.LUT R6, R6, 0x3f003f, RZ, 0xc0, !PT ;  /* 0x003f003f06067812 */ /* 0x000fe200078ec0ff */
[----:B------:R-:W-:Y:S01]  /*0c80*/  HFMA2 R28, R29, R16, RZ.H0_H0 ;  /* 0x000000101d1c7231 */ /* 0x000fe200000400ff */
[----:B------:R-:W-:Y:S01]  /*0c90*/  LOP3.LUT R5, R5, 0x64006400, RZ, 0xfc, !PT ;  /* 0x6400640005057812 */ /* 0x000fe200078efcff */
[----:B------:R-:W-:Y:S01]  /*0ca0*/  HADD2 R31, R30, -1056, -1056 ;  /* 0xe420e4201e1f7430 */ /* 0x000fe20000000000 */
[----:B------:R-:W-:-:S02]  /*0cb0*/  LOP3.LUT R7, R7, 0x3f003f, RZ, 0xc0, !PT ;  /* 0x003f003f07077812 */ /* 0x000fc400078ec0ff */
[----:B------:R-:W-:Y:S01]  /*0cc0*/  LOP3.LUT R6, R6, 0x64006400, RZ, 0xfc, !PT ;  /* 0x6400640006067812 */ /* 0x000fe200078efcff */
[----:B------:R-:W-:Y:S01]  /*0cd0*/  HADD2 R5, R5, -1056, -1056 ;  /* 0xe420e42005057430 */ /* 0x000fe20000000000 */
[----:B------:R-:W-:Y:S01]  /*0ce0*/  LOP3.LUT R26, R7, 0x64006400, RZ, 0xfc, !PT ;  /* 0x64006400071a7812 */ /* 0x000fe200078efcff */
[----:B------:R-:W-:Y:S01]  /*0cf0*/  HFMA2.MMA R29, R31, R16, RZ ;  /* 0x000000101f1d7235 */ /* 0x000fe200000000ff */
[----:B------:R-:W-:Y:S01]  /*0d00*/  HFMA2 R16, R39, R16, RZ.H0_H0 ;  /* 0x0000001027107231 */ /* 0x000fe200000400ff */
[----:B------:R-:W-:Y:S01]  /*0d10*/  LOP3.LUT R40, R25, 0xf000f, RZ, 0xc0, !PT ;  /* 0x000f000f19287812 */ /* 0x000fe200078ec0ff */
[----:B------:R-:W-:Y:S01]  /*0d20*/  HADD2 R6, R6, -1056, -1056 ;  /* 0xe420e42006067430 */ /* 0x000fe20000000000 */
[----:B------:R-:W-:Y:S01]  /*0d30*/  LOP3.LUT R42, R22, 0xf000f, RZ, 0xc0, !PT ;  /* 0x000f000f162a7812 */ /* 0x000fe200078ec0ff */
[-C--:B------:R-:W-:Y:S01]  /*0d40*/  HFMA2 R28, R5, R17.reuse, R28 ;  /* 0x00000011051c7231 */ /* 0x080fe2000000001c */
[----:B------:R-:W-:Y:S01]  /*0d50*/  LOP3.LUT R2, R2, 0xf000f, RZ, 0xc0, !PT ;  /* 0x000f000f02027812 */ /* 0x000fe200078ec0ff */
[----:B------:R-:W-:Y:S01]  /*0d60*/  HADD2 R31, R26, -1056, -1056 ;  /* 0xe420e4201a1f7430 */ /* 0x000fe20000000000 */
[----:B------:R-:W-:Y:S01]  /*0d70*/  LOP3.LUT R45, R24, 0xf000f, RZ, 0xc0, !PT ;  /* 0x000f000f182d7812 */ /* 0x000fe200078ec0ff */
[----:B------:R-:W-:Y:S01]  /*0d80*/  HFMA2.MMA R29, R6, R17, R29 ;  /* 0x00000011061d7235 */ /* 0x000fe2000000001d */
[----:B------:R-:W-:Y:S01]  /*0d90*/  PRMT R32, R32, 0x5410, R33 ;  /* 0x0000541020207816 */ /* 0x000fe20000000021 */
[----:B------:R-:W-:Y:S01]  /*0da0*/  HFMA2 R26, R31, R17, R16 ;  /* 0x000000111f1a7231 */ /* 0x000fe20000000010 */
[----:B------:R-:W-:-:S02]  /*0db0*/  PRMT R34, R34, 0x5410, R35 ;  /* 0x0000541022227816 */ /* 0x000fc40000000023 */
[----:B---3--:R-:W-:Y:S02]  /*0dc0*/  LOP3.LUT R4, R8, 0x3f003f, RZ, 0xc0, !PT ;  /* 0x003f003f08047812 */ /* 0x008fe400078ec0ff */
[----:B------:R-:W-:Y:S02]  /*0dd0*/  LOP3.LUT R7, R10, 0x3f003f, RZ, 0xc0, !PT ;  /* 0x003f003f0a077812 */ /* 0x000fe400078ec0ff */
[----:B------:R-:W-:Y:S02]  /*0de0*/  LOP3.LUT R5, R9, 0x3f003f, RZ, 0xc0, !PT ;  /* 0x003f003f09057812 */ /* 0x000fe400078ec0ff */
[----:B------:R-:W-:Y:S02]  /*0df0*/  LOP3.LUT R4, R4, 0x64006400, RZ, 0xfc, !PT ;  /* 0x6400640004047812 */ /* 0x000fe400078efcff */
[----:B------:R-:W-:Y:S02]  /*0e00*/  LOP3.LUT R7, R7, 0x64006400, RZ, 0xfc, !PT ;  /* 0x6400640007077812 */ /* 0x000fe400078efcff */
[----:B------:R-:W-:Y:S01]  /*0e10*/  LOP3.LUT R5, R5, 0x64006400, RZ, 0xfc, !PT ;  /* 0x6400640005057812 */ /* 0x000fe200078efcff */
[----:B------:R-:W-:Y:S01]  /*0e20*/  HADD2 R4, R4, -1056, -1056 ;  /* 0xe420e42004047430 */ /* 0x000fe20000000000 */
[----:B------:R-:W-:Y:S01]  /*0e30*/  SHF.R.U32.HI R16, RZ, 0x6, R11 ;  /* 0x00000006ff107819 */ /* 0x000fe2000001160b */
[----:B------:R-:W-:Y:S01]  /*0e40*/  HADD2 R6, R7, -1056, -1056 ;  /* 0xe420e42007067430 */ /* 0x000fe20000000000 */
[----:B------:R-:W-:Y:S01]  /*0e50*/  LOP3.LUT R7, R11, 0x3f003f, RZ, 0xc0, !PT ;  /* 0x003f003f0b077812 */ /* 0x000fe200078ec0ff */
[----:B------:R-:W-:Y:S01]  /*0e60*/  HADD2 R5, R5, -1056, -1056 ;  /* 0xe420e42005057430 */ /* 0x000fe20000000000 */
[----:B------:R-:W-:Y:S01]  /*0e70*/  LOP3.LUT R16, R16, 0x3f003f, RZ, 0xc0, !PT ;  /* 0x003f003f10107812 */ /* 0x000fe200078ec0ff */
[-C--:B------:R-:W-:Y:S01]  /*0e80*/  HFMA2.MMA R27, R4, R18.reuse, R27 ;  /* 0x00000012041b7235 */ /* 0x080fe2000000001b */
[----:B------:R-:W-:Y:S01]  /*0e90*/  SHF.R.U32.HI R4, RZ, 0x6, R8 ;  /* 0x00000006ff047819 */ /* 0x000fe20000011608 */
[----:B------:R-:W-:Y:S01]  /*0ea0*/  HFMA2.MMA R17, R6, R18, R29 ;  /* 0x0000001206117235 */ /* 0x000fe2000000001d */
[----:B------:R-:W-:Y:S01]  /*0eb0*/  SHF.R.U32.HI R6, RZ, 0x6, R10 ;  /* 0x00000006ff067819 */ /* 0x000fe2000001160a */
[----:B------:R-:W-:Y:S01]  /*0ec0*/  HFMA2 R28, R5, R18, R28 ;  /* 0x00000012051c7231 */ /* 0x000fe2000000001c */
[----:B------:R-:W-:-:S02]  /*0ed0*/  SHF.R.U32.HI R5, RZ, 0x6, R9 ;  /* 0x00000006ff057819 */ /* 0x000fc40000011609 */
[----:B------:R-:W-:Y:S02]  /*0ee0*/  LOP3.LUT R4, R4, 0x3f003f, RZ, 0xc0, !PT ;  /* 0x003f003f04047812 */ /* 0x000fe400078ec0ff */
        /* <DEDUP_REMOVED lines=9> */
[----:B------:R-:W-:Y:S01]  /*0f80*/  HADD2 R6, R6, -1056, -1056 ;  /* 0xe420e42006067430 */ /* 0x000fe20000000000 */
[----:B----4-:R-:W-:Y:S01]  /*0f90*/  LOP3.LUT R31, R12, 0x3f003f, RZ, 0xc0, !PT ;  /* 0x003f003f0c1f7812 */ /* 0x010fe200078ec0ff */
[----:B------:R-:W-:Y:S01]  /*0fa0*/  HFMA2 R26, R7, R18, R26 ;  /* 0x00000012071a7231 */ /* 0x000fe2000000001a */
[----:B------:R-:W-:Y:S01]  /*0fb0*/  LOP3.LUT R25, R14, 0x3f003f, RZ, 0xc0, !PT ;  /* 0x003f003f0e197812 */ /* 0x000fe200078ec0ff */
[----:B------:R-:W-:Y:S01]  /*0fc0*/  HADD2 R5, R5, -1056, -1056 ;  /* 0xe420e42005057430 */ /* 0x000fe20000000000 */
[-C--:B------:R-:W-:Y:S01]  /*0fd0*/  HFMA2.MMA R18, R4, R19.reuse, R27 ;  /* 0x0000001304127235 */ /* 0x080fe2000000001b */
[----:B------:R-:W-:Y:S01]  /*0fe0*/  HADD2 R7, R16, -1056, -1056 ;  /* 0xe420e42010077430 */ /* 0x000fe20000000000 */
[----:B------:R-:W-:Y:S01]  /*0ff0*/  HFMA2.MMA R17, R6, R19, R17 ;  /* 0x0000001306117235 */ /* 0x000fe20000000011 */
[-C--:B------:R-:W-:Y:S01]  /*1000*/  HFMA2 R16, R5, R19.reuse, R28 ;  /* 0x0000001305107231 */ /* 0x080fe2000000001c */
[--C-:B------:R-:W-:Y:S01]  /*1010*/  SHF.R.U32.HI R29, RZ, 0x8, R12.reuse ;  /* 0x00000008ff1d7819 */ /* 0x100fe2000001160c */
[----:B------:R-:W-:Y:S01]  /*1020*/  HFMA2 R19, R7, R19, R26 ;  /* 0x0000001307137231 */ /* 0x000fe2000000001a */
[----:B------:R-:W-:Y:S01]  /*1030*/  SHF.R.U32.HI R39, RZ, 0xa, R12 ;  /* 0x0000000aff277819 */ /* 0x000fe2000001160c */
[----:B------:R-:W1:Y:S01]  /*1040*/  LDS.128 R4, [UR4+0x10] ;  /* 0x00001004ff047984 */ /* 0x000e620008000c00 */
[----:B------:R-:W-:-:S02]  /*1050*/  SHF.R.U32.HI R43, RZ, 0x8, R14 ;  /* 0x00000008ff2b7819 */ /* 0x000fc4000001160e */
[----:B------:R-:W-:Y:S02]  /*1060*/  SHF.R.U32.HI R26, RZ, 0xa, R14 ;  /* 0x0000000aff1a7819 */ /* 0x000fe4000001160e */
[----:B------:R-:W-:Y:S02]  /*1070*/  SHF.R.U32.HI R38, RZ, 0xc, R8 ;  /* 0x0000000cff267819 */ /* 0x000fe40000011608 */
[----:B------:R-:W-:Y:S02]  /*1080*/  SHF.R.U32.HI R12, RZ, 0x6, R12 ;  /* 0x00000006ff0c7819 */ /* 0x000fe4000001160c */
[----:B------:R-:W-:Y:S02]  /*1090*/  SHF.R.U32.HI R14, RZ, 0x6, R14 ;  /* 0x00000006ff0e7819 */ /* 0x000fe4000001160e */
[--C-:B------:R-:W-:Y:S02]  /*10a0*/  SHF.R.U32.HI R41, RZ, 0x8, R13.reuse ;  /* 0x00000008ff297819 */ /* 0x100fe4000001160d */
[----:B------:R-:W-:-:S02]  /*10b0*/  SHF.R.U32.HI R30, RZ, 0xa, R13 ;  /* 0x0000000aff1e7819 */ /* 0x000fc4000001160d */
[----:B------:R-:W-:Y:S02]  /*10c0*/  LOP3.LUT R27, R13, 0x3f003f, RZ, 0xc0, !PT ;  /* 0x003f003f0d1b7812 */ /* 0x000fe400078ec0ff */
[--C-:B------:R-:W-:Y:S02]  /*10d0*/  SHF.R.U32.HI R44, RZ, 0x8, R15.reuse ;  /* 0x00000008ff2c7819 */ /* 0x100fe4000001160f */
[----:B------:R-:W-:Y:S02]  /*10e0*/  SHF.R.U32.HI R28, RZ, 0xa, R15 ;  /* 0x0000000aff1c7819 */ /* 0x000fe4000001160f */
[----:B------:R-:W-:Y:S02]  /*10f0*/  LOP3.LUT R8, R15, 0x3f003f, RZ, 0xc0, !PT ;  /* 0x003f003f0f087812 */ /* 0x000fe400078ec0ff */
[----:B------:R-:W-:Y:S02]  /*1100*/  SHF.R.U32.HI R10, RZ, 0xc, R10 ;  /* 0x0000000cff0a7819 */ /* 0x000fe4000001160a */
[----:B------:R-:W-:-:S02]  /*1110*/  SHF.R.U32.HI R13, RZ, 0x6, R13 ;  /* 0x00000006ff0d7819 */ /* 0x000fc4000001160d */
[----:B------:R-:W-:Y:S02]  /*1120*/  SHF.R.U32.HI R15, RZ, 0x6, R15 ;  /* 0x00000006ff0f7819 */ /* 0x000fe4000001160f */
[----:B------:R-:W-:Y:S02]  /*1130*/  LOP3.LUT R31, R31, 0x64006400, RZ, 0xfc, !PT ;  /* 0x640064001f1f7812 */ /* 0x000fe400078efcff */
[----:B------:R-:W-:Y:S02]  /*1140*/  LOP3.LUT R25, R25, 0x64006400, RZ, 0xfc, !PT ;  /* 0x6400640019197812 */ /* 0x000fe400078efcff */
[----:B------:R-:W-:Y:S01]  /*1150*/  SHF.R.U32.HI R9, RZ, 0xc, R9 ;  /* 0x0000000cff097819 */ /* 0x000fe20000011609 */
[----:B------:R-:W-:Y:S01]  /*1160*/  HADD2 R31, R31, -1056, -1056 ;  /* 0xe420e4201f1f7430 */ /* 0x000fe20000000000 */
[----:B------:R-:W-:Y:S02]  /*1170*/  LOP3.LUT R22, R40, 0x300030, R29, 0xf8, !PT ;  /* 0x0030003028167812 */ /* 0x000fe400078ef81d */
[----:B------:R-:W-:-:S02]  /*1180*/  LOP3.LUT R12, R12, 0x3f003f, RZ, 0xc0, !PT ;  /* 0x003f003f0c0c7812 */ /* 0x000fc400078ec0ff */
[----:B------:R-:W-:Y:S01]  /*1190*/  LOP3.LUT R14, R14, 0x3f003f, RZ, 0xc0, !PT ;  /* 0x003f003f0e0e7812 */ /* 0x000fe200078ec0ff */
[-C--:B-1----:R-:W-:Y:S01]  /*11a0*/  HFMA2.MMA R18, R31, R4.reuse, R18 ;  /* 0x000000041f127235 */ /* 0x082fe20000000012 */
        /* <DEDUP_REMOVED lines=10> */
[----:B------:R-:W-:Y:S01]  /*1250*/  HFMA2.MMA R17, R10, R4, R17 ;  /* 0x000000040a117235 */ /* 0x000fe20000000011 */
[----:B------:R-:W-:Y:S01]  /*1260*/  LOP3.LUT R12, R12, 0x64006400, RZ, 0xfc, !PT ;  /* 0x640064000c0c7812 */ /* 0x000fe200078efcff */
[-C--:B------:R-:W-:Y:S01]  /*1270*/  HFMA2 R16, R27, R4.reuse, R16 ;  /* 0x000000041b107231 */ /* 0x080fe20000000010 */
[----:B------:R-:W-:Y:S01]  /*1280*/  LOP3.LUT R14, R14, 0x64006400, RZ, 0xfc, !PT ;  /* 0x640064000e0e7812 */ /* 0x000fe200078efcff */
[----:B------:R-:W-:Y:S01]  /*1290*/  HFMA2 R19, R8, R4, R19 ;  /* 0x0000000408137231 */ /* 0x000fe20000000013 */
[----:B------:R-:W-:-:S02]  /*12a0*/  LOP3.LUT R13, R13, 0x64006400, RZ, 0xfc, !PT ;  /* 0x640064000d0d7812 */ /* 0x000fc400078efcff */
[----:B------:R-:W-:Y:S01]  /*12b0*/  LOP3.LUT R15, R15, 0x64006400, RZ, 0xfc, !PT ;  /* 0x640064000f0f7812 */ /* 0x000fe200078efcff */
[----:B------:R-:W-:Y:S01]  /*12c0*/  HADD2 R14, R14, -1056, -1056 ;  /* 0xe420e4200e0e7430 */ /* 0x000fe20000000000 */
[----:B------:R-:W-:Y:S01]  /*12d0*/  LOP3.LUT R30, R9, 0x300030, R30, 0xf8, !PT ;  /* 0x00300030091e7812 */ /* 0x000fe200078ef81e */
[----:B------:R-:W-:Y:S01]  /*12e0*/  HADD2 R9, R12, -1056, -1056 ;  /* 0xe420e4200c097430 */ /* 0x000fe20000000000 */
[----:B------:R-:W-:Y:S01]  /*12f0*/  LOP3.LUT R38, R38, 0xf000f, RZ, 0xc0, !PT ;  /* 0x000f000f26267812 */ /* 0x000fe200078ec0ff */
[----:B------:R-:W-:Y:S01]  /*1300*/  HADD2 R13, R13, -1056, -1056 ;  /* 0xe420e4200d0d7430 */ /* 0x000fe20000000000 */
[----:B------:R-:W-:Y:S01]  /*1310*/  LOP3.LUT R24, R2, 0x300030, R43, 0xf8, !PT ;  /* 0x0030003002187812 */ /* 0x000fe200078ef82b */
[----:B------:R-:W-:Y:S01]  /*1320*/  HADD2 R4, R15, -1056, -1056 ;  /* 0xe420e4200f047430 */ /* 0x000fe20000000000 */
[----:B------:R-:W-:Y:S01]  /*1330*/  LOP3.LUT R22, R22, 0x64006400, RZ, 0xfc, !PT ;  /* 0x6400640016167812 */ /* 0x000fe200078efcff */
[-C--:B------:R-:W-:Y:S01]  /*1340*/  HFMA2.MMA R18, R9, R5.reuse, R18 ;  /* 0x0000000509127235 */ /* 0x080fe20000000012 */
[----:B------:R-:W-:Y:S01]  /*1350*/  LOP3.LUT R39, R38, 0x300030, R39, 0xf8, !PT ;  /* 0x0030003026277812 */ /* 0x000fe200078ef827 */
[-C--:B------:R-:W-:Y:S01]  /*1360*/  HFMA2 R16, R13, R5.reuse, R16 ;  /* 0x000000050d107231 */ /* 0x080fe20000000010 */
[----:B------:R-:W-:Y:S01]  /*1370*/  LOP3.LUT R24, R24, 0x64006400, RZ, 0xfc, !PT ;  /* 0x6400640018187812 */ /* 0x000fe200078efcff */
[----:B------:R-:W-:Y:S01]  /*1380*/  HFMA2.MMA R17, R14, R5, R17 ;  /* 0x000000050e117235 */ /* 0x000fe20000000011 */
[----:B------:R-:W-:Y:S01]  /*1390*/  HFMA2 R19, R4, R5, R19 ;  /* 0x0000000504137231 */ /* 0x000fe20000000013 */
[----:B------:R-:W-:Y:S01]  /*13a0*/  SHF.R.U32.HI R11, RZ, 0xc, R11 ;  /* 0x0000000cff0b7819 */ /* 0x000fe2000001160b */
        /* <DEDUP_REMOVED lines=34> */
.L_x_2669:
        /* <DEDUP_REMOVED lines=13> */
[--C-:B------:R-:W-:Y:S02]  /*16a0*/  SHF.R.U32.HI R25, RZ, 0xc, R4.reuse ;  /* 0x0000000cff197819 */ /* 0x100fe40000011604 */
[----:B------:R-:W-:Y:S02]  /*16b0*/  SHF.R.U32.HI R4, RZ, 0x6, R4 ;  /* 0x00000006ff047819 */ /* 0x000fe40000011604 */
[----:B------:R-:W-:-:S02]  /*16c0*/  LOP3.LUT R31, R5, 0x3f003f, RZ, 0xc0, !PT ;  /* 0x003f003f051f7812 */ /* 0x000fc400078ec0ff */
[--C-:B------:R-:W-:Y:S02]  /*16d0*/  SHF.R.U32.HI R22, RZ, 0xc, R5.reuse ;  /* 0x0000000cff167819 */ /* 0x100fe40000011605 */
[----:B------:R-:W-:Y:S02]  /*16e0*/  SHF.R.U32.HI R5, RZ, 0x6, R5 ;  /* 0x00000006ff057819 */ /* 0x000fe40000011605 */
[----:B------:R-:W-:Y:S02]  /*16f0*/  LOP3.LUT R27, R7, 0x3f003f, RZ, 0xc0, !PT ;  /* 0x003f003f071b7812 */ /* 0x000fe400078ec0ff */
[----:B------:R-:W-:Y:S02]  /*1700*/  LOP3.LUT R30, R30, 0x64006400, RZ, 0xfc, !PT ;  /* 0x640064001e1e7812 */ /* 0x000fe400078efcff */
[----:B------:R-:W-:Y:S02]  /*1710*/  LOP3.LUT R4, R4, 0x3f003f, RZ, 0xc0, !PT ;  /* 0x003f003f04047812 */ /* 0x000fe400078ec0ff */
[----:B------:R-:W-:Y:S01]  /*1720*/  LOP3.LUT R26, R6, 0x3f003f, RZ, 0xc0, !PT ;  /* 0x003f003f061a7812 */ /* 0x000fe200078ec0ff */
[----:B---3--:R-:W-:Y:S01]  /*1730*/  HADD2 R29, R30, -1056, -1056 ;  /* 0xe420e4201e1d7430 */ /* 0x008fe20000000000 */
[----:B------:R-:W-:-:S02]  /*1740*/  LOP3.LUT R5, R5, 0x3f003f, RZ, 0xc0, !PT ;  /* 0x003f003f05057812 */ /* 0x000fc400078ec0ff */
[----:B------:R-:W-:Y:S02]  /*1750*/  LOP3.LUT R27, R27, 0x64006400, RZ, 0xfc, !PT ;  /* 0x640064001b1b7812 */ /* 0x000fe400078efcff */
[----:B------:R-:W-:Y:S02]  /*1760*/  LOP3.LUT R31, R31, 0x64006400, RZ, 0xfc, !PT ;  /* 0x640064001f1f7812 */ /* 0x000fe400078efcff */
[----:B------:R-:W-:Y:S01]  /*1770*/  LOP3.LUT R4, R4, 0x64006400, RZ, 0xfc, !PT ;  /* 0x6400640004047812 */ /* 0x000fe200078efcff */
[----:B------:R-:W-:Y:S01]  /*1780*/  HADD2 R41, R27, -1056, -1056 ;  /* 0xe420e4201b297430 */ /* 0x000fe20000000000 */
[--C-:B------:R-:W-:Y:S01]  /*1790*/  SHF.R.U32.HI R2, RZ, 0xc, R6.reuse ;  /* 0x0000000cff027819 */ /* 0x100fe20000011606 */
[----:B------:R-:W-:Y:S01]  /*17a0*/  HADD2 R31, R31, -1056, -1056 ;  /* 0xe420e4201f1f7430 */ /* 0x000fe20000000000 */
[----:B------:R-:W-:Y:S01]  /*17b0*/  SHF.R.U32.HI R6, RZ, 0x6, R6 ;  /* 0x00000006ff067819 */ /* 0x000fe20000011606 */
[----:B------:R-:W-:Y:S01]  /*17c0*/  HADD2 R27, R4, -1056, -1056 ;  /* 0xe420e420041b7430 */ /* 0x000fe20000000000 */
[----:B------:R-:W-:Y:S01]  /*17d0*/  LOP3.LUT R26, R26, 0x64006400, RZ, 0xfc, !PT ;  /* 0x640064001a1a7812 */ /* 0x000fe200078efcff */
[----:B-1----:R-:W-:Y:S01]  /*17e0*/  HFMA2.MMA R4, R29, R16, RZ ;  /* 0x000000101d047235 */ /* 0x002fe200000000ff */
[----:B------:R-:W-:Y:S01]  /*17f0*/  LOP3.LUT R5, R5, 0x64006400, RZ, 0xfc, !PT ;  /* 0x6400640005057812 */ /* 0x000fe200078efcff */
[-C--:B------:R-:W-:Y:S01]  /*1800*/  HFMA2 R29, R41, R16.reuse, RZ.H0_H0 ;  /* 0x00000010291d7231 */ /* 0x080fe200000400ff */
[----:B------:R-:W-:Y:S01]  /*1810*/  LOP3.LUT R6, R6, 0x3f003f, RZ, 0xc0, !PT ;  /* 0x003f003f06067812 */ /* 0x000fe200078ec0ff */
[----:B------:R-:W-:Y:S01]  /*1820*/  HADD2 R39, R26, -1056, -1056 ;  /* 0xe420e4201a277430 */ /* 0x000fe20000000000 */
[--C-:B------:R-:W-:Y:S01]  /*1830*/  SHF.R.U32.HI R24, RZ, 0xc, R7.reuse ;  /* 0x0000000cff187819 */ /* 0x100fe20000011607 */
[----:B------:R-:W-:Y:S01]  /*1840*/  HADD2 R30, R5, -1056, -1056 ;  /* 0xe420e420051e7430 */ /* 0x000fe20000000000 */
[----:B------:R-:W-:Y:S01]  /*1850*/  SHF.R.U32.HI R7, RZ, 0x6, R7 ;  /* 0x00000006ff077819 */ /* 0x000fe20000011607 */
[----:B------:R-:W-:Y:S01]  /*1860*/  HFMA2 R5, R31, R16, RZ.H0_H0 ;  /* 0x000000101f057231 */ /* 0x000fe200000400ff */
[----:B------:R-:W-:Y:S01]  /*1870*/  LOP3.LUT R6, R6, 0x64006400, RZ, 0xfc, !PT ;  /* 0x6400640006067812 */ /* 0x000fe200078efcff */
[----:B------:R-:W-:Y:S01]  /*1880*/  HFMA2.MMA R26, R27, R17, R4 ;  /* 0x000000111b1a7235 */ /* 0x000fe20000000004 */
[----:B----4-:R-:W-:Y:S01]  /*1890*/  LOP3.LUT R4, R8, 0x3f003f, RZ, 0xc0, !PT ;  /* 0x003f003f08047812 */ /* 0x010fe200078ec0ff */
[----:B------:R-:W-:Y:S01]  /*18a0*/  HFMA2.MMA R28, R39, R16, RZ ;  /* 0x00000010271c7235 */ /* 0x000fe200000000ff */
[----:B------:R-:W-:Y:S01]  /*18b0*/  HFMA2 R27, R30, R17, R5 ;  /* 0x000000111e1b7231 */ /* 0x000fe20000000005 */
[----:B------:R-:W-:Y:S01]  /*18c0*/  LOP3.LUT R16, R7, 0x3f003f, RZ, 0xc0, !PT ;  /* 0x003f003f07107812 */ /* 0x000fe200078ec0ff */
[----:B------:R-:W-:Y:S01]  /*18d0*/  HADD2 R31, R6, -1056, -1056 ;  /* 0xe420e420061f7430 */ /* 0x000fe20000000000 */
[----:B------:R-:W-:-:S02]  /*18e0*/  LOP3.LUT R5, R9, 0x3f003f, RZ, 0xc0, !PT ;  /* 0x003f003f09057812 */ /* 0x000fc400078ec0ff */
[----:B------:R-:W-:Y:S02]  /*18f0*/  LOP3.LUT R7, R10, 0x3f003f, RZ, 0xc0, !PT ;  /* 0x003f003f0a077812 */ /* 0x000fe400078ec0ff */
[----:B------:R-:W-:Y:S01]  /*1900*/  LOP3.LUT R4, R4, 0x64006400, RZ, 0xfc, !PT ;  /* 0x6400640004047812 */ /* 0x000fe200078efcff */
[----:B------:R-:W-:Y:S01]  /*1910*/  HFMA2.MMA R28, R31, R17, R28 ;  /* 0x000000111f1c7235 */ /* 0x000fe2000000001c */
        /* <DEDUP_REMOVED lines=9> */
[----:B------:R-:W-:Y:S01]  /*19b0*/  LOP3.LUT R6, R6, 0x3f003f, RZ, 0xc0, !PT ;  /* 0x003f003f06067812 */ /* 0x000fe200078ec0ff */
[----:B------:R-:W-:Y:S01]  /*19c0*/  HFMA2 R27, R4, R18, R27 ;  /* 0x00000012041b7231 */ /* 0x000fe2000000001b */
[----:B------:R-:W-:Y:S01]  /*19d0*/  SHF.R.U32.HI R4, RZ, 0x6, R8 ;  /* 0x00000006ff047819 */ /* 0x000fe20000011608 */
[----:B------:R-:W-:Y:S01]  /*19e0*/  HFMA2 R29, R16, R17, R29 ;  /* 0x00000011101d7231 */ /* 0x000fe2000000001d */
[-C--:B------:R-:W-:Y:S01]  /*19f0*/  HFMA2.MMA R17, R7, R18.reuse, R28 ;  /* 0x0000001207117235 */ /* 0x080fe2000000001c */
[----:B------:R-:W-:Y:S01]  /*1a00*/  LOP3.LUT R7, R11, 0x3f003f, RZ, 0xc0, !PT ;  /* 0x003f003f0b077812 */ /* 0x000fe200078ec0ff */
[----:B------:R-:W-:Y:S01]  /*1a10*/  HFMA2.MMA R26, R31, R18, R26 ;  /* 0x000000121f1a7235 */ /* 0x000fe2000000001a */
        /* <DEDUP_REMOVED lines=18> */
[-C--:B------:R-:W-:Y:S01]  /*1b40*/  HFMA2 R16, R4, R19.reuse, R27 ;  /* 0x0000001304107231 */ /* 0x080fe2000000001b */
[----:B------:R-:W-:Y:S01]  /*1b50*/  LOP3.LUT R31, R12, 0x3f003f, RZ, 0xc0, !PT ;  /* 0x003f003f0c1f7812 */ /* 0x000fe200078ec0ff */
[----:B------:R-:W1:Y:S01]  /*1b60*/  LDS.128 R4, [UR4+0x30] ;  /* 0x00003004ff047984 */ /* 0x000e620008000c00 */
[----:B------:R-:W-:Y:S01]  /*1b70*/  HFMA2 R19, R28, R19, R29 ;  /* 0x000000131c137231 */ /* 0x000fe2000000001d */
[----:B------:R-:W-:-:S02]  /*1b80*/  LOP3.LUT R25, R14, 0x3f003f, RZ, 0xc0, !PT ;  /* 0x003f003f0e197812 */ /* 0x000fc400078ec0ff */
[--C-:B------:R-:W-:Y:S02]  /*1b90*/  SHF.R.U32.HI R29, RZ, 0x8, R12.reuse ;  /* 0x00000008ff1d7819 */ /* 0x100fe4000001160c */
[----:B------:R-:W-:Y:S02]  /*1ba0*/  SHF.R.U32.HI R39, RZ, 0xa, R12 ;  /* 0x0000000aff277819 */ /* 0x000fe4000001160c */
[--C-:B------:R-:W-:Y:S02]  /*1bb0*/  SHF.R.U32.HI R43, RZ, 0x8, R14.reuse ;  /* 0x00000008ff2b7819 */ /* 0x100fe4000001160e */
[----:B------:R-:W-:Y:S02]  /*1bc0*/  SHF.R.U32.HI R26, RZ, 0xa, R14 ;  /* 0x0000000aff1a7819 */ /* 0x000fe4000001160e */
[----:B------:R-:W-:Y:S02]  /*1bd0*/  SHF.R.U32.HI R38, RZ, 0xc, R8 ;  /* 0x0000000cff267819 */ /* 0x000fe40000011608 */
[----:B------:R-:W-:-:S02]  /*1be0*/  SHF.R.U32.HI R12, RZ, 0x6, R12 ;  /* 0x00000006ff0c7819 */ /* 0x000fc4000001160c */
[----:B------:R-:W-:Y:S02]  /*1bf0*/  SHF.R.U32.HI R14, RZ, 0x6, R14 ;  /* 0x00000006ff0e7819 */ /* 0x000fe4000001160e */
[--C-:B------:R-:W-:Y:S02]  /*1c00*/  SHF.R.U32.HI R41, RZ, 0x8, R13.reuse ;  /* 0x00000008ff297819 */ /* 0x100fe4000001160d */
[----:B------:R-:W-:Y:S02]  /*1c10*/  SHF.R.U32.HI R30, RZ, 0xa, R13 ;  /* 0x0000000aff1e7819 */ /* 0x000fe4000001160d */
[----:B------:R-:W-:Y:S02]  /*1c20*/  LOP3.LUT R27, R13, 0x3f003f, RZ, 0xc0, !PT ;  /* 0x003f003f0d1b7812 */ /* 0x000fe400078ec0ff */
        /* <DEDUP_REMOVED lines=8> */
[----:B------:R-:W-:Y:S02]  /*1cb0*/  LOP3.LUT R25, R25, 0x64006400, RZ, 0xfc, !PT ;  /* 0x6400640019197812 */ /* 0x000fe400078efcff */
[----:B------:R-:W-:Y:S01]  /*1cc0*/  SHF.R.U32.HI R9, RZ, 0xc, R9 ;  /* 0x0000000cff097819 */ /* 0x000fe20000011609 */
[----:B------:R-:W-:Y:S01]  /*1cd0*/  HADD2 R31, R31, -1056, -1056 ;  /* 0xe420e4201f1f7430 */ /* 0x000fe20000000000 */
[----:B------:R-:W-:Y:S02]  /*1ce0*/  LOP3.LUT R22, R40, 0x300030, R29, 0xf8, !PT ;  /* 0x0030003028167812 */ /* 0x000fe400078ef81d */
[----:B------:R-:W-:Y:S02]  /*1cf0*/  LOP3.LUT R12, R12, 0x3f003f, RZ, 0xc0, !PT ;  /* 0x003f003f0c0c7812 */ /* 0x000fe400078ec0ff */
[----:B------:R-:W-:Y:S01]  /*1d00*/  LOP3.LUT R14, R14, 0x3f003f, RZ, 0xc0, !PT ;  /* 0x003f003f0e0e7812 */ /* 0x000fe200078ec0ff */
[----:B-1----:R-:W-:Y:S01]  /*1d10*/  HFMA2.MMA R18, R31, R4, R18 ;  /* 0x000000041f127235 */ /* 0x002fe20000000012 */
        /* <DEDUP_REMOVED lines=24> */
[----:B------:R-:W-:Y:S01]  /*1ea0*/  HADD2 R4, R15, -1056, -1056 ;  /* 0xe420e4200f047430 */ /* 0x000fe20000000000 */
[----:B------:R-:W-:Y:S01]  /*1eb0*/  LOP3.LUT R24, R2, 0x300030, R43, 0xf8, !PT ;  /* 0x0030003002187812 */ /* 0x000fe200078ef82b */
[-C--:B------:R-:W-:Y:S01]  /*1ec0*/  HFMA2.MMA R18, R9, R5.reuse, R18 ;  /* 0x0000000509127235 */ /* 0x080fe20000000012 */
[----:B------:R-:W-:Y:S01]  /*1ed0*/  LOP3.LUT R22, R22, 0x64006400, RZ, 0xfc, !PT ;  /* 0x6400640016167812 */ /* 0x000fe200078efcff */
[-C--:B------:R-:W-:Y:S01]  /*1ee0*/  HFMA2 R16, R13, R5.reuse, R16 ;  /* 0x000000050d107231 */ /* 0x080fe20000000010 */
[----:B------:R-:W-:Y:S01]  /*1ef0*/  LOP3.LUT R39, R38, 0x300030, R39, 0xf8, !PT ;  /* 0x0030003026277812 */ /* 0x000fe200078ef827 */
[----:B------:R-:W-:Y:S01]  /*1f00*/  HFMA2.MMA R17, R14, R5, R17 ;  /* 0x000000050e117235 */ /* 0x000fe20000000011 */
[----:B------:R-:W-:Y:S01]  /*1f10*/  LOP3.LUT R24, R24, 0x64006400, RZ, 0xfc, !PT ;  /* 0x6400640018187812 */ /* 0x000fe200078efcff */
        /* <DEDUP_REMOVED lines=36> */
.L_x_2670:
        /* <DEDUP_REMOVED lines=8> */
.L_x_2668:
[----:B------:R-:W-:-:S04]  /*21e0*/  ISETP.GE.AND P0, PT, R3, R0, PT ;  /* 0x000000000300720c */ /* 0x000fc80003f06270 */
[----:B------:R-:W-:-:S13]  /*21f0*/  ISETP.GE.OR P0, PT, R3, c[0x0][0x1b0], P0 ;  /* 0x00006c0003007a0c */ /* 0x000fda0000706670 */
[----:B------:R-:W-:Y:S05]  /*2200*/  @P0 BRA `(.L_x_2672) ;  /* 0x000015c000000947 */ /* 0x000fea0003800000 */
.L_x_2674:
        /* <DEDUP_REMOVED lines=12> */
[----:B------:R-:W-:Y:S05]  /*22d0*/  @P1 BRA `(.L_x_2673) ;  /* 0x0000149000001947 */ /* 0x000fea0003800000 */
[----:B0-----:R-:W2:Y:S01]  /*22e0*/  LDG.E.128.CONSTANT R12, [R14.64] ;  /* 0x000000060e0c7981 */ /* 0x001ea2000c1e9d00 */
[----:B-----5:R-:W-:Y:S01]  /*22f0*/  SHF.R.U32.HI R16, RZ, 0xf, R20 ;  /* 0x0000000fff107819 */ /* 0x020fe20000011614 */
[----:B------:R-:W-:Y:S01]  /*2300*/  IMAD.MOV.U32 R17, RZ, RZ, 0x2800 ;  /* 0x00002800ff117424 */ /* 0x000fe200078e00ff */
[----:B------:R-:W-:Y:S01]  /*2310*/  SHF.R.U32.HI R45, RZ, 0xe, R24 ;  /* 0x0000000eff2d7819 */ /* 0x000fe20000011618 */
[----:B------:R-:W0:Y:S01]  /*2320*/  LDS.128 R28, [UR4] ;  /* 0x00000004ff1c7984 */ /* 0x000e220008000c00 */
[----:B------:R-:W-:Y:S02]  /*2330*/  LOP3.LUT R16, R16, 0x10001, RZ, 0xc0, !PT ;  /* 0x0001000110107812 */ /* 0x000fe400078ec0ff */
[----:B------:R-:W-:Y:S02]  /*2340*/  PRMT R32, R32, 0x5410, R17 ;  /* 0x0000541020207816 */ /* 0x000fe40000000011 */
[----:B------:R-:W-:-:S02]  /*2350*/  LOP3.LUT R45, R16, 0x20002, R45, 0xf8, !PT ;  /* 0x00020002102d7812 */ /* 0x000fc400078ef82d */
[C---:B------:R-:W-:Y:S02]  /*2360*/  LOP3.LUT R17, R20.reuse, 0x3e003e0, RZ, 0xc0, !PT ;  /* 0x03e003e014117812 */ /* 0x040fe400078ec0ff */
[----:B------:R-:W-:Y:S02]  /*2370*/  LOP3.LUT R16, R20, 0x1f001f, RZ, 0xc0, !PT ;  /* 0x001f001f14107812 */ /* 0x000fe400078ec0ff */
[----:B------:R-:W-:Y:S02]  /*2380*/  LOP3.LUT R19, R21, 0x1f001f, RZ, 0xc0, !PT ;  /* 0x001f001f15137812 */ /* 0x000fe400078ec0ff */
[----:B------:R-:W-:Y:S02]  /*2390*/  LOP3.LUT R17, R17, 0x64006400, RZ, 0xfc, !PT ;  /* 0x6400640011117812 */ /* 0x000fe400078efcff */
[----:B------:R-:W-:Y:S02]  /*23a0*/  LOP3.LUT R16, R16, 0x64006400, RZ, 0xfc, !PT ;  /* 0x6400640010107812 */ /* 0x000fe400078efcff */
[----:B------:R-:W-:Y:S01]  /*23b0*/  LOP3.LUT R38, R22, 0x1f001f, RZ, 0xc0, !PT ;  /* 0x001f001f16267812 */ /* 0x000fe200078ec0ff */
[----:B------:R-:W-:Y:S01]  /*23c0*/  HFMA2 R41, R17, R32.H1_H1, -48, -48 ;  /* 0xd200d20011297431 */ /* 0x000fe20000060020 */
        /* <DEDUP_REMOVED lines=10> */
[----:B------:R-:W-:Y:S02]  /*2470*/  LOP3.LUT R51, R6, 0x3e003e0, RZ, 0xc0, !PT ;  /* 0x03e003e006337812 */ /* 0x000fe400078ec0ff */
[----:B------:R-:W-:-:S02]  /*2480*/  LOP3.LUT R20, R20, 0x1f001f, RZ, 0xc0, !PT ;  /* 0x001f001f14147812 */ /* 0x000fc400078ec0ff */
[----:B------:R-:W-:Y:S02]  /*2490*/  LOP3.LUT R51, R51, 0x64006400, RZ, 0xfc, !PT ;  /* 0x6400640033337812 */ /* 0x000fe400078efcff */
[----:B------:R-:W-:Y:S02]  /*24a0*/  SHF.R.U32.HI R52, RZ, 0xe, R27 ;  /* 0x0000000eff347819 */ /* 0x000fe4000001161b */
[----:B------:R-:W-:Y:S01]  /*24b0*/  LOP3.LUT R53, R5, 0x3e003e0, RZ, 0xc0, !PT ;  /* 0x03e003e005357812 */ /* 0x000fe200078ec0ff */
[-C--:B0-----:R-:W-:Y:S01]  /*24c0*/  HFMA2.MMA R38, R17, R28.reuse, RZ ;  /* 0x0000001c11267235 */ /* 0x081fe200000000ff */
[-C--:B------:R-:W-:Y:S01]  /*24d0*/  HFMA2 R40, R19, R28.reuse, RZ.H0_H0 ;  /* 0x0000001c13287231 */ /* 0x080fe200000400ff */
[----:B------:R-:W-:Y:S01]  /*24e0*/  LOP3.LUT R19, R18, 0x64006400, RZ, 0xfc, !PT ;  /* 0x6400640012137812 */ /* 0x000fe200078efcff */
[----:B------:R-:W-:Y:S01]  /*24f0*/  HFMA2.MMA R17, R43, R28, RZ ;  /* 0x0000001c2b117235 */ /* 0x000fe200000000ff */
[----:B------:R-:W-:Y:S01]  /*2500*/  LOP3.LUT R18, R22, 0x3e003e0, RZ, 0xc0, !PT ;  /* 0x03e003e016127812 */ /* 0x000fe200078ec0ff */
[----:B------:R-:W-:Y:S01]  /*2510*/  HFMA2 R16, R47, R28, RZ.H0_H0 ;  /* 0x0000001c2f107231 */ /* 0x000fe200000400ff */
[----:B------:R-:W-:Y:S01]  /*2520*/  HFMA2.MMA R28, R41, R29, R38 ;  /* 0x0000001d291c7235 */ /* 0x000fe20000000026 */
[----:B------:R-:W-:Y:S01]  /*2530*/  HFMA2 R43, R19, R32.H1_H1, -48, -48 ;  /* 0xd200d200132b7431 */ /* 0x000fe20000060020 */
[----:B------:R-:W-:-:S02]  /*2540*/  LOP3.LUT R38, R23, 0x3e003e0, RZ, 0xc0, !PT ;  /* 0x03e003e017267812 */ /* 0x000fc400078ec0ff */
[----:B------:R-:W-:Y:S02]  /*2550*/  LOP3.LUT R19, R18, 0x64006400, RZ, 0xfc, !PT ;  /* 0x6400640012137812 */ /* 0x000fe400078efcff */
[--C-:B------:R-:W-:Y:S02]  /*2560*/  SHF.R.U32.HI R18, RZ, 0xa, R21.reuse ;  /* 0x0000000aff127819 */ /* 0x100fe40000011615 */
[----:B------:R-:W-:Y:S01]  /*2570*/  LOP3.LUT R41, R38, 0x64006400, RZ, 0xfc, !PT ;  /* 0x6400640026297812 */ /* 0x000fe200078efcff */
[-C--:B------:R-:W-:Y:S01]  /*2580*/  HFMA2.MMA R38, R43, R29.reuse, R40 ;  /* 0x0000001d2b267235 */ /* 0x080fe20000000028 */
[-C--:B------:R-:W-:Y:S01]  /*2590*/  HFMA2 R40, R19, R32.reuse.H1_H1, -48, -48 ;  /* 0xd200d20013287431 */ /* 0x080fe20000060020 */
[----:B------:R-:W-:Y:S02]  /*25a0*/  LOP3.LUT R19, R18, 0x1f001f, RZ, 0xc0, !PT ;  /* 0x001f001f12137812 */ /* 0x000fe400078ec0ff */
[----:B------:R-:W-:Y:S01]  /*25b0*/  LOP3.LUT R18, R20, 0x64006400, RZ, 0xfc, !PT ;  /* 0x6400640014127812 */ /* 0x000fe200078efcff */
[----:B------:R-:W-:Y:S01]  /*25c0*/  HFMA2 R41, R41, R32.H1_H1, -48, -48 ;  /* 0xd200d20029297431 */ /* 0x000fe20000060020 */
[----:B------:R-:W-:Y:S01]  /*25d0*/  SHF.R.U32.HI R21, RZ, 0xf, R21 ;  /* 0x0000000fff157819 */ /* 0x000fe20000011615 */
[----:B------:R-:W-:Y:S01]  /*25e0*/  HFMA2.MMA R20, R40, R29, R17 ;  /* 0x0000001d28147235 */ /* 0x000fe20000000011 */
[----:B------:R-:W-:Y:S01]  /*25f0*/  LOP3.LUT R40, R19, 0x64006400, RZ, 0xfc, !PT ;  /* 0x6400640013287812 */ /* 0x000fe200078efcff */
[----:B------:R-:W-:Y:S01]  /*2600*/  HFMA2 R29, R41, R29, R16 ;  /* 0x0000001d291d7231 */ /* 0x000fe20000000010 */
[--C-:B------:R-:W-:Y:S01]  /*2610*/  SHF.R.U32.HI R41, RZ, 0xa, R22.reuse ;  /* 0x0000000aff297819 */ /* 0x100fe20000011616 */
[----:B------:R-:W-:Y:S01]  /*2620*/  HADD2 R43, R18, -1040, -1040 ;  /* 0xe410e410122b7430 */ /* 0x000fe20000000000 */
[----:B------:R-:W-:Y:S01]  /*2630*/  SHF.R.U32.HI R22, RZ, 0xf, R22 ;  /* 0x0000000fff167819 */ /* 0x000fe20000011616 */
[----:B------:R-:W0:Y:S01]  /*2640*/  LDS.128 R16, [UR4+0x10] ;  /* 0x00001004ff107984 */ /* 0x000e220008000c00 */
[----:B------:R-:W-:Y:S01]  /*2650*/  HADD2 R47, R40, -1040, -1040 ;  /* 0xe410e410282f7430 */ /* 0x000fe20000000000 */
[----:B------:R-:W-:-:S02]  /*2660*/  SHF.R.U32.HI R40, RZ, 0xa, R23 ;  /* 0x0000000aff287819 */ /* 0x000fc40000011617 */
[----:B------:R-:W-:Y:S01]  /*2670*/  LOP3.LUT R41, R41, 0x1f001f, RZ, 0xc0, !PT ;  /* 0x001f001f29297812 */ /* 0x000fe200078ec0ff */
[----:B------:R-:W-:Y:S01]  /*2680*/  HFMA2.MMA R28, R43, R30, R28 ;  /* 0x0000001e2b1c7235 */ /* 0x000fe2000000001c */
[----:B------:R-:W-:Y:S01]  /*2690*/  LOP3.LUT R43, R40, 0x1f001f, RZ, 0xc0, !PT ;  /* 0x001f001f282b7812 */ /* 0x000fe200078ec0ff */
[----:B------:R-:W-:Y:S01]  /*26a0*/  HFMA2 R38, R47, R30, R38 ;  /* 0x0000001e2f267231 */ /* 0x000fe20000000026 */
        /* <DEDUP_REMOVED lines=15> */
[C---:B------:R-:W-:Y:S01]  /*27a0*/  LOP3.LUT R40, R27.reuse, 0x1f001f, RZ, 0xc0, !PT ;  /* 0x001f001f1b287812 */ /* 0x040fe200078ec0ff */
[-C--:B------:R-:W-:Y:S01]  /*27b0*/  HFMA2 R20, R41, R31.reuse, R38 ;  /* 0x0000001f29147231 */ /* 0x080fe20000000026 */
[----:B------:R-:W-:Y:S01]  /*27c0*/  LOP3.LUT R41, R30, 0x64006400, RZ, 0xfc, !PT ;  /* 0x640064001e297812 */ /* 0x000fe200078efcff */
[----:B------:R-:W-:Y:S01]  /*27d0*/  HADD2 R43, R43, -1040, -1040 ;  /* 0xe410e4102b2b7430 */ /* 0x000fe20000000000 */
[----:B------:R-:W-:Y:S01]  /*27e0*/  LOP3.LUT R42, R40, 0x64006400, RZ, 0xfc, !PT ;  /* 0x64006400282a7812 */ /* 0x000fe200078efcff */
[-C--:B------:R-:W-:Y:S01]  /*27f0*/  HFMA2.MMA R28, R47, R31.reuse, R28 ;  /* 0x0000001f2f1c7235 */ /* 0x080fe2000000001c */
[----:B------:R-:W-:Y:S01]  /*2800*/  LOP3.LUT R44, R27, 0x3e003e0, RZ, 0xc0, !PT ;  /* 0x03e003e01b2c7812 */ /* 0x000fe200078ec0ff */
[-C--:B------:R-:W-:Y:S01]  /*2810*/  HFMA2 R41, R41, R32.reuse.H1_H1, -48, -48 ;  /* 0xd200d20029297431 */ /* 0x080fe20000060020 */
[----:B------:R-:W-:Y:S01]  /*2820*/  LOP3.LUT R40, R26, 0x3e003e0, RZ, 0xc0, !PT ;  /* 0x03e003e01a287812 */ /* 0x000fe200078ec0ff */
[----:B------:R-:W-:Y:S01]  /*2830*/  HFMA2.MMA R46, R43, R31, R46 ;  /* 0x0000001f2b2e7235 */ /* 0x000fe2000000002e */
[----:B------:R-:W-:Y:S01]  /*2840*/  LOP3.LUT R38, R25, 0x3e003e0, RZ, 0xc0, !PT ;  /* 0x03e003e019267812 */ /* 0x000fe200078ec0ff */
[----:B------:R-:W-:Y:S01]  /*2850*/  HADD2 R42, R42, -1040, -1040 ;  /* 0xe410e4102a2a7430 */ /* 0x000fe20000000000 */
[----:B------:R-:W-:Y:S01]  /*2860*/  LOP3.LUT R49, R44, 0x64006400, RZ, 0xfc, !PT ;  /* 0x640064002c317812 */ /* 0x000fe200078efcff */
[----:B0-----:R-:W-:Y:S01]  /*2870*/  HFMA2.MMA R48, R41, R16, R28 ;  /* 0x0000001029307235 */ /* 0x001fe2000000001c */
[----:B------:R-:W-:Y:S01]  /*2880*/  SHF.R.U32.HI R28, RZ, 0xa, R24 ;  /* 0x0000000aff1c7819 */ /* 0x000fe20000011618 */
[----:B------:R-:W-:Y:S01]  /*2890*/  HFMA2 R29, R42, R31, R29 ;  /* 0x0000001f2a1d7231 */ /* 0x000fe2000000001d */
[----:B------:R-:W-:Y:S01]  /*28a0*/  LOP3.LUT R47, R40, 0x64006400, RZ, 0xfc, !PT ;  /* 0x64006400282f7812 */ /* 0x000fe200078efcff */
[----:B------:R-:W-:Y:S01]  /*28b0*/  HFMA2 R30, R49, R32.H1_H1, -48, -48 ;  /* 0xd200d200311e7431 */ /* 0x000fe20000060020 */
[----:B------:R-:W-:-:S02]  /*28c0*/  LOP3.LUT R28, R28, 0x1f001f, RZ, 0xc0, !PT ;  /* 0x001f001f1c1c7812 */ /* 0x000fc400078ec0ff */
[----:B------:R-:W-:Y:S01]  /*28d0*/  LOP3.LUT R43, R38, 0x64006400, RZ, 0xfc, !PT ;  /* 0x64006400262b7812 */ /* 0x000fe200078efcff */
[-C--:B------:R-:W-:Y:S01]  /*28e0*/  HFMA2 R38, R51, R32.reuse.H1_H1, -48, -48 ;  /* 0xd200d20033267431 */ /* 0x080fe20000060020 */
[----:B------:R-:W-:Y:S01]  /*28f0*/  LOP3.LUT R28, R28, 0x64006400, RZ, 0xfc, !PT ;  /* 0x640064001c1c7812 */ /* 0x000fe200078efcff */
[-C--:B------:R-:W-:Y:S01]  /*2900*/  HFMA2 R47, R47, R32.reuse.H1_H1, -48, -48 ;  /* 0xd200d2002f2f7431 */ /* 0x080fe20000060020 */
[----:B------:R-:W-:Y:S01]  /*2910*/  LOP3.LUT R49, R7, 0x3e003e0, RZ, 0xc0, !PT ;  /* 0x03e003e007317812 */ /* 0x000fe200078ec0ff */
[----:B------:R-:W-:Y:S01]  /*2920*/  HFMA2 R43, R43, R32.H1_H1, -48, -48 ;  /* 0xd200d2002b2b7431 */ /* 0x000fe20000060020 */
[----:B------:R-:W-:Y:S01]  /*2930*/  LOP3.LUT R22, R22, 0x10001, RZ, 0xc0, !PT ;  /* 0x0001000116167812 */ /* 0x000fe200078ec0ff */
[----:B------:R-:W-:Y:S01]  /*2940*/  HADD2 R51, R28, -1040, -1040 ;  /* 0xe410e4101c337430 */ /* 0x000fe20000000000 */
[----:B------:R-:W-:Y:S01]  /*2950*/  LOP3.LUT R49, R49, 0x64006400, RZ, 0xfc, !PT ;  /* 0x6400640031317812 */ /* 0x000fe200078efcff */
[----:B------:R-:W-:Y:S01]  /*2960*/  HFMA2.MMA R46, R47, R16, R46 ;  /* 0x000000102f2e7235 */ /* 0x000fe2000000002e */
[-C--:B------:R-:W-:Y:S01]  /*2970*/  HFMA2 R47, R30, R16.reuse, R29 ;  /* 0x000000101e2f7231 */ /* 0x080fe2000000001d */
[----:B------:R-:W-:Y:S01]  /*2980*/  LOP3.LUT R29, R4, 0x3e003e0, RZ, 0xc0, !PT ;  /* 0x03e003e0041d7812 */ /* 0x000fe200078ec0ff */
[----:B------:R-:W-:Y:S01]  /*2990*/  HFMA2 R20, R43, R16, R20 ;  /* 0x000000102b147231 */ /* 0x000fe20000000014 */
[----:B------:R-:W-:Y:S01]  /*29a0*/  HFMA2.MMA R50, R51, R17, R48 ;  /* 0x0000001133327235 */ /* 0x000fe20000000030 */
[----:B------:R-:W-:Y:S01]  /*29b0*/  SHF.R.U32.HI R51, RZ, 0xe, R26 ;  /* 0x0000000eff337819 */ /* 0x000fe2000001161a */
[----:B------:R-:W-:Y:S01]  /*29c0*/  HFMA2 R40, R49, R32.H1_H1, -48, -48 ;  /* 0xd200d20031287431 */ /* 0x000fe20000060020 */
[----:B------:R-:W-:-:S02]  /*29d0*/  LOP3.LUT R30, R9, 0x3e003e0, RZ, 0xc0, !PT ;  /* 0x03e003e0091e7812 */ /* 0x000fc400078ec0ff */
[----:B------:R-:W-:Y:S02]  /*29e0*/  LOP3.LUT R51, R22, 0x20002, R51, 0xf8, !PT ;  /* 0x0002000216337812 */ /* 0x000fe400078ef833 */
[----:B------:R-:W-:Y:S02]  /*29f0*/  SHF.R.U32.HI R22, RZ, 0xd, R4 ;  /* 0x0000000dff167819 */ /* 0x000fe40000011604 */
[----:B------:R-:W-:Y:S02]  /*2a00*/  LOP3.LUT R29, R29, 0x64006400, RZ, 0xfc, !PT ;  /* 0x640064001d1d7812 */ /* 0x000fe400078efcff */
[----:B------:R-:W-:Y:S02]  /*2a10*/  SHF.R.U32.HI R23, RZ, 0xf, R23 ;  /* 0x0000000fff177819 */ /* 0x000fe40000011617 */
[----:B------:R-:W-:Y:S01]  /*2a20*/  LOP3.LUT R30, R30, 0x64006400, RZ, 0xfc, !PT ;  /* 0x640064001e1e7812 */ /* 0x000fe200078efcff */
[----:B------:R-:W-:Y:S01]  /*2a30*/  HFMA2 R42, R29, R32.H1_H1, -48, -48 ;  /* 0xd200d2001d2a7431 */ /* 0x000fe20000060020 */
[----:B------:R-:W-:-:S02]  /*2a40*/  LOP3.LUT R45, R45, 0x40004, R22, 0xf8, !PT ;  /* 0x000400042d2d7812 */ /* 0x000fc400078ef816 */
[----:B------:R-:W-:Y:S01]  /*2a50*/  SHF.R.U32.HI R22, RZ, 0xd, R6 ;  /* 0x0000000dff167819 */ /* 0x000fe20000011606 */
[----:B------:R-:W-:Y:S01]  /*2a60*/  HFMA2 R29, R30, R32.H1_H1, -48, -48 ;  /* 0xd200d2001e1d7431 */ /* 0x000fe20000060020 */
[----:B------:R-:W-:Y:S02]  /*2a70*/  LOP3.LUT R23, R23, 0x10001, RZ, 0xc0, !PT ;  /* 0x0001000117177812 */ /* 0x000fe400078ec0ff */
[----:B------:R-:W-:Y:S02]  /*2a80*/  SHF.R.U32.HI R26, RZ, 0xa, R26 ;  /* 0x0000000aff1a7819 */ /* 0x000fe4000001161a */
[----:B------:R-:W-:Y:S02]  /*2a90*/  LOP3.LUT R21, R21, 0x10001, RZ, 0xc0, !PT ;  /* 0x0001000115157812 */ /* 0x000fe400078ec0ff */
[----:B------:R-:W-:Y:S02]  /*2aa0*/  SHF.R.U32.HI R48, RZ, 0xe, R25 ;  /* 0x0000000eff307819 */ /* 0x000fe40000011619 */
[----:B------:R-:W-:-:S02]  /*2ab0*/  LOP3.LUT R51, R51, 0x40004, R22, 0xf8, !PT ;  /* 0x0004000433337812 */ /* 0x000fc400078ef816 */
[----:B------:R-:W-:Y:S02]  /*2ac0*/  SHF.R.U32.HI R22, RZ, 0xd, R7 ;  /* 0x0000000dff167819 */ /* 0x000fe40000011607 */
[----:B------:R-:W-:Y:S02]  /*2ad0*/  SHF.R.U32.HI R25, RZ, 0xa, R25 ;  /* 0x0000000aff197819 */ /* 0x000fe40000011619 */
[----:B------:R-:W-:Y:S02]  /*2ae0*/  SHF.R.U32.HI R27, RZ, 0xa, R27 ;  /* 0x0000000aff1b7819 */ /* 0x000fe4000001161b */
[----:B------:R-:W-:Y:S02]  /*2af0*/  LOP3.LUT R26, R26, 0x1f001f, RZ, 0xc0, !PT ;  /* 0x001f001f1a1a7812 */ /* 0x000fe400078ec0ff */
[----:B------:R-:W-:Y:S02]  /*2b00*/  LOP3.LUT R48, R21, 0x20002, R48, 0xf8, !PT ;  /* 0x0002000215307812 */ /* 0x000fe400078ef830 */
[----:B------:R-:W-:-:S02]  /*2b10*/  SHF.R.U32.HI R21, RZ, 0xd, R5 ;  /* 0x0000000dff157819 */ /* 0x000fc40000011605 */
[----:B------:R-:W-:Y:S02]  /*2b20*/  LOP3.LUT R25, R25, 0x1f001f, RZ, 0xc0, !PT ;  /* 0x001f001f19197812 */ /* 0x000fe400078ec0ff */
[----:B------:R-:W-:Y:S02]  /*2b30*/  LOP3.LUT R27, R27, 0x1f001f, RZ, 0xc0, !PT ;  /* 0x001f001f1b1b7812 */ /* 0x000fe400078ec0ff */
[----:B------:R-:W-:Y:S02]  /*2b40*/  LOP3.LUT R26, R26, 0x64006400, RZ, 0xfc, !PT ;  /* 0x640064001a1a7812 */ /* 0x000fe400078efcff */
[----:B------:R-:W-:Y:S02]  /*2b50*/  LOP3.LUT R48, R48, 0x40004, R21, 0xf8, !PT ;  /* 0x0004000430307812 */ /* 0x000fe400078ef815 */
[----:B------:R-:W-:Y:S02]  /*2b60*/  LOP3.LUT R21, R25, 0x64006400, RZ, 0xfc, !PT ;  /* 0x6400640019157812 */ /* 0x000fe400078efcff */
[----:B------:R-:W-:-:S02]  /*2b70*/  LOP3.LUT R27, R27, 0x64006400, RZ, 0xfc, !PT ;  /* 0x640064001b1b7812 */ /* 0x000fc400078efcff */
[----:B------:R-:W-:Y:S01]  /*2b80*/  LOP3.LUT R53, R53, 0x64006400, RZ, 0xfc, !PT ;  /* 0x6400640035357812 */ /* 0x000fe200078efcff */
[----:B------:R-:W-:Y:S01]  /*2b90*/  HADD2 R21, R21, -1040, -1040 ;  /* 0xe410e41015157430 */ /* 0x000fe20000000000 */
[----:B------:R-:W-:Y:S02]  /*2ba0*/  LOP3.LUT R31, R8, 0x3e003e0, RZ, 0xc0, !PT ;  /* 0x03e003e0081f7812 */ /* 0x000fe400078ec0ff */
[----:B------:R-:W-:Y:S01]  /*2bb0*/  LOP3.LUT R41, R10, 0x3e003e0, RZ, 0xc0, !PT ;  /* 0x03e003e00a297812 */ /* 0x000fe200078ec0ff */
[----:B------:R-:W-:Y:S01]  /*2bc0*/  HFMA2 R20, R21, R17, R20 ;  /* 0x0000001115147231 */ /* 0x000fe20000000014 */
[----:B------:R-:W-:Y:S01]  /*2bd0*/  LOP3.LUT R21, R5, 0x1f001f, RZ, 0xc0, !PT ;  /* 0x001f001f05157812 */ /* 0x000fe200078ec0ff */
[----:B------:R-:W-:Y:S01]  /*2be0*/  HFMA2 R44, R53, R32.H1_H1, -48, -48 ;  /* 0xd200d200352c7431 */ /* 0x000fe20000060020 */
[----:B------:R-:W-:Y:S02]  /*2bf0*/  SHF.R.U32.HI R5, RZ, 0xa, R5 ;  /* 0x0000000aff057819 */ /* 0x000fe40000011605 */
[----:B------:R-:W-:-:S02]  /*2c00*/  LOP3.LUT R21, R21, 0x64006400, RZ, 0xfc, !PT ;  /* 0x6400640015157812 */ /* 0x000fc400078efcff */
[----:B------:R-:W-:Y:S02]  /*2c10*/  LOP3.LUT R5, R5, 0x1f001f, RZ, 0xc0, !PT ;  /* 0x001f001f05057812 */ /* 0x000fe400078ec0ff */
[----:B------:R-:W-:Y:S01]  /*2c20*/  LOP3.LUT R43, R11, 0x3e003e0, RZ, 0xc0, !PT ;  /* 0x03e003e00b2b7812 */ /* 0x000fe200078ec0ff */
[----:B------:R-:W-:Y:S01]  /*2c30*/  HADD2 R21, R21, -1040, -1040 ;  /* 0xe410e41015157430 */ /* 0x000fe20000000000 */
[----:B------:R-:W-:Y:S02]  /*2c40*/  LOP3.LUT R5, R5, 0x64006400, RZ, 0xfc, !PT ;  /* 0x6400640005057812 */ /* 0x000fe400078efcff */
[----:B------:R-:W-:Y:S02]  /*2c50*/  LOP3.LUT R31, R31, 0x64006400, RZ, 0xfc, !PT ;  /* 0x640064001f1f7812 */ /* 0x000fe400078efcff */
[----:B------:R-:W-:Y:S02]  /*2c60*/  LOP3.LUT R41, R41, 0x64006400, RZ, 0xfc, !PT ;  /* 0x6400640029297812 */ /* 0x000fe400078efcff */
[----:B------:R-:W-:Y:S01]  /*2c70*/  LOP3.LUT R43, R43, 0x64006400, RZ, 0xfc, !PT ;  /* 0x640064002b2b7812 */ /* 0x000fe200078efcff */
[-C--:B------:R-:W-:Y:S01]  /*2c80*/  HFMA2 R31, R31, R32.reuse.H1_H1, -48, -48 ;  /* 0xd200d2001f1f7431 */ /* 0x080fe20000060020 */
[----:B------:R-:W-:Y:S01]  /*2c90*/  PRMT R34, R34, 0x5410, R35 ;  /* 0x0000541022227816 */ /* 0x000fe20000000023 */
[----:B------:R-:W-:-:S02]  /*2ca0*/  HFMA2 R41, R41, R32.H1_H1, -48, -48 ;  /* 0xd200d20029297431 */ /* 0x000fc40000060020 */
[-C--:B------:R-:W-:Y:S01]  /*2cb0*/  HFMA2 R43, R43, R32.reuse.H1_H1, -48, -48 ;  /* 0xd200d2002b2b7431 */ /* 0x080fe20000060020 */
[----:B--2---:R-:W-:Y:S02]  /*2cc0*/  LOP3.LUT R49, R15, 0x3e003e0, RZ, 0xc0, !PT ;  /* 0x03e003e00f317812 */ /* 0x004fe400078ec0ff */
[----:B------:R-:W-:Y:S02]  /*2cd0*/  LOP3.LUT R16, R12, 0x3e003e0, RZ, 0xc0, !PT ;  /* 0x03e003e00c107812 */ /* 0x000fe400078ec0ff */
[----:B------:R-:W-:Y:S02]  /*2ce0*/  LOP3.LUT R49, R49, 0x64006400, RZ, 0xfc, !PT ;  /* 0x6400640031317812 */ /* 0x000fe400078efcff */
[----:B------:R-:W-:Y:S02]  /*2cf0*/  LOP3.LUT R53, R16, 0x64006400, RZ, 0xfc, !PT ;  /* 0x6400640010357812 */ /* 0x000fe400078efcff */
[----:B------:R-:W-:Y:S01]  /*2d00*/  LOP3.LUT R16, R14, 0x3e003e0, RZ, 0xc0, !PT ;  /* 0x03e003e00e107812 */ /* 0x000fe200078ec0ff */
[-C--:B------:R-:W-:Y:S01]  /*2d10*/  HFMA2 R30, R49, R32.reuse.H1_H1, -48, -48 ;  /* 0xd200d200311e7431 */ /* 0x080fe20000060020 */
[----:B------:R-:W-:Y:S01]  /*2d20*/  LOP3.LUT R49, R23, 0x20002, R52, 0xf8, !PT ;  /* 0x0002000217317812 */ /* 0x000fe200078ef834 */
[----:B------:R-:W-:Y:S01]  /*2d30*/  HFMA2 R28, R53, R32.H1_H1, -48, -48 ;  /* 0xd200d200351c7431 */ /* 0x000fe20000060020 */
[----:B------:R-:W-:-:S02]  /*2d40*/  SHF.R.U32.HI R23, RZ, 0xc, R9 ;  /* 0x0000000cff177819 */ /* 0x000fc40000011609 */
[----:B------:R-:W-:Y:S02]  /*2d50*/  LOP3.LUT R49, R49, 0x40004, R22, 0xf8, !PT ;  /* 0x0004000431317812 */ /* 0x000fe400078ef816 */
[----:B------:R-:W-:Y:S02]  /*2d60*/  SHF.R.U32.HI R22, RZ, 0xc, R8 ;  /* 0x0000000cff167819 */ /* 0x000fe40000011608 */
[----:B------:R-:W-:Y:S02]  /*2d70*/  LOP3.LUT R48, R48, 0x80008, R23, 0xf8, !PT ;  /* 0x0008000830307812 */ /* 0x000fe400078ef817 */
[----:B------:R-:W-:Y:S01]  /*2d80*/  LOP3.LUT R25, R45, 0x80008, R22, 0xf8, !PT ;  /* 0x000800082d197812 */ /* 0x000fe200078ef816 */
[----:B------:R-:W-:Y:S01]  /*2d90*/  HADD2 R45, R26, -1040, -1040 ;  /* 0xe410e4101a2d7430 */ /* 0x000fe20000000000 */
[----:B------:R-:W-:Y:S01]  /*2da0*/  LOP3.LUT R23, R7, 0x1f001f, RZ, 0xc0, !PT ;  /* 0x001f001f07177812 */ /* 0x000fe200078ec0ff */
[----:B------:R-:W-:Y:S01]  /*2db0*/  HADD2 R22, R27, -1040, -1040 ;  /* 0xe410e4101b167430 */ /* 0x000fe20000000000 */
[----:B------:R-:W-:-:S02]  /*2dc0*/  SHF.R.U32.HI R26, RZ, 0xc, R10 ;  /* 0x0000000cff1a7819 */ /* 0x000fc4000001160a */
[----:B------:R-:W-:Y:S01]  /*2dd0*/  LOP3.LUT R23, R23, 0x64006400, RZ, 0xfc, !PT ;  /* 0x6400640017177812 */ /* 0x000fe200078efcff */
[----:B------:R-:W-:Y:S01]  /*2de0*/  HFMA2.MMA R27, R45, R17, R46 ;  /* 0x000000112d1b7235 */ /* 0x000fe2000000002e */
[----:B------:R-:W-:Y:S01]  /*2df0*/  HFMA2 R46, R22, R17, R47 ;  /* 0x00000011162e7231 */ /* 0x000fe2000000002f */
[----:B------:R-:W-:Y:S02]  /*2e00*/  LOP3.LUT R22, R6, 0x1f001f, RZ, 0xc0, !PT ;  /* 0x001f001f06167812 */ /* 0x000fe400078ec0ff */
[----:B------:R-:W-:Y:S01]  /*2e10*/  HADD2 R23, R23, -1040, -1040 ;  /* 0xe410e41017177430 */ /* 0x000fe20000000000 */
[----:B------:R-:W-:Y:S01]  /*2e20*/  LOP3.LUT R51, R51, 0x80008, R26, 0xf8, !PT ;  /* 0x0008000833337812 */ /* 0x000fe200078ef81a */
[-C--:B------:R-:W-:Y:S01]  /*2e30*/  HFMA2 R26, R21, R18.reuse, R20 ;  /* 0x00000012151a7231 */ /* 0x080fe20000000014 */
[----:B------:R-:W-:Y:S01]  /*2e40*/  LOP3.LUT R22, R22, 0x64006400, RZ, 0xfc, !PT ;  /* 0x6400640016167812 */ /* 0x000fe200078efcff */
[----:B------:R-:W-:Y:S01]  /*2e50*/  HFMA2 R46, R23, R18, R46 ;  /* 0x00000012172e7231 */ /* 0x000fe2000000002e */
[----:B------:R-:W-:Y:S01]  /*2e60*/  LOP3.LUT R17, R4, 0x1f001f, RZ, 0xc0, !PT ;  /* 0x001f001f04117812 */ /* 0x000fe200078ec0ff */
[-C--:B------:R-:W-:Y:S01]  /*2e70*/  HFMA2 R44, R44, R19.reuse, R26 ;  /* 0x000000132c2c7231 */ /* 0x080fe2000000001a */
[----:B------:R-:W-:Y:S01]  /*2e80*/  SHF.R.U32.HI R4, RZ, 0xa, R4 ;  /* 0x0000000aff047819 */ /* 0x000fe20000011604 */
[----:B------:R-:W-:Y:S01]  /*2e90*/  HADD2 R22, R22, -1040, -1040 ;  /* 0xe410e41016167430 */ /* 0x000fe20000000000 */
[----:B------:R-:W-:Y:S01]  /*2ea0*/  LOP3.LUT R17, R17, 0x64006400, RZ, 0xfc, !PT ;  /* 0x6400640011117812 */ /* 0x000fe200078efcff */
[----:B------:R-:W-:Y:S01]  /*2eb0*/  HFMA2 R46, R40, R19, R46 ;  /* 0x00000013282e7231 */ /* 0x000fe2000000002e */
[----:B------:R-:W-:-:S02]  /*2ec0*/  LOP3.LUT R4, R4, 0x1f001f, RZ, 0xc0, !PT ;  /* 0x001f001f04047812 */ /* 0x000fc400078ec0ff */
[----:B------:R-:W-:Y:S01]  /*2ed0*/  SHF.R.U32.HI R6, RZ, 0xa, R6 ;  /* 0x0000000aff067819 */ /* 0x000fe20000011606 */
[-C--:B------:R-:W-:Y:S01]  /*2ee0*/  HFMA2.MMA R27, R22, R18.reuse, R27 ;  /* 0x00000012161b7235 */ /* 0x080fe2000000001b */
[----:B------:R-:W-:Y:S01]  /*2ef0*/  HADD2 R17, R17, -1040, -1040 ;  /* 0xe410e41011117430 */ /* 0x000fe20000000000 */
[----:B------:R-:W0:Y:S01]  /*2f00*/  LDS.128 R20, [UR4+0x20] ;  /* 0x00002004ff147984 */ /* 0x000e220008000c00 */
[----:B------:R-:W-:Y:S02]  /*2f10*/  LOP3.LUT R4, R4, 0x64006400, RZ, 0xfc, !PT ;  /* 0x6400640004047812 */ /* 0x000fe400078efcff */
[----:B------:R-:W-:Y:S02]  /*2f20*/  SHF.R.U32.HI R7, RZ, 0xa, R7 ;  /* 0x0000000aff077819 */ /* 0x000fe40000011607 */
[----:B------:R-:W-:Y:S01]  /*2f30*/  HFMA2.MMA R45, R17, R18, R50 ;  /* 0x00000012112d7235 */ /* 0x000fe20000000032 */
[----:B------:R-:W-:Y:S01]  /*2f40*/  SHF.R.U32.HI R17, RZ, 0xb, R13 ;  /* 0x0000000bff117819 */ /* 0x000fe2000001160d */
[----:B------:R-:W-:Y:S01]  /*2f50*/  HADD2 R4, R4, -1040, -1040 ;  /* 0xe410e41004047430 */ /* 0x000fe20000000000 */
[----:B------:R-:W-:-:S02]  /*2f60*/  SHF.R.U32.HI R50, RZ, 0xc, R11 ;  /* 0x0000000cff327819 */ /* 0x000fc4000001160b */
[----:B------:R-:W-:Y:S01]  /*2f70*/  LOP3.LUT R17, R48, 0x100010, R17, 0xf8, !PT ;  /* 0x0010001030117812 */ /* 0x000fe200078ef811 */
[-C--:B------:R-:W-:Y:S01]  /*2f80*/  HFMA2.MMA R45, R42, R19.reuse, R45 ;  /* 0x000000132a2d7235 */ /* 0x080fe2000000002d */
[----:B------:R-:W-:Y:S01]  /*2f90*/  LOP3.LUT R47, R49, 0x80008, R50, 0xf8, !PT ;  /* 0x00080008312f7812 */ /* 0x000fe200078ef832 */
[----:B------:R-:W-:Y:S01]  /*2fa0*/  HFMA2.MMA R42, R38, R19, R27 ;  /* 0x00000013262a7235 */ /* 0x000fe2000000001b */
[----:B------:R-:W-:Y:S01]  /*2fb0*/  SHF.R.U32.HI R48, RZ, 0xb, R15 ;  /* 0x0000000bff307819 */ /* 0x000fe2000001160f */
[----:B------:R-:W-:Y:S01]  /*2fc0*/  HADD2 R19, R5, -1040, -1040 ;  /* 0xe410e41005137430 */ /* 0x000fe20000000000 */
[----:B------:R-:W-:Y:S02]  /*2fd0*/  LOP3.LUT R6, R6, 0x1f001f, RZ, 0xc0, !PT ;  /* 0x001f001f06067812 */ /* 0x000fe400078ec0ff */
[----:B------:R-:W-:Y:S02]  /*2fe0*/  LOP3.LUT R47, R47, 0x100010, R48, 0xf8, !PT ;  /* 0x001000102f2f7812 */ /* 0x000fe400078ef830 */
        /* <DEDUP_REMOVED lines=9> */
[----:B------:R-:W-:-:S02]  /*3080*/  LOP3.LUT R25, R25, 0x100010, R18, 0xf8, !PT ;  /* 0x0010001019197812 */ /* 0x000fc400078ef812 */
[----:B------:R-:W-:Y:S02]  /*3090*/  SHF.R.U32.HI R26, RZ, 0xa, R8 ;  /* 0x0000000aff1a7819 */ /* 0x000fe40000011608 */
[----:B------:R-:W-:Y:S01]  /*30a0*/  SHF.R.U32.HI R18, RZ, 0xb, R14 ;  /* 0x0000000bff127819 */ /* 0x000fe2000001160e */
[----:B0-----:R-:W-:Y:S01]  /*30b0*/  HFMA2.MMA R40, R4, R20, R45 ;  /* 0x0000001404287235 */ /* 0x001fe2000000002d */
[----:B------:R-:W-:Y:S01]  /*30c0*/  HADD2 R45, R6, -1040, -1040 ;  /* 0xe410e410062d7430 */ /* 0x000fe20000000000 */
[----:B------:R-:W-:Y:S01]  /*30d0*/  LOP3.LUT R8, R9, 0x1f001f, RZ, 0xc0, !PT ;  /* 0x001f001f09087812 */ /* 0x000fe200078ec0ff */
[-C--:B------:R-:W-:Y:S01]  /*30e0*/  HFMA2 R44, R19, R20.reuse, R44 ;  /* 0x00000014132c7231 */ /* 0x080fe2000000002c */
[----:B------:R-:W-:Y:S02]  /*30f0*/  LOP3.LUT R38, R11, 0x1f001f, RZ, 0xc0, !PT ;  /* 0x001f001f0b267812 */ /* 0x000fe400078ec0ff */
[----:B------:R-:W-:Y:S01]  /*3100*/  HFMA2.MMA R40, R5, R21, R40 ;  /* 0x0000001505287235 */ /* 0x000fe20000000028 */
[----:B------:R-:W-:Y:S01]  /*3110*/  LOP3.LUT R48, R27, 0x64006400, RZ, 0xfc, !PT ;  /* 0x640064001b307812 */ /* 0x000fe200078efcff */
[----:B------:R-:W-:Y:S01]  /*3120*/  HFMA2.MMA R42, R45, R20, R42 ;  /* 0x000000142d2a7235 */ /* 0x000fe2000000002a */
[----:B------:R-:W-:Y:S01]  /*3130*/  HFMA2 R45, R7, R20, R46 ;  /* 0x00000014072d7231 */ /* 0x000fe2000000002e */
[----:B------:R-:W-:Y:S01]  /*3140*/  LOP3.LUT R18, R51, 0x100010, R18, 0xf8, !PT ;  /* 0x0010001033127812 */ /* 0x000fe200078ef812 */
[----:B------:R-:W0:Y:S01]  /*3150*/  LDS.128 R4, [UR4+0x30] ;  /* 0x00003004ff047984 */ /* 0x000e220008000c00 */
[----:B------:R-:W-:Y:S01]  /*3160*/  LOP3.LUT R46, R8, 0x64006400, RZ, 0xfc, !PT ;  /* 0x64006400082e7812 */ /* 0x000fe200078efcff */
[----:B------:R-:W-:Y:S01]  /*3170*/  HADD2 R51, R48, -1040, -1040 ;  /* 0xe410e41030337430 */ /* 0x000fe20000000000 */
[----:B------:R-:W-:Y:S01]  /*3180*/  LOP3.LUT R38, R38, 0x64006400, RZ, 0xfc, !PT ;  /* 0x6400640026267812 */ /* 0x000fe200078efcff */
[----:B------:R-:W-:Y:S01]  /*3190*/  HFMA2.MMA R40, R31, R22, R40 ;  /* 0x000000161f287235 */ /* 0x000fe20000000028 */
[----:B------:R-:W-:Y:S01]  /*31a0*/  SHF.R.U32.HI R9, RZ, 0xa, R9 ;  /* 0x0000000aff097819 */ /* 0x000fe20000011609 */
[----:B------:R-:W-:Y:S01]  /*31b0*/  HADD2 R49, R46, -1040, -1040 ;  /* 0xe410e4102e317430 */ /* 0x000fe20000000000 */
[----:B------:R-:W-:Y:S01]  /*31c0*/  SHF.R.U32.HI R10, RZ, 0xa, R10 ;  /* 0x0000000aff0a7819 */ /* 0x000fe2000001160a */
[----:B------:R-:W-:Y:S01]  /*31d0*/  HADD2 R38, R38, -1040, -1040 ;  /* 0xe410e41026267430 */ /* 0x000fe20000000000 */
[----:B------:R-:W-:Y:S01]  /*31e0*/  LOP3.LUT R26, R26, 0x1f001f, RZ, 0xc0, !PT ;  /* 0x001f001f1a1a7812 */ /* 0x000fe200078ec0ff */
[----:B------:R-:W-:Y:S01]  /*31f0*/  HFMA2.MMA R42, R51, R21, R42 ;  /* 0x00000015332a7235 */ /* 0x000fe2000000002a */
[----:B------:R-:W-:Y:S01]  /*3200*/  LOP3.LUT R9, R9, 0x1f001f, RZ, 0xc0, !PT ;  /* 0x001f001f09097812 */ /* 0x000fe200078ec0ff */
[-C--:B------:R-:W-:Y:S01]  /*3210*/  HFMA2 R44, R49, R21.reuse, R44 ;  /* 0x00000015312c7231 */ /* 0x080fe2000000002c */
[----:B------:R-:W-:Y:S01]  /*3220*/  LOP3.LUT R10, R10, 0x1f001f, RZ, 0xc0, !PT ;  /* 0x001f001f0a0a7812 */ /* 0x000fe200078ec0ff */
[----:B------:R-:W-:Y:S01]  /*3230*/  HFMA2 R45, R38, R21, R45 ;  /* 0x00000015262d7231 */ /* 0x000fe2000000002d */
        /* <DEDUP_REMOVED lines=14> */
[----:B------:R-:W-:Y:S01]  /*3320*/  LOP3.LUT R11, R11, 0x1f001f, RZ, 0xc0, !PT ;  /* 0x001f001f0b0b7812 */ /* 0x000fe200078ec0ff */
[----:B------:R-:W-:Y:S01]  /*3330*/  HFMA2 R29, R22, R23, R29 ;  /* 0x00000017161d7231 */ /* 0x000fe2000000001d */
[----:B------:R-:W-:Y:S01]  /*3340*/  LOP3.LUT R8, R8, 0x64006400, RZ, 0xfc, !PT ;  /* 0x6400640008087812 */ /* 0x000fe200078efcff */
[----:B------:R-:W-:Y:S01]  /*3350*/  HADD2 R19, R19, -1040, -1040 ;  /* 0xe410e41013137430 */ /* 0x000fe20000000000 */
[----:B------:R-:W-:Y:S01]  /*3360*/  SHF.R.U32.HI R12, RZ, 0xa, R12 ;  /* 0x0000000aff0c7819 */ /* 0x000fe2000001160c */
[----:B------:R-:W-:Y:S01]  /*3370*/  HFMA2.MMA R42, R9, R23, R42 ;  /* 0x00000017092a7235 */ /* 0x000fe2000000002a */
[----:B------:R-:W-:Y:S01]  /*3380*/  LOP3.LUT R20, R13, 0x1f001f, RZ, 0xc0, !PT ;  /* 0x001f001f0d147812 */ /* 0x000fe200078ec0ff */
[----:B------:R-:W-:Y:S01]  /*3390*/  HADD2 R9, R8, -1040, -1040 ;  /* 0xe410e41008097430 */ /* 0x000fe20000000000 */
[----:B------:R-:W-:-:S02]  /*33a0*/  LOP3.LUT R11, R11, 0x64006400, RZ, 0xfc, !PT ;  /* 0x640064000b0b7812 */ /* 0x000fc400078efcff */
[----:B------:R-:W-:Y:S01]  /*33b0*/  LOP3.LUT R24, R13, 0x3e003e0, RZ, 0xc0, !PT ;  /* 0x03e003e00d187812 */ /* 0x000fe200078ec0ff */
[-C--:B0-----:R-:W-:Y:S01]  /*33c0*/  HFMA2.MMA R40, R19, R4.reuse, R40 ;  /* 0x0000000413287235 */ /* 0x081fe20000000028 */
[----:B------:R-:W-:Y:S01]  /*33d0*/  SHF.R.U32.HI R14, RZ, 0xa, R14 ;  /* 0x0000000aff0e7819 */ /* 0x000fe2000001160e */
[----:B------:R-:W-:Y:S01]  /*33e0*/  HADD2 R10, R11, -1040, -1040 ;  /* 0xe410e4100b0a7430 */ /* 0x000fe20000000000 */
[----:B------:R-:W-:Y:S01]  /*33f0*/  LOP3.LUT R27, R15, 0x1f001f, RZ, 0xc0, !PT ;  /* 0x001f001f0f1b7812 */ /* 0x000fe200078ec0ff */
[----:B------:R-:W-:Y:S01]  /*3400*/  HFMA2.MMA R8, R9, R4, R42 ;  /* 0x0000000409087235 */ /* 0x000fe2000000002a */
[----:B------:R-:W-:Y:S01]  /*3410*/  SHF.R.U32.HI R13, RZ, 0xa, R13 ;  /* 0x0000000aff0d7819 */ /* 0x000fe2000001160d */
[----:B------:R-:W-:Y:S01]  /*3420*/  HFMA2 R45, R10, R23, R45 ;  /* 0x000000170a2d7231 */ /* 0x000fe2000000002d */
[----:B------:R-:W-:Y:S01]  /*3430*/  LOP3.LUT R20, R20, 0x64006400, RZ, 0xfc, !PT ;  /* 0x6400640014147812 */ /* 0x000fe200078efcff */
[----:B------:R-:W-:Y:S01]  /*3440*/  HFMA2.MMA R40, R28, R5, R40 ;  /* 0x000000051c287235 */ /* 0x000fe20000000028 */
[----:B------:R-:W-:-:S02]  /*3450*/  LOP3.LUT R12, R12, 0x1f001f, RZ, 0xc0, !PT ;  /* 0x001f001f0c0c7812 */ /* 0x000fc400078ec0ff */
[----:B------:R-:W-:Y:S01]  /*3460*/  LOP3.LUT R16, R16, 0x64006400, RZ, 0xfc, !PT ;  /* 0x6400640010107812 */ /* 0x000fe200078efcff */
[----:B------:R-:W-:Y:S01]  /*3470*/  HADD2 R20, R20, -1040, -1040 ;  /* 0xe410e41014147430 */ /* 0x000fe20000000000 */
[----:B------:R-:W-:Y:S02]  /*3480*/  LOP3.LUT R27, R27, 0x64006400, RZ, 0xfc, !PT ;  /* 0x640064001b1b7812 */ /* 0x000fe400078efcff */
[----:B------:R-:W-:Y:S01]  /*3490*/  LOP3.LUT R14, R14, 0x1f001f, RZ, 0xc0, !PT ;  /* 0x001f001f0e0e7812 */ /* 0x000fe200078ec0ff */
[----:B------:R-:W-:Y:S01]  /*34a0*/  HFMA2 R16, R16, R32.H1_H1, -48, -48 ;  /* 0xd200d20010107431 */ /* 0x000fe20000060020 */
[----:B------:R-:W-:Y:S01]  /*34b0*/  LOP3.LUT R24, R24, 0x64006400, RZ, 0xfc, !PT ;  /* 0x6400640018187812 */ /* 0x000fe200078efcff */
[----:B------:R-:W-:Y:S01]  /*34c0*/  HADD2 R10, R27, -1040, -1040 ;  /* 0xe410e4101b0a7430 */ /* 0x000fe20000000000 */
[----:B------:R-:W-:Y:S01]  /*34d0*/  LOP3.LUT R13, R13, 0x1f001f, RZ, 0xc0, !PT ;  /* 0x001f001f0d0d7812 */ /* 0x000fe200078ec0ff */
[----:B------:R-:W-:Y:S01]  /*34e0*/  HFMA2 R29, R20, R4, R29 ;  /* 0x00000004141d7231 */ /* 0x000fe2000000001d */
[----:B------:R-:W-:Y:S01]  /*34f0*/  LOP3.LUT R12, R12, 0x64006400, RZ, 0xfc, !PT ;  /* 0x640064000c0c7812 */ /* 0x000fe200078efcff */
[----:B------:R-:W-:Y:S01]  /*3500*/  HFMA2 R24, R24, R32.H1_H1, -48, -48 ;  /* 0xd200d20018187431 */ /* 0x000fe20000060020 */
[----:B------:R-:W-:Y:S01]  /*3510*/  SHF.R.U32.HI R15, RZ, 0xa, R15 ;  /* 0x0000000aff0f7819 */ /* 0x000fe2000001160f */
[----:B------:R-:W-:Y:S01]  /*3520*/  HFMA2 R45, R10, R4, R45 ;  /* 0x000000040a2d7231 */ /* 0x000fe2000000002d */
        /* <DEDUP_REMOVED lines=10> */
[----:B------:R-:W-:Y:S01]  /*35d0*/  LOP3.LUT R18, R18, 0x64006400, RZ, 0xfc, !PT ;  /* 0x6400640012127812 */ /* 0x000fe200078efcff */
[-C--:B------:R-:W-:Y:S01]  /*35e0*/  HFMA2.MMA R40, R9, R6.reuse, R40 ;  /* 0x0000000609287235 */ /* 0x080fe20000000028 */
[----:B------:R-:W-:Y:S01]  /*35f0*/  HADD2 R25, R25, -1040, -1040 ;  /* 0xe410e41019197430 */ /* 0x000fe20000000000 */
[----:B------:R-:W-:Y:S01]  /*3600*/  HFMA2.MMA R8, R11, R6, R8 ;  /* 0x000000060b087235 */ /* 0x000fe20000000008 */
[----:B------:R-:W-:Y:S01]  /*3610*/  HFMA2 R45, R30, R5, R45 ;  /* 0x000000051e2d7231 */ /* 0x000fe2000000002d */
[----:B------:R-:W-:Y:S01]  /*3620*/  LOP3.LUT R17, R17, 0x64006400, RZ, 0xfc, !PT ;  /* 0x6400640011117812 */ /* 0x000fe200078efcff */
[-C--:B------:R-:W-:Y:S01]  /*3630*/  HFMA2 R29, R4, R6.reuse, R29 ;  /* 0x00000006041d7231 */ /* 0x080fe2000000001d */
[----:B------:R-:W-:Y:S01]  /*3640*/  LOP3.LUT R47, R47, 0x64006400, RZ, 0xfc, !PT ;  /* 0x640064002f2f7812 */ /* 0x000fe200078efcff */
[----:B------:R-:W-:Y:S01]  /*3650*/  HADD2 R4, R15, -1040, -1040 ;  /* 0xe410e4100f047430 */ /* 0x000fe20000000000 */
[----:B------:R-:W-:Y:S01]  /*3660*/  HFMA2.MMA R40, R25, R7, R40 ;  /* 0x0000000719287235 */ /* 0x000fe20000000028 */
[----:B------:R-:W-:Y:S01]  /*3670*/  HADD2 R5, R18, -1040, -1040 ;  /* 0xe410e41012057430 */ /* 0x000fe20000000000 */
[----:B------:R-:W-:Y:S01]  /*3680*/  PRMT R32, R32, 0x5410, R33 ;  /* 0x0000541020207816 */ /* 0x000fe20000000021 */
[----:B------:R-:W-:-:S02]  /*3690*/  HFMA2 R45, R4, R6, R45 ;  /* 0x00000006042d7231 */ /* 0x000fc4000000002d */
        /* <DEDUP_REMOVED lines=12> */
[----:B------:R-:W-:Y:S02]  /*3760*/  HFMA2 R36, R8, R34, R36 ;  /* 0x0000002208247231 */ /* 0x000fe40000000024 */
.L_x_2673:
[----:B------:R-:W-:Y:S01]  /*3770*/  ISETP.LT.AND P2, PT, R39, R0, PT ;  /* 0x000000002700720c */ /* 0x000fe20003f41270 */
[----:B------:R-:W-:Y:S01]  /*3780*/  UIADD3 UR4, UR4, 0x40, URZ ;  /* 0x0000004004047890 */ /* 0x000fe2000fffe03f */
[----:B-----5:R-:W-:Y:S02]  /*3790*/  IMAD.MOV.U32 R21, RZ, RZ, R3 ;  /* 0x000000ffff157224 */ /* 0x020fe400078e0003 */
[----:B------:R-:W-:Y:S02]  /*37a0*/  IMAD.MOV.U32 R20, RZ, RZ, R2 ;  /* 0x000000ffff147224 */ /* 0x000fe400078e0002 */
[----:B------:R-:W-:-:S07]  /*37b0*/  IMAD.MOV.U32 R3, RZ, RZ, R39 ;  /* 0x000000ffff037224 */ /* 0x000fce00078e0027 */
[----:B------:R-:W-:Y:S05]  /*37c0*/  @!P0 BRA P2, `(.L_x_2674) ;  /* 0xffffea4000008947 */ /* 0x000fea000103ffff */
.L_x_2672:
[----:B------:R-:W-:Y:S05]  /*37d0*/  @P1 EXIT ;  /* 0x000000000000194d */ /* 0x000fea0003800000 */
[----:B------:R-:W1:Y:S04]  /*37e0*/  S2R R0, SR_CTAID.X ;  /* 0x0000000000007919 */ /* 0x000e680000002500 */
[----:B------:R-:W1:Y:S04]  /*37f0*/  S2R R3, SR_TID.X ;  /* 0x0000000000037919 */ /* 0x000e680000002100 */
[----:B-----5:R-:W2:Y:S01]  /*3800*/  S2R R5, SR_CTAID.Y ;  /* 0x0000000000057919 */ /* 0x020ea20000002600 */
[----:B-1----:R-:W-:Y:S02]  /*3810*/  IMAD R0, R0, 0x20, R3 ;  /* 0x0000002000007824 */ /* 0x002fe400078e0203 */
[----:B------:R-:W-:-:S02]  /*3820*/  IMAD.MOV.U32 R3, RZ, RZ, 0x2 ;  /* 0x00000002ff037424 */ /* 0x000fc400078e00ff */
[----:B------:R-:W-:-:S04]  /*3830*/  IMAD.SHL.U32 R0, R0, 0x4, RZ ;  /* 0x0000000400007824 */ /* 0x000fc800078e00ff */
[----:B--2---:R-:W-:-:S04]  /*3840*/  IMAD R2, R5, c[0x0][0x18c], R0 ;  /* 0x0000630005027a24 */ /* 0x004fc800078e0200 */
[----:B------:R-:W-:-:S05]  /*3850*/  IMAD.WIDE R2, R3, R2, c[0x0][0x180] ;  /* 0x0000600003027625 */ /* 0x000fca00078e0202 */
[----:B------:R-:W2:Y:S01]  /*3860*/  ATOM.E.ADD.F16x2.RN.STRONG.GPU P0, RZ, [R2.64], R37 ;  /* 0x0000002502ff798a */ /* 0x000ea2000810e9c6 */
[----:B------:R-:W-:Y:S01]  /*3870*/  BSSY B0, `(.L_x_2675) ;  /* 0x000000e000007945 */ /* 0x000fe20003800000 */
[----:B--2---:R-:W-:Y:S05]  /*3880*/  @P0 BRA `(.L_x_2676) ;  /* 0x000000c000000947 */ /* 0x004fea0003800000 */
[----:B------:R-:W1:Y:S02]  /*3890*/  QSPC.E.S P0, RZ, [R2] ;  /* 0x0000000002ff73aa */ /* 0x000e640000000500 */
[----:B-1----:R-:W-:Y:S05]  /*38a0*/  @!P0 BRA `(.L_x_2677) ;  /* 0x0000007000008947 */ /* 0x002fea0003800000 */
[----:B------:R-:W-:-:S05]  /*38b0*/  LOP3.LUT R0, R2, 0xffffff, RZ, 0xc0, !PT ;  /* 0x00ffffff02007812 */ /* 0x000fca00078ec0ff */
.L_x_2678:
[----:B------:R-:W1:Y:S02]  /*38c0*/  LDS R4, [R0] ;  /* 0x0000000000047984 */ /* 0x000e640000000800 */
[----:B-1----:R-:W-:-:S06]  /*38d0*/  HADD2 R5, R4, R37 ;  /* 0x0000002504057230 */ /* 0x002fcc0000000000 */
[----:B------:R-:W1:Y:S02]  /*38e0*/  ATOMS.CAST.SPIN R5, [R0], R4, R5 ;  /* 0x000000040005738d */ /* 0x000e640001800005 */
[----:B-1----:R-:W-:-:S13]  /*38f0*/  ISETP.EQ.U32.AND P0, PT, R5, 0x1, PT ;  /* 0x000000010500780c */ /* 0x002fda0003f02070 */
[----:B------:R-:W-:Y:S05]  /*3900*/  @!P0 BRA `(.L_x_2678) ;  /* 0xffffffb000008947 */ /* 0x000fea000383ffff */
[----:B------:R-:W-:Y:S05]  /*3910*/  BRA `(.L_x_2676) ;  /* 0x0000003000007947 */ /* 0x000fea0003800000 */
.L_x_2677:
[----:B------:R-:W2:Y:S02]  /*3920*/  LD.E R0, [R2.64] ;  /* 0x0000000602007980 */ /* 0x000ea4000c101900 */
[----:B--2---:R-:W-:-:S05]  /*3930*/  IMAD.IADD R5, R37, 0x1, R0 ;  /* 0x0000000125057824 */ /* 0x004fca00078e0200 */
[----:B------:R1:W-:Y:S02]  /*3940*/  ST.E [R2.64], R5 ;  /* 0x0000000502007985 */ /* 0x0003e4000c101906 */
.L_x_2676:
[----:B------:R-:W-:Y:S05]  /*3950*/  BSYNC B0 ;  /* 0x0000000000007941 */ /* 0x000fea0003800000 */
.L_x_2675:
[----:B------:R-:W2:Y:S02]  /*3960*/  ATOM.E.ADD.F16x2.RN.STRONG.GPU P0, RZ, [R2.64+0x4], R36 ;  /* 0x0000042402ff798a */ /* 0x000ea4000810e9c6 */
[----:B--2---:R-:W-:Y:S05]  /*3970*/  @P0 EXIT ;  /* 0x000000000000094d */ /* 0x004fea0003800000 */
[----:B------:R-:W2:Y:S02]  /*3980*/  QSPC.E.S P0, RZ, [R2+0x4] ;  /* 0x0000040002ff73aa */ /* 0x000ea40000000500 */
[----:B--2---:R-:W-:Y:S05]  /*3990*/  @!P0 BRA `(.L_x_2679) ;  /* 0x0000008000008947 */ /* 0x004fea0003800000 */
[----:B-1----:R-:W-:-:S04]  /*39a0*/  IADD3 R2, R2, 0x4, RZ ;  /* 0x0000000402027810 */ /* 0x002fc80007ffe0ff */
[----:B------:R-:W-:-:S05]  /*39b0*/  LOP3.LUT R2, R2, 0xffffff, RZ, 0xc0, !PT ;  /* 0x00ffffff02027812 */ /* 0x000fca00078ec0ff */
.L_x_2680:
[----:B------:R-:W1:Y:S02]  /*39c0*/  LDS R4, [R2] ;  /* 0x0000000002047984 */ /* 0x000e640000000800 */
[----:B-1----:R-:W-:-:S10]  /*39d0*/  HFMA2.MMA R5, R4, 1, 1, R36 ;  /* 0x3c003c0004057835 */ /* 0x002fd40000000024 */
[----:B------:R-:W1:Y:S02]  /*39e0*/  ATOMS.CAST.SPIN R5, [R2], R4, R5 ;  /* 0x000000040205738d */ /* 0x000e640001800005 */
[----:B-1----:R-:W-:-:S13]  /*39f0*/  ISETP.EQ.U32.AND P0, PT, R5, 0x1, PT ;  /* 0x000000010500780c */ /* 0x002fda0003f02070 */
[----:B------:R-:W-:Y:S05]  /*3a00*/  @!P0 BRA `(.L_x_2680) ;  /* 0xffffffb000008947 */ /* 0x000fea000383ffff */
[----:B------:R-:W-:Y:S05]  /*3a10*/  EXIT ;  /* 0x000000000000794d */ /* 0x000fea0003800000 */
.L_x_2679:
[----:B------:R-:W2:Y:S02]  /*3a20*/  LD.E R0, [R2.64+0x4] ;  /* 0x0000040602007980 */ /* 0x000ea4000c101900 */
[----:B-12---:R-:W-:-:S05]  /*3a30*/  IMAD.IADD R5, R36, 0x1, R0 ;  /* 0x0000000124057824 */ /* 0x006fca00078e0200 */
[----:B------:R-:W-:Y:S01]  /*3a40*/  ST.E [R2.64+0x4], R5 ;  /* 0x0000040502007985 */ /* 0x000fe2000c101906 */
[----:B------:R-:W-:Y:S05]  /*3a50*/  EXIT ;  /* 0x000000000000794d */ /* 0x000fea0003800000 */
.L_x_2681:
        /* <DEDUP_REMOVED lines=10> */
.L_x_2880:


//--------------------- .text._Z23gemm_half_q_half_kernelILi1ELi16ELb0ELb0ELi32EEvPK6__halfPKjS4_S2_PS0_iiiiPKtS7_iiiiiibS2_i --------------------------
	.section	.text._Z23gemm_half_q_half_kernelILi1ELi16ELb0ELb0ELi32EEvPK6__halfPKjS4_S2_PS0_iiiiPKtS7_iiiiiibS2_i,"ax",@progbits
	.sectioninfo	@"SHI_REGISTERS=56"
	.align	128
        .global         _Z23gemm_half_q_half_kernelILi1ELi16ELb0ELb0ELi32EEvPK6__halfPKjS4_S2_PS0_iiiiPKtS7_iiiiiibS2_i
        .type           _Z23gemm_half_q_half_kernelILi1ELi16ELb0ELb0ELi32EEvPK6__halfPKjS4_S2_PS0_iiiiPKtS7_iiiiiibS2_i,@function
        .size           _Z23gemm_half_q_half_kernelILi1ELi16ELb0ELb0ELi32EEvPK6__halfPKjS4_S2_PS0_iiiiPKtS7_iiiiiibS2_i,(.L_x_2881 - _Z23gemm_half_q_half_kernelILi1ELi16ELb0ELb0ELi32EEvPK6__halfPKjS4_S2_PS0_iiiiPKtS7_iiiiiibS2_i)
        .other          _Z23gemm_half_q_half_kernelILi1ELi16ELb0ELb0ELi32EEvPK6__halfPKjS4_S2_PS0_iiiiPKtS7_iiiiiibS2_i,@"STO_CUDA_ENTRY STV_DEFAULT"
_Z23gemm_half_q_half_kernelILi1ELi16ELb0ELb0ELi32EEvPK6__halfPKjS4_S2_PS0_iiiiPKtS7_iiiiiibS2_i:
.text._Z23gemm_half_q_half_kernelILi1ELi16ELb0ELb0ELi32EEvPK6__halfPKjS4_S2_PS0_iiiiPKtS7_iiiiiibS2_i:
        /* <DEDUP_REMOVED lines=27> */
[----:B------:R-:W-:-:S04]  /*01b0*/  @!P0 LEA R10, P4, R5, c[0x0][0x160], 0x1 ;  /* 0x00005800050a8a11 */ /* 0x000fc800078808ff */
[----:B------:R-:W-:-:S05]  /*01c0*/  @!P0 LEA.HI.X R11, R5, c[0x0][0x164], R14, 0x1, P4 ;  /* 0x00005900050b8a11 */ /* 0x000fca00020f0c0e */
[----:B------:R-:W3:Y:S01]  /*01d0*/  @!P0 LDG.E.U16.CONSTANT R10, [R10.64] ;  /* 0x000000060a0a8981 */ /* 0x000ee2000c1e9500 */
[----:B--2---:R-:W-:-:S05]  /*01e0*/  @P0 IADD3 R13, P3, R8, R7, RZ ;  /* 0x00000007080d0210 */ /* 0x004fca0007f7e0ff */
[----:B------:R-:W-:Y:S01]  /*01f0*/  @P0 IMAD.X R16, RZ, RZ, R9, P3 ;  /* 0x000000ffff100224 */ /* 0x000fe200018e0609 */
[----:B------:R-:W-:-:S04]  /*0200*/  @P0 LEA R8, P3, R13, c[0x0][0x160], 0x1 ;  /* 0x000058000d080a11 */ /* 0x000fc800078608ff */
[----:B------:R-:W-:-:S05]  /*0210*/  @P0 LEA.HI.X R9, R13, c[0x0][0x164], R16, 0x1, P3 ;  /* 0x000059000d090a11 */ /* 0x000fca00018f0c10 */
[----:B------:R-:W2:Y:S01]  /*0220*/  @P0 LDG.E.U16.CONSTANT R8, [R8.64] ;  /* 0x0000000608080981 */ /* 0x000ea2000c1e9500 */
[----:B------:R-:W-:-:S05]  /*0230*/  IMAD.SHL.U32 R5, R12, 0x2, RZ ;  /* 0x000000020c057824 */ /* 0x000fca00078e00ff */
[----:B--2---:R0:W-:Y:S04]  /*0240*/  @P0 STS.U16 [R5], R8 ;  /* 0x0000000805000388 */ /* 0x0041e80000000400 */
[----:B---3--:R0:W-:Y:S02]  /*0250*/  @!P0 STS.U16 [R5], R10 ;  /* 0x0000000a05008388 */ /* 0x0081e40000000400 */
.L_x_2683:
[----:B------:R-:W-:Y:S05]  /*0260*/  BSYNC B0 ;  /* 0x0000000000007941 */ /* 0x000fea0003800000 */
.L_x_2682:
        /* <DEDUP_REMOVED lines=12> */
[----:B------:R-:W-:Y:S02]  /*0330*/  @P6 IADD3 R7, R6, -c[0x0][0x1ac], RZ ;  /* 0x80006b0006076a10 */ /* 0x000fe40007ffe0ff */
[----:B------:R-:W-:Y:S02]  /*0340*/  LEA.HI R16, R10, R9, RZ, 0x5 ;  /* 0x000000090a107211 */ /* 0x000fe400078f28ff */
[----:B-1----:R-:W-:Y:S02]  /*0350*/  ISETP.NE.AND P0, PT, R11, RZ, PT ;  /* 0x000000ff0b00720c */ /* 0x002fe40003f05270 */
[----:B------:R-:W-:Y:S02]  /*0360*/  @P5 IMNMX R9, R37, c[0x0][0x1b4], PT ;  /* 0x00006d0025095a17 */ /* 0x000fe40003800200 */
[----:B------:R-:W-:Y:S02]  /*0370*/  ISETP.NE.OR P0, PT, R4, RZ, !P0 ;  /* 0x000000ff0400720c */ /* 0x000fe40004705670 */
[----:B------:R-:W-:-:S02]  /*0380*/  @P3 SHF.R.S32.HI R6, RZ, 0x1f, R5 ;  /* 0x0000001fff063819 */ /* 0x000fc40000011405 */
[----:B------:R-:W-:Y:S02]  /*0390*/  ISETP.GE.OR P0, PT, R3, c[0x0][0x188], P0 ;  /* 0x0000620003007a0c */ /* 0x000fe40000706670 */
[----:B------:R-:W-:Y:S02]  /*03a0*/  @P6 SHF.R.S32.HI R8, RZ, 0x1f, R7 ;  /* 0x0000001fff086819 */ /* 0x000fe40000011407 */
[C---:B------:R-:W-:Y:S02]  /*03b0*/  @P4 IMNMX R10, R37.reuse, c[0x0][0x1b8], PT ;  /* 0x00006e00250a4a17 */ /* 0x040fe40003800200 */
[----:B------:R-:W-:Y:S02]  /*03c0*/  @P2 IMNMX R11, R37, c[0x0][0x1bc], PT ;  /* 0x00006f00250b2a17 */ /* 0x000fe40003800200 */
[----:B------:R-:W-:Y:S02]  /*03d0*/  @P5 IADD3 R9, R9, -c[0x0][0x1b0], RZ ;  /* 0x80006c0009095a10 */ /* 0x000fe40007ffe0ff */
[----:B------:R-:W-:Y:S01]  /*03e0*/  @P3 LEA.HI R6, R6, R5, RZ, 0x5 ;  /* 0x0000000506063211 */ /* 0x000fe200078f28ff */
[----:B------:R-:W-:Y:S01]  /*03f0*/  IMAD.MOV.U32 R5, RZ, RZ, RZ ;  /* 0x000000ffff057224 */ /* 0x000fe200078e00ff */
[----:B------:R-:W-:Y:S01]  /*0400*/  @P6 LEA.HI R7, R8, R7, RZ, 0x5 ;  /* 0x0000000708076211 */ /* 0x000fe200078f28ff */
[----:B------:R-:W-:Y:S01]  /*0410*/  IMAD.MOV.U32 R8, RZ, RZ, RZ ;  /* 0x000000ffff087224 */ /* 0x000fe200078e00ff */
[----:B------:R-:W-:-:S02]  /*0420*/  @P4 IADD3 R12, R10, -c[0x0][0x1b4], RZ ;  /* 0x80006d000a0c4a10 */ /* 0x000fc40007ffe0ff */
[----:B------:R-:W-:Y:S02]  /*0430*/  @P2 IADD3 R14, R11, -c[0x0][0x1b8], RZ ;  /* 0x80006e000b0e2a10 */ /* 0x000fe40007ffe0ff */
[----:B------:R-:W-:Y:S02]  /*0440*/  @P5 SHF.R.S32.HI R10, RZ, 0x1f, R9 ;  /* 0x0000001fff0a5819 */ /* 0x000fe40000011409 */
[----:B------:R-:W-:Y:S02]  /*0450*/  @P3 SHF.R.S32.HI R6, RZ, 0x5, R6 ;  /* 0x00000005ff063819 */ /* 0x000fe40000011406 */
[----:B------:R-:W-:Y:S02]  /*0460*/  @P6 SHF.R.S32.HI R7, RZ, 0x5, R7 ;  /* 0x00000005ff076819 */ /* 0x000fe40000011407 */
[----:B------:R-:W-:Y:S01]  /*0470*/  @P4 SHF.R.S32.HI R13, RZ, 0x1f, R12 ;  /* 0x0000001fff0d4819 */ /* 0x000fe2000001140c */
[----:B------:R-:W-:Y:S01]  /*0480*/  @P3 IMAD R8, R6, 0x6, RZ ;  /* 0x0000000606083824 */ /* 0x000fe200078e02ff */
[----:B------:R-:W-:Y:S01]  /*0490*/  @P2 SHF.R.S32.HI R15, RZ, 0x1f, R14 ;  /* 0x0000001fff0f2819 */ /* 0x000fe2000001140e */
[----:B------:R-:W-:Y:S01]  /*04a0*/  @!P0 IMAD R6, R3, c[0x0][0x18c], R2 ;  /* 0x0000630003068a24 */ /* 0x000fe200078e0202 */
[----:B------:R-:W-:Y:S01]  /*04b0*/  @P5 LEA.HI R11, R10, R9, RZ, 0x5 ;  /* 0x000000090a0b5211 */ /* 0x000fe200078f28ff */
[----:B------:R-:W-:Y:S01]  /*04c0*/  @P6 IMAD R5, R7, 0x5, RZ ;  /* 0x0000000507056824 */ /* 0x000fe200078e02ff */
[----:B------:R-:W-:Y:S01]  /*04d0*/  ISETP.GE.AND P3, PT, R37, R0, PT ;  /* 0x000000002500720c */ /* 0x000fe20003f66270 */
[----:B------:R-:W-:Y:S01]  /*04e0*/  @!P0 IMAD.MOV.U32 R7, RZ, RZ, 0x2 ;  /* 0x00000002ff078424 */ /* 0x000fe200078e00ff */
[----:B------:R-:W-:Y:S01]  /*04f0*/  @P4 LEA.HI R13, R13, R12, RZ, 0x5 ;  /* 0x0000000c0d0d4211 */ /* 0x000fe200078f28ff */
[----:B------:R-:W-:Y:S01]  /*0500*/  IMAD.MOV.U32 R10, RZ, RZ, RZ ;  /* 0x000000ffff0a7224 */ /* 0x000fe200078e00ff */
[----:B------:R-:W-:Y:S01]  /*0510*/  @P2 LEA.HI R15, R15, R14, RZ, 0x5 ;  /* 0x0000000e0f0f2211 */ /* 0x000fe200078f28ff */
[----:B------:R-:W-:Y:S01]  /*0520*/  @!P0 IMAD.WIDE R6, R6, R7, c[0x0][0x180] ;  /* 0x0000600006068625 */ /* 0x000fe200078e0207 */
[----:B------:R-:W-:-:S02]  /*0530*/  @P5 SHF.R.S32.HI R11, RZ, 0x5, R11 ;  /* 0x00000005ff0b5819 */ /* 0x000fc4000001140b */
[----:B------:R-:W-:Y:S01]  /*0540*/  SHF.R.S32.HI R3, RZ, 0x5, R16 ;  /* 0x00000005ff037819 */ /* 0x000fe20000011410 */
[----:B------:R-:W-:Y:S01]  /*0550*/  IMAD.MOV.U32 R9, RZ, RZ, RZ ;  /* 0x000000ffff097224 */ /* 0x000fe200078e00ff */
[----:B------:R-:W-:Y:S01]  /*0560*/  @P4 SHF.R.S32.HI R13, RZ, 0x5, R13 ;  /* 0x00000005ff0d4819 */ /* 0x000fe2000001140d */
[----:B------:R-:W-:Y:S01]  /*0570*/  @P5 IMAD.SHL.U32 R10, R11, 0x4, RZ ;  /* 0x000000040b0a5824 */ /* 0x000fe200078e00ff */
[----:B------:R-:W-:Y:S01]  /*0580*/  @P2 SHF.R.S32.HI R15, RZ, 0x5, R15 ;  /* 0x00000005ff0f2819 */ /* 0x000fe2000001140f */
[----:B------:R-:W-:Y:S01]  /*0590*/  IMAD R3, R3, 0x8, R8 ;  /* 0x0000000803037824 */ /* 0x000fe200078e0208 */
[----:B------:R0:W-:Y:S01]  /*05a0*/  @!P0 STG.E.64 [R6.64], RZ ;  /* 0x000000ff06008986 */ /* 0x0001e2000c101b06 */
[----:B------:R-:W-:-:S03]  /*05b0*/  IMAD.MOV.U32 R8, RZ, RZ, RZ ;  /* 0x000000ffff087224 */ /* 0x000fc600078e00ff */
[----:B------:R-:W-:Y:S01]  /*05c0*/  BAR.SYNC.DEFER_BLOCKING 0x0 ;  /* 0x0000000000007b1d */ /* 0x000fe20000010000 */
[----:B------:R-:W-:Y:S01]  /*05d0*/  @P4 IMAD R9, R13, 0x3, RZ ;  /* 0x000000030d094824 */ /* 0x000fe200078e02ff */
[----:B------:R-:W-:Y:S01]  /*05e0*/  IADD3 R3, R10, R3, R5 ;  /* 0x000000030a037210 */ /* 0x000fe20007ffe005 */
[----:B------:R-:W-:Y:S01]  /*05f0*/  @P2 IMAD.SHL.U32 R8, R15, 0x2, RZ ;  /* 0x000000020f082824 */ /* 0x000fe200078e00ff */
[----:B------:R-:W-:-:S04]  /*0600*/  ISETP.GE.OR P0, PT, R37, c[0x0][0x1b0], P3 ;  /* 0x00006c0025007a0c */ /* 0x000fc80001f06670 */
        /* <DEDUP_REMOVED lines=13> */
.L_x_2685:
        /* <DEDUP_REMOVED lines=41> */
.L_x_2684:
[----:B0-----:R-:W-:Y:S02]  /*0970*/  PRMT R38, RZ, 0x5410, RZ ;  /* 0x00005410ff267816 */ /* 0x001fe400000000ff */
[----:B------:R-:W-:Y:S01]  /*0980*/  PRMT R36, RZ, 0x5410, RZ ;  /* 0x00005410ff247816 */ /* 0x000fe200000000ff */
[----:B------:R-:W-:Y:S05]  /*0990*/  @P0 BRA `(.L_x_2686) ;  /* 0x0000164000000947 */ /* 0x000fea0003800000 */
[----:B------:R-:W-:Y:S01]  /*09a0*/  IMAD R3, R3, c[0x0][0x18c], RZ ;  /* 0x0000630003037a24 */ /* 0x000fe200078e02ff */
[----:B------:R-:W-:Y:S01]  /*09b0*/  PRMT R36, RZ, 0x5410, RZ ;  /* 0x00005410ff247816 */ /* 0x000fe200000000ff */
[----:B------:R-:W-:Y:S01]  /*09c0*/  UMOV UR4, URZ ;  /* 0x0000003f00047c82 */ /* 0x000fe20008000000 */
[----:B------:R-:W-:-:S02]  /*09d0*/  PRMT R38, RZ, 0x5410, RZ ;  /* 0x00005410ff267816 */ /* 0x000fc400000000ff */
[----:B------:R-:W-:Y:S02]  /*09e0*/  SHF.R.S32.HI R5, RZ, 0x1f, R3 ;  /* 0x0000001fff057819 */ /* 0x000fe40000011403 */
[----:B------:R-:W-:-:S04]  /*09f0*/  IADD3 R3, P0, R2, R3, RZ ;  /* 0x0000000302037210 */ /* 0x000fc80007f1e0ff */
[----:B------:R-:W-:Y:S02]  /*0a00*/  LEA.HI.X.SX32 R2, R2, R5, 0x1, P0 ;  /* 0x0000000502027211 */ /* 0x000fe400000f0eff */
[----:B------:R-:W-:-:S04]  /*0a10*/  LEA R20, P0, R3, c[0x0][0x168], 0x2 ;  /* 0x00005a0003147a11 */ /* 0x000fc800078010ff */
[----:B------:R-:W-:Y:S02]  /*0a20*/  LEA.HI.X R21, R3, c[0x0][0x16c], R2, 0x2, P0 ;  /* 0x00005b0003157a11 */ /* 0x000fe400000f1402 */
.L_x_2688:
        /* <DEDUP_REMOVED lines=71> */
[----:B------:R-:W-:Y:S01]  /*0ea0*/  HFMA2 R39, R42, R30, R39 ;  /* 0x0000001e2a277231 */ /* 0x000fe20000000027 */
[----:B------:R-:W-:Y:S01]  /*0eb0*/  LOP3.LUT R44, R40, 0x1f001f, RZ, 0xc0, !PT ;  /* 0x001f001f282c7812 */ /* 0x000fe200078ec0ff */
[----:B------:R-:W-:Y:S01]  /*0ec0*/  HFMA2.MMA R28, R45, R30, R28 ;  /* 0x0000001e2d1c7235 */ /* 0x000fe2000000001c */
        /* <DEDUP_REMOVED lines=35> */
[----:B------:R-:W-:Y:S01]  /*1100*/  HFMA2 R40, R49, R32.H1_H1, -48, -48 ;  /* 0xd200d20031287431 */ /* 0x000fe20000060020 */
[----:B------:R-:W-:Y:S01]  /*1110*/  LOP3.LUT R28, R28, 0x64006400, RZ, 0xfc, !PT ;  /* 0x640064001c1c7812 */ /* 0x000fe200078efcff */
[----:B------:R-:W-:Y:S01]  /*1120*/  HFMA2.MMA R45, R30, R16, R45 ;  /* 0x000000101e2d7235 */ /* 0x000fe2000000002d */
[----:B------:R-:W-:Y:S01]  /*1130*/  LOP3.LUT R49, R11, 0x3e003e0, RZ, 0xc0, !PT ;  /* 0x03e003e00b317812 */ /* 0x000fe200078ec0ff */
[----:B------:R-:W-:Y:S01]  /*1140*/  HFMA2 R47, R40, R16, R29 ;  /* 0x00000010282f7231 */ /* 0x000fe2000000001d */
[----:B------:R-:W-:Y:S01]  /*1150*/  LOP3.LUT R22, R22, 0x10001, RZ, 0xc0, !PT ;  /* 0x0001000116167812 */ /* 0x000fe200078ec0ff */
[-C--:B------:R-:W-:Y:S01]  /*1160*/  HFMA2 R40, R51, R32.reuse.H1_H1, -48, -48 ;  /* 0xd200d20033287431 */ /* 0x080fe20000060020 */
[----:B------:R-:W-:Y:S01]  /*1170*/  LOP3.LUT R49, R49, 0x64006400, RZ, 0xfc, !PT ;  /* 0x6400640031317812 */ /* 0x000fe200078efcff */
[----:B------:R-:W-:Y:S01]  /*1180*/  HADD2 R51, R28, -1040, -1040 ;  /* 0xe410e4101c337430 */ /* 0x000fe20000000000 */
[----:B------:R-:W-:Y:S01]  /*1190*/  LOP3.LUT R29, R8, 0x3e003e0, RZ, 0xc0, !PT ;  /* 0x03e003e0081d7812 */ /* 0x000fe200078ec0ff */
[-C--:B------:R-:W-:Y:S01]  /*11a0*/  HFMA2 R41, R41, R32.reuse.H1_H1, -48, -48 ;  /* 0xd200d20029297431 */ /* 0x080fe20000060020 */
[----:B------:R-:W-:Y:S01]  /*11b0*/  LOP3.LUT R30, R13, 0x3e003e0, RZ, 0xc0, !PT ;  /* 0x03e003e00d1e7812 */ /* 0x000fe200078ec0ff */
[----:B------:R-:W-:Y:S01]  /*11c0*/  HFMA2 R42, R49, R32.H1_H1, -48, -48 ;  /* 0xd200d200312a7431 */ /* 0x000fe20000060020 */
[----:B------:R-:W-:Y:S01]  /*11d0*/  LOP3.LUT R29, R29, 0x64006400, RZ, 0xfc, !PT ;  /* 0x640064001d1d7812 */ /* 0x000fe200078efcff */
[----:B------:R-:W-:Y:S01]  /*11e0*/  HFMA2.MMA R50, R51, R17, R48 ;  /* 0x0000001133327235 */ /* 0x000fe20000000030 */
[----:B------:R-:W-:Y:S01]  /*11f0*/  SHF.R.U32.HI R51, RZ, 0xe, R26 ;  /* 0x0000000eff337819 */ /* 0x000fe2000001161a */
[----:B------:R-:W-:Y:S01]  /*1200*/  HFMA2 R20, R41, R16, R20 ;  /* 0x0000001029147231 */ /* 0x000fe20000000014 */
[----:B------:R-:W-:Y:S01]  /*1210*/  SHF.R.U32.HI R23, RZ, 0xf, R23 ;  /* 0x0000000fff177819 */ /* 0x000fe20000011617 */
[----:B------:R-:W-:Y:S01]  /*1220*/  HFMA2 R44, R29, R32.H1_H1, -48, -48 ;  /* 0xd200d2001d2c7431 */ /* 0x000fe20000060020 */
[----:B------:R-:W-:-:S02]  /*1230*/  LOP3.LUT R51, R22, 0x20002, R51, 0xf8, !PT ;  /* 0x0002000216337812 */ /* 0x000fc400078ef833 */
[----:B------:R-:W-:Y:S02]  /*1240*/  SHF.R.U32.HI R22, RZ, 0xd, R8 ;  /* 0x0000000dff167819 */ /* 0x000fe40000011608 */
[----:B------:R-:W-:Y:S02]  /*1250*/  LOP3.LUT R30, R30, 0x64006400, RZ, 0xfc, !PT ;  /* 0x640064001e1e7812 */ /* 0x000fe400078efcff */
[----:B------:R-:W-:Y:S02]  /*1260*/  LOP3.LUT R43, R43, 0x40004, R22, 0xf8, !PT ;  /* 0x000400042b2b7812 */ /* 0x000fe400078ef816 */
[----:B------:R-:W-:Y:S01]  /*1270*/  SHF.R.U32.HI R26, RZ, 0xa, R26 ;  /* 0x0000000aff1a7819 */ /* 0x000fe2000001161a */
[----:B------:R-:W-:Y:S01]  /*1280*/  HFMA2 R29, R30, R32.H1_H1, -48, -48 ;  /* 0xd200d2001e1d7431 */ /* 0x000fe20000060020 */
[----:B------:R-:W-:Y:S02]  /*1290*/  SHF.R.U32.HI R22, RZ, 0xd, R10 ;  /* 0x0000000dff167819 */ /* 0x000fe4000001160a */
[----:B------:R-:W-:-:S02]  /*12a0*/  LOP3.LUT R21, R21, 0x10001, RZ, 0xc0, !PT ;  /* 0x0001000115157812 */ /* 0x000fc400078ec0ff */
[----:B------:R-:W-:Y:S02]  /*12b0*/  SHF.R.U32.HI R48, RZ, 0xe, R25 ;  /* 0x0000000eff307819 */ /* 0x000fe40000011619 */
[----:B------:R-:W-:Y:S02]  /*12c0*/  LOP3.LUT R23, R23, 0x10001, RZ, 0xc0, !PT ;  /* 0x0001000117177812 */ /* 0x000fe400078ec0ff */
[----:B------:R-:W-:Y:S02]  /*12d0*/  SHF.R.U32.HI R27, RZ, 0xa, R27 ;  /* 0x0000000aff1b7819 */ /* 0x000fe4000001161b */
[----:B------:R-:W-:Y:S02]  /*12e0*/  SHF.R.U32.HI R25, RZ, 0xa, R25 ;  /* 0x0000000aff197819 */ /* 0x000fe40000011619 */
[----:B------:R-:W-:Y:S02]  /*12f0*/  LOP3.LUT R26, R26, 0x1f001f, RZ, 0xc0, !PT ;  /* 0x001f001f1a1a7812 */ /* 0x000fe400078ec0ff */
[----:B------:R-:W-:-:S02]  /*1300*/  LOP3.LUT R51, R51, 0x40004, R22, 0xf8, !PT ;  /* 0x0004000433337812 */ /* 0x000fc400078ef816 */
[----:B------:R-:W-:Y:S02]  /*1310*/  LOP3.LUT R48, R21, 0x20002, R48, 0xf8, !PT ;  /* 0x0002000215307812 */ /* 0x000fe400078ef830 */
[----:B------:R-:W-:Y:S02]  /*1320*/  SHF.R.U32.HI R22, RZ, 0xd, R11 ;  /* 0x0000000dff167819 */ /* 0x000fe4000001160b */
[----:B------:R-:W-:Y:S02]  /*1330*/  SHF.R.U32.HI R21, RZ, 0xd, R9 ;  /* 0x0000000dff157819 */ /* 0x000fe40000011609 */
[----:B------:R-:W-:Y:S02]  /*1340*/  LOP3.LUT R27, R27, 0x1f001f, RZ, 0xc0, !PT ;  /* 0x001f001f1b1b7812 */ /* 0x000fe400078ec0ff */
[----:B------:R-:W-:Y:S02]  /*1350*/  LOP3.LUT R25, R25, 0x1f001f, RZ, 0xc0, !PT ;  /* 0x001f001f19197812 */ /* 0x000fe400078ec0ff */
[----:B------:R-:W-:-:S02]  /*1360*/  LOP3.LUT R26, R26, 0x64006400, RZ, 0xfc, !PT ;  /* 0x640064001a1a7812 */ /* 0x000fc400078efcff */
[----:B------:R-:W-:Y:S02]  /*1370*/  LOP3.LUT R48, R48, 0x40004, R21, 0xf8, !PT ;  /* 0x0004000430307812 */ /* 0x000fe400078ef815 */
[----:B------:R-:W-:Y:S01]  /*1380*/  LOP3.LUT R27, R27, 0x64006400, RZ, 0xfc, !PT ;  /* 0x640064001b1b7812 */ /* 0x000fe200078efcff */
[----:B------:R-:W-:Y:S01]  /*1390*/  HADD2 R26, R26, -1040, -1040 ;  /* 0xe410e4101a1a7430 */ /* 0x000fe20000000000 */
[----:B------:R-:W-:Y:S02]  /*13a0*/  LOP3.LUT R21, R25, 0x64006400, RZ, 0xfc, !PT ;  /* 0x6400640019157812 */ /* 0x000fe400078efcff */
[----:B------:R-:W-:Y:S02]  /*13b0*/  LOP3.LUT R53, R53, 0x64006400, RZ, 0xfc, !PT ;  /* 0x6400640035357812 */ /* 0x000fe400078efcff */
[----:B------:R-:W-:Y:S01]  /*13c0*/  LOP3.LUT R31, R12, 0x3e003e0, RZ, 0xc0, !PT ;  /* 0x03e003e00c1f7812 */ /* 0x000fe200078ec0ff */
[----:B------:R-:W-:Y:S01]  /*13d0*/  HADD2 R21, R21, -1040, -1040 ;  /* 0xe410e41015157430 */ /* 0x000fe20000000000 */
[----:B------:R-:W-:Y:S01]  /*13e0*/  LOP3.LUT R39, R14, 0x3e003e0, RZ, 0xc0, !PT ;  /* 0x03e003e00e277812 */ /* 0x000fe200078ec0ff */
[----:B------:R-:W-:Y:S01]  /*13f0*/  HFMA2 R46, R53, R32.H1_H1, -48, -48 ;  /* 0xd200d200352e7431 */ /* 0x000fe20000060020 */
[----:B------:R-:W-:Y:S01]  /*1400*/  LOP3.LUT R41, R15, 0x3e003e0, RZ, 0xc0, !PT ;  /* 0x03e003e00f297812 */ /* 0x000fe200078ec0ff */
[----:B------:R-:W-:Y:S01]  /*1410*/  HFMA2 R20, R21, R17, R20 ;  /* 0x0000001115147231 */ /* 0x000fe20000000014 */
[----:B------:R-:W-:-:S02]  /*1420*/  LOP3.LUT R21, R9, 0x1f001f, RZ, 0xc0, !PT ;  /* 0x001f001f09157812 */ /* 0x000fc400078ec0ff */
[----:B------:R-:W-:Y:S02]  /*1430*/  SHF.R.U32.HI R9, RZ, 0xa, R9 ;  /* 0x0000000aff097819 */ /* 0x000fe40000011609 */
[----:B------:R-:W-:Y:S02]  /*1440*/  LOP3.LUT R21, R21, 0x64006400, RZ, 0xfc, !PT ;  /* 0x6400640015157812 */ /* 0x000fe400078efcff */
[----:B------:R-:W-:Y:S02]  /*1450*/  LOP3.LUT R9, R9, 0x1f001f, RZ, 0xc0, !PT ;  /* 0x001f001f09097812 */ /* 0x000fe400078ec0ff */
[----:B------:R-:W-:Y:S01]  /*1460*/  LOP3.LUT R31, R31, 0x64006400, RZ, 0xfc, !PT ;  /* 0x640064001f1f7812 */ /* 0x000fe200078efcff */
[----:B------:R-:W-:Y:S01]  /*1470*/  HADD2 R21, R21, -1040, -1040 ;  /* 0xe410e41015157430 */ /* 0x000fe20000000000 */
[----:B------:R-:W-:Y:S02]  /*1480*/  LOP3.LUT R9, R9, 0x64006400, RZ, 0xfc, !PT ;  /* 0x6400640009097812 */ /* 0x000fe400078efcff */
[----:B------:R-:W-:Y:S01]  /*1490*/  LOP3.LUT R39, R39, 0x64006400, RZ, 0xfc, !PT ;  /* 0x6400640027277812 */ /* 0x000fe200078efcff */
[----:B------:R-:W-:Y:S01]  /*14a0*/  HFMA2 R31, R31, R32.H1_H1, -48, -48 ;  /* 0xd200d2001f1f7431 */ /* 0x000fe20000060020 */
[----:B------:R-:W-:-:S02]  /*14b0*/  LOP3.LUT R41, R41, 0x64006400, RZ, 0xfc, !PT ;  /* 0x6400640029297812 */ /* 0x000fc400078efcff */
[----:B------:R-:W-:Y:S01]  /*14c0*/  PRMT R34, R34, 0x5410, R35 ;  /* 0x0000541022227816 */ /* 0x000fe20000000023 */
[-C--:B------:R-:W-:Y:S02]  /*14d0*/  HFMA2 R39, R39, R32.reuse.H1_H1, -48, -48 ;  /* 0xd200d20027277431 */ /* 0x080fe40000060020 */
[----:B------:R-:W-:Y:S01]  /*14e0*/  HFMA2 R41, R41, R32.H1_H1, -48, -48 ;  /* 0xd200d20029297431 */ /* 0x000fe20000060020 */
[----:B--2---:R-:W-:Y:S02]  /*14f0*/  LOP3.LUT R49, R7, 0x3e003e0, RZ, 0xc0, !PT ;  /* 0x03e003e007317812 */ /* 0x004fe400078ec0ff */
[----:B------:R-:W-:Y:S02]  /*1500*/  LOP3.LUT R16, R4, 0x3e003e0, RZ, 0xc0, !PT ;  /* 0x03e003e004107812 */ /* 0x000fe400078ec0ff */
[----:B------:R-:W-:Y:S02]  /*1510*/  LOP3.LUT R49, R49, 0x64006400, RZ, 0xfc, !PT ;  /* 0x6400640031317812 */ /* 0x000fe400078efcff */
[----:B------:R-:W-:-:S02]  /*1520*/  LOP3.LUT R53, R16, 0x64006400, RZ, 0xfc, !PT ;  /* 0x6400640010357812 */ /* 0x000fc400078efcff */
[----:B------:R-:W-:Y:S01]  /*1530*/  LOP3.LUT R16, R6, 0x3e003e0, RZ, 0xc0, !PT ;  /* 0x03e003e006107812 */ /* 0x000fe200078ec0ff */
[-C--:B------:R-:W-:Y:S01]  /*1540*/  HFMA2 R30, R49, R32.reuse.H1_H1, -48, -48 ;  /* 0xd200d200311e7431 */ /* 0x080fe20000060020 */
[----:B------:R-:W-:Y:S01]  /*1550*/  LOP3.LUT R49, R23, 0x20002, R52, 0xf8, !PT ;  /* 0x0002000217317812 */ /* 0x000fe200078ef834 */
[----:B------:R-:W-:Y:S01]  /*1560*/  HFMA2 R28, R53, R32.H1_H1, -48, -48 ;  /* 0xd200d200351c7431 */ /* 0x000fe20000060020 */
[----:B------:R-:W-:Y:S02]  /*1570*/  SHF.R.U32.HI R23, RZ, 0xc, R13 ;  /* 0x0000000cff177819 */ /* 0x000fe4000001160d */
[----:B------:R-:W-:Y:S02]  /*1580*/  LOP3.LUT R49, R49, 0x40004, R22, 0xf8, !PT ;  /* 0x0004000431317812 */ /* 0x000fe400078ef816 */
[----:B------:R-:W-:Y:S02]  /*1590*/  SHF.R.U32.HI R22, RZ, 0xc, R12 ;  /* 0x0000000cff167819 */ /* 0x000fe4000001160c */
[----:B------:R-:W-:-:S02]  /*15a0*/  LOP3.LUT R48, R48, 0x80008, R23, 0xf8, !PT ;  /* 0x0008000830307812 */ /* 0x000fc400078ef817 */
[----:B------:R-:W-:Y:S01]  /*15b0*/  LOP3.LUT R25, R43, 0x80008, R22, 0xf8, !PT ;  /* 0x000800082b197812 */ /* 0x000fe200078ef816 */
[----:B------:R-:W-:Y:S01]  /*15c0*/  HADD2 R22, R27, -1040, -1040 ;  /* 0xe410e4101b167430 */ /* 0x000fe20000000000 */
[----:B------:R-:W-:Y:S01]  /*15d0*/  HFMA2.MMA R27, R26, R17, R45 ;  /* 0x000000111a1b7235 */ /* 0x000fe2000000002d */
[----:B------:R-:W-:Y:S02]  /*15e0*/  LOP3.LUT R23, R11, 0x1f001f, RZ, 0xc0, !PT ;  /* 0x001f001f0b177812 */ /* 0x000fe400078ec0ff */
[----:B------:R-:W-:Y:S01]  /*15f0*/  HFMA2 R45, R22, R17, R47 ;  /* 0x00000011162d7231 */ /* 0x000fe2000000002f */
[----:B------:R-:W-:Y:S02]  /*1600*/  LOP3.LUT R22, R10, 0x1f001f, RZ, 0xc0, !PT ;  /* 0x001f001f0a167812 */ /* 0x000fe400078ec0ff */
[----:B------:R-:W-:Y:S02]  /*1610*/  SHF.R.U32.HI R26, RZ, 0xc, R14 ;  /* 0x0000000cff1a7819 */ /* 0x000fe4000001160e */
[----:B------:R-:W-:-:S02]  /*1620*/  LOP3.LUT R22, R22, 0x64006400, RZ, 0xfc, !PT ;  /* 0x6400640016167812 */ /* 0x000fc400078efcff */
[----:B------:R-:W-:Y:S02]  /*1630*/  LOP3.LUT R23, R23, 0x64006400, RZ, 0xfc, !PT ;  /* 0x6400640017177812 */ /* 0x000fe400078efcff */
[----:B------:R-:W-:Y:S01]  /*1640*/  LOP3.LUT R51, R51, 0x80008, R26, 0xf8, !PT ;  /* 0x0008000833337812 */ /* 0x000fe200078ef81a */
[----:B------:R-:W-:Y:S01]  /*1650*/  HADD2 R22, R22, -1040, -1040 ;  /* 0xe410e41016167430 */ /* 0x000fe20000000000 */
[----:B------:R-:W-:Y:S01]  /*1660*/  LOP3.LUT R17, R8, 0x1f001f, RZ, 0xc0, !PT ;  /* 0x001f001f08117812 */ /* 0x000fe200078ec0ff */
[----:B------:R-:W-:Y:S01]  /*1670*/  HADD2 R52, R23, -1040, -1040 ;  /* 0xe410e41017347430 */ /* 0x000fe20000000000 */
[----:B------:R-:W-:Y:S01]  /*1680*/  SHF.R.U32.HI R8, RZ, 0xa, R8 ;  /* 0x0000000aff087819 */ /* 0x000fe20000011608 */
[-C--:B------:R-:W-:Y:S01]  /*1690*/  HFMA2 R26, R21, R18.reuse, R20 ;  /* 0x00000012151a7231 */ /* 0x080fe20000000014 */
[----:B------:R-:W-:Y:S01]  /*16a0*/  LOP3.LUT R17, R17, 0x64006400, RZ, 0xfc, !PT ;  /* 0x6400640011117812 */ /* 0x000fe200078efcff */
[-C--:B------:R-:W-:Y:S01]  /*16b0*/  HFMA2.MMA R27, R22, R18.reuse, R27 ;  /* 0x00000012161b7235 */ /* 0x080fe2000000001b */
[----:B------:R-:W-:Y:S01]  /*16c0*/  LOP3.LUT R8, R8, 0x1f001f, RZ, 0xc0, !PT ;  /* 0x001f001f08087812 */ /* 0x000fe200078ec0ff */
[----:B------:R-:W0:Y:S01]  /*16d0*/  LDS.128 R20, [UR4+0x20] ;  /* 0x00002004ff147984 */ /* 0x000e220008000c00 */
[----:B------:R-:W-:Y:S01]  /*16e0*/  SHF.R.U32.HI R10, RZ, 0xa, R10 ;  /* 0x0000000aff0a7819 */ /* 0x000fe2000001160a */
[----:B------:R-:W-:Y:S01]  /*16f0*/  HADD2 R17, R17, -1040, -1040 ;  /* 0xe410e41011117430 */ /* 0x000fe20000000000 */
[----:B------:R-:W-:Y:S01]  /*1700*/  LOP3.LUT R8, R8, 0x64006400, RZ, 0xfc, !PT ;  /* 0x6400640008087812 */ /* 0x000fe200078efcff */
[----:B------:R-:W-:Y:S01]  /*1710*/  HFMA2 R45, R52, R18, R45 ;  /* 0x00000012342d7231 */ /* 0x000fe2000000002d */
[----:B------:R-:W-:Y:S01]  /*1720*/  SHF.R.U32.HI R11, RZ, 0xa, R11 ;  /* 0x0000000aff0b7819 */ /* 0x000fe2000001160b */
[-C--:B------:R-:W-:Y:S01]  /*1730*/  HFMA2 R46, R46, R19.reuse, R26 ;  /* 0x000000132e2e7231 */ /* 0x080fe2000000001a */
[----:B------:R-:W-:Y:S01]  /*1740*/  LOP3.LUT R10, R10, 0x1f001f, RZ, 0xc0, !PT ;  /* 0x001f001f0a0a7812 */ /* 0x000fe200078ec0ff */
[----:B------:R-:W-:Y:S01]  /*1750*/  HFMA2.MMA R43, R17, R18, R50 ;  /* 0x00000012112b7235 */ /* 0x000fe20000000032 */
[----:B------:R-:W-:Y:S01]  /*1760*/  SHF.R.U32.HI R17, RZ, 0xb, R5 ;  /* 0x0000000bff117819 */ /* 0x000fe20000011605 */
[----:B------:R-:W-:Y:S01]  /*1770*/  HADD2 R8, R8, -1040, -1040 ;  /* 0xe410e41008087430 */ /* 0x000fe20000000000 */
[----:B------:R-:W-:Y:S01]  /*1780*/  SHF.R.U32.HI R50, RZ, 0xc, R15 ;  /* 0x0000000cff327819 */ /* 0x000fe2000001160f */
[----:B------:R-:W-:Y:S01]  /*1790*/  HFMA2 R45, R42, R19, R45 ;  /* 0x000000132a2d7231 */ /* 0x000fe2000000002d */
[----:B------:R-:W-:Y:S01]  /*17a0*/  LOP3.LUT R17, R48, 0x100010, R17, 0xf8, !PT ;  /* 0x0010001030117812 */ /* 0x000fe200078ef811 */
[-C--:B------:R-:W-:Y:S01]  /*17b0*/  HFMA2.MMA R43, R44, R19.reuse, R43 ;  /* 0x000000132c2b7235 */ /* 0x080fe2000000002b */
        /* <DEDUP_REMOVED lines=9> */
[----:B------:R-:W-:Y:S02]  /*1850*/  LOP3.LUT R11, R11, 0x64006400, RZ, 0xfc, !PT ;  /* 0x640064000b0b7812 */ /* 0x000fe400078efcff */
[----:B------:R-:W-:Y:S01]  /*1860*/  LOP3.LUT R27, R14, 0x1f001f, RZ, 0xc0, !PT ;  /* 0x001f001f0e1b7812 */ /* 0x000fe200078ec0ff */
[----:B------:R-:W-:Y:S01]  /*1870*/  HADD2 R9, R48, -1040, -1040 ;  /* 0xe410e41030097430 */ /* 0x000fe20000000000 */
[----:B------:R-:W-:-:S02]  /*1880*/  SHF.R.U32.HI R26, RZ, 0xa, R12 ;  /* 0x0000000aff1a7819 */ /* 0x000fc4000001160c */
[----:B------:R-:W-:Y:S02]  /*1890*/  LOP3.LUT R12, R13, 0x1f001f, RZ, 0xc0, !PT ;  /* 0x001f001f0d0c7812 */ /* 0x000fe400078ec0ff */
[----:B------:R-:W-:Y:S02]  /*18a0*/  LOP3.LUT R40, R15, 0x1f001f, RZ, 0xc0, !PT ;  /* 0x001f001f0f287812 */ /* 0x000fe400078ec0ff */
[----:B------:R-:W-:Y:S01]  /*18b0*/  LOP3.LUT R48, R27, 0x64006400, RZ, 0xfc, !PT ;  /* 0x640064001b307812 */ /* 0x000fe200078efcff */
[----:B0-----:R-:W-:Y:S01]  /*18c0*/  HFMA2.MMA R42, R8, R20, R43 ;  /* 0x00000014082a7235 */ /* 0x001fe2000000002b */
[----:B------:R-:W-:Y:S01]  /*18d0*/  HADD2 R43, R10, -1040, -1040 ;  /* 0xe410e4100a2b7430 */ /* 0x000fe20000000000 */
[----:B------:R-:W-:Y:S01]  /*18e0*/  LOP3.LUT R40, R40, 0x64006400, RZ, 0xfc, !PT ;  /* 0x6400640028287812 */ /* 0x000fe200078efcff */
[----:B------:R-:W-:Y:S01]  /*18f0*/  HADD2 R8, R11, -1040, -1040 ;  /* 0xe410e4100b087430 */ /* 0x000fe20000000000 */
[----:B------:R-:W-:Y:S01]  /*1900*/  SHF.R.U32.HI R13, RZ, 0xa, R13 ;  /* 0x0000000aff0d7819 */ /* 0x000fe2000001160d */
[----:B------:R-:W-:Y:S01]  /*1910*/  HADD2 R49, R48, -1040, -1040 ;  /* 0xe410e41030317430 */ /* 0x000fe20000000000 */
[----:B------:R-:W-:Y:S01]  /*1920*/  HFMA2.MMA R42, R9, R21, R42 ;  /* 0x00000015092a7235 */ /* 0x000fe2000000002a */
[----:B------:R-:W-:Y:S01]  /*1930*/  SHF.R.U32.HI R14, RZ, 0xa, R14 ;  /* 0x0000000aff0e7819 */ /* 0x000fe2000001160e */
[----:B------:R-:W-:Y:S01]  /*1940*/  HFMA2.MMA R44, R43, R20, R44 ;  /* 0x000000142b2c7235 */ /* 0x000fe2000000002c */
[-C--:B------:R-:W-:Y:S01]  /*1950*/  HFMA2 R43, R8, R20.reuse, R45 ;  /* 0x00000014082b7231 */ /* 0x080fe2000000002d */
[----:B------:R-:W-:Y:S01]  /*1960*/  LOP3.LUT R45, R12, 0x64006400, RZ, 0xfc, !PT ;  /* 0x640064000c2d7812 */ /* 0x000fe200078efcff */
[----:B------:R-:W0:Y:S01]  /*1970*/  LDS.128 R8, [UR4+0x30] ;  /* 0x00003004ff087984 */ /* 0x000e220008000c00 */
[----:B------:R-:W-:Y:S01]  /*1980*/  LOP3.LUT R26, R26, 0x1f001f, RZ, 0xc0, !PT ;  /* 0x001f001f1a1a7812 */ /* 0x000fe200078ec0ff */
[----:B------:R-:W-:Y:S01]  /*1990*/  HFMA2 R46, R19, R20, R46 ;  /* 0x00000014132e7231 */ /* 0x000fe2000000002e */
[----:B------:R-:W-:Y:S01]  /*19a0*/  LOP3.LUT R13, R13, 0x1f001f, RZ, 0xc0, !PT ;  /* 0x001f001f0d0d7812 */ /* 0x000fe200078ec0ff */
[----:B------:R-:W-:Y:S01]  /*19b0*/  HADD2 R45, R45, -1040, -1040 ;  /* 0xe410e4102d2d7430 */ /* 0x000fe20000000000 */
[----:B------:R-:W-:Y:S01]  /*19c0*/  LOP3.LUT R14, R14, 0x1f001f, RZ, 0xc0, !PT ;  /* 0x001f001f0e0e7812 */ /* 0x000fe200078ec0ff */
[----:B------:R-:W-:Y:S01]  /*19d0*/  HADD2 R40, R40, -1040, -1040 ;  /* 0xe410e41028287430 */ /* 0x000fe20000000000 */
[----:B------:R-:W-:Y:S01]  /*19e0*/  SHF.R.U32.HI R15, RZ, 0xa, R15 ;  /* 0x0000000aff0f7819 */ /* 0x000fe2000001160f */
[----:B------:R-:W-:Y:S01]  /*19f0*/  HFMA2.MMA R44, R49, R21, R44 ;  /* 0x00000015312c7235 */ /* 0x000fe2000000002c */
        /* <DEDUP_REMOVED lines=18> */
[----:B------:R-:W-:Y:S01]  /*1b20*/  LOP3.LUT R12, R12, 0x64006400, RZ, 0xfc, !PT ;  /* 0x640064000c0c7812 */ /* 0x000fe200078efcff */
[-C--:B------:R-:W-:Y:S01]  /*1b30*/  HFMA2.MMA R42, R21, R23.reuse, R42 ;  /* 0x00000017152a7235 */ /* 0x080fe2000000002a */
[----:B------:R-:W-:Y:S01]  /*1b40*/  SHF.R.U32.HI R4, RZ, 0xa, R4 ;  /* 0x0000000aff047819 */ /* 0x000fe20000011604 */
[----:B------:R-:W-:Y:S01]  /*1b50*/  HADD2 R19, R19, -1040, -1040 ;  /* 0xe410e41013137430 */ /* 0x000fe20000000000 */
[----:B------:R-:W-:Y:S01]  /*1b60*/  LOP3.LUT R25, R25, 0x100010, R18, 0xf8, !PT ;  /* 0x0010001019197812 */ /* 0x000fe200078ef812 */
[----:B------:R-:W-:Y:S01]  /*1b70*/  HADD2 R14, R15, -1040, -1040 ;  /* 0xe410e4100f0e7430 */ /* 0x000fe20000000000 */
[--C-:B------:R-:W-:Y:S01]  /*1b80*/  SHF.R.U32.HI R18, RZ, 0xb, R6.reuse ;  /* 0x0000000bff127819 */ /* 0x100fe20000011606 */
[----:B------:R-:W-:Y:S01]  /*1b90*/  HFMA2.MMA R44, R13, R23, R44 ;  /* 0x000000170d2c7235 */ /* 0x000fe2000000002c */
[----:B------:R-:W-:Y:S01]  /*1ba0*/  SHF.R.U32.HI R6, RZ, 0xa, R6 ;  /* 0x0000000aff067819 */ /* 0x000fe20000011606 */
[----:B------:R-:W-:Y:S01]  /*1bb0*/  HADD2 R13, R12, -1040, -1040 ;  /* 0xe410e4100c0d7430 */ /* 0x000fe20000000000 */
[----:B------:R-:W-:Y:S01]  /*1bc0*/  LOP3.LUT R4, R4, 0x1f001f, RZ, 0xc0, !PT ;  /* 0x001f001f04047812 */ /* 0x000fe200078ec0ff */
[-C--:B------:R-:W-:Y:S01]  /*1bd0*/  HFMA2 R43, R14, R23.reuse, R43 ;  /* 0x000000170e2b7231 */ /* 0x080fe2000000002b */
[----:B------:R-:W-:Y:S01]  /*1be0*/  LOP3.LUT R16, R16, 0x64006400, RZ, 0xfc, !PT ;  /* 0x6400640010107812 */ /* 0x000fe200078efcff */
[-C--:B0-----:R-:W-:Y:S01]  /*1bf0*/  HFMA2.MMA R14, R19, R8.reuse, R42 ;  /* 0x00000008130e7235 */ /* 0x081fe2000000002a */
[----:B------:R-:W-:Y:S01]  /*1c00*/  LOP3.LUT R20, R5, 0x1f001f, RZ, 0xc0, !PT ;  /* 0x001f001f05147812 */ /* 0x000fe200078ec0ff */
[----:B------:R-:W-:Y:S01]  /*1c10*/  HFMA2.MMA R44, R13, R8, R44 ;  /* 0x000000080d2c7235 */ /* 0x000fe2000000002c */
[----:B------:R-:W-:Y:S01]  /*1c20*/  LOP3.LUT R27, R7, 0x1f001f, RZ, 0xc0, !PT ;  /* 0x001f001f071b7812 */ /* 0x000fe200078ec0ff */
[----:B------:R-:W-:Y:S01]  /*1c30*/  HFMA2 R16, R16, R32.H1_H1, -48, -48 ;  /* 0xd200d20010107431 */ /* 0x000fe20000060020 */
[----:B------:R-:W-:Y:S01]  /*1c40*/  LOP3.LUT R6, R6, 0x1f001f, RZ, 0xc0, !PT ;  /* 0x001f001f06067812 */ /* 0x000fe200078ec0ff */
[-C--:B------:R-:W-:Y:S01]  /*1c50*/  HFMA2.MMA R14, R28, R9.reuse, R14 ;  /* 0x000000091c0e7235 */ /* 0x080fe2000000000e */
[----:B------:R-:W-:Y:S01]  /*1c60*/  SHF.R.U32.HI R7, RZ, 0xa, R7 ;  /* 0x0000000aff077819 */ /* 0x000fe20000011607 */
[----:B------:R-:W-:Y:S01]  /*1c70*/  HFMA2 R29, R22, R23, R29 ;  /* 0x00000017161d7231 */ /* 0x000fe2000000001d */
[----:B------:R-:W-:Y:S01]  /*1c80*/  LOP3.LUT R4, R4, 0x64006400, RZ, 0xfc, !PT ;  /* 0x6400640004047812 */ /* 0x000fe200078efcff */
[----:B------:R-:W-:Y:S01]  /*1c90*/  HFMA2.MMA R44, R16, R9, R44 ;  /* 0x00000009102c7235 */ /* 0x000fe2000000002c */
[----:B------:R-:W-:-:S02]  /*1ca0*/  LOP3.LUT R24, R5, 0x3e003e0, RZ, 0xc0, !PT ;  /* 0x03e003e005187812 */ /* 0x000fc400078ec0ff */
[----:B------:R-:W-:Y:S01]  /*1cb0*/  SHF.R.U32.HI R5, RZ, 0xa, R5 ;  /* 0x0000000aff057819 */ /* 0x000fe20000011605 */
[----:B------:R-:W-:Y:S01]  /*1cc0*/  HADD2 R13, R4, -1040, -1040 ;  /* 0xe410e410040d7430 */ /* 0x000fe20000000000 */
        /* <DEDUP_REMOVED lines=9> */
[----:B------:R-:W-:Y:S01]  /*1d60*/  HFMA2 R12, R20, R8, R29 ;  /* 0x00000008140c7231 */ /* 0x000fe2000000001d */
[----:B------:R-:W-:Y:S01]  /*1d70*/  LOP3.LUT R5, R5, 0x1f001f, RZ, 0xc0, !PT ;  /* 0x001f001f05057812 */ /* 0x000fe200078ec0ff */
[-C--:B------:R-:W-:Y:S01]  /*1d80*/  HFMA2.MMA R14, R13, R10.reuse, R14 ;  /* 0x0000000a0d0e7235 */ /* 0x080fe2000000000e */
[----:B------:R-:W-:Y:S01]  /*1d90*/  LOP3.LUT R25, R25, 0x64006400, RZ, 0xfc, !PT ;  /* 0x6400640019197812 */ /* 0x000fe200078efcff */
[----:B------:R-:W-:Y:S01]  /*1da0*/  HFMA2 R24, R24, R32.H1_H1, -48, -48 ;  /* 0xd200d20018187431 */ /* 0x000fe20000060020 */
[----:B------:R-:W-:Y:S01]  /*1db0*/  LOP3.LUT R7, R7, 0x64006400, RZ, 0xfc, !PT ;  /* 0x6400640007077812 */ /* 0x000fe200078efcff */
[----:B------:R-:W-:Y:S01]  /*1dc0*/  HFMA2 R15, R22, R8, R43 ;  /* 0x00000008160f7231 */ /* 0x000fe2000000002b */
        /* <DEDUP_REMOVED lines=8> */
[-C--:B------:R-:W-:Y:S01]  /*1e50*/  HFMA2 R12, R24, R9.reuse, R12 ;  /* 0x00000009180c7231 */ /* 0x080fe2000000000c */
[-C--:B------:R-:W-:Y:S01]  /*1e60*/  HFMA2.MMA R14, R25, R11.reuse, R14 ;  /* 0x0000000b190e7235 */ /* 0x080fe2000000000e */
[----:B------:R-:W-:Y:S01]  /*1e70*/  HADD2 R19, R5, -1040, -1040 ;  /* 0xe410e41005137430 */ /* 0x000fe20000000000 */
[----:B------:R-:W-:Y:S01]  /*1e80*/  PRMT R32, R32, 0x5410, R33 ;  /* 0x0000541020207816 */ /* 0x000fe20000000021 */
[----:B------:R-:W-:Y:S01]  /*1e90*/  HFMA2 R5, R30, R9, R15 ;  /* 0x000000091e057231 */ /* 0x000fe2000000000f */
        /* <DEDUP_REMOVED lines=15> */
.L_x_2687:
[----:B------:R-:W-:Y:S01]  /*1f90*/  ISETP.LT.AND P2, PT, R37, R0, PT ;  /* 0x000000002500720c */ /* 0x000fe20003f41270 */
[----:B------:R-:W-:Y:S01]  /*1fa0*/  UIADD3 UR4, UR4, 0x40, URZ ;  /* 0x0000004004047890 */ /* 0x000fe2000fffe03f */
[----:B-----5:R-:W-:Y:S02]  /*1fb0*/  IMAD.MOV.U32 R20, RZ, RZ, R2 ;  /* 0x000000ffff147224 */ /* 0x020fe400078e0002 */
[----:B------:R-:W-:-:S09]  /*1fc0*/  IMAD.MOV.U32 R21, RZ, RZ, R3 ;  /* 0x000000ffff157224 */ /* 0x000fd200078e0003 */
[----:B------:R-:W-:Y:S05]  /*1fd0*/  @!P0 BRA P2, `(.L_x_2688) ;  /* 0xffffea5000008947 */ /* 0x000fea000103ffff */
.L_x_2686:
[----:B------:R-:W-:Y:S05]  /*1fe0*/  @P1 EXIT ;  /* 0x000000000000194d */ /* 0x000fea0003800000 */
[----:B------:R-:W1:Y:S04]  /*1ff0*/  S2R R0, SR_CTAID.X ;  /* 0x0000000000007919 */ /* 0x000e680000002500 */
[----:B------:R-:W1:Y:S04]  /*2000*/  S2R R3, SR_TID.X ;  /* 0x0000000000037919 */ /* 0x000e680000002100 */
[----:B0-----:R-:W0:Y:S01]  /*2010*/  S2R R5, SR_CTAID.Y ;  /* 0x0000000000057919 */ /* 0x001e220000002600 */
[----:B-1----:R-:W-:Y:S02]  /*2020*/  IMAD R0, R0, 0x20, R3 ;  /* 0x0000002000007824 */ /* 0x002fe400078e0203 */
[----:B------:R-:W-:-:S02]  /*2030*/  IMAD.MOV.U32 R3, RZ, RZ, 0x2 ;  /* 0x00000002ff037424 */ /* 0x000fc400078e00ff */
[----:B------:R-:W-:-:S04]  /*2040*/  IMAD.SHL.U32 R0, R0, 0x4, RZ ;  /* 0x0000000400007824 */ /* 0x000fc800078e00ff */
[----:B0-----:R-:W-:-:S04]  /*2050*/  IMAD R2, R5, c[0x0][0x18c], R0 ;  /* 0x0000630005027a24 */ /* 0x001fc800078e0200 */
[----:B------:R-:W-:-:S05]  /*2060*/  IMAD.WIDE R2, R3, R2, c[0x0][0x180] ;  /* 0x0000600003027625 */ /* 0x000fca00078e0202 */
[----:B------:R-:W2:Y:S01]  /*2070*/  ATOM.E.ADD.F16x2.RN.STRONG.GPU P0, RZ, [R2.64], R38 ;  /* 0x0000002602ff798a */ /* 0x000ea2000810e9c6 */
[----:B------:R-:W-:Y:S01]  /*2080*/  BSSY B0, `(.L_x_2689) ;  /* 0x000000e000007945 */ /* 0x000fe20003800000 */
[----:B--2---:R-:W-:Y:S05]  /*2090*/  @P0 BRA `(.L_x_2690) ;  /* 0x000000c000000947 */ /* 0x004fea0003800000 */
[----:B------:R-:W0:Y:S02]  /*20a0*/  QSPC.E.S P0, RZ, [R2] ;  /* 0x0000000002ff73aa */ /* 0x000e240000000500 */
[----:B0-----:R-:W-:Y:S05]  /*20b0*/  @!P0 BRA `(.L_x_2691) ;  /* 0x0000007000008947 */ /* 0x001fea0003800000 */
[----:B------:R-:W-:-:S05]  /*20c0*/  LOP3.LUT R0, R2, 0xffffff, RZ, 0xc0, !PT ;  /* 0x00ffffff02007812 */ /* 0x000fca00078ec0ff */
.L_x_2692:
[----:B------:R-:W0:Y:S02]  /*20d0*/  LDS R4, [R0] ;  /* 0x0000000000047984 */ /* 0x000e240000000800 */
[----:B0-----:R-:W-:-:S06]  /*20e0*/  HADD2 R5, R4, R38 ;  /* 0x0000002604057230 */ /* 0x001fcc0000000000 */
[----:B------:R-:W0:Y:S02]  /*20f0*/  ATOMS.CAST.SPIN R5, [R0], R4, R5 ;  /* 0x000000040005738d */ /* 0x000e240001800005 */
[----:B0-----:R-:W-:-:S13]  /*2100*/  ISETP.EQ.U32.AND P0, PT, R5, 0x1, PT ;  /* 0x000000010500780c */ /* 0x001fda0003f02070 */
[----:B------:R-:W-:Y:S05]  /*2110*/  @!P0 BRA `(.L_x_2692) ;  /* 0xffffffb000008947 */ /* 0x000fea000383ffff */
[----:B------:R-:W-:Y:S05]  /*2120*/  BRA `(.L_x_2690) ;  /* 0x0000003000007947 */ /* 0x000fea0003800000 */
.L_x_2691:
[----:B------:R-:W2:Y:S02]  /*2130*/  LD.E R0, [R2.64] ;  /* 0x0000000602007980 */ /* 0x000ea4000c101900 */
[----:B--2---:R-:W-:-:S05]  /*2140*/  IMAD.IADD R5, R38, 0x1, R0 ;  /* 0x0000000126057824 */ /* 0x004fca00078e0200 */
[----:B------:R0:W-:Y:S02]  /*2150*/  ST.E [R2.64], R5 ;  /* 0x0000000502007985 */ /* 0x0001e4000c101906 */
.L_x_2690:
[----:B------:R-:W-:Y:S05]  /*2160*/  BSYNC B0 ;  /* 0x0000000000007941 */ /* 0x000fea0003800000 */
.L_x_2689:
[----:B------:R-:W2:Y:S02]  /*2170*/  ATOM.E.ADD.F16x2.RN.STRONG.GPU P0, RZ, [R2.64+0x4], R36 ;  /* 0x0000042402ff798a */ /* 0x000ea4000810e9c6 */
[----:B--2---:R-:W-:Y:S05]  /*2180*/  @P0 EXIT ;  /* 0x000000000000094d */ /* 0x004fea0003800000 */
[----:B------:R-:W1:Y:S02]  /*2190*/  QSPC.E.S P0, RZ, [R2+0x4] ;  /* 0x0000040002ff73aa */ /* 0x000e640000000500 */
[----:B-1----:R-:W-:Y:S05]  /*21a0*/  @!P0 BRA `(.L_x_2693) ;  /* 0x0000008000008947 */ /* 0x002fea0003800000 */
[----:B0-----:R-:W-:-:S04]  /*21b0*/  IADD3 R2, R2, 0x4, RZ ;  /* 0x0000000402027810 */ /* 0x001fc80007ffe0ff */
[----:B------:R-:W-:-:S05]  /*21c0*/  LOP3.LUT R2, R2, 0xffffff, RZ, 0xc0, !PT ;  /* 0x00ffffff02027812 */ /* 0x000fca00078ec0ff */
.L_x_2694:
[----:B------:R-:W0:Y:S02]  /*21d0*/  LDS R4, [R2] ;  /* 0x0000000002047984 */ /* 0x000e240000000800 */
[----:B0-----:R-:W-:-:S10]  /*21e0*/  HFMA2.MMA R5, R4, 1, 1, R36 ;  /* 0x3c003c0004057835 */ /* 0x001fd40000000024 */
[----:B------:R-:W0:Y:S02]  /*21f0*/  ATOMS.CAST.SPIN R5, [R2], R4, R5 ;  /* 0x000000040205738d */ /* 0x000e240001800005 */
[----:B0-----:R-:W-:-:S13]  /*2200*/  ISETP.EQ.U32.AND P0, PT, R5, 0x1, PT ;  /* 0x000000010500780c */ /* 0x001fda0003f02070 */
[----:B------:R-:W-:Y:S05]  /*2210*/  @!P0 BRA `(.L_x_2694) ;  /* 0xffffffb000008947 */ /* 0x000fea000383ffff */
[----:B------:R-:W-:Y:S05]  /*2220*/  EXIT ;  /* 0x000000000000794d */ /* 0x000fea0003800000 */
.L_x_2693:
[----:B------:R-:W2:Y:S02]  /*2230*/  LD.E R0, [R2.64+0x4] ;  /* 0x0000040602007980 */ /* 0x000ea4000c101900 */
[----:B0-2---:R-:W-:-:S05]  /*2240*/  IMAD.IADD R5, R36, 0x1, R0 ;  /* 0x0000000124057824 */ /* 0x005fca00078e0200 */
[----:B------:R-:W-:Y:S01]  /*2250*/  ST.E [R2.64+0x4], R5 ;  /* 0x0000040502007985 */ /* 0x000fe2000c101906 */
[----:B------:R-:W-:Y:S05]  /*2260*/  EXIT ;  /* 0x000000000000794d */ /* 0x000fea0003800000 */
.L_x_2695:
        /* <DEDUP_REMOVED lines=9> */
.L_x_2881:


//--------------------- .text._Z23gemm_half_q_half_kernelILi1ELi24ELb0ELb0ELi32EEvPK6__halfPKjS4_S2_PS0_iiiiPKtS7_iiiiiibS2_i --------------------------
	.section	.text._Z23gemm_half_q_half_kernelILi1ELi24ELb0ELb0ELi32EEvPK6__halfPKjS4_S2_PS0_iiiiPKtS7_iiiiiibS2_i,"ax",@progbits
	.sectioninfo	@"SHI_REGISTERS=56"
	.align	128
        .global         _Z23gemm_half_q_half_kernelILi1ELi24ELb0ELb0ELi32EEvPK6__halfPKjS4_S2_PS0_iiiiPKtS7_iiiiiibS2_i
        .type           _Z23gemm_half_q_half_kernelILi1ELi24ELb0ELb0ELi32EEvPK6__halfPKjS4_S2_PS0_iiiiPKtS7_iiiiiibS2_i,@function
        .size           _Z23gemm_half_q_half_kernelILi1ELi24ELb0ELb0ELi32EEvPK6__halfPKjS4_S2_PS0_iiiiPKtS7_iiiiiibS2_i,(.L_x_2882 - _Z23gemm_half_q_half_kernelILi1ELi24ELb0ELb0ELi32EEvPK6__halfPKjS4_S2_PS0_iiiiPKtS7_iiiiiibS2_i)
        .other          _Z23gemm_half_q_half_kernelILi1ELi24ELb0ELb0ELi32EEvPK6__halfPKjS4_S2_PS0_iiiiPKtS7_iiiiiibS2_i,@"STO_CUDA_ENTRY STV_DEFAULT"
_Z23gemm_half_q_half_kernelILi1ELi24ELb0ELb0ELi32EEvPK6__halfPKjS4_S2_PS0_iiiiPKtS7_iiiiiibS2_i:
.text._Z23gemm_half_q_half_kernelILi1ELi24ELb0ELb0ELi32EEvPK6__halfPKjS4_S2_PS0_iiiiPKtS7_iiiiiibS2_i:
[----:B------:R-:W-:Y:S02]  /*0000*/  IMAD.MOV.U32 R1, RZ, RZ, c[0x0][0x28] ;  /* 0x00000a00ff017624 */ /* 0x000fe400078e00ff */
[----:B------:R-:W0:Y:S01]  /*0010*/  S2R R3, SR_CTAID.Z ;  /* 0x0000000000037919 */ /* 0x000e220000002700 */
[----:B------:R-:W-:Y:S01]  /*0020*/  ULDC.64 UR6, c[0x0][0x118] ;  /* 0x0000460000067ab9 */ /* 0x000fe20000000a00 */
[----:B------:R-:W-:Y:S02]  /*0030*/  BSSY B0, `(.L_x_2696) ;  /* 0x0000023000007945 */ /* 0x000fe40003800000 */
        /* <DEDUP_REMOVED lines=34> */
.L_x_2697:
[----:B------:R-:W-:Y:S05]  /*0260*/  BSYNC B0 ;  /* 0x0000000000007941 */ /* 0x000fea0003800000 */
.L_x_2696:
[----:B------:R-:W-:Y:S05]  /*0270*/  @P2 EXIT ;  /* 0x000000000000294d */ /* 0x000fea0003800000 */
[C---:B------:R-:W-:Y:S01]  /*0280*/  ISETP.GT.AND P0, PT, R37.reuse, c[0x0][0x1a8], PT ;  /* 0x00006a0025007a0c */ /* 0x040fe20003f04270 */
[----:B------:R-:W1:Y:S01]  /*0290*/  LDC.S8 R16, c[0x0][0x1c0] ;  /* 0x00007000ff107b82 */ /* 0x000e620000000200 */
[C---:B------:R-:W-:Y:S02]  /*02a0*/  ISETP.GT.AND P2, PT, R37.reuse, c[0x0][0x1b4], PT ;  /* 0x00006d0025007a0c */ /* 0x040fe40003f44270 */
[C---:B------:R-:W-:Y:S02]  /*02b0*/  ISETP.GT.AND P4, PT, R37.reuse, c[0x0][0x1ac], PT ;  /* 0x00006b0025007a0c */ /* 0x040fe40003f84270 */
[----:B------:R-:W-:-:S02]  /*02c0*/  ISETP.GT.AND P5, PT, R37, c[0x0][0x1b0], PT ;  /* 0x00006c0025007a0c */ /* 0x000fc40003fa4270 */
[C---:B------:R-:W-:Y:S02]  /*02d0*/  ISETP.GT.AND P3, PT, R37.reuse, c[0x0][0x1b8], PT ;  /* 0x00006e0025007a0c */ /* 0x040fe40003f64270 */
[----:B------:R-:W-:-:S03]  /*02e0*/  IMNMX R6, R37, c[0x0][0x1a8], PT ;  /* 0x00006a0025067a17 */ /* 0x000fc60003800200 */
[C---:B0-----:R-:W-:Y:S02]  /*02f0*/  @P0 IMNMX R4, R37.reuse, c[0x0][0x1ac], PT ;  /* 0x00006b0025040a17 */ /* 0x041fe40003800200 */
[----:B------:R-:W-:Y:S02]  /*0300*/  SHF.R.S32.HI R9, RZ, 0x1f, R6 ;  /* 0x0000001fff097819 */ /* 0x000fe40000011406 */
[----:B------:R-:W-:Y:S02]  /*0310*/  @P0 IADD3 R4, R4, -c[0x0][0x1a8], RZ ;  /* 0x80006a0004040a10 */ /* 0x000fe40007ffe0ff */
[----:B------:R-:W-:Y:S02]  /*0320*/  @P2 IMNMX R8, R37, c[0x0][0x1b8], PT ;  /* 0x00006e0025082a17 */ /* 0x000fe40003800200 */
[----:B------:R-:W-:Y:S02]  /*0330*/  @P0 SHF.R.S32.HI R7, RZ, 0x1f, R4 ;  /* 0x0000001fff070819 */ /* 0x000fe40000011404 */
[----:B------:R-:W-:-:S02]  /*0340*/  LEA.HI R14, R9, R6, RZ, 0x5 ;  /* 0x00000006090e7211 */ /* 0x000fc400078f28ff */
[----:B------:R-:W-:Y:S02]  /*0350*/  @P0 LEA.HI R7, R7, R4, RZ, 0x5 ;  /* 0x0000000407070211 */ /* 0x000fe400078f28ff */
[C---:B------:R-:W-:Y:S02]  /*0360*/  @P4 IMNMX R4, R37.reuse, c[0x0][0x1b0], PT ;  /* 0x00006c0025044a17 */ /* 0x040fe40003800200 */
[C---:B------:R-:W-:Y:S02]  /*0370*/  @P5 IMNMX R6, R37.reuse, c[0x0][0x1b4], PT ;  /* 0x00006d0025065a17 */ /* 0x040fe40003800200 */
[----:B------:R-:W-:Y:S02]  /*0380*/  @P2 IADD3 R10, R8, -c[0x0][0x1b4], RZ ;  /* 0x80006d00080a2a10 */ /* 0x000fe40007ffe0ff */
[----:B------:R-:W-:Y:S02]  /*0390*/  @P3 IMNMX R9, R37, c[0x0][0x1bc], PT ;  /* 0x00006f0025093a17 */ /* 0x000fe40003800200 */
[----:B------:R-:W-:-:S02]  /*03a0*/  @P4 IADD3 R4, R4, -c[0x0][0x1ac], RZ ;  /* 0x80006b0004044a10 */ /* 0x000fc40007ffe0ff */
[----:B------:R-:W-:Y:S02]  /*03b0*/  @P5 IADD3 R6, R6, -c[0x0][0x1b0], RZ ;  /* 0x80006c0006065a10 */ /* 0x000fe40007ffe0ff */
[----:B------:R-:W-:Y:S02]  /*03c0*/  @P2 SHF.R.S32.HI R13, RZ, 0x1f, R10 ;  /* 0x0000001fff0d2819 */ /* 0x000fe4000001140a */
[----:B------:R-:W-:Y:S02]  /*03d0*/  @P3 IADD3 R12, R9, -c[0x0][0x1b8], RZ ;  /* 0x80006e00090c3a10 */ /* 0x000fe40007ffe0ff */
[----:B------:R-:W-:Y:S02]  /*03e0*/  @P4 SHF.R.S32.HI R9, RZ, 0x1f, R4 ;  /* 0x0000001fff094819 */ /* 0x000fe40000011404 */
[----:B------:R-:W-:Y:S02]  /*03f0*/  @P5 SHF.R.S32.HI R11, RZ, 0x1f, R6 ;  /* 0x0000001fff0b5819 */ /* 0x000fe40000011406 */
[----:B------:R-:W-:Y:S01]  /*0400*/  @P2 LEA.HI R13, R13, R10, RZ, 0x5 ;  /* 0x0000000a0d0d2211 */ /* 0x000fe200078f28ff */
[----:B-1----:R-:W-:Y:S01]  /*0410*/  IMAD.MOV.U32 R10, RZ, RZ, R16 ;  /* 0x000000ffff0a7224 */ /* 0x002fe200078e0010 */
[----:B------:R-:W-:-:S02]  /*0420*/  @P0 SHF.R.S32.HI R7, RZ, 0x5, R7 ;  /* 0x00000005ff070819 */ /* 0x000fc40000011407 */
        /* <DEDUP_REMOVED lines=9> */
[----:B------:R-:W-:Y:S01]  /*04c0*/  @P4 IMAD R4, R9, 0x5, RZ ;  /* 0x0000000509044824 */ /* 0x000fe200078e02ff */
[----:B------:R-:W-:Y:S01]  /*04d0*/  ISETP.NE.OR P0, PT, R3, RZ, !P0 ;  /* 0x000000ff0300720c */ /* 0x000fe20004705670 */
[----:B------:R-:W-:Y:S01]  /*04e0*/  IMAD.MOV.U32 R7, RZ, RZ, RZ ;  /* 0x000000ffff077224 */ /* 0x000fe200078e00ff */
[----:B------:R-:W-:-:S02]  /*04f0*/  @P3 LEA.HI R15, R15, R12, RZ, 0x5 ;  /* 0x0000000c0f0f3211 */ /* 0x000fc400078f28ff */
[----:B------:R-:W-:Y:S02]  /*0500*/  @P5 SHF.R.S32.HI R8, RZ, 0x5, R8 ;  /* 0x00000005ff085819 */ /* 0x000fe40000011408 */
[----:B------:R-:W-:Y:S02]  /*0510*/  SHF.R.S32.HI R9, RZ, 0x5, R14 ;  /* 0x00000005ff097819 */ /* 0x000fe4000001140e */
[----:B------:R-:W-:Y:S01]  /*0520*/  ISETP.GE.OR P0, PT, R2, c[0x0][0x188], P0 ;  /* 0x0000620002007a0c */ /* 0x000fe20000706670 */
[----:B------:R-:W-:Y:S01]  /*0530*/  @P5 IMAD.SHL.U32 R11, R8, 0x4, RZ ;  /* 0x00000004080b5824 */ /* 0x000fe200078e00ff */
[----:B------:R-:W-:Y:S01]  /*0540*/  @P2 SHF.R.S32.HI R13, RZ, 0x5, R13 ;  /* 0x00000005ff0d2819 */ /* 0x000fe2000001140d */
[----:B------:R-:W-:Y:S01]  /*0550*/  IMAD R6, R9, 0x8, R6 ;  /* 0x0000000809067824 */ /* 0x000fe200078e0206 */
[----:B------:R-:W-:Y:S01]  /*0560*/  @P3 SHF.R.S32.HI R15, RZ, 0x5, R15 ;  /* 0x00000005ff0f3819 */ /* 0x000fe2000001140f */
[----:B------:R-:W-:Y:S01]  /*0570*/  IMAD.MOV.U32 R8, RZ, RZ, RZ ;  /* 0x000000ffff087224 */ /* 0x000fe200078e00ff */
[----:B------:R-:W-:Y:S01]  /*0580*/  ISETP.GE.AND P5, PT, R37, R0, PT ;  /* 0x000000002500720c */ /* 0x000fe20003fa6270 */
[----:B------:R-:W-:Y:S01]  /*0590*/  @P2 IMAD R7, R13, 0x3, RZ ;  /* 0x000000030d072824 */ /* 0x000fe200078e02ff */
[----:B------:R-:W-:Y:S01]  /*05a0*/  IADD3 R4, R11, R6, R4 ;  /* 0x000000060b047210 */ /* 0x000fe20007ffe004 */
[----:B------:R-:W-:Y:S01]  /*05b0*/  @P3 IMAD.SHL.U32 R8, R15, 0x2, RZ ;  /* 0x000000020f083824 */ /* 0x000fe200078e00ff */
[----:B------:R-:W-:-:S02]  /*05c0*/  SHF.R.S32.HI R9, RZ, 0x1f, R5 ;  /* 0x0000001fff097819 */ /* 0x000fc40000011405 */
[----:B------:R-:W-:Y:S01]  /*05d0*/  ISETP.GE.OR P2, PT, R37, c[0x0][0x1b0], P5 ;  /* 0x00006c0025007a0c */ /* 0x000fe20002f46670 */
[----:B------:R-:W-:Y:S01]  /*05e0*/  @!P0 IMAD R6, R2, c[0x0][0x18c], R5 ;  /* 0x0000630002068a24 */ /* 0x000fe200078e0205 */
[----:B------:R-:W-:Y:S01]  /*05f0*/  IADD3 R4, R8, R4, R7 ;  /* 0x0000000408047210 */ /* 0x000fe20007ffe007 */
[----:B------:R-:W-:-:S04]  /*0600*/  @!P0 IMAD.MOV.U32 R7, RZ, RZ, 0x2 ;  /* 0x00000002ff078424 */ /* 0x000fc800078e00ff */
[----:B------:R-:W-:Y:S02]  /*0610*/  IMAD R4, R4, c[0x0][0x18c], RZ ;  /* 0x0000630004047a24 */ /* 0x000fe400078e02ff */
        /* <DEDUP_REMOVED lines=18> */
.L_x_2699:
        /* <DEDUP_REMOVED lines=41> */
.L_x_2698:
[----:B0-----:R-:W-:Y:S01]  /*09d0*/  UMOV UR4, URZ ;  /* 0x0000003f00047c82 */ /* 0x001fe20008000000 */
[----:B------:R-:W-:Y:S02]  /*09e0*/  LEA.HI.X R19, R19, c[0x0][0x16c], R2, 0x2, P4 ;  /* 0x00005b0013137a11 */ /* 0x000fe400020f1402 */
[----:B------:R-:W-:Y:S02]  /*09f0*/  PRMT R38, RZ, 0x5410, RZ ;  /* 0x00005410ff267816 */ /* 0x000fe400000000ff */
[----:B------:R-:W-:Y:S01]  /*0a00*/  PRMT R36, RZ, 0x5410, RZ ;  /* 0x00005410ff247816 */ /* 0x000fe200000000ff */
[----:B------:R-:W-:Y:S05]  /*0a10*/  @P2 BRA `(.L_x_2700) ;  /* 0x000015e000002947 */ /* 0x000fea0003800000 */
[----:B------:R-:W-:Y:S01]  /*0a20*/  PRMT R36, RZ, 0x5410, RZ ;  /* 0x00005410ff247816 */ /* 0x000fe200000000ff */
[----:B------:R-:W-:Y:S01]  /*0a30*/  UMOV UR4, URZ ;  /* 0x0000003f00047c82 */ /* 0x000fe20008000000 */
[----:B------:R-:W-:-:S02]  /*0a40*/  PRMT R38, RZ, 0x5410, RZ ;  /* 0x00005410ff267816 */ /* 0x000fc400000000ff */
.L_x_2702:
[----:B------:R-:W-:Y:S01]  /*0a50*/  IMAD.MOV.U32 R3, RZ, RZ, 0x4 ;  /* 0x00000004ff037424 */ /* 0x000fe200078e00ff */
[----:B-----5:R0:W5:Y:S03]  /*0a60*/  LDG.E.128.CONSTANT R20, [R18.64] ;  /* 0x0000000612147981 */ /* 0x020166000c1e9d00 */
[----:B------:R-:W-:-:S06]  /*0a70*/  IMAD.WIDE R24, R3, c[0x0][0x18c], R18 ;  /* 0x0000630003187a25 */ /* 0x000fcc00078e0212 */
[C---:B------:R-:W-:Y:S02]  /*0a80*/  IMAD.WIDE R8, R3.reuse, c[0x0][0x18c], R24 ;  /* 0x0000630003087a25 */ /* 0x040fe400078e0218 */
[----:B------:R-:W5:Y:S04]  /*0a90*/  LDG.E.128.CONSTANT R24, [R24.64] ;  /* 0x0000000618187981 */ /* 0x000f68000c1e9d00 */
[C---:B------:R-:W-:Y:S02]  /*0aa0*/  IMAD.WIDE R4, R3.reuse, c[0x0][0x18c], R8 ;  /* 0x0000630003047a25 */ /* 0x040fe400078e0208 */
        /* <DEDUP_REMOVED lines=336> */
.L_x_2701:
[----:B------:R-:W-:Y:S01]  /*1fb0*/  ISETP.LT.AND P2, PT, R37, R0, PT ;  /* 0x000000002500720c */ /* 0x000fe20003f41270 */
[----:B------:R-:W-:Y:S01]  /*1fc0*/  UIADD3 UR4, UR4, 0x40, URZ ;  /* 0x0000004004047890 */ /* 0x000fe2000fffe03f */
[----:B0-----:R-:W-:Y:S02]  /*1fd0*/  IMAD.MOV.U32 R18, RZ, RZ, R2 ;  /* 0x000000ffff127224 */ /* 0x001fe400078e0002 */
[----:B------:R-:W-:-:S09]  /*1fe0*/  IMAD.MOV.U32 R19, RZ, RZ, R3 ;  /* 0x000000ffff137224 */ /* 0x000fd200078e0003 */
[----:B------:R-:W-:Y:S05]  /*1ff0*/  @!P0 BRA P2, `(.L_x_2702) ;  /* 0xffffea5000008947 */ /* 0x000fea000103ffff */
.L_x_2700:
[----:B------:R-:W-:-:S04]  /*2000*/  ISETP.GE.AND P0, PT, R37, R0, PT ;  /* 0x000000002500720c */ /* 0x000fc80003f06270 */
[----:B------:R-:W-:-:S13]  /*2010*/  ISETP.GE.OR P0, PT, R37, c[0x0][0x1b4], P0 ;  /* 0x00006d0025007a0c */ /* 0x000fda0000706670 */
[----:B------:R-:W-:Y:S05]  /*2020*/  @P0 BRA `(.L_x_2703) ;  /* 0x0000242000000947 */ /* 0x000fea0003800000 */
[----:B-----5:R-:W-:Y:S01]  /*2030*/  IMAD.MOV.U32 R22, RZ, RZ, c[0x0][0x18c] ;  /* 0x00006300ff167624 */ /* 0x020fe200078e00ff */
[----:B------:R-:W-:Y:S02]  /*2040*/  HADD2.F32 R32, -RZ, R32.H0_H0 ;  /* 0x20000020ff207230 */ /* 0x000fe40000004100 */
[----:B------:R-:W-:Y:S02]  /*2050*/  HADD2.F32 R33, -RZ, R33.H0_H0 ;  /* 0x20000021ff217230 */ /* 0x000fe40000004100 */
[----:B------:R-:W-:Y:S01]  /*2060*/  HADD2.F32 R34, -RZ, R34.H0_H0 ;  /* 0x20000022ff227230 */ /* 0x000fe20000004100 */
[----:B------:R-:W-:Y:S01]  /*2070*/  SHF.R.S32.HI R22, RZ, 0x1f, R22 ;  /* 0x0000001fff167819 */ /* 0x000fe20000011416 */
[----:B------:R-:W-:Y:S02]  /*2080*/  HADD2.F32 R35, -RZ, R35.H0_H0 ;  /* 0x20000023ff237230 */ /* 0x000fe40000004100 */
.L_x_2705:
[----:B------:R-:W-:Y:S01]  /*2090*/  IADD3 R23, R37, 0x20, RZ ;  /* 0x0000002025177810 */ /* 0x000fe20007ffe0ff */
[----:B------:R-:W-:-:S03]  /*20a0*/  IMAD.MOV.U32 R17, RZ, RZ, c[0x0][0x18c] ;  /* 0x00006300ff117624 */ /* 0x000fc600078e00ff */
[C---:B------:R-:W-:Y:S02]  /*20b0*/  ISETP.GE.AND P0, PT, R23.reuse, c[0x0][0x1b4], PT ;  /* 0x00006d0017007a0c */ /* 0x040fe40003f06270 */
[----:B------:R-:W-:Y:S01]  /*20c0*/  ISETP.LT.AND P3, PT, R23, R0, PT ;  /* 0x000000001700720c */ /* 0x000fe20003f61270 */
[----:B------:R-:W-:Y:S07]  /*20d0*/  @P1 BRA `(.L_x_2704) ;  /* 0x0000232000001947 */ /* 0x000fee0003800000 */
        /* <DEDUP_REMOVED lines=27> */
[----:B----4-:R-:W-:Y:S01]  /*2290*/  HADD2 R41, R31, -1032, -1032 ;  /* 0xe408e4081f297430 */ /* 0x010fe20000000000 */
[----:B-1----:R-:W-:Y:S01]  /*22a0*/  LOP3.LUT R27, R14, 0xf000f0, RZ, 0xc0, !PT ;  /* 0x00f000f00e1b7812 */ /* 0x002fe200078ec0ff */
[----:B------:R-:W-:Y:S01]  /*22b0*/  HADD2 R31, R39, -1032, -1032 ;  /* 0xe408e408271f7430 */ /* 0x000fe20000000000 */
[----:B------:R-:W-:Y:S01]  /*22c0*/  LOP3.LUT R26, R15, 0xf000f0, RZ, 0xc0, !PT ;  /* 0x00f000f00f1a7812 */ /* 0x000fe200078ec0ff */
[----:B------:R-:W-:Y:S01]  /*22d0*/  HADD2 R43, R13, -1032, -1032 ;  /* 0xe408e4080d2b7430 */ /* 0x000fe20000000000 */
[----:B------:R-:W-:Y:S01]  /*22e0*/  SHF.R.U32.HI R14, RZ, 0x8, R14 ;  /* 0x00000008ff0e7819 */ /* 0x000fe2000001160e */
[--C-:B------:R-:W-:Y:S01]  /*22f0*/  HADD2.F32 R40, -RZ, R12.reuse.H0_H0 ;  /* 0x2000000cff287230 */ /* 0x100fe20000004100 */
[----:B------:R-:W-:Y:S01]  /*2300*/  SHF.R.U32.HI R15, RZ, 0x8, R15 ;  /* 0x00000008ff0f7819 */ /* 0x000fe2000001160f */
[----:B------:R-:W-:Y:S02]  /*2310*/  HADD2.F32 R39, -RZ, R12.H1_H1 ;  /* 0x3000000cff277230 */ /* 0x000fe40000004100 */
[----:B------:R-:W0:Y:S01]  /*2320*/  LDS.64 R12, [UR4+0x8] ;  /* 0x00000804ff0c7984 */ /* 0x000e220008000a00 */
[--C-:B------:R-:W-:Y:S01]  /*2330*/  HADD2.F32 R42, -RZ, R41.reuse.H0_H0 ;  /* 0x20000029ff2a7230 */ /* 0x100fe20000004100 */
[----:B------:R-:W-:Y:S01]  /*2340*/  FFMA.FTZ R40, R40, R37, RZ ;  /* 0x0000002528287223 */ /* 0x000fe200000100ff */
[----:B------:R-:W-:-:S02]  /*2350*/  HADD2.F32 R41, -RZ, R41.H1_H1 ;  /* 0x30000029ff297230 */ /* 0x000fc40000004100 */
[--C-:B------:R-:W-:Y:S01]  /*2360*/  HADD2.F32 R44, -RZ, R43.reuse.H0_H0 ;  /* 0x2000002bff2c7230 */ /* 0x100fe20000004100 */
[----:B------:R-:W-:Y:S01]  /*2370*/  FFMA.FTZ R42, R37, R42, RZ ;  /* 0x0000002a252a7223 */ /* 0x000fe200000100ff */
[----:B------:R-:W-:Y:S01]  /*2380*/  HADD2.F32 R45, -RZ, R43.H1_H1 ;  /* 0x3000002bff2d7230 */ /* 0x000fe20000004100 */
[----:B------:R-:W-:Y:S01]  /*2390*/  FFMA.FTZ R40, R39, R20, R40 ;  /* 0x0000001427287223 */ /* 0x000fe20000010028 */
        /* <DEDUP_REMOVED lines=8> */
[----:B------:R-:W-:Y:S01]  /*2420*/  FFMA.FTZ R28, R20, R45, R44 ;  /* 0x0000002d141c7223 */ /* 0x000fe2000001002c */
[----:B------:R-:W-:-:S02]  /*2430*/  HFMA2 R26, R43, R16.H0_H0, -72, -72 ;  /* 0xd480d4802b1a7431 */ /* 0x000fc40000040010 */
[-C--:B------:R-:W-:Y:S01]  /*2440*/  HFMA2 R44, R41, R16.reuse.H0_H0, -72, -72 ;  /* 0xd480d480292c7431 */ /* 0x080fe20000040010 */
[----:B------:R-:W-:Y:S01]  /*2450*/  FFMA.FTZ R37, R37, R46, RZ ;  /* 0x0000002e25257223 */ /* 0x000fe200000100ff */
[----:B------:R-:W-:Y:S02]  /*2460*/  HADD2.F32 R42, -RZ, R31.H1_H1 ;  /* 0x3000001fff2a7230 */ /* 0x000fe40000004100 */
[----:B------:R-:W-:Y:S02]  /*2470*/  HADD2.F32 R41, -RZ, R26.H0_H0 ;  /* 0x2000001aff297230 */ /* 0x000fe40000004100 */
[--C-:B------:R-:W-:Y:S01]  /*2480*/  HADD2.F32 R31, -RZ, R27.reuse.H0_H0 ;  /* 0x2000001bff1f7230 */ /* 0x100fe20000004100 */
[----:B------:R-:W-:Y:S01]  /*2490*/  FFMA.FTZ R42, R20, R42, R37 ;  /* 0x0000002a142a7223 */ /* 0x000fe20000010025 */
[----:B------:R-:W-:Y:S01]  /*24a0*/  HFMA2 R43, R39, R16.H0_H0, -72, -72 ;  /* 0xd480d480272b7431 */ /* 0x000fe20000040010 */
[----:B------:R-:W-:Y:S01]  /*24b0*/  FFMA.FTZ R41, R29, R41, R28 ;  /* 0x000000291d297223 */ /* 0x000fe2000001001c */
[----:B------:R-:W-:Y:S01]  /*24c0*/  HADD2.F32 R39, -RZ, R44.H0_H0 ;  /* 0x2000002cff277230 */ /* 0x000fe20000004100 */
[----:B------:R-:W-:Y:S01]  /*24d0*/  FFMA.FTZ R31, R31, R29, R40 ;  /* 0x0000001d1f1f7223 */ /* 0x000fe20000010028 */
[----:B------:R-:W-:-:S02]  /*24e0*/  HADD2.F32 R20, -RZ, R27.H1_H1 ;  /* 0x3000001bff147230 */ /* 0x000fc40000004100 */
[----:B------:R-:W-:Y:S01]  /*24f0*/  HADD2.F32 R28, -RZ, R44.H1_H1 ;  /* 0x3000002cff1c7230 */ /* 0x000fe20000004100 */
[----:B------:R-:W-:Y:S01]  /*2500*/  FFMA.FTZ R30, R29, R39, R30 ;  /* 0x000000271d1e7223 */ /* 0x000fe2000001001e */
[--C-:B------:R-:W-:Y:S01]  /*2510*/  HADD2.F32 R37, -RZ, R43.reuse.H0_H0 ;  /* 0x2000002bff257230 */ /* 0x100fe20000004100 */
[----:B------:R-:W-:Y:S01]  /*2520*/  FFMA.FTZ R31, R20, R21, R31 ;  /* 0x00000015141f7223 */ /* 0x000fe2000001001f */
[----:B------:R-:W-:Y:S01]  /*2530*/  HADD2.F32 R40, -RZ, R26.H1_H1 ;  /* 0x3000001aff287230 */ /* 0x000fe20000004100 */
[----:B------:R-:W-:Y:S01]  /*2540*/  LOP3.LUT R26, R24, 0xf000f, RZ, 0xc0, !PT ;  /* 0x000f000f181a7812 */ /* 0x000fe200078ec0ff */
[----:B------:R-:W-:Y:S01]  /*2550*/  FFMA.FTZ R20, R21, R28, R30 ;  /* 0x0000001c15147223 */ /* 0x000fe2000001001e */
[--C-:B0-----:R-:W-:Y:S01]  /*2560*/  HADD2.F32 R30, -RZ, R12.reuse.H0_H0 ;  /* 0x2000000cff1e7230 */ /* 0x101fe20000004100 */
[----:B------:R-:W-:Y:S01]  /*2570*/  FFMA.FTZ R37, R29, R37, R42 ;  /* 0x000000251d257223 */ /* 0x000fe2000001002a */
[----:B------:R-:W-:Y:S01]  /*2580*/  HADD2.F32 R27, -RZ, R12.H1_H1 ;  /* 0x3000000cff1b7230 */ /* 0x000fe20000004100 */
        /* <DEDUP_REMOVED lines=16> */
[----:B------:R-:W-:Y:S01]  /*2690*/  HADD2.F32 R26, -RZ, R13.H1_H1 ;  /* 0x3000000dff1a7230 */ /* 0x000fe20000004100 */
[----:B------:R-:W-:Y:S01]  /*26a0*/  LOP3.LUT R15, R15, 0xf000f0, RZ, 0xc0, !PT ;  /* 0x00f000f00f0f7812 */ /* 0x000fe200078ec0ff */
[----:B------:R-:W-:Y:S01]  /*26b0*/  HADD2.F32 R13, -RZ, R42.H0_H0 ;  /* 0x2000002aff0d7230 */ /* 0x000fe20000004100 */
[----:B------:R-:W-:Y:S01]  /*26c0*/  LOP3.LUT R25, R25, 0xf000f0, RZ, 0xc0, !PT ;  /* 0x00f000f019197812 */ /* 0x000fe200078ec0ff */
[----:B------:R-:W-:-:S02]  /*26d0*/  HADD2.F32 R39, -RZ, R40.H0_H0 ;  /* 0x20000028ff277230 */ /* 0x000fc40000004100 */
[----:B------:R-:W-:Y:S01]  /*26e0*/  HADD2 R12, R37, -1032, -1032 ;  /* 0xe408e408250c7430 */ /* 0x000fe20000000000 */
[C---:B------:R-:W-:Y:S01]  /*26f0*/  FFMA.FTZ R13, R30.reuse, R13, R20 ;  /* 0x0000000d1e0d7223 */ /* 0x040fe20000010014 */
[----:B------:R-:W-:Y:S01]  /*2700*/  HADD2.F32 R37, -RZ, R43.H0_H0 ;  /* 0x2000002bff257230 */ /* 0x000fe20000004100 */
[----:B------:R-:W-:Y:S01]  /*2710*/  FFMA.FTZ R31, R39, R30, R31 ;  /* 0x0000001e271f7223 */ /* 0x000fe2000001001f */
[----:B------:R-:W-:Y:S01]  /*2720*/  HADD2.F32 R42, -RZ, R42.H1_H1 ;  /* 0x3000002aff2a7230 */ /* 0x000fe20000004100 */
[----:B------:R-:W-:Y:S01]  /*2730*/  LOP3.LUT R25, R25, 0x64006400, RZ, 0xfc, !PT ;  /* 0x6400640019197812 */ /* 0x000fe200078efcff */
[--C-:B------:R-:W-:Y:S01]  /*2740*/  HADD2.F32 R41, -RZ, R12.reuse.H0_H0 ;  /* 0x2000000cff297230 */ /* 0x100fe20000004100 */
[----:B------:R-:W-:Y:S01]  /*2750*/  FFMA.FTZ R39, R30, R37, R29 ;  /* 0x000000251e277223 */ /* 0x000fe2000001001d */
[----:B------:R-:W-:Y:S01]  /*2760*/  LOP3.LUT R37, R24, 0x64006400, RZ, 0xfc, !PT ;  /* 0x6400640018257812 */ /* 0x000fe200078efcff */
[----:B------:R-:W-:Y:S01]  /*2770*/  FFMA.FTZ R29, R27, R42, R13 ;  /* 0x0000002a1b1d7223 */ /* 0x000fe2000001000d */
[----:B------:R-:W-:Y:S01]  /*2780*/  LOP3.LUT R13, R14, 0x64006400, RZ, 0xfc, !PT ;  /* 0x640064000e0d7812 */ /* 0x000fe200078efcff */
[----:B------:R-:W-:Y:S01]  /*2790*/  FFMA.FTZ R30, R30, R41, R21 ;  /* 0x000000291e1e7223 */ /* 0x000fe20000010015 */
[----:B------:R-:W-:Y:S01]  /*27a0*/  HADD2.F32 R44, -RZ, R12.H1_H1 ;  /* 0x3000000cff2c7230 */ /* 0x000fe20000004100 */
[----:B------:R-:W-:Y:S01]  /*27b0*/  LOP3.LUT R41, R15, 0x64006400, RZ, 0xfc, !PT ;  /* 0x640064000f297812 */ /* 0x000fe200078efcff */
[----:B------:R-:W0:Y:S01]  /*27c0*/  LDS.64 R20, [UR4+0x10] ;  /* 0x00001004ff147984 */ /* 0x000e220008000a00 */
[----:B------:R-:W-:-:S02]  /*27d0*/  HFMA2 R24, R13, R16.H0_H0, -72, -72 ;  /* 0xd480d4800d187431 */ /* 0x000fc40000040010 */
[----:B------:R-:W-:Y:S01]  /*27e0*/  HADD2.F32 R40, -RZ, R40.H1_H1 ;  /* 0x30000028ff287230 */ /* 0x000fe20000004100 */
[----:B------:R1:W2:Y:S01]  /*27f0*/  LDG.E.128.CONSTANT R12, [R2.64] ;  /* 0x00000006020c7981 */ /* 0x0002a2000c1e9d00 */
[-C--:B------:R-:W-:Y:S02]  /*2800*/  HFMA2 R25, R25, R16.reuse.H0_H0, -72, -72 ;  /* 0xd480d48019197431 */ /* 0x080fe40000040010 */
[-C--:B------:R-:W-:Y:S01]  /*2810*/  HFMA2 R37, R37, R16.reuse.H0_H0, -72, -72 ;  /* 0xd480d48025257431 */ /* 0x080fe20000040010 */
[----:B------:R-:W-:Y:S01]  /*2820*/  FFMA.FTZ R31, R40, R27, R31 ;  /* 0x0000001b281f7223 */ /* 0x000fe2000001001f */
[----:B------:R-:W-:Y:S02]  /*2830*/  HADD2.F32 R40, -RZ, R43.H1_H1 ;  /* 0x3000002bff287230 */ /* 0x000fe40000004100 */
[--C-:B------:R-:W-:Y:S02]  /*2840*/  HADD2.F32 R43, -RZ, R24.reuse.H0_H0 ;  /* 0x20000018ff2b7230 */ /* 0x100fe40000004100 */
[--C-:B------:R-:W-:Y:S01]  /*2850*/  HADD2.F32 R42, -RZ, R25.reuse.H0_H0 ;  /* 0x20000019ff2a7230 */ /* 0x100fe20000004100 */
[C---:B------:R-:W-:Y:S01]  /*2860*/  FFMA.FTZ R39, R27.reuse, R40, R39 ;  /* 0x000000281b277223 */ /* 0x040fe20000010027 */
[----:B-1----:R-:W-:Y:S01]  /*2870*/  HFMA2 R3, R41, R16.H0_H0, -72, -72 ;  /* 0xd480d48029037431 */ /* 0x002fe20000040010 */
[----:B------:R-:W-:Y:S01]  /*2880*/  FFMA.FTZ R41, R27, R44, R30 ;  /* 0x0000002c1b297223 */ /* 0x000fe2000001001e */
[----:B------:R-:W-:Y:S01]  /*2890*/  HADD2.F32 R27, -RZ, R25.H1_H1 ;  /* 0x30000019ff1b7230 */ /* 0x000fe20000004100 */
[C---:B------:R-:W-:Y:S01]  /*28a0*/  FFMA.FTZ R43, R28.reuse, R43, R39 ;  /* 0x0000002b1c2b7223 */ /* 0x040fe20000010027 */
[----:B------:R-:W-:Y:S01]  /*28b0*/  HADD2.F32 R39, -RZ, R24.H1_H1 ;  /* 0x30000018ff277230 */ /* 0x000fe20000004100 */
[----:B------:R-:W-:Y:S01]  /*28c0*/  FFMA.FTZ R29, R28, R42, R29 ;  /* 0x0000002a1c1d7223 */ /* 0x000fe2000001001d */
[----:B------:R-:W-:Y:S01]  /*28d0*/  HADD2.F32 R40, -RZ, R37.H0_H0 ;  /* 0x20000025ff287230 */ /* 0x000fe20000004100 */
[----:B---3--:R-:W-:-:S02]  /*28e0*/  LOP3.LUT R2, R4, 0xf000f, RZ, 0xc0, !PT ;  /* 0x000f000f04027812 */ /* 0x008fc400078ec0ff */
[C---:B------:R-:W-:Y:S02]  /*28f0*/  FFMA.FTZ R24, R26.reuse, R27, R29 ;  /* 0x0000001b1a187223 */ /* 0x040fe4000001001d */
[----:B------:R-:W-:Y:S01]  /*2900*/  FFMA.FTZ R27, R26, R39, R43 ;  /* 0x000000271a1b7223 */ /* 0x000fe2000001002b */
[----:B------:R-:W-:Y:S01]  /*2910*/  LOP3.LUT R39, R6, 0xf000f, RZ, 0xc0, !PT ;  /* 0x000f000f06277812 */ /* 0x000fe200078ec0ff */
[----:B------:R-:W-:Y:S01]  /*2920*/  FFMA.FTZ R31, R40, R28, R31 ;  /* 0x0000001c281f7223 */ /* 0x000fe2000001001f */
[--C-:B------:R-:W-:Y:S01]  /*2930*/  HADD2.F32 R30, -RZ, R3.reuse.H0_H0 ;  /* 0x20000003ff1e7230 */ /* 0x100fe20000004100 */
[----:B------:R-:W-:Y:S01]  /*2940*/  LOP3.LUT R40, R7, 0xf000f, RZ, 0xc0, !PT ;  /* 0x000f000f07287812 */ /* 0x000fe200078ec0ff */
[----:B------:R-:W-:Y:S01]  /*2950*/  HADD2.F32 R45, -RZ, R3.H1_H1 ;  /* 0x30000003ff2d7230 */ /* 0x000fe20000004100 */
[----:B------:R-:W-:Y:S02]  /*2960*/  LOP3.LUT R2, R2, 0x64006400, RZ, 0xfc, !PT ;  /* 0x6400640002027812 */ /* 0x000fe400078efcff */
[----:B------:R-:W-:-:S02]  /*2970*/  LOP3.LUT R3, R5, 0xf000f, RZ, 0xc0, !PT ;  /* 0x000f000f05037812 */ /* 0x000fc400078ec0ff */
[----:B------:R-:W-:Y:S02]  /*2980*/  LOP3.LUT R39, R39, 0x64006400, RZ, 0xfc, !PT ;  /* 0x6400640027277812 */ /* 0x000fe400078efcff */
[----:B------:R-:W-:Y:S01]  /*2990*/  LOP3.LUT R44, R40, 0x64006400, RZ, 0xfc, !PT ;  /* 0x64006400282c7812 */ /* 0x000fe200078efcff */
[----:B------:R-:W-:Y:S01]  /*29a0*/  HADD2 R40, R2, -1032, -1032 ;  /* 0xe408e40802287430 */ /* 0x000fe20000000000 */
[----:B------:R-:W-:Y:S01]  /*29b0*/  LOP3.LUT R3, R3, 0x64006400, RZ, 0xfc, !PT ;  /* 0x6400640003037812 */ /* 0x000fe200078efcff */
[----:B------:R-:W-:Y:S01]  /*29c0*/  HADD2.F32 R37, -RZ, R37.H1_H1 ;  /* 0x30000025ff257230 */ /* 0x000fe20000004100 */
[----:B------:R-:W-:Y:S01]  /*29d0*/  FFMA.FTZ R30, R28, R30, R41 ;  /* 0x0000001e1c1e7223 */ /* 0x000fe20000010029 */
[----:B------:R-:W-:Y:S02]  /*29e0*/  HADD2 R43, R39, -1032, -1032 ;  /* 0xe408e408272b7430 */ /* 0x000fe40000000000 */
[----:B------:R-:W-:Y:S01]  /*29f0*/  HADD2 R39, R44, -1032, -1032 ;  /* 0xe408e4082c277430 */ /* 0x000fe20000000000 */
[----:B------:R-:W-:Y:S01]  /*2a00*/  FFMA.FTZ R25, R37, R26, R31 ;  /* 0x0000001a25197223 */ /* 0x000fe2000001001f */
[----:B0-----:R-:W-:-:S02]  /*2a10*/  HADD2.F32 R41, -RZ, R20.H0_H0 ;  /* 0x20000014ff297230 */ /* 0x001fc40000004100 */
[----:B------:R-:W-:Y:S02]  /*2a20*/  HADD2 R42, R3, -1032, -1032 ;  /* 0xe408e408032a7430 */ /* 0x000fe40000000000 */
[----:B------:R-:W-:Y:S01]  /*2a30*/  HADD2.F32 R44, -RZ, R40.H0_H0 ;  /* 0x20000028ff2c7230 */ /* 0x000fe20000004100 */
[----:B------:R-:W-:Y:S01]  /*2a40*/  LOP3.LUT R31, R5, 0xf000f0, RZ, 0xc0, !PT ;  /* 0x00f000f0051f7812 */ /* 0x000fe200078ec0ff */
[----:B------:R-:W0:Y:S01]  /*2a50*/  LDS.64 R2, [UR4+0x18] ;  /* 0x00001804ff027984 */ /* 0x000e220008000a00 */
[----:B------:R-:W-:Y:S01]  /*2a60*/  FFMA.FTZ R26, R26, R45, R30 ;  /* 0x0000002d1a1a7223 */ /* 0x000fe2000001001e */
[----:B------:R-:W-:Y:S01]  /*2a70*/  LOP3.LUT R30, R4, 0xf000f0, RZ, 0xc0, !PT ;  /* 0x00f000f0041e7812 */ /* 0x000fe200078ec0ff */
[----:B------:R-:W-:Y:S02]  /*2a80*/  HADD2.F32 R20, -RZ, R20.H1_H1 ;  /* 0x30000014ff147230 */ /* 0x000fe40000004100 */
[----:B------:R-:W-:Y:S01]  /*2a90*/  HADD2.F32 R49, -RZ, R40.H1_H1 ;  /* 0x30000028ff317230 */ /* 0x000fe20000004100 */
[----:B------:R-:W-:Y:S01]  /*2aa0*/  FFMA.FTZ R40, R44, R41, RZ ;  /* 0x000000292c287223 */ /* 0x000fe200000100ff */
[--C-:B------:R-:W-:Y:S01]  /*2ab0*/  HADD2.F32 R46, -RZ, R42.reuse.H0_H0 ;  /* 0x2000002aff2e7230 */ /* 0x100fe20000004100 */
[----:B------:R-:W-:Y:S01]  /*2ac0*/  LOP3.LUT R37, R6, 0xf000f0, RZ, 0xc0, !PT ;  /* 0x00f000f006257812 */ /* 0x000fe200078ec0ff */
[--C-:B------:R-:W-:Y:S01]  /*2ad0*/  HADD2.F32 R48, -RZ, R43.reuse.H0_H0 ;  /* 0x2000002bff307230 */ /* 0x100fe20000004100 */
[----:B------:R-:W-:Y:S01]  /*2ae0*/  LOP3.LUT R31, R31, 0x64006400, RZ, 0xfc, !PT ;  /* 0x640064001f1f7812 */ /* 0x000fe200078efcff */
[----:B------:R-:W-:Y:S01]  /*2af0*/  HADD2.F32 R44, -RZ, R43.H1_H1 ;  /* 0x3000002bff2c7230 */ /* 0x000fe20000004100 */
[----:B------:R-:W-:Y:S01]  /*2b00*/  LOP3.LUT R43, R30, 0x64006400, RZ, 0xfc, !PT ;  /* 0x640064001e2b7812 */ /* 0x000fe200078efcff */
[----:B------:R-:W-:Y:S01]  /*2b10*/  FFMA.FTZ R40, R49, R20, R40 ;  /* 0x0000001431287223 */ /* 0x000fe20000010028 */
[----:B------:R-:W-:Y:S01]  /*2b20*/  HADD2.F32 R42, -RZ, R42.H1_H1 ;  /* 0x3000002aff2a7230 */ /* 0x000fe20000004100 */
[----:B------:R-:W-:Y:S01]  /*2b30*/  FFMA.FTZ R47, R41, R46, RZ ;  /* 0x0000002e292f7223 */ /* 0x000fe200000100ff */
[----:B------:R-:W-:Y:S01]  /*2b40*/  LOP3.LUT R49, R37, 0x64006400, RZ, 0xfc, !PT ;  /* 0x6400640025317812 */ /* 0x000fe200078efcff */
[----:B------:R-:W-:Y:S01]  /*2b50*/  FFMA.FTZ R45, R41, R48, RZ ;  /* 0x00000030292d7223 */ /* 0x000fe200000100ff */
[-C--:B------:R-:W-:Y:S01]  /*2b60*/  HFMA2 R37, R31, R16.reuse.H0_H0, -72, -72 ;  /* 0xd480d4801f257431 */ /* 0x080fe20000040010 */
[----:B------:R-:W-:Y:S01]  /*2b70*/  LOP3.LUT R28, R7, 0xf000f0, RZ, 0xc0, !PT ;  /* 0x00f000f0071c7812 */ /* 0x000fe200078ec0ff */
[----:B------:R-:W-:Y:S01]  /*2b80*/  HFMA2 R43, R43, R16.H0_H0, -72, -72 ;  /* 0xd480d4802b2b7431 */ /* 0x000fe20000040010 */
[C---:B------:R-:W-:Y:S01]  /*2b90*/  FFMA.FTZ R30, R20.reuse, R42, R47 ;  /* 0x0000002a141e7223 */ /* 0x040fe2000001002f */
[----:B------:R-:W-:Y:S01]  /*2ba0*/  HADD2.F32 R29, -RZ, R21.H0_H0 ;  /* 0x20000015ff1d7230 */ /* 0x000fe20000004100 */
[----:B------:R-:W-:Y:S01]  /*2bb0*/  FFMA.FTZ R42, R20, R44, R45 ;  /* 0x0000002c142a7223 */ /* 0x000fe2000001002d */
[----:B------:R-:W-:Y:S01]  /*2bc0*/  HADD2.F32 R50, -RZ, R39.H0_H0 ;  /* 0x20000027ff327230 */ /* 0x000fe20000004100 */
[----:B------:R-:W-:Y:S01]  /*2bd0*/  LOP3.LUT R45, R28, 0x64006400, RZ, 0xfc, !PT ;  /* 0x640064001c2d7812 */ /* 0x000fe200078efcff */
[----:B------:R-:W-:-:S02]  /*2be0*/  HADD2.F32 R44, -RZ, R37.H0_H0 ;  /* 0x20000025ff2c7230 */ /* 0x000fc40000004100 */
[----:B------:R-:W-:Y:S02]  /*2bf0*/  HADD2.F32 R47, -RZ, R39.H1_H1 ;  /* 0x30000027ff2f7230 */ /* 0x000fe40000004100 */
[----:B------:R-:W-:Y:S02]  /*2c00*/  HADD2.F32 R39, -RZ, R43.H0_H0 ;  /* 0x2000002bff277230 */ /* 0x000fe40000004100 */
[-C--:B------:R-:W-:Y:S01]  /*2c10*/  HFMA2 R31, R49, R16.reuse.H0_H0, -72, -72 ;  /* 0xd480d480311f7431 */ /* 0x080fe20000040010 */
[----:B------:R-:W-:Y:S01]  /*2c20*/  FFMA.FTZ R41, R41, R50, RZ ;  /* 0x0000003229297223 */ /* 0x000fe200000100ff */
[----:B------:R-:W-:Y:S01]  /*2c30*/  HFMA2 R28, R45, R16.H0_H0, -72, -72 ;  /* 0xd480d4802d1c7431 */ /* 0x000fe20000040010 */
[----:B------:R-:W-:Y:S01]  /*2c40*/  FFMA.FTZ R44, R29, R44, R30 ;  /* 0x0000002c1d2c7223 */ /* 0x000fe2000001001e */
[----:B------:R-:W-:Y:S01]  /*2c50*/  HADD2.F32 R21, -RZ, R21.H1_H1 ;  /* 0x30000015ff157230 */ /* 0x000fe20000004100 */
[----:B------:R-:W-:Y:S01]  /*2c60*/  FFMA.FTZ R39, R39, R29, R40 ;  /* 0x0000001d27277223 */ /* 0x000fe20000010028 */
[----:B------:R-:W-:Y:S01]  /*2c70*/  HADD2.F32 R30, -RZ, R43.H1_H1 ;  /* 0x3000002bff1e7230 */ /* 0x000fe20000004100 */
[----:B------:R-:W-:Y:S01]  /*2c80*/  SHF.R.U32.HI R5, RZ, 0x8, R5 ;  /* 0x00000008ff057819 */ /* 0x000fe20000011605 */
[----:B------:R-:W-:Y:S01]  /*2c90*/  HADD2.F32 R46, -RZ, R31.H0_H0 ;  /* 0x2000001fff2e7230 */ /* 0x000fe20000004100 */
[----:B------:R-:W-:Y:S01]  /*2ca0*/  FFMA.FTZ R48, R20, R47, R41 ;  /* 0x0000002f14307223 */ /* 0x000fe20000010029 */
[--C-:B------:R-:W-:Y:S01]  /*2cb0*/  HADD2.F32 R41, -RZ, R28.reuse.H0_H0 ;  /* 0x2000001cff297230 */ /* 0x100fe20000004100 */
[----:B------:R-:W-:Y:S01]  /*2cc0*/  FFMA.FTZ R30, R30, R21, R39 ;  /* 0x000000151e1e7223 */ /* 0x000fe20000010027 */
[----:B------:R-:W-:Y:S01]  /*2cd0*/  HADD2.F32 R20, -RZ, R37.H1_H1 ;  /* 0x30000025ff147230 */ /* 0x000fe20000004100 */
[----:B------:R-:W-:Y:S01]  /*2ce0*/  SHF.R.U32.HI R4, RZ, 0x8, R4 ;  /* 0x00000008ff047819 */ /* 0x000fe20000011604 */
[----:B------:R-:W-:Y:S01]  /*2cf0*/  FFMA.FTZ R42, R29, R46, R42 ;  /* 0x0000002e1d2a7223 */ /* 0x000fe2000001002a */
[----:B------:R-:W-:Y:S01]  /*2d00*/  LOP3.LUT R39, R5, 0xf000f, RZ, 0xc0, !PT ;  /* 0x000f000f05277812 */ /* 0x000fe200078ec0ff */
[----:B------:R-:W-:Y:S01]  /*2d10*/  HADD2.F32 R40, -RZ, R31.H1_H1 ;  /* 0x3000001fff287230 */ /* 0x000fe20000004100 */
[----:B------:R-:W-:Y:S01]  /*2d20*/  SHF.R.U32.HI R6, RZ, 0x8, R6 ;  /* 0x00000008ff067819 */ /* 0x000fe20000011606 */
[----:B------:R-:W-:Y:S01]  /*2d30*/  HADD2.F32 R46, -RZ, R28.H1_H1 ;  /* 0x3000001cff2e7230 */ /* 0x000fe20000004100 */
[----:B------:R-:W-:Y:S01]  /*2d40*/  FFMA.FTZ R31, R29, R41, R48 ;  /* 0x000000291d1f7223 */ /* 0x000fe20000010030 */
[----:B------:R-:W-:Y:S01]  /*2d50*/  SHF.R.U32.HI R7, RZ, 0x8, R7 ;  /* 0x00000008ff077819 */ /* 0x000fe20000011607 */
[----:B------:R-:W-:Y:S01]  /*2d60*/  FFMA.FTZ R28, R21, R20, R44 ;  /* 0x00000014151c7223 */ /* 0x000fe2000001002c */
[----:B------:R-:W-:-:S02]  /*2d70*/  LOP3.LUT R20, R4, 0xf000f, RZ, 0xc0, !PT ;  /* 0x000f000f04147812 */ /* 0x000fc400078ec0ff */
[----:B------:R-:W-:Y:S01]  /*2d80*/  LOP3.LUT R39, R39, 0x64006400, RZ, 0xfc, !PT ;  /* 0x6400640027277812 */ /* 0x000fe200078efcff */
[C---:B------:R-:W-:Y:S01]  /*2d90*/  FFMA.FTZ R29, R21.reuse, R40, R42 ;  /* 0x00000028151d7223 */ /* 0x040fe2000001002a */
[----:B------:R-:W-:Y:S01]  /*2da0*/  LOP3.LUT R40, R6, 0xf000f, RZ, 0xc0, !PT ;  /* 0x000f000f06287812 */ /* 0x000fe200078ec0ff */
[----:B------:R-:W-:Y:S01]  /*2db0*/  FFMA.FTZ R31, R21, R46, R31 ;  /* 0x0000002e151f7223 */ /* 0x000fe2000001001f */
[----:B------:R-:W-:Y:S01]  /*2dc0*/  LOP3.LUT R41, R7, 0xf000f, RZ, 0xc0, !PT ;  /* 0x000f000f07297812 */ /* 0x000fe200078ec0ff */
[----:B------:R-:W-:Y:S01]  /*2dd0*/  HADD2 R39, R39, -1032, -1032 ;  /* 0xe408e40827277430 */ /* 0x000fe20000000000 */
[----:B------:R-:W-:Y:S02]  /*2de0*/  LOP3.LUT R21, R20, 0x64006400, RZ, 0xfc, !PT ;  /* 0x6400640014157812 */ /* 0x000fe400078efcff */
[----:B------:R-:W-:Y:S02]  /*2df0*/  LOP3.LUT R40, R40, 0x64006400, RZ, 0xfc, !PT ;  /* 0x6400640028287812 */ /* 0x000fe400078efcff */
[----:B------:R-:W-:Y:S01]  /*2e00*/  LOP3.LUT R42, R41, 0x64006400, RZ, 0xfc, !PT ;  /* 0x64006400292a7812 */ /* 0x000fe200078efcff */
[----:B------:R-:W-:-:S02]  /*2e10*/  HADD2 R41, R21, -1032, -1032 ;  /* 0xe408e40815297430 */ /* 0x000fc40000000000 */
[--C-:B0-----:R-:W-:Y:S02]  /*2e20*/  HADD2.F32 R37, -RZ, R2.reuse.H0_H0 ;  /* 0x20000002ff257230 */ /* 0x101fe40000004100 */
[----:B------:R-:W-:Y:S02]  /*2e30*/  HADD2.F32 R43, -RZ, R39.H0_H0 ;  /* 0x20000027ff2b7230 */ /* 0x000fe40000004100 */
[----:B------:R-:W-:Y:S02]  /*2e40*/  HADD2 R40, R40, -1032, -1032 ;  /* 0xe408e40828287430 */ /* 0x000fe40000000000 */
[----:B------:R-:W-:Y:S01]  /*2e50*/  HADD2 R21, R42, -1032, -1032 ;  /* 0xe408e4082a157430 */ /* 0x000fe20000000000 */
[----:B------:R-:W-:Y:S01]  /*2e60*/  FFMA.FTZ R43, R37, R43, R28 ;  /* 0x0000002b252b7223 */ /* 0x000fe2000001001c */
[----:B------:R-:W-:Y:S02]  /*2e70*/  HADD2.F32 R2, -RZ, R2.H1_H1 ;  /* 0x30000002ff027230 */ /* 0x000fe40000004100 */
[----:B------:R-:W-:-:S02]  /*2e80*/  HADD2.F32 R42, -RZ, R41.H0_H0 ;  /* 0x20000029ff2a7230 */ /* 0x000fc40000004100 */
[----:B------:R-:W-:Y:S01]  /*2e90*/  HADD2.F32 R39, -RZ, R39.H1_H1 ;  /* 0x30000027ff277230 */ /* 0x000fe20000004100 */
[----:B------:R-:W-:Y:S01]  /*2ea0*/  LOP3.LUT R28, R5, 0xf000f0, RZ, 0xc0, !PT ;  /* 0x00f000f0051c7812 */ /* 0x000fe200078ec0ff */
[----:B------:R-:W-:Y:S01]  /*2eb0*/  HADD2.F32 R44, -RZ, R40.H0_H0 ;  /* 0x20000028ff2c7230 */ /* 0x000fe20000004100 */
[----:B------:R-:W-:Y:S01]  /*2ec0*/  FFMA.FTZ R30, R42, R37, R30 ;  /* 0x000000252a1e7223 */ /* 0x000fe2000001001e */
[----:B------:R-:W-:Y:S01]  /*2ed0*/  HADD2.F32 R41, -RZ, R41.H1_H1 ;  /* 0x30000029ff297230 */ /* 0x000fe20000004100 */
[----:B------:R-:W-:Y:S01]  /*2ee0*/  FFMA.FTZ R5, R2, R39, R43 ;  /* 0x0000002702057223 */ /* 0x000fe2000001002b */
[----:B------:R-:W-:Y:S01]  /*2ef0*/  HADD2.F32 R46, -RZ, R21.H0_H0 ;  /* 0x20000015ff2e7230 */ /* 0x000fe20000004100 */
[----:B------:R-:W-:Y:S02]  /*2f00*/  LOP3.LUT R6, R6, 0xf000f0, RZ, 0xc0, !PT ;  /* 0x00f000f006067812 */ /* 0x000fe400078ec0ff */
[----:B------:R-:W-:Y:S01]  /*2f10*/  LOP3.LUT R39, R28, 0x64006400, RZ, 0xfc, !PT ;  /* 0x640064001c277812 */ /* 0x000fe200078efcff */
[----:B------:R-:W-:Y:S01]  /*2f20*/  FFMA.FTZ R44, R37, R44, R29 ;  /* 0x0000002c252c7223 */ /* 0x000fe2000001001d */
[----:B------:R-:W-:Y:S01]  /*2f30*/  LOP3.LUT R4, R4, 0xf000f0, RZ, 0xc0, !PT ;  /* 0x00f000f004047812 */ /* 0x000fe200078ec0ff */
[----:B------:R-:W-:Y:S01]  /*2f40*/  FFMA.FTZ R29, R41, R2, R30 ;  /* 0x00000002291d7223 */ /* 0x000fe2000001001e */
[----:B------:R-:W-:Y:S01]  /*2f50*/  LOP3.LUT R7, R7, 0xf000f0, RZ, 0xc0, !PT ;  /* 0x00f000f007077812 */ /* 0x000fe200078ec0ff */
[----:B------:R-:W-:Y:S01]  /*2f60*/  FFMA.FTZ R31, R37, R46, R31 ;  /* 0x0000002e251f7223 */ /* 0x000fe2000001001f */
[----:B------:R-:W-:Y:S01]  /*2f70*/  LOP3.LUT R41, R6, 0x64006400, RZ, 0xfc, !PT ;  /* 0x6400640006297812 */ /* 0x000fe200078efcff */
[----:B------:R-:W-:Y:S01]  /*2f80*/  HFMA2 R39, R39, R16.H0_H0, -72, -72 ;  /* 0xd480d48027277431 */ /* 0x000fe20000040010 */
[----:B------:R-:W-:-:S02]  /*2f90*/  LOP3.LUT R37, R4, 0x64006400, RZ, 0xfc, !PT ;  /* 0x6400640004257812 */ /* 0x000fc400078efcff */
[----:B------:R-:W-:Y:S01]  /*2fa0*/  LOP3.LUT R7, R7, 0x64006400, RZ, 0xfc, !PT ;  /* 0x6400640007077812 */ /* 0x000fe200078efcff */
[-C--:B------:R-:W-:Y:S02]  /*2fb0*/  HFMA2 R41, R41, R16.reuse.H0_H0, -72, -72 ;  /* 0xd480d48029297431 */ /* 0x080fe40000040010 */
[----:B------:R-:W-:Y:S02]  /*2fc0*/  HADD2.F32 R21, -RZ, R21.H1_H1 ;  /* 0x30000015ff157230 */ /* 0x000fe40000004100 */
[----:B------:R-:W-:Y:S02]  /*2fd0*/  HADD2.F32 R20, -RZ, R3.H0_H0 ;  /* 0x20000003ff147230 */ /* 0x000fe40000004100 */
[----:B------:R-:W-:Y:S02]  /*2fe0*/  HADD2.F32 R45, -RZ, R40.H1_H1 ;  /* 0x30000028ff2d7230 */ /* 0x000fe40000004100 */
[----:B------:R-:W-:Y:S02]  /*2ff0*/  HADD2.F32 R6, -RZ, R39.H0_H0 ;  /* 0x20000027ff067230 */ /* 0x000fe40000004100 */
[----:B------:R-:W-:-:S02]  /*3000*/  HFMA2 R37, R37, R16.H0_H0, -72, -72 ;  /* 0xd480d48025257431 */ /* 0x000fc40000040010 */
[----:B------:R-:W-:Y:S01]  /*3010*/  HFMA2 R7, R7, R16.H0_H0, -72, -72 ;  /* 0xd480d48007077431 */ /* 0x000fe20000040010 */
[C---:B------:R-:W-:Y:S01]  /*3020*/  FFMA.FTZ R31, R2.reuse, R21, R31 ;  /* 0x00000015021f7223 */ /* 0x040fe2000001001f */
        /* <DEDUP_REMOVED lines=17> */
[----:B------:R-:W0:Y:S01]  /*3140*/  LDS.64 R2, [UR4+0x20] ;  /* 0x00002004ff027984 */ /* 0x000e220008000a00 */
[----:B------:R-:W-:-:S02]  /*3150*/  FMUL.FTZ R25, R32, R25 ;  /* 0x0000001920197220 */ /* 0x000fc40000410000 */
[C---:B------:R-:W-:Y:S02]  /*3160*/  FMUL.FTZ R24, R33.reuse, R24 ;  /* 0x0000001821187220 */ /* 0x040fe40000410000 */
[----:B------:R-:W-:Y:S01]  /*3170*/  FMUL.FTZ R4, R32, R5 ;  /* 0x0000000520047220 */ /* 0x000fe20000410000 */
[----:B------:R-:W-:Y:S01]  /*3180*/  F2FP.PACK_AB R25, RZ, R25 ;  /* 0x00000019ff19723e */ /* 0x000fe200000000ff */
[----:B------:R-:W-:Y:S01]  /*3190*/  FMUL.FTZ R6, R33, R6 ;  /* 0x0000000621067220 */ /* 0x000fe20000410000 */
[----:B------:R-:W-:Y:S02]  /*31a0*/  F2FP.PACK_AB R24, RZ, R24 ;  /* 0x00000018ff18723e */ /* 0x000fe400000000ff */
[----:B------:R-:W-:Y:S02]  /*31b0*/  F2FP.PACK_AB R4, RZ, R4 ;  /* 0x00000004ff04723e */ /* 0x000fe400000000ff */
[----:B------:R-:W-:Y:S02]  /*31c0*/  PRMT R25, R25, 0x5410, R24 ;  /* 0x0000541019197816 */ /* 0x000fe40000000018 */
[----:B------:R-:W-:Y:S01]  /*31d0*/  F2FP.PACK_AB R6, RZ, R6 ;  /* 0x00000006ff06723e */ /* 0x000fe200000000ff */
[----:B------:R-:W-:-:S02]  /*31e0*/  FMUL.FTZ R27, R34, R27 ;  /* 0x0000001b221b7220 */ /* 0x000fc40000410000 */
[C---:B------:R-:W-:Y:S01]  /*31f0*/  FMUL.FTZ R26, R35.reuse, R26 ;  /* 0x0000001a231a7220 */ /* 0x040fe20000410000 */
[----:B------:R-:W-:Y:S01]  /*3200*/  HFMA2.MMA R5, R25, 1, 1, R38 ;  /* 0x3c003c0019057835 */ /* 0x000fe20000000026 */
[----:B------:R-:W-:Y:S01]  /*3210*/  PRMT R7, R4, 0x5410, R6 ;  /* 0x0000541004077816 */ /* 0x000fe20000000006 */
[----:B------:R-:W-:Y:S01]  /*3220*/  FMUL.FTZ R45, R34, R45 ;  /* 0x0000002d222d7220 */ /* 0x000fe20000410000 */
[----:B------:R-:W-:Y:S01]  /*3230*/  F2FP.PACK_AB R27, RZ, R27 ;  /* 0x0000001bff1b723e */ /* 0x000fe200000000ff */
[----:B------:R-:W-:Y:S01]  /*3240*/  FMUL.FTZ R30, R35, R30 ;  /* 0x0000001e231e7220 */ /* 0x000fe20000410000 */
[----:B------:R-:W-:Y:S02]  /*3250*/  F2FP.PACK_AB R26, RZ, R26 ;  /* 0x0000001aff1a723e */ /* 0x000fe400000000ff */
[----:B------:R-:W-:Y:S01]  /*3260*/  HFMA2.MMA R5, R7, 1, 1, R5 ;  /* 0x3c003c0007057835 */ /* 0x000fe20000000005 */
[----:B-----5:R-:W-:Y:S02]  /*3270*/  LOP3.LUT R7, R8, 0xf000f, RZ, 0xc0, !PT ;  /* 0x000f000f08077812 */ /* 0x020fe400078ec0ff */
[----:B------:R-:W-:-:S02]  /*3280*/  PRMT R27, R27, 0x5410, R26 ;  /* 0x000054101b1b7816 */ /* 0x000fc4000000001a */
[----:B------:R-:W-:Y:S02]  /*3290*/  F2FP.PACK_AB R45, RZ, R45 ;  /* 0x0000002dff2d723e */ /* 0x000fe400000000ff */
[----:B------:R-:W-:Y:S02]  /*32a0*/  F2FP.PACK_AB R30, RZ, R30 ;  /* 0x0000001eff1e723e */ /* 0x000fe400000000ff */
[----:B------:R-:W-:Y:S02]  /*32b0*/  LOP3.LUT R21, R9, 0xf000f, RZ, 0xc0, !PT ;  /* 0x000f000f09157812 */ /* 0x000fe400078ec0ff */
[----:B------:R-:W-:Y:S02]  /*32c0*/  LOP3.LUT R29, R10, 0xf000f, RZ, 0xc0, !PT ;  /* 0x000f000f0a1d7812 */ /* 0x000fe400078ec0ff */
[----:B------:R-:W-:Y:S01]  /*32d0*/  LOP3.LUT R31, R11, 0xf000f, RZ, 0xc0, !PT ;  /* 0x000f000f0b1f7812 */ /* 0x000fe200078ec0ff */
[--C-:B0-----:R-:W-:Y:S02]  /*32e0*/  HADD2.F32 R28, -RZ, R2.reuse.H0_H0 ;  /* 0x20000002ff1c7230 */ /* 0x101fe40000004100 */
[----:B------:R-:W-:Y:S01]  /*32f0*/  HADD2.F32 R6, -RZ, R2.H1_H1 ;  /* 0x30000002ff067230 */ /* 0x000fe20000004100 */
[----:B------:R-:W-:Y:S01]  /*3300*/  LOP3.LUT R2, R7, 0x64006400, RZ, 0xfc, !PT ;  /* 0x6400640007027812 */ /* 0x000fe200078efcff */
[----:B------:R-:W-:Y:S01]  /*3310*/  HADD2 R4, R27, R36 ;  /* 0x000000241b047230 */ /* 0x000fe20000000000 */
[----:B------:R-:W-:-:S02]  /*3320*/  PRMT R45, R45, 0x5410, R30 ;  /* 0x000054102d2d7816 */ /* 0x000fc4000000001e */
[----:B------:R-:W-:Y:S02]  /*3330*/  LOP3.LUT R27, R21, 0x64006400, RZ, 0xfc, !PT ;  /* 0x64006400151b7812 */ /* 0x000fe400078efcff */
[----:B------:R-:W-:Y:S02]  /*3340*/  LOP3.LUT R30, R29, 0x64006400, RZ, 0xfc, !PT ;  /* 0x640064001d1e7812 */ /* 0x000fe400078efcff */
[----:B------:R-:W-:Y:S01]  /*3350*/  LOP3.LUT R31, R31, 0x64006400, RZ, 0xfc, !PT ;  /* 0x640064001f1f7812 */ /* 0x000fe200078efcff */
[----:B------:R-:W-:Y:S02]  /*3360*/  HADD2 R2, R2, -1032, -1032 ;  /* 0xe408e40802027430 */ /* 0x000fe40000000000 */
[----:B------:R-:W-:Y:S02]  /*3370*/  HADD2 R29, R27, -1032, -1032 ;  /* 0xe408e4081b1d7430 */ /* 0x000fe40000000000 */
[----:B------:R-:W-:Y:S02]  /*3380*/  HADD2 R30, R30, -1032, -1032 ;  /* 0xe408e4081e1e7430 */ /* 0x000fe40000000000 */
[----:B------:R-:W-:-:S02]  /*3390*/  HADD2 R27, R31, -1032, -1032 ;  /* 0xe408e4081f1b7430 */ /* 0x000fc40000000000 */
[--C-:B------:R-:W-:Y:S02]  /*33a0*/  HADD2.F32 R31, -RZ, R2.reuse.H0_H0 ;  /* 0x20000002ff1f7230 */ /* 0x100fe40000004100 */
[--C-:B------:R-:W-:Y:S02]  /*33b0*/  HADD2.F32 R7, -RZ, R3.reuse.H0_H0 ;  /* 0x20000003ff077230 */ /* 0x100fe40000004100 */
[----:B------:R-:W-:Y:S02]  /*33c0*/  HADD2.F32 R21, -RZ, R3.H1_H1 ;  /* 0x30000003ff157230 */ /* 0x000fe40000004100 */
[----:B------:R-:W-:Y:S02]  /*33d0*/  HADD2.F32 R37, -RZ, R2.H1_H1 ;  /* 0x30000002ff257230 */ /* 0x000fe40000004100 */
[----:B------:R-:W-:Y:S01]  /*33e0*/  HADD2 R4, R45, R4 ;  /* 0x000000042d047230 */ /* 0x000fe20000000000 */
[----:B------:R-:W0:Y:S01]  /*33f0*/  LDS.64 R2, [UR4+0x28] ;  /* 0x00002804ff027984 */ /* 0x000e220008000a00 */
[----:B------:R-:W-:-:S02]  /*3400*/  HADD2.F32 R39, -RZ, R29.H0_H0 ;  /* 0x2000001dff277230 */ /* 0x000fc40000004100 */
[----:B------:R-:W-:Y:S02]  /*3410*/  HADD2.F32 R43, -RZ, R30.H0_H0 ;  /* 0x2000001eff2b7230 */ /* 0x000fe40000004100 */
[----:B------:R-:W-:Y:S01]  /*3420*/  HADD2.F32 R45, -RZ, R27.H0_H0 ;  /* 0x2000001bff2d7230 */ /* 0x000fe20000004100 */
[----:B------:R-:W-:Y:S01]  /*3430*/  FFMA.FTZ R31, R31, R28, RZ ;  /* 0x0000001c1f1f7223 */ /* 0x000fe200000100ff */
[----:B------:R-:W-:Y:S01]  /*3440*/  LOP3.LUT R26, R8, 0xf000f0, RZ, 0xc0, !PT ;  /* 0x00f000f0081a7812 */ /* 0x000fe200078ec0ff */
[----:B------:R-:W-:Y:S01]  /*3450*/  HADD2.F32 R41, -RZ, R29.H1_H1 ;  /* 0x3000001dff297230 */ /* 0x000fe20000004100 */
[C---:B------:R-:W-:Y:S02]  /*3460*/  FFMA.FTZ R39, R28.reuse, R39, RZ ;  /* 0x000000271c277223 */ /* 0x040fe400000100ff */
[C---:B------:R-:W-:Y:S02]  /*3470*/  FFMA.FTZ R36, R28.reuse, R43, RZ ;  /* 0x0000002b1c247223 */ /* 0x040fe400000100ff */
[----:B------:R-:W-:-:S02]  /*3480*/  FFMA.FTZ R29, R28, R45, RZ ;  /* 0x0000002d1c1d7223 */ /* 0x000fc400000100ff */
        /* <DEDUP_REMOVED lines=8> */
[----:B------:R-:W-:-:S02]  /*3510*/  LOP3.LUT R37, R24, 0x64006400, RZ, 0xfc, !PT ;  /* 0x6400640018257812 */ /* 0x000fc400078efcff */
[----:B------:R-:W-:Y:S01]  /*3520*/  LOP3.LUT R39, R20, 0x64006400, RZ, 0xfc, !PT ;  /* 0x6400640014277812 */ /* 0x000fe200078efcff */
[-C--:B------:R-:W-:Y:S02]  /*3530*/  HFMA2 R25, R25, R16.reuse.H0_H0, -72, -72 ;  /* 0xd480d48019197431 */ /* 0x080fe40000040010 */
[-C--:B------:R-:W-:Y:S02]  /*3540*/  HFMA2 R37, R37, R16.reuse.H0_H0, -72, -72 ;  /* 0xd480d48025257431 */ /* 0x080fe40000040010 */
[----:B------:R-:W-:Y:S02]  /*3550*/  HADD2.F32 R20, -RZ, R31.H0_H0 ;  /* 0x2000001fff147230 */ /* 0x000fe40000004100 */
[----:B------:R-:W-:Y:S02]  /*3560*/  HADD2.F32 R43, -RZ, R30.H1_H1 ;  /* 0x3000001eff2b7230 */ /* 0x000fe40000004100 */
[----:B------:R-:W-:Y:S02]  /*3570*/  HFMA2 R39, R39, R16.H0_H0, -72, -72 ;  /* 0xd480d48027277431 */ /* 0x000fe40000040010 */
[----:B------:R-:W-:Y:S01]  /*3580*/  HADD2.F32 R30, -RZ, R27.H1_H1 ;  /* 0x3000001bff1e7230 */ /* 0x000fe20000004100 */
[----:B------:R-:W-:Y:S01]  /*3590*/  FFMA.FTZ R20, R20, R7, R28 ;  /* 0x0000000714147223 */ /* 0x000fe2000001001c */
[----:B------:R-:W-:Y:S01]  /*35a0*/  HADD2.F32 R24, -RZ, R25.H0_H0 ;  /* 0x20000019ff187230 */ /* 0x000fe20000004100 */
[C---:B------:R-:W-:Y:S01]  /*35b0*/  FFMA.FTZ R36, R6.reuse, R43, R36 ;  /* 0x0000002b06247223 */ /* 0x040fe20000010024 */
[----:B------:R-:W-:Y:S01]  /*35c0*/  HADD2.F32 R27, -RZ, R37.H0_H0 ;  /* 0x20000025ff1b7230 */ /* 0x000fe20000004100 */
[----:B------:R-:W-:Y:S01]  /*35d0*/  FFMA.FTZ R30, R6, R30, R29 ;  /* 0x0000001e061e7223 */ /* 0x000fe2000001001d */
[----:B------:R-:W-:-:S02]  /*35e0*/  HADD2.F32 R28, -RZ, R39.H0_H0 ;  /* 0x20000027ff1c7230 */ /* 0x000fc40000004100 */
[----:B------:R-:W-:Y:S01]  /*35f0*/  HADD2.F32 R6, -RZ, R31.H1_H1 ;  /* 0x3000001fff067230 */ /* 0x000fe20000004100 */
[----:B------:R-:W-:Y:S01]  /*3600*/  SHF.R.U32.HI R8, RZ, 0x8, R8 ;  /* 0x00000008ff087819 */ /* 0x000fe20000011608 */
[C---:B------:R-:W-:Y:S02]  /*3610*/  FFMA.FTZ R26, R7.reuse, R24, R26 ;  /* 0x00000018071a7223 */ /* 0x040fe4000001001a */
[C---:B------:R-:W-:Y:S02]  /*3620*/  FFMA.FTZ R27, R7.reuse, R27, R36 ;  /* 0x0000001b071b7223 */ /* 0x040fe40000010024 */
[----:B------:R-:W-:Y:S01]  /*3630*/  FFMA.FTZ R7, R7, R28, R30 ;  /* 0x0000001c07077223 */ /* 0x000fe2000001001e */
[----:B------:R-:W-:Y:S01]  /*3640*/  HADD2.F32 R30, -RZ, R39.H1_H1 ;  /* 0x30000027ff1e7230 */ /* 0x000fe20000004100 */
[----:B------:R-:W-:Y:S01]  /*3650*/  FFMA.FTZ R29, R6, R21, R20 ;  /* 0x00000015061d7223 */ /* 0x000fe20000010014 */
[----:B------:R-:W-:Y:S02]  /*3660*/  LOP3.LUT R6, R8, 0xf000f, RZ, 0xc0, !PT ;  /* 0x000f000f08067812 */ /* 0x000fe400078ec0ff */
[----:B------:R-:W-:Y:S01]  /*3670*/  SHF.R.U32.HI R9, RZ, 0x8, R9 ;  /* 0x00000008ff097819 */ /* 0x000fe20000011609 */
[----:B------:R-:W-:Y:S01]  /*3680*/  FFMA.FTZ R36, R21, R30, R7 ;  /* 0x0000001e15247223 */ /* 0x000fe20000010007 */
[----:B------:R-:W-:Y:S01]  /*3690*/  LOP3.LUT R7, R6, 0x64006400, RZ, 0xfc, !PT ;  /* 0x6400640006077812 */ /* 0x000fe200078efcff */
[----:B------:R-:W-:-:S02]  /*36a0*/  HADD2.F32 R24, -RZ, R25.H1_H1 ;  /* 0x30000019ff187230 */ /* 0x000fc40000004100 */
[----:B------:R-:W-:Y:S01]  /*36b0*/  HADD2.F32 R28, -RZ, R37.H1_H1 ;  /* 0x30000025ff1c7230 */ /* 0x000fe20000004100 */
[----:B------:R-:W-:Y:S01]  /*36c0*/  SHF.R.U32.HI R10, RZ, 0x8, R10 ;  /* 0x00000008ff0a7819 */ /* 0x000fe2000001160a */
[--C-:B0-----:R-:W-:Y:S01]  /*36d0*/  HADD2.F32 R31, -RZ, R2.reuse.H0_H0 ;  /* 0x20000002ff1f7230 */ /* 0x101fe20000004100 */
[----:B------:R-:W-:Y:S01]  /*36e0*/  SHF.R.U32.HI R11, RZ, 0x8, R11 ;  /* 0x00000008ff0b7819 */ /* 0x000fe2000001160b */
[----:B------:R-:W-:Y:S01]  /*36f0*/  HADD2.F32 R6, -RZ, R2.H1_H1 ;  /* 0x30000002ff067230 */ /* 0x000fe20000004100 */
[----:B------:R-:W-:Y:S01]  /*3700*/  LOP3.LUT R20, R9, 0xf000f, RZ, 0xc0, !PT ;  /* 0x000f000f09147812 */ /* 0x000fe200078ec0ff */
[----:B------:R-:W-:Y:S01]  /*3710*/  HADD2 R2, R7, -1032, -1032 ;  /* 0xe408e40807027430 */ /* 0x000fe20000000000 */
[----:B------:R-:W-:Y:S01]  /*3720*/  FFMA.FTZ R24, R21, R24, R26 ;  /* 0x0000001815187223 */ /* 0x000fe2000001001a */
[----:B------:R-:W-:Y:S01]  /*3730*/  LOP3.LUT R26, R11, 0xf000f, RZ, 0xc0, !PT ;  /* 0x000f000f0b1a7812 */ /* 0x000fe200078ec0ff */
[----:B------:R-:W-:Y:S01]  /*3740*/  FFMA.FTZ R25, R21, R28, R27 ;  /* 0x0000001c15197223 */ /* 0x000fe2000001001b */
[----:B------:R-:W-:-:S02]  /*3750*/  LOP3.LUT R21, R10, 0xf000f, RZ, 0xc0, !PT ;  /* 0x000f000f0a157812 */ /* 0x000fc400078ec0ff */
[----:B------:R-:W-:Y:S01]  /*3760*/  LOP3.LUT R20, R20, 0x64006400, RZ, 0xfc, !PT ;  /* 0x6400640014147812 */ /* 0x000fe200078efcff */
[--C-:B------:R-:W-:Y:S01]  /*3770*/  HADD2.F32 R30, -RZ, R2.reuse.H0_H0 ;  /* 0x20000002ff1e7230 */ /* 0x100fe20000004100 */
[----:B------:R-:W-:Y:S02]  /*3780*/  LOP3.LUT R21, R21, 0x64006400, RZ, 0xfc, !PT ;  /* 0x6400640015157812 */ /* 0x000fe400078efcff */
[----:B------:R-:W-:Y:S01]  /*3790*/  LOP3.LUT R28, R26, 0x64006400, RZ, 0xfc, !PT ;  /* 0x640064001a1c7812 */ /* 0x000fe200078efcff */
[----:B------:R-:W-:Y:S02]  /*37a0*/  HADD2 R26, R20, -1032, -1032 ;  /* 0xe408e408141a7430 */ /* 0x000fe40000000000 */
[--C-:B------:R-:W-:Y:S02]  /*37b0*/  HADD2.F32 R7, -RZ, R3.reuse.H0_H0 ;  /* 0x20000003ff077230 */ /* 0x100fe40000004100 */
[----:B------:R-:W-:Y:S01]  /*37c0*/  HADD2.F32 R20, -RZ, R3.H1_H1 ;  /* 0x30000003ff147230 */ /* 0x000fe20000004100 */
[----:B------:R-:W-:Y:S01]  /*37d0*/  FFMA.FTZ R29, R30, R31, R29 ;  /* 0x0000001f1e1d7223 */ /* 0x000fe2000001001d */
[----:B------:R-:W-:-:S02]  /*37e0*/  HADD2.F32 R3, -RZ, R2.H1_H1 ;  /* 0x30000002ff037230 */ /* 0x000fc40000004100 */
[----:B------:R-:W-:Y:S02]  /*37f0*/  HADD2 R27, R21, -1032, -1032 ;  /* 0xe408e408151b7430 */ /* 0x000fe40000000000 */
[----:B------:R-:W-:Y:S02]  /*3800*/  HADD2 R21, R28, -1032, -1032 ;  /* 0xe408e4081c157430 */ /* 0x000fe40000000000 */
[--C-:B------:R-:W-:Y:S02]  /*3810*/  HADD2.F32 R28, -RZ, R26.reuse.H0_H0 ;  /* 0x2000001aff1c7230 */ /* 0x100fe40000004100 */
[----:B------:R-:W-:Y:S01]  /*3820*/  HADD2.F32 R37, -RZ, R26.H1_H1 ;  /* 0x3000001aff257230 */ /* 0x000fe20000004100 */
[----:B------:R-:W-:Y:S02]  /*3830*/  FFMA.FTZ R26, R3, R6, R29 ;  /* 0x00000006031a7223 */ /* 0x000fe4000001001d */
[----:B------:R-:W0:Y:S01]  /*3840*/  LDS.64 R2, [UR4+0x30] ;  /* 0x00003004ff027984 */ /* 0x000e220008000a00 */
[----:B------:R-:W-:Y:S01]  /*3850*/  FFMA.FTZ R24, R31, R28, R24 ;  /* 0x0000001c1f187223 */ /* 0x000fe20000010018 */
[----:B------:R-:W-:-:S02]  /*3860*/  HADD2.F32 R30, -RZ, R27.H0_H0 ;  /* 0x2000001bff1e7230 */ /* 0x000fc40000004100 */
[----:B------:R-:W-:Y:S01]  /*3870*/  HADD2.F32 R38, -RZ, R21.H0_H0 ;  /* 0x20000015ff267230 */ /* 0x000fe20000004100 */
[----:B------:R-:W-:Y:S01]  /*3880*/  FFMA.FTZ R28, R6, R37, R24 ;  /* 0x00000025061c7223 */ /* 0x000fe20000010018 */
[----:B------:R-:W-:Y:S01]  /*3890*/  LOP3.LUT R24, R9, 0xf000f0, RZ, 0xc0, !PT ;  /* 0x00f000f009187812 */ /* 0x000fe200078ec0ff */
[C---:B------:R-:W-:Y:S01]  /*38a0*/  FFMA.FTZ R30, R31.reuse, R30, R25 ;  /* 0x0000001e1f1e7223 */ /* 0x040fe20000010019 */
[----:B------:R-:W-:Y:S01]  /*38b0*/  LOP3.LUT R8, R8, 0xf000f0, RZ, 0xc0, !PT ;  /* 0x00f000f008087812 */ /* 0x000fe200078ec0ff */
[----:B------:R-:W-:Y:S01]  /*38c0*/  FFMA.FTZ R25, R31, R38, R36 ;  /* 0x000000261f197223 */ /* 0x000fe20000010024 */
[----:B------:R-:W-:Y:S01]  /*38d0*/  HADD2.F32 R31, -RZ, R27.H1_H1 ;  /* 0x3000001bff1f7230 */ /* 0x000fe20000004100 */
[----:B------:R-:W-:Y:S02]  /*38e0*/  LOP3.LUT R10, R10, 0xf000f0, RZ, 0xc0, !PT ;  /* 0x00f000f00a0a7812 */ /* 0x000fe400078ec0ff */
[----:B------:R-:W-:Y:S02]  /*38f0*/  LOP3.LUT R27, R24, 0x64006400, RZ, 0xfc, !PT ;  /* 0x64006400181b7812 */ /* 0x000fe400078efcff */
[----:B------:R-:W-:-:S02]  /*3900*/  LOP3.LUT R11, R11, 0xf000f0, RZ, 0xc0, !PT ;  /* 0x00f000f00b0b7812 */ /* 0x000fc400078ec0ff */
[----:B------:R-:W-:Y:S01]  /*3910*/  LOP3.LUT R9, R8, 0x64006400, RZ, 0xfc, !PT ;  /* 0x6400640008097812 */ /* 0x000fe200078efcff */
[-C--:B------:R-:W-:Y:S01]  /*3920*/  HFMA2 R27, R27, R16.reuse.H0_H0, -72, -72 ;  /* 0xd480d4801b1b7431 */ /* 0x080fe20000040010 */
[----:B------:R-:W-:Y:S02]  /*3930*/  LOP3.LUT R29, R10, 0x64006400, RZ, 0xfc, !PT ;  /* 0x640064000a1d7812 */ /* 0x000fe400078efcff */
[----:B------:R-:W-:Y:S01]  /*3940*/  LOP3.LUT R11, R11, 0x64006400, RZ, 0xfc, !PT ;  /* 0x640064000b0b7812 */ /* 0x000fe200078efcff */
[-C--:B------:R-:W-:Y:S02]  /*3950*/  HFMA2 R9, R9, R16.reuse.H0_H0, -72, -72 ;  /* 0xd480d48009097431 */ /* 0x080fe40000040010 */
[----:B------:R-:W-:Y:S02]  /*3960*/  HFMA2 R29, R29, R16.H0_H0, -72, -72 ;  /* 0xd480d4801d1d7431 */ /* 0x000fe40000040010 */
[----:B------:R-:W-:Y:S02]  /*3970*/  HADD2.F32 R24, -RZ, R21.H1_H1 ;  /* 0x30000015ff187230 */ /* 0x000fe40000004100 */
[----:B------:R-:W-:-:S02]  /*3980*/  HADD2.F32 R10, -RZ, R27.H0_H0 ;  /* 0x2000001bff0a7230 */ /* 0x000fc40000004100 */
[----:B------:R-:W-:Y:S01]  /*3990*/  HFMA2 R11, R11, R16.H0_H0, -72, -72 ;  /* 0xd480d4800b0b7431 */ /* 0x000fe20000040010 */
[C---:B------:R-:W-:Y:S01]  /*39a0*/  FFMA.FTZ R30, R6.reuse, R31, R30 ;  /* 0x0000001f061e7223 */ /* 0x040fe2000001001e */
[----:B------:R-:W-:Y:S01]  /*39b0*/  HADD2.F32 R8, -RZ, R9.H0_H0 ;  /* 0x20000009ff087230 */ /* 0x000fe20000004100 */
[----:B------:R-:W-:Y:S01]  /*39c0*/  FFMA.FTZ R24, R6, R24, R25 ;  /* 0x0000001806187223 */ /* 0x000fe20000010019 */
[----:B------:R-:W-:Y:S01]  /*39d0*/  HADD2.F32 R21, -RZ, R29.H0_H0 ;  /* 0x2000001dff157230 */ /* 0x000fe20000004100 */
[C---:B------:R-:W-:Y:S01]  /*39e0*/  FFMA.FTZ R6, R7.reuse, R10, R28 ;  /* 0x0000000a07067223 */ /* 0x040fe2000001001c */
[----:B------:R-:W-:Y:S02]  /*39f0*/  HADD2.F32 R27, -RZ, R27.H1_H1 ;  /* 0x3000001bff1b7230 */ /* 0x000fe40000004100 */
[----:B------:R-:W-:Y:S01]  /*3a00*/  HADD2.F32 R10, -RZ, R11.H0_H0 ;  /* 0x2000000bff0a7230 */ /* 0x000fe20000004100 */
[----:B------:R-:W-:Y:S01]  /*3a10*/  FFMA.FTZ R8, R8, R7, R26 ;  /* 0x0000000708087223 */ /* 0x000fe2000001001a */
[----:B------:R-:W-:Y:S01]  /*3a20*/  HADD2.F32 R9, -RZ, R9.H1_H1 ;  /* 0x30000009ff097230 */ /* 0x000fe20000004100 */
[C---:B------:R-:W-:Y:S01]  /*3a30*/  FFMA.FTZ R21, R7.reuse, R21, R30 ;  /* 0x0000001507157223 */ /* 0x040fe2000001001e */
[----:B------:R-:W-:Y:S01]  /*3a40*/  HADD2.F32 R29, -RZ, R29.H1_H1 ;  /* 0x3000001dff1d7230 */ /* 0x000fe20000004100 */
[----:B------:R-:W-:Y:S01]  /*3a50*/  FFMA.FTZ R6, R20, R27, R6 ;  /* 0x0000001b14067223 */ /* 0x000fe20000010006 */
[----:B--2---:R-:W-:Y:S01]  /*3a60*/  LOP3.LUT R26, R12, 0xf000f, RZ, 0xc0, !PT ;  /* 0x000f000f0c1a7812 */ /* 0x004fe200078ec0ff */
[----:B------:R-:W-:Y:S01]  /*3a70*/  FFMA.FTZ R10, R7, R10, R24 ;  /* 0x0000000a070a7223 */ /* 0x000fe20000010018 */
[----:B------:R-:W-:-:S02]  /*3a80*/  LOP3.LUT R27, R13, 0xf000f, RZ, 0xc0, !PT ;  /* 0x000f000f0d1b7812 */ /* 0x000fc400078ec0ff */
[----:B------:R-:W-:Y:S01]  /*3a90*/  LOP3.LUT R28, R14, 0xf000f, RZ, 0xc0, !PT ;  /* 0x000f000f0e1c7812 */ /* 0x000fe200078ec0ff */
[----:B------:R-:W-:Y:S01]  /*3aa0*/  FFMA.FTZ R7, R9, R20, R8 ;  /* 0x0000001409077223 */ /* 0x000fe20000010008 */
[----:B------:R-:W-:Y:S01]  /*3ab0*/  LOP3.LUT R30, R15, 0xf000f, RZ, 0xc0, !PT ;  /* 0x000f000f0f1e7812 */ /* 0x000fe200078ec0ff */
[----:B------:R-:W-:Y:S01]  /*3ac0*/  FFMA.FTZ R9, R20, R29, R21 ;  /* 0x0000001d14097223 */ /* 0x000fe20000010015 */
[--C-:B0-----:R-:W-:Y:S01]  /*3ad0*/  HADD2.F32 R38, -RZ, R2.reuse.H0_H0 ;  /* 0x20000002ff267230 */ /* 0x101fe20000004100 */
[----:B------:R-:W-:Y:S01]  /*3ae0*/  LOP3.LUT R27, R27, 0x64006400, RZ, 0xfc, !PT ;  /* 0x640064001b1b7812 */ /* 0x000fe200078efcff */
[----:B------:R-:W-:Y:S01]  /*3af0*/  HADD2.F32 R8, -RZ, R2.H1_H1 ;  /* 0x30000002ff087230 */ /* 0x000fe20000004100 */
[----:B------:R-:W-:Y:S01]  /*3b00*/  LOP3.LUT R2, R26, 0x64006400, RZ, 0xfc, !PT ;  /* 0x640064001a027812 */ /* 0x000fe200078efcff */
[----:B------:R-:W-:Y:S01]  /*3b10*/  HADD2.F32 R11, -RZ, R11.H1_H1 ;  /* 0x3000000bff0b7230 */ /* 0x000fe20000004100 */
[----:B------:R-:W-:Y:S02]  /*3b20*/  LOP3.LUT R29, R28, 0x64006400, RZ, 0xfc, !PT ;  /* 0x640064001c1d7812 */ /* 0x000fe400078efcff */
[----:B------:R-:W-:Y:S01]  /*3b30*/  LOP3.LUT R31, R30, 0x64006400, RZ, 0xfc, !PT ;  /* 0x640064001e1f7812 */ /* 0x000fe200078efcff */
[----:B------:R-:W-:Y:S01]  /*3b40*/  HADD2 R28, R2, -1032, -1032 ;  /* 0xe408e408021c7430 */ /* 0x000fe20000000000 */
[----:B------:R-:W-:Y:S01]  /*3b50*/  FFMA.FTZ R20, R20, R11, R10 ;  /* 0x0000000b14147223 */ /* 0x000fe2000001000a */
[----:B------:R-:W-:-:S02]  /*3b60*/  HADD2 R30, R27, -1032, -1032 ;  /* 0xe408e4081b1e7430 */ /* 0x000fc40000000000 */
[----:B------:R-:W-:Y:S01]  /*3b70*/  HADD2 R36, R29, -1032, -1032 ;  /* 0xe408e4081d247430 */ /* 0x000fe20000000000 */
[----:B------:R-:W-:Y:S01]  /*3b80*/  LOP3.LUT R25, R12, 0xf000f0, RZ, 0xc0, !PT ;  /* 0x00f000f00c197812 */ /* 0x000fe200078ec0ff */
[--C-:B------:R-:W-:Y:S02]  /*3b90*/  HADD2.F32 R10, -RZ, R3.reuse.H0_H0 ;  /* 0x20000003ff0a7230 */ /* 0x100fe40000004100 */
[----:B------:R-:W-:Y:S02]  /*3ba0*/  HADD2.F32 R26, -RZ, R3.H1_H1 ;  /* 0x30000003ff1a7230 */ /* 0x000fe40000004100 */
[----:B------:R-:W-:Y:S01]  /*3bb0*/  HADD2 R27, R31, -1032, -1032 ;  /* 0xe408e4081f1b7430 */ /* 0x000fe20000000000 */
[----:B------:R-:W0:Y:S01]  /*3bc0*/  LDS.64 R2, [UR4+0x38] ;  /* 0x00003804ff027984 */ /* 0x000e220008000a00 */
[----:B------:R-:W-:Y:S01]  /*3bd0*/  LOP3.LUT R11, R15, 0xf000f0, RZ, 0xc0, !PT ;  /* 0x00f000f00f0b7812 */ /* 0x000fe200078ec0ff */
[----:B------:R-:W-:Y:S01]  /*3be0*/  HADD2.F32 R29, -RZ, R28.H0_H0 ;  /* 0x2000001cff1d7230 */ /* 0x000fe20000004100 */
[----:B------:R-:W-:Y:S01]  /*3bf0*/  LOP3.LUT R25, R25, 0x64006400, RZ, 0xfc, !PT ;  /* 0x6400640019197812 */ /* 0x000fe200078efcff */
[----:B------:R-:W-:-:S02]  /*3c00*/  HADD2.F32 R39, -RZ, R36.H0_H0 ;  /* 0x20000024ff277230 */ /* 0x000fc40000004100 */
[--C-:B------:R-:W-:Y:S01]  /*3c10*/  HADD2.F32 R41, -RZ, R27.reuse.H0_H0 ;  /* 0x2000001bff297230 */ /* 0x100fe20000004100 */
[----:B------:R-:W-:Y:S01]  /*3c20*/  LOP3.LUT R21, R13, 0xf000f0, RZ, 0xc0, !PT ;  /* 0x00f000f00d157812 */ /* 0x000fe200078ec0ff */
[----:B------:R-:W-:Y:S01]  /*3c30*/  HADD2.F32 R37, -RZ, R30.H0_H0 ;  /* 0x2000001eff257230 */ /* 0x000fe20000004100 */
[----:B------:R-:W-:Y:S01]  /*3c40*/  LOP3.LUT R11, R11, 0x64006400, RZ, 0xfc, !PT ;  /* 0x640064000b0b7812 */ /* 0x000fe200078efcff */
[----:B------:R-:W-:Y:S01]  /*3c50*/  HADD2.F32 R31, -RZ, R28.H1_H1 ;  /* 0x3000001cff1f7230 */ /* 0x000fe20000004100 */
[----:B------:R-:W-:Y:S01]  /*3c60*/  LOP3.LUT R24, R14, 0xf000f0, RZ, 0xc0, !PT ;  /* 0x00f000f00e187812 */ /* 0x000fe200078ec0ff */
[----:B------:R-:W-:Y:S01]  /*3c70*/  FFMA.FTZ R28, R29, R38, RZ ;  /* 0x000000261d1c7223 */ /* 0x000fe200000100ff */
[-C--:B------:R-:W-:Y:S01]  /*3c80*/  HFMA2 R25, R25, R16.reuse.H0_H0, -72, -72 ;  /* 0xd480d48019197431 */ /* 0x080fe20000040010 */
[C---:B------:R-:W-:Y:S01]  /*3c90*/  FFMA.FTZ R42, R38.reuse, R39, RZ ;  /* 0x00000027262a7223 */ /* 0x040fe200000100ff */
[----:B------:R-:W-:Y:S01]  /*3ca0*/  HADD2.F32 R39, -RZ, R30.H1_H1 ;  /* 0x3000001eff277230 */ /* 0x000fe20000004100 */
[C---:B------:R-:W-:Y:S01]  /*3cb0*/  FFMA.FTZ R29, R38.reuse, R41, RZ ;  /* 0x00000029261d7223 */ /* 0x040fe200000100ff */
[----:B------:R-:W-:Y:S01]  /*3cc0*/  HADD2.F32 R41, -RZ, R36.H1_H1 ;  /* 0x30000024ff297230 */ /* 0x000fe20000004100 */
[----:B------:R-:W-:Y:S01]  /*3cd0*/  LOP3.LUT R21, R21, 0x64006400, RZ, 0xfc, !PT ;  /* 0x6400640015157812 */ /* 0x000fe200078efcff */
[----:B------:R-:W-:Y:S01]  /*3ce0*/  HADD2.F32 R30, -RZ, R27.H1_H1 ;  /* 0x3000001bff1e7230 */ /* 0x000fe20000004100 */
[----:B------:R-:W-:Y:S01]  /*3cf0*/  FFMA.FTZ R40, R38, R37, RZ ;  /* 0x0000002526287223 */ /* 0x000fe200000100ff */
[-C--:B------:R-:W-:Y:S01]  /*3d00*/  HFMA2 R11, R11, R16.reuse.H0_H0, -72, -72 ;  /* 0xd480d4800b0b7431 */ /* 0x080fe20000040010 */
[----:B------:R-:W-:Y:S01]  /*3d10*/  LOP3.LUT R37, R24, 0x64006400, RZ, 0xfc, !PT ;  /* 0x6400640018257812 */ /* 0x000fe200078efcff */
[----:B------:R-:W-:Y:S01]  /*3d20*/  HADD2.F32 R24, -RZ, R25.H0_H0 ;  /* 0x20000019ff187230 */ /* 0x000fe20000004100 */
[----:B------:R-:W-:Y:S01]  /*3d30*/  FFMA.FTZ R31, R31, R8, R28 ;  /* 0x000000081f1f7223 */ /* 0x000fe2000001001c */
[----:B------:R-:W-:Y:S01]  /*3d40*/  HFMA2 R21, R21, R16.H0_H0, -72, -72 ;  /* 0xd480d48015157431 */ /* 0x000fe20000040010 */
[----:B------:R-:W-:-:S02]  /*3d50*/  FFMA.FTZ R39, R8, R39, R40 ;  /* 0x0000002708277223 */ /* 0x000fc40000010028 */
[C---:B------:R-:W-:Y:S02]  /*3d60*/  FFMA.FTZ R41, R8.reuse, R41, R42 ;  /* 0x0000002908297223 */ /* 0x040fe4000001002a */
[----:B------:R-:W-:Y:S01]  /*3d70*/  FFMA.FTZ R29, R8, R30, R29 ;  /* 0x0000001e081d7223 */ /* 0x000fe2000001001d */
[----:B------:R-:W-:Y:S02]  /*3d80*/  HADD2.F32 R8, -RZ, R11.H0_H0 ;  /* 0x2000000bff087230 */ /* 0x000fe40000004100 */
[----:B------:R-:W-:Y:S01]  /*3d90*/  HFMA2 R37, R37, R16.H0_H0, -72, -72 ;  /* 0xd480d48025257431 */ /* 0x000fe20000040010 */
[----:B------:R-:W-:Y:S01]  /*3da0*/  FFMA.FTZ R24, R24, R10, R31 ;  /* 0x0000000a18187223 */ /* 0x000fe2000001001f */
[----:B------:R-:W-:Y:S01]  /*3db0*/  HADD2.F32 R27, -RZ, R21.H0_H0 ;  /* 0x20000015ff1b7230 */ /* 0x000fe20000004100 */
[C---:B------:R-:W-:Y:S01]  /*3dc0*/  FFMA.FTZ R8, R10.reuse, R8, R29 ;  /* 0x000000080a087223 */ /* 0x040fe2000001001d */
[----:B------:R-:W-:Y:S01]  /*3dd0*/  HADD2.F32 R31, -RZ, R11.H1_H1 ;  /* 0x3000000bff1f7230 */ /* 0x000fe20000004100 */
[----:B------:R-:W-:Y:S01]  /*3de0*/  SHF.R.U32.HI R12, RZ, 0x8, R12 ;  /* 0x00000008ff0c7819 */ /* 0x000fe2000001160c */
[----:B------:R-:W-:Y:S01]  /*3df0*/  HADD2.F32 R28, -RZ, R37.H0_H0 ;  /* 0x20000025ff1c7230 */ /* 0x000fe20000004100 */
[----:B------:R-:W-:Y:S01]  /*3e00*/  SHF.R.U32.HI R13, RZ, 0x8, R13 ;  /* 0x00000008ff0d7819 */ /* 0x000fe2000001160d */
[----:B------:R-:W-:Y:S01]  /*3e10*/  HADD2.F32 R25, -RZ, R25.H1_H1 ;  /* 0x30000019ff197230 */ /* 0x000fe20000004100 */
[----:B------:R-:W-:Y:S01]  /*3e20*/  FFMA.FTZ R27, R10, R27, R39 ;  /* 0x0000001b0a1b7223 */ /* 0x000fe20000010027 */
[----:B------:R-:W-:Y:S01]  /*3e30*/  HADD2.F32 R21, -RZ, R21.H1_H1 ;  /* 0x30000015ff157230 */ /* 0x000fe20000004100 */
[----:B------:R-:W-:Y:S01]  /*3e40*/  FFMA.FTZ R36, R26, R31, R8 ;  /* 0x0000001f1a247223 */ /* 0x000fe20000010008 */
[----:B------:R-:W-:Y:S01]  /*3e50*/  SHF.R.U32.HI R14, RZ, 0x8, R14 ;  /* 0x00000008ff0e7819 */ /* 0x000fe2000001160e */
[----:B------:R-:W-:Y:S01]  /*3e60*/  FFMA.FTZ R41, R10, R28, R41 ;  /* 0x0000001c0a297223 */ /* 0x000fe20000010029 */
[----:B------:R-:W-:-:S02]  /*3e70*/  SHF.R.U32.HI R15, RZ, 0x8, R15 ;  /* 0x00000008ff0f7819 */ /* 0x000fc4000001160f */
[----:B------:R-:W-:Y:S01]  /*3e80*/  LOP3.LUT R8, R12, 0xf000f, RZ, 0xc0, !PT ;  /* 0x000f000f0c087812 */ /* 0x000fe200078ec0ff */
[----:B------:R-:W-:Y:S01]  /*3e90*/  HADD2.F32 R37, -RZ, R37.H1_H1 ;  /* 0x30000025ff257230 */ /* 0x000fe20000004100 */
[----:B------:R-:W-:Y:S01]  /*3ea0*/  LOP3.LUT R10, R13, 0xf000f, RZ, 0xc0, !PT ;  /* 0x000f000f0d0a7812 */ /* 0x000fe200078ec0ff */
[----:B------:R-:W-:Y:S01]  /*3eb0*/  FFMA.FTZ R11, R25, R26, R24 ;  /* 0x0000001a190b7223 */ /* 0x000fe20000010018 */
[----:B------:R-:W-:Y:S01]  /*3ec0*/  LOP3.LUT R24, R15, 0xf000f, RZ, 0xc0, !PT ;  /* 0x000f000f0f187812 */ /* 0x000fe200078ec0ff */
[----:B------:R-:W-:Y:S01]  /*3ed0*/  FFMA.FTZ R28, R26, R21, R27 ;  /* 0x000000151a1c7223 */ /* 0x000fe2000001001b */
[----:B------:R-:W-:Y:S02]  /*3ee0*/  LOP3.LUT R21, R14, 0xf000f, RZ, 0xc0, !PT ;  /* 0x000f000f0e157812 */ /* 0x000fe400078ec0ff */
[----:B------:R-:W-:Y:S01]  /*3ef0*/  LOP3.LUT R8, R8, 0x64006400, RZ, 0xfc, !PT ;  /* 0x6400640008087812 */ /* 0x000fe200078efcff */
[----:B------:R-:W-:Y:S01]  /*3f00*/  FFMA.FTZ R30, R26, R37, R41 ;  /* 0x000000251a1e7223 */ /* 0x000fe20000010029 */
[----:B------:R-:W-:-:S02]  /*3f10*/  LOP3.LUT R10, R10, 0x64006400, RZ, 0xfc, !PT ;  /* 0x640064000a0a7812 */ /* 0x000fc400078efcff */
[----:B------:R-:W-:Y:S01]  /*3f20*/  LOP3.LUT R25, R21, 0x64006400, RZ, 0xfc, !PT ;  /* 0x6400640015197812 */ /* 0x000fe200078efcff */
[----:B------:R-:W-:Y:S01]  /*3f30*/  HADD2 R21, R8, -1032, -1032 ;  /* 0xe408e40808157430 */ /* 0x000fe20000000000 */
[----:B------:R-:W-:Y:S01]  /*3f40*/  LOP3.LUT R26, R24, 0x64006400, RZ, 0xfc, !PT ;  /* 0x64006400181a7812 */ /* 0x000fe200078efcff */
[----:B------:R-:W-:Y:S02]  /*3f50*/  HADD2 R24, R10, -1032, -1032 ;  /* 0xe408e4080a187430 */ /* 0x000fe40000000000 */
[----:B0-----:R-:W-:Y:S02]  /*3f60*/  HADD2.F32 R27, -RZ, R2.H0_H0 ;  /* 0x20000002ff1b7230 */ /* 0x001fe40000004100 */
[----:B------:R-:W-:Y:S02]  /*3f70*/  HADD2 R10, R26, -1032, -1032 ;  /* 0xe408e4081a0a7430 */ /* 0x000fe40000000000 */
[----:B------:R-:W-:Y:S02]  /*3f80*/  HADD2.F32 R26, -RZ, R21.H0_H0 ;  /* 0x20000015ff1a7230 */ /* 0x000fe40000004100 */
[----:B------:R-:W-:-:S02]  /*3f90*/  HADD2.F32 R29, -RZ, R24.H0_H0 ;  /* 0x20000018ff1d7230 */ /* 0x000fc40000004100 */
[----:B------:R-:W-:Y:S01]  /*3fa0*/  HADD2 R25, R25, -1032, -1032 ;  /* 0xe408e40819197430 */ /* 0x000fe20000000000 */
[----:B------:R-:W-:Y:S01]  /*3fb0*/  FFMA.FTZ R11, R26, R27, R11 ;  /* 0x0000001b1a0b7223 */ /* 0x000fe2000001000b */
[----:B------:R-:W-:Y:S02]  /*3fc0*/  HADD2.F32 R2, -RZ, R2.H1_H1 ;  /* 0x30000002ff027230 */ /* 0x000fe40000004100 */
[----:B------:R-:W-:Y:S01]  /*3fd0*/  HADD2.F32 R21, -RZ, R21.H1_H1 ;  /* 0x30000015ff157230 */ /* 0x000fe20000004100 */
[----:B------:R-:W-:Y:S01]  /*3fe0*/  LOP3.LUT R12, R12, 0xf000f0, RZ, 0xc0, !PT ;  /* 0x00f000f00c0c7812 */ /* 0x000fe200078ec0ff */
[----:B------:R-:W-:Y:S01]  /*3ff0*/  FFMA.FTZ R28, R27, R29, R28 ;  /* 0x0000001d1b1c7223 */ /* 0x000fe2000001001c */
[----:B------:R-:W-:Y:S01]  /*4000*/  LOP3.LUT R13, R13, 0xf000f0, RZ, 0xc0, !PT ;  /* 0x00f000f00d0d7812 */ /* 0x000fe200078ec0ff */
[--C-:B------:R-:W-:Y:S02]  /*4010*/  HADD2.F32 R31, -RZ, R25.reuse.H0_H0 ;  /* 0x20000019ff1f7230 */ /* 0x100fe40000004100 */
[----:B------:R-:W-:Y:S01]  /*4020*/  HADD2.F32 R29, -RZ, R25.H1_H1 ;  /* 0x30000019ff1d7230 */ /* 0x000fe20000004100 */
[----:B------:R-:W-:Y:S01]  /*4030*/  FFMA.FTZ R25, R21, R2, R11 ;  /* 0x0000000215197223 */ /* 0x000fe2000001000b */
[----:B------:R-:W-:Y:S01]  /*4040*/  HADD2.F32 R37, -RZ, R10.H0_H0 ;  /* 0x2000000aff257230 */ /* 0x000fe20000004100 */
[----:B------:R-:W-:-:S02]  /*4050*/  LOP3.LUT R11, R12, 0x64006400, RZ, 0xfc, !PT ;  /* 0x640064000c0b7812 */ /* 0x000fc400078efcff */
[----:B------:R-:W-:Y:S02]  /*4060*/  LOP3.LUT R13, R13, 0x64006400, RZ, 0xfc, !PT ;  /* 0x640064000d0d7812 */ /* 0x000fe400078efcff */
[----:B------:R-:W-:Y:S02]  /*4070*/  LOP3.LUT R14, R14, 0xf000f0, RZ, 0xc0, !PT ;  /* 0x00f000f00e0e7812 */ /* 0x000fe400078ec0ff */
[----:B------:R-:W-:Y:S01]  /*4080*/  LOP3.LUT R12, R15, 0xf000f0, RZ, 0xc0, !PT ;  /* 0x00f000f00f0c7812 */ /* 0x000fe200078ec0ff */
[C---:B------:R-:W-:Y:S01]  /*4090*/  FFMA.FTZ R30, R27.reuse, R31, R30 ;  /* 0x0000001f1b1e7223 */ /* 0x040fe2000001001e */
[----:B------:R-:W-:Y:S01]  /*40a0*/  LOP3.LUT R15, R14, 0x64006400, RZ, 0xfc, !PT ;  /* 0x640064000e0f7812 */ /* 0x000fe200078efcff */
[----:B------:R-:W-:Y:S01]  /*40b0*/  FFMA.FTZ R36, R27, R37, R36 ;  /* 0x000000251b247223 */ /* 0x000fe20000010024 */
[----:B------:R-:W-:Y:S01]  /*40c0*/  HFMA2 R13, R13, R16.H0_H0, -72, -72 ;  /* 0xd480d4800d0d7431 */ /* 0x000fe20000040010 */
[----:B------:R-:W-:Y:S01]  /*40d0*/  LOP3.LUT R21, R12, 0x64006400, RZ, 0xfc, !PT ;  /* 0x640064000c157812 */ /* 0x000fe200078efcff */
[----:B------:R-:W-:-:S02]  /*40e0*/  HADD2.F32 R27, -RZ, R24.H1_H1 ;  /* 0x30000018ff1b7230 */ /* 0x000fc40000004100 */
[-C--:B------:R-:W-:Y:S02]  /*40f0*/  HFMA2 R11, R11, R16.reuse.H0_H0, -72, -72 ;  /* 0xd480d4800b0b7431 */ /* 0x080fe40000040010 */
[-C--:B------:R-:W-:Y:S01]  /*4100*/  HFMA2 R15, R15, R16.reuse.H0_H0, -72, -72 ;  /* 0xd480d4800f0f7431 */ /* 0x080fe20000040010 */
[----:B------:R-:W-:Y:S01]  /*4110*/  FFMA.FTZ R27, R2, R27, R28 ;  /* 0x0000001b021b7223 */ /* 0x000fe2000001001c */
[----:B------:R-:W-:Y:S02]  /*4120*/  HADD2.F32 R8, -RZ, R3.H0_H0 ;  /* 0x20000003ff087230 */ /* 0x000fe40000004100 */
[----:B------:R-:W-:Y:S02]  /*4130*/  HADD2.F32 R31, -RZ, R10.H1_H1 ;  /* 0x3000000aff1f7230 */ /* 0x000fe40000004100 */
[----:B------:R-:W-:Y:S02]  /*4140*/  HADD2.F32 R12, -RZ, R13.H0_H0 ;  /* 0x2000000dff0c7230 */ /* 0x000fe40000004100 */
[----:B------:R-:W-:-:S02]  /*4150*/  HFMA2 R16, R21, R16.H0_H0, -72, -72 ;  /* 0xd480d48015107431 */ /* 0x000fc40000040010 */
[----:B------:R-:W-:Y:S01]  /*4160*/  HADD2.F32 R10, -RZ, R11.H0_H0 ;  /* 0x2000000bff0a7230 */ /* 0x000fe20000004100 */
[C---:B------:R-:W-:Y:S01]  /*4170*/  FFMA.FTZ R29, R2.reuse, R29, R30 ;  /* 0x0000001d021d7223 */ /* 0x040fe2000001001e */
[----:B------:R-:W-:Y:S01]  /*4180*/  HADD2.F32 R14, -RZ, R15.H0_H0 ;  /* 0x2000000fff0e7230 */ /* 0x000fe20000004100 */
[----:B------:R-:W-:Y:S01]  /*4190*/  FFMA.FTZ R31, R2, R31, R36 ;  /* 0x0000001f021f7223 */ /* 0x000fe20000010024 */
[--C-:B------:R-:W-:Y:S01]  /*41a0*/  HADD2.F32 R21, -RZ, R16.reuse.H0_H0 ;  /* 0x20000010ff157230 */ /* 0x100fe20000004100 */
[----:B------:R-:W-:Y:S01]  /*41b0*/  FFMA.FTZ R27, R8, R12, R27 ;  /* 0x0000000c081b7223 */ /* 0x000fe2000001001b */
[----:B------:R-:W-:Y:S01]  /*41c0*/  HADD2.F32 R3, -RZ, R3.H1_H1 ;  /* 0x30000003ff037230 */ /* 0x000fe20000004100 */
[----:B------:R-:W-:Y:S01]  /*41d0*/  FFMA.FTZ R10, R10, R8, R25 ;  /* 0x000000080a0a7223 */ /* 0x000fe20000010019 */
[----:B------:R-:W-:Y:S02]  /*41e0*/  HADD2.F32 R2, -RZ, R11.H1_H1 ;  /* 0x3000000bff027230 */ /* 0x000fe40000004100 */
[----:B------:R-:W-:Y:S01]  /*41f0*/  HADD2.F32 R12, -RZ, R13.H1_H1 ;  /* 0x3000000dff0c7230 */ /* 0x000fe20000004100 */
[----:B------:R-:W-:Y:S01]  /*4200*/  FMUL.FTZ R7, R32, R7 ;  /* 0x0000000720077220 */ /* 0x000fe20000410000 */
[----:B------:R-:W-:Y:S01]  /*4210*/  HADD2.F32 R24, -RZ, R15.H1_H1 ;  /* 0x3000000fff187230 */ /* 0x000fe20000004100 */
[----:B------:R-:W-:Y:S01]  /*4220*/  FMUL.FTZ R6, R33, R6 ;  /* 0x0000000621067220 */ /* 0x000fe20000410000 */
[----:B------:R-:W-:Y:S01]  /*4230*/  HADD2.F32 R16, -RZ, R16.H1_H1 ;  /* 0x30000010ff107230 */ /* 0x000fe20000004100 */
[----:B------:R-:W-:-:S02]  /*4240*/  FFMA.FTZ R14, R8, R14, R29 ;  /* 0x0000000e080e7223 */ /* 0x000fc4000001001d */
[----:B------:R-:W-:Y:S02]  /*4250*/  FFMA.FTZ R21, R8, R21, R31 ;  /* 0x0000001508157223 */ /* 0x000fe4000001001f */
[----:B------:R-:W-:Y:S02]  /*4260*/  FFMA.FTZ R11, R2, R3, R10 ;  /* 0x00000003020b7223 */ /* 0x000fe4000001000a */
[C---:B------:R-:W-:Y:S01]  /*4270*/  FFMA.FTZ R12, R3.reuse, R12, R27 ;  /* 0x0000000c030c7223 */ /* 0x040fe2000001001b */
[----:B------:R-:W-:Y:S01]  /*4280*/  F2FP.PACK_AB R7, RZ, R7 ;  /* 0x00000007ff07723e */ /* 0x000fe200000000ff */
[----:B------:R-:W-:Y:S01]  /*4290*/  FFMA.FTZ R13, R3, R24, R14 ;  /* 0x00000018030d7223 */ /* 0x000fe2000001000e */
[----:B------:R-:W-:Y:S01]  /*42a0*/  F2FP.PACK_AB R6, RZ, R6 ;  /* 0x00000006ff06723e */ /* 0x000fe200000000ff */
[----:B------:R-:W-:Y:S02]  /*42b0*/  FMUL.FTZ R9, R34, R9 ;  /* 0x0000000922097220 */ /* 0x000fe40000410000 */
[----:B------:R-:W-:-:S02]  /*42c0*/  FMUL.FTZ R20, R35, R20 ;  /* 0x0000001423147220 */ /* 0x000fc40000410000 */
[----:B------:R-:W-:Y:S02]  /*42d0*/  FFMA.FTZ R16, R3, R16, R21 ;  /* 0x0000001003107223 */ /* 0x000fe40000010015 */
[----:B------:R-:W-:Y:S02]  /*42e0*/  FMUL.FTZ R11, R32, R11 ;  /* 0x0000000b200b7220 */ /* 0x000fe40000410000 */
[----:B------:R-:W-:Y:S01]  /*42f0*/  FMUL.FTZ R12, R33, R12 ;  /* 0x0000000c210c7220 */ /* 0x000fe20000410000 */
[----:B------:R-:W-:Y:S01]  /*4300*/  PRMT R7, R7, 0x5410, R6 ;  /* 0x0000541007077816 */ /* 0x000fe20000000006 */
[----:B------:R-:W-:Y:S01]  /*4310*/  FMUL.FTZ R13, R34, R13 ;  /* 0x0000000d220d7220 */ /* 0x000fe20000410000 */
[----:B------:R-:W-:Y:S01]  /*4320*/  F2FP.PACK_AB R9, RZ, R9 ;  /* 0x00000009ff09723e */ /* 0x000fe200000000ff */
[----:B------:R-:W-:Y:S01]  /*4330*/  FMUL.FTZ R16, R35, R16 ;  /* 0x0000001023107220 */ /* 0x000fe20000410000 */
[----:B------:R-:W-:Y:S02]  /*4340*/  F2FP.PACK_AB R20, RZ, R20 ;  /* 0x00000014ff14723e */ /* 0x000fe400000000ff */
[----:B------:R-:W-:-:S02]  /*4350*/  F2FP.PACK_AB R11, RZ, R11 ;  /* 0x0000000bff0b723e */ /* 0x000fc400000000ff */
[----:B------:R-:W-:Y:S01]  /*4360*/  F2FP.PACK_AB R12, RZ, R12 ;  /* 0x0000000cff0c723e */ /* 0x000fe200000000ff */
[----:B------:R-:W-:Y:S01]  /*4370*/  HFMA2.MMA R5, R7, 1, 1, R5 ;  /* 0x3c003c0007057835 */ /* 0x000fe20000000005 */
[----:B------:R-:W-:Y:S02]  /*4380*/  F2FP.PACK_AB R13, RZ, R13 ;  /* 0x0000000dff0d723e */ /* 0x000fe400000000ff */
[----:B------:R-:W-:Y:S02]  /*4390*/  F2FP.PACK_AB R16, RZ, R16 ;  /* 0x00000010ff10723e */ /* 0x000fe400000000ff */
[----:B------:R-:W-:Y:S02]  /*43a0*/  PRMT R9, R9, 0x5410, R20 ;  /* 0x0000541009097816 */ /* 0x000fe40000000014 */
[----:B------:R-:W-:Y:S02]  /*43b0*/  PRMT R11, R11, 0x5410, R12 ;  /* 0x000054100b0b7816 */ /* 0x000fe4000000000c */
[----:B------:R-:W-:Y:S01]  /*43c0*/  PRMT R13, R13, 0x5410, R16 ;  /* 0x000054100d0d7816 */ /* 0x000fe20000000010 */
[----:B------:R-:W-:-:S03]  /*43d0*/  HADD2 R4, R9, R4 ;  /* 0x0000000409047230 */ /* 0x000fc60000000000 */
[----:B------:R-:W-:Y:S01]  /*43e0*/  HFMA2.MMA R38, R11, 1, 1, R5 ;  /* 0x3c003c000b267835 */ /* 0x000fe20000000005 */
[----:B------:R-:W-:Y:S02]  /*43f0*/  HADD2 R36, R13, R4 ;  /* 0x000000040d247230 */ /* 0x000fe40000000000 */
.L_x_2704:
[C---:B------:R-:W-:Y:S01]  /*4400*/  LEA R18, P2, R17.reuse, R18, 0x4 ;  /* 0x0000001211127211 */ /* 0x040fe200078420ff */
[----:B------:R-:W-:Y:S01]  /*4410*/  UIADD3 UR4, UR4, 0x40, URZ ;  /* 0x0000004004047890 */ /* 0x000fe2000fffe03f */
[----:B------:R-:W-:Y:S02]  /*4420*/  IMAD.MOV.U32 R37, RZ, RZ, R23 ;  /* 0x000000ffff257224 */ /* 0x000fe400078e0017 */
[----:B------:R-:W-:Y:S01]  /*4430*/  LEA.HI.X R19, R17, R19, R22, 0x4, P2 ;  /* 0x0000001311137211 */ /* 0x000fe200010f2416 */
[----:B------:R-:W-:Y:S05]  /*4440*/  @!P0 BRA P3, `(.L_x_2705) ;  /* 0xffffdc4000008947 */ /* 0x000fea000183ffff */
.L_x_2703:
        /* <DEDUP_REMOVED lines=15> */
.L_x_2709:
[----:B------:R-:W0:Y:S02]  /*4540*/  LDS R4, [R0] ;  /* 0x0000000000047984 */ /* 0x000e240000000800 */
[----:B0-----:R-:W-:-:S10]  /*4550*/  HFMA2.MMA R5, R4, 1, 1, R38 ;  /* 0x3c003c0004057835 */ /* 0x001fd40000000026 */
[----:B------:R-:W0:Y:S02]  /*4560*/  ATOMS.CAST.SPIN R5, [R0], R4, R5 ;  /* 0x000000040005738d */ /* 0x000e240001800005 */
[----:B0-----:R-:W-:-:S13]  /*4570*/  ISETP.EQ.U32.AND P0, PT, R5, 0x1, PT ;  /* 0x000000010500780c */ /* 0x001fda0003f02070 */
[----:B------:R-:W-:Y:S05]  /*4580*/  @!P0 BRA `(.L_x_2709) ;  /* 0xffffffb000008947 */ /* 0x000fea000383ffff */
[----:B------:R-:W-:Y:S05]  /*4590*/  BRA `(.L_x_2707) ;  /* 0x0000003000007947 */ /* 0x000fea0003800000 */
.L_x_2708:
[----:B------:R-:W2:Y:S02]  /*45a0*/  LD.E R0, [R2.64] ;  /* 0x0000000602007980 */ /* 0x000ea4000c101900 */
[----:B--2---:R-:W-:-:S05]  /*45b0*/  IMAD.IADD R5, R38, 0x1, R0 ;  /* 0x0000000126057824 */ /* 0x004fca00078e0200 */
[----:B------:R0:W-:Y:S02]  /*45c0*/  ST.E [R2.64], R5 ;  /* 0x0000000502007985 */ /* 0x0001e4000c101906 */
.L_x_2707:
[----:B------:R-:W-:Y:S05]  /*45d0*/  BSYNC B0 ;  /* 0x0000000000007941 */ /* 0x000fea0003800000 */
.L_x_2706:
[----:B------:R-:W2:Y:S02]  /*45e0*/  ATOM.E.ADD.F16x2.RN.STRONG.GPU P0, RZ, [R2.64+0x4], R36 ;  /* 0x0000042402ff798a */ /* 0x000ea4000810e9c6 */
[----:B--2---:R-:W-:Y:S05]  /*45f0*/  @P0 EXIT ;  /* 0x000000000000094d */ /* 0x004fea0003800000 */
[----:B------:R-:W1:Y:S02]  /*4600*/  QSPC.E.S P0, RZ, [R2+0x4] ;  /* 0x0000040002ff73aa */ /* 0x000e640000000500 */
[----:B-1----:R-:W-:Y:S05]  /*4610*/  @!P0 BRA `(.L_x_2710) ;  /* 0x0000008000008947 */ /* 0x002fea0003800000 */
[----:B0-----:R-:W-:-:S04]  /*4620*/  IADD3 R2, R2, 0x4, RZ ;  /* 0x0000000402027810 */ /* 0x001fc80007ffe0ff */
[----:B------:R-:W-:-:S05]  /*4630*/  LOP3.LUT R2, R2, 0xffffff, RZ, 0xc0, !PT ;  /* 0x00ffffff02027812 */ /* 0x000fca00078ec0ff */
.L_x_2711:
[----:B------:R-:W0:Y:S02]  /*4640*/  LDS R4, [R2] ;  /* 0x0000000002047984 */ /* 0x000e240000000800 */
[----:B0-----:R-:W-:-:S06]  /*4650*/  HADD2 R5, R4, R36 ;  /* 0x0000002404057230 */ /* 0x001fcc0000000000 */
[----:B------:R-:W0:Y:S02]  /*4660*/  ATOMS.CAST.SPIN R5, [R2], R4, R5 ;  /* 0x000000040205738d */ /* 0x000e240001800005 */
[----:B0-----:R-:W-:-:S13]  /*4670*/  ISETP.EQ.U32.AND P0, PT, R5, 0x1, PT ;  /* 0x000000010500780c */ /* 0x001fda0003f02070 */
[----:B------:R-:W-:Y:S05]  /*4680*/  @!P0 BRA `(.L_x_2711) ;  /* 0xffffffb000008947 */ /* 0x000fea000383ffff */
[----:B------:R-:W-:Y:S05]  /*4690*/  EXIT ;  /* 0x000000000000794d */ /* 0x000fea0003800000 */
.L_x_2710:
[----:B------:R-:W2:Y:S02]  /*46a0*/  LD.E R0, [R2.64+0x4] ;  /* 0x0000040602007980 */ /* 0x000ea4000c101900 */
[----:B0-2---:R-:W-:-:S05]  /*46b0*/  IMAD.IADD R5, R36, 0x1, R0 ;  /* 0x0000000124057824 */ /* 0x005fca00078e0200 */
[----:B------:R-:W-:Y:S01]  /*46c0*/  ST.E [R2.64+0x4], R5 ;  /* 0x0000040502007985 */ /* 0x000fe2000c101906 */
[----:B------:R-:W-:Y:S05]  /*46d0*/  EXIT ;  /* 0x000000000000794d */ /* 0x000fea0003800000 */
.L_x_2712:
        /* <DEDUP_REMOVED lines=10> */
.L_x_2882:


//--------------------- .text._Z23gemm_half_q_half_kernelILi1ELi8ELb0ELb0ELi32EEvPK6__halfPKjS4_S2_PS0_iiiiPKtS7_iiiiiibS2_i --------------------------
	.section	.text._Z23gemm_half_q_half_kernelILi1ELi8ELb0ELb0ELi32EEvPK6__halfPKjS4_S2_PS0_iiiiPKtS7_iiiiiibS2_i,"ax",@progbits
	.sectioninfo	@"SHI_REGISTERS=44"
	.align	128
        .global         _Z23gemm_half_q_half_kernelILi1ELi8ELb0ELb0ELi32EEvPK6__halfPKjS4_S2_PS0_iiiiPKtS7_iiiiiibS2_i
        .type           _Z23gemm_half_q_half_kernelILi1ELi8ELb0ELb0ELi32EEvPK6__halfPKjS4_S2_PS0_iiiiPKtS7_iiiiiibS2_i,@function
        .size           _Z23gemm_half_q_half_kernelILi1ELi8ELb0ELb0ELi32EEvPK6__halfPKjS4_S2_PS0_iiiiPKtS7_iiiiiibS2_i,(.L_x_2883 - _Z23gemm_half_q_half_kernelILi1ELi8ELb0ELb0ELi32EEvPK6__halfPKjS4_S2_PS0_iiiiPKtS7_iiiiiibS2_i)
        .other          _Z23gemm_half_q_half_kernelILi1ELi8ELb0ELb0ELi32EEvPK6__halfPKjS4_S2_PS0_iiiiPKtS7_iiiiiibS2_i,@"STO_CUDA_ENTRY STV_DEFAULT"
_Z23gemm_half_q_half_kernelILi1ELi8ELb0ELb0ELi32EEvPK6__halfPKjS4_S2_PS0_iiiiPKtS7_iiiiiibS2_i:
.text._Z23gemm_half_q_half_kernelILi1ELi8ELb0ELb0ELi32EEvPK6__halfPKjS4_S2_PS0_iiiiPKtS7_iiiiiibS2_i:
        /* <DEDUP_REMOVED lines=38> */
.L_x_2714:
[----:B------:R-:W-:Y:S05]  /*0260*/  BSYNC B0 ;  /* 0x0000000000007941 */ /* 0x000fea0003800000 */
.L_x_2713:
        /* <DEDUP_REMOVED lines=8> */
[C---:B------:R-:W-:Y:S02]  /*02f0*/  @P6 IMNMX R7, R5.reuse, c[0x0][0x1b0], PT ;  /* 0x00006c0005076a17 */ /* 0x040fe40003800200 */
[----:B0-----:R-:W-:Y:S02]  /*0300*/  @P3 IMNMX R4, R5, c[0x0][0x1ac], PT ;  /* 0x00006b0005043a17 */ /* 0x001fe40003800200 */
[----:B------:R-:W-:Y:S02]  /*0310*/  @P6 IADD3 R9, R7, -c[0x0][0x1ac], RZ ;  /* 0x80006b0007096a10 */ /* 0x000fe40007ffe0ff */
[----:B------:R-:W-:Y:S02]  /*0320*/  @P3 IADD3 R4, R4, -c[0x0][0x1a8], RZ ;  /* 0x80006a0004043a10 */ /* 0x000fe40007ffe0ff */
[----:B------:R-:W-:Y:S02]  /*0330*/  @P6 SHF.R.S32.HI R10, RZ, 0x1f, R9 ;  /* 0x0000001fff0a6819 */ /* 0x000fe40000011409 */
[----:B-1----:R-:W-:-:S02]  /*0340*/  ISETP.NE.AND P0, PT, R12, RZ, PT ;  /* 0x000000ff0c00720c */ /* 0x002fc40003f05270 */
[----:B------:R-:W-:Y:S02]  /*0350*/  SHF.R.S32.HI R11, RZ, 0x1f, R8 ;  /* 0x0000001fff0b7819 */ /* 0x000fe40000011408 */
[----:B------:R-:W-:Y:S02]  /*0360*/  @P6 LEA.HI R10, R10, R9, RZ, 0x5 ;  /* 0x000000090a0a6211 */ /* 0x000fe400078f28ff */
[----:B------:R-:W-:Y:S02]  /*0370*/  @P5 IMNMX R9, R5, c[0x0][0x1b4], PT ;  /* 0x00006d0005095a17 */ /* 0x000fe40003800200 */
[----:B------:R-:W-:Y:S02]  /*0380*/  ISETP.NE.OR P0, PT, R6, RZ, !P0 ;  /* 0x000000ff0600720c */ /* 0x000fe40004705670 */
[----:B------:R-:W-:Y:S02]  /*0390*/  @P3 SHF.R.S32.HI R7, RZ, 0x1f, R4 ;  /* 0x0000001fff073819 */ /* 0x000fe40000011404 */
[----:B------:R-:W-:-:S02]  /*03a0*/  LEA.HI R15, R11, R8, RZ, 0x5 ;  /* 0x000000080b0f7211 */ /* 0x000fc400078f28ff */
[C---:B------:R-:W-:Y:S02]  /*03b0*/  @P2 IMNMX R12, R5.reuse, c[0x0][0x1bc], PT ;  /* 0x00006f00050c2a17 */ /* 0x040fe40003800200 */
[----:B------:R-:W-:Y:S02]  /*03c0*/  @P4 IMNMX R11, R5, c[0x0][0x1b8], PT ;  /* 0x00006e00050b4a17 */ /* 0x000fe40003800200 */
[----:B------:R-:W-:Y:S02]  /*03d0*/  @P5 IADD3 R9, R9, -c[0x0][0x1b0], RZ ;  /* 0x80006c0009095a10 */ /* 0x000fe40007ffe0ff */
[----:B------:R-:W-:Y:S02]  /*03e0*/  ISETP.GE.OR P0, PT, R0, c[0x0][0x188], P0 ;  /* 0x0000620000007a0c */ /* 0x000fe40000706670 */
[----:B------:R-:W-:Y:S01]  /*03f0*/  @P3 LEA.HI R8, R7, R4, RZ, 0x5 ;  /* 0x0000000407083211 */ /* 0x000fe200078f28ff */
[----:B------:R-:W-:Y:S01]  /*0400*/  IMAD.MOV.U32 R7, RZ, RZ, RZ ;  /* 0x000000ffff077224 */ /* 0x000fe200078e00ff */
[----:B------:R-:W-:Y:S01]  /*0410*/  @P2 IADD3 R13, R12, -c[0x0][0x1b8], RZ ;  /* 0x80006e000c0d2a10 */ /* 0x000fe20007ffe0ff */
[----:B------:R-:W-:Y:S01]  /*0420*/  IMAD.MOV.U32 R4, RZ, RZ, RZ ;  /* 0x000000ffff047224 */ /* 0x000fe200078e00ff */
[----:B------:R-:W-:-:S02]  /*0430*/  @P4 IADD3 R11, R11, -c[0x0][0x1b4], RZ ;  /* 0x80006d000b0b4a10 */ /* 0x000fc40007ffe0ff */
[----:B------:R-:W-:Y:S02]  /*0440*/  @P5 SHF.R.S32.HI R12, RZ, 0x1f, R9 ;  /* 0x0000001fff0c5819 */ /* 0x000fe40000011409 */
[----:B------:R-:W-:Y:S02]  /*0450*/  @P3 SHF.R.S32.HI R8, RZ, 0x5, R8 ;  /* 0x00000005ff083819 */ /* 0x000fe40000011408 */
[----:B------:R-:W-:Y:S02]  /*0460*/  @P4 SHF.R.S32.HI R14, RZ, 0x1f, R11 ;  /* 0x0000001fff0e4819 */ /* 0x000fe4000001140b */
[----:B------:R-:W-:Y:S01]  /*0470*/  @P2 SHF.R.S32.HI R16, RZ, 0x1f, R13 ;  /* 0x0000001fff102819 */ /* 0x000fe2000001140d */
[----:B------:R-:W-:Y:S01]  /*0480*/  @P3 IMAD R7, R8, 0x6, RZ ;  /* 0x0000000608073824 */ /* 0x000fe200078e02ff */
[----:B------:R-:W-:Y:S01]  /*0490*/  @P5 LEA.HI R12, R12, R9, RZ, 0x5 ;  /* 0x000000090c0c5211 */ /* 0x000fe200078f28ff */
[----:B------:R-:W-:Y:S01]  /*04a0*/  @!P0 IMAD.MOV.U32 R9, RZ, RZ, 0x2 ;  /* 0x00000002ff098424 */ /* 0x000fe200078e00ff */
[----:B------:R-:W-:Y:S01]  /*04b0*/  @P6 SHF.R.S32.HI R10, RZ, 0x5, R10 ;  /* 0x00000005ff0a6819 */ /* 0x000fe2000001140a */
[----:B------:R-:W-:Y:S01]  /*04c0*/  @!P0 IMAD R8, R0, c[0x0][0x18c], R3 ;  /* 0x0000630000088a24 */ /* 0x000fe200078e0203 */
[----:B------:R-:W-:-:S02]  /*04d0*/  ISETP.GE.AND P3, PT, R5, R2, PT ;  /* 0x000000020500720c */ /* 0x000fc40003f66270 */
[----:B------:R-:W-:Y:S01]  /*04e0*/  @P4 LEA.HI R14, R14, R11, RZ, 0x5 ;  /* 0x0000000b0e0e4211 */ /* 0x000fe200078f28ff */
[----:B------:R-:W-:Y:S01]  /*04f0*/  @P6 IMAD R4, R10, 0x5, RZ ;  /* 0x000000050a046824 */ /* 0x000fe200078e02ff */
[----:B------:R-:W-:Y:S01]  /*0500*/  @P2 LEA.HI R16, R16, R13, RZ, 0x5 ;  /* 0x0000000d10102211 */ /* 0x000fe200078f28ff */
[----:B------:R-:W-:Y:S01]  /*0510*/  CS2R R10, SRZ ;  /* 0x00000000000a7805 */ /* 0x000fe2000001ff00 */
[----:B------:R-:W-:Y:S01]  /*0520*/  @P5 SHF.R.S32.HI R12, RZ, 0x5, R12 ;  /* 0x00000005ff0c5819 */ /* 0x000fe2000001140c */
[----:B------:R-:W-:Y:S01]  /*0530*/  @!P0 IMAD.WIDE R8, R8, R9, c[0x0][0x180] ;  /* 0x0000600008088625 */ /* 0x000fe200078e0209 */
[----:B------:R-:W-:Y:S02]  /*0540*/  SHF.R.S32.HI R18, RZ, 0x5, R15 ;  /* 0x00000005ff127819 */ /* 0x000fe4000001140f */
        /* <DEDUP_REMOVED lines=19> */
[----:B------:R-:W-:Y:S01]  /*0680*/  IMAD.MOV.U32 R9, RZ, RZ, R5 ;  /* 0x000000ffff097224 */ /* 0x000fe200078e0005 */
[----:B------:R-:W-:Y:S01]  /*0690*/  LEA.HI R11, R8, R3, RZ, 0x3 ;  /* 0x00000003080b7211 */ /* 0x000fe200078f18ff */
[----:B------:R-:W-:Y:S01]  /*06a0*/  IMAD.MOV.U32 R8, RZ, RZ, RZ ;  /* 0x000000ffff087224 */ /* 0x000fe200078e00ff */
[----:B------:R-:W-:Y:S02]  /*06b0*/  LOP3.LUT R10, R10, 0x10, RZ, 0xc0, !PT ;  /* 0x000000100a0a7812 */ /* 0x000fe400078ec0ff */
[----:B------:R-:W-:Y:S02]  /*06c0*/  SHF.R.S32.HI R11, RZ, 0x3, R11 ;  /* 0x00000003ff0b7819 */ /* 0x000fe4000001140b */
.L_x_2716:
        /* <DEDUP_REMOVED lines=41> */
.L_x_2715:
[----:B0-----:R-:W-:Y:S02]  /*0960*/  PRMT R25, RZ, 0x5410, RZ ;  /* 0x00005410ff197816 */ /* 0x001fe400000000ff */
[----:B------:R-:W-:Y:S01]  /*0970*/  PRMT R24, RZ, 0x5410, RZ ;  /* 0x00005410ff187816 */ /* 0x000fe200000000ff */
[----:B------:R-:W-:Y:S05]  /*0980*/  @P0 BRA `(.L_x_2717) ;  /* 0x000024c000000947 */ /* 0x000fea0003800000 */
[----:B------:R-:W-:Y:S01]  /*0990*/  IMAD R4, R4, c[0x0][0x18c], RZ ;  /* 0x0000630004047a24 */ /* 0x000fe200078e02ff */
[----:B------:R-:W-:Y:S01]  /*09a0*/  HADD2.F32 R7, -RZ, R19.H0_H0 ;  /* 0x20000013ff077230 */ /* 0x000fe20000004100 */
[----:B------:R-:W-:Y:S01]  /*09b0*/  PRMT R24, RZ, 0x5410, RZ ;  /* 0x00005410ff187816 */ /* 0x000fe200000000ff */
[----:B------:R-:W-:Y:S01]  /*09c0*/  HADD2.F32 R16, -RZ, R13.H0_H0 ;  /* 0x2000000dff107230 */ /* 0x000fe20000004100 */
[----:B------:R-:W-:Y:S01]  /*09d0*/  PRMT R25, RZ, 0x5410, RZ ;  /* 0x00005410ff197816 */ /* 0x000fe200000000ff */
[----:B------:R-:W-:Y:S01]  /*09e0*/  HADD2.F32 R18, -RZ, R15.H0_H0 ;  /* 0x2000000fff127230 */ /* 0x000fe20000004100 */
[----:B------:R-:W-:Y:S01]  /*09f0*/  SHF.R.S32.HI R6, RZ, 0x1f, R4 ;  /* 0x0000001fff067819 */ /* 0x000fe20000011404 */
[----:B------:R-:W-:Y:S01]  /*0a00*/  HADD2.F32 R19, -RZ, R14.H0_H0 ;  /* 0x2000000eff137230 */ /* 0x000fe20000004100 */
[----:B------:R-:W-:Y:S01]  /*0a10*/  IADD3 R4, P0, R3, R4, RZ ;  /* 0x0000000403047210 */ /* 0x000fe20007f1e0ff */
[----:B------:R-:W-:-:S03]  /*0a20*/  UMOV UR4, URZ ;  /* 0x0000003f00047c82 */ /* 0x000fc60008000000 */
[----:B------:R-:W-:Y:S02]  /*0a30*/  LEA.HI.X.SX32 R17, R3, R6, 0x1, P0 ;  /* 0x0000000603117211 */ /* 0x000fe400000f0eff */
[----:B------:R-:W-:-:S04]  /*0a40*/  LEA R6, P0, R4, c[0x0][0x168], 0x2 ;  /* 0x00005a0004067a11 */ /* 0x000fc800078010ff */
[----:B------:R-:W-:Y:S01]  /*0a50*/  LEA.HI.X R17, R4, c[0x0][0x16c], R17, 0x2, P0 ;  /* 0x00005b0004117a11 */ /* 0x000fe200000f1411 */
[----:B------:R-:W-:-:S05]  /*0a60*/  IMAD.MOV.U32 R4, RZ, RZ, c[0x0][0x18c] ;  /* 0x00006300ff047624 */ /* 0x000fca00078e00ff */
[----:B------:R-:W-:Y:S02]  /*0a70*/  SHF.R.S32.HI R4, RZ, 0x1f, R4 ;  /* 0x0000001fff047819 */ /* 0x000fe40000011404 */
.L_x_2719:
[----:B------:R-:W-:Y:S01]  /*0a80*/  IADD3 R5, R5, 0x20, RZ ;  /* 0x0000002005057810 */ /* 0x000fe20007ffe0ff */
[----:B------:R-:W-:Y:S05]  /*0a90*/  @P1 BRA `(.L_x_2718) ;  /* 0x0000234000001947 */ /* 0x000fea0003800000 */
[----:B------:R-:W-:Y:S01]  /*0aa0*/  IMAD.MOV.U32 R12, RZ, RZ, R6 ;  /* 0x000000ffff0c7224 */ /* 0x000fe200078e0006 */
        /* <DEDUP_REMOVED lines=17> */
[----:B------:R-:W-:Y:S02]  /*0bc0*/  HADD2 R23, R23, -1032, -1032 ;  /* 0xe408e40817177430 */ /* 0x000fe40000000000 */
[----:B------:R-:W-:Y:S02]  /*0bd0*/  HADD2 R26, R26, -1032, -1032 ;  /* 0xe408e4081a1a7430 */ /* 0x000fe40000000000 */
[----:B------:R-:W-:Y:S02]  /*0be0*/  HADD2 R22, R28, -1032, -1032 ;  /* 0xe408e4081c167430 */ /* 0x000fe40000000000 */
[----:B0-----:R-:W-:-:S02]  /*0bf0*/  HADD2.F32 R28, -RZ, R20.H0_H0 ;  /* 0x20000014ff1c7230 */ /* 0x001fc40000004100 */
[----:B------:R-:W-:Y:S02]  /*0c00*/  HADD2.F32 R33, -RZ, R29.H0_H0 ;  /* 0x2000001dff217230 */ /* 0x000fe40000004100 */
[--C-:B------:R-:W-:Y:S02]  /*0c10*/  HADD2.F32 R35, -RZ, R23.reuse.H0_H0 ;  /* 0x20000017ff237230 */ /* 0x100fe40000004100 */
        /* <DEDUP_REMOVED lines=11> */
[----:B------:R-:W-:-:S03]  /*0cd0*/  HADD2.F32 R22, -RZ, R22.H1_H1 ;  /* 0x30000016ff167230 */ /* 0x000fc60000004100 */
[----:B------:R-:W-:Y:S01]  /*0ce0*/  FFMA.FTZ R36, R31, R29, R36 ;  /* 0x0000001d1f247223 */ /* 0x000fe20000010024 */
[----:B------:R-:W-:Y:S01]  /*0cf0*/  LOP3.LUT R31, R20, 0x64006400, RZ, 0xfc, !PT ;  /* 0x64006400141f7812 */ /* 0x000fe200078efcff */
[----:B------:R-:W-:Y:S01]  /*0d00*/  FFMA.FTZ R30, R29, R26, R30 ;  /* 0x0000001a1d1e7223 */ /* 0x000fe2000001001e */
[----:B------:R-:W-:Y:S01]  /*0d10*/  LOP3.LUT R20, R13, 0xf000f0, RZ, 0xc0, !PT ;  /* 0x00f000f00d147812 */ /* 0x000fe200078ec0ff */
[----:B------:R-:W-:Y:S02]  /*0d20*/  IMAD.MOV.U32 R26, RZ, RZ, 0x2c00 ;  /* 0x00002c00ff1a7424 */ /* 0x000fe400078e00ff */
[C---:B------:R-:W-:Y:S01]  /*0d30*/  FFMA.FTZ R34, R29.reuse, R23, R34 ;  /* 0x000000171d227223 */ /* 0x040fe20000010022 */
[----:B------:R-:W-:Y:S01]  /*0d40*/  HADD2.F32 R23, -RZ, R21.H0_H0 ;  /* 0x20000015ff177230 */ /* 0x000fe20000004100 */
[----:B------:R-:W-:Y:S01]  /*0d50*/  FFMA.FTZ R28, R29, R22, R28 ;  /* 0x000000161d1c7223 */ /* 0x000fe2000001001c */
[----:B------:R-:W-:Y:S01]  /*0d60*/  HFMA2 R31, R31, R26.H0_H0, -72, -72 ;  /* 0xd480d4801f1f7431 */ /* 0x000fe2000004001a */
[----:B------:R-:W-:-:S02]  /*0d70*/  LOP3.LUT R29, R20, 0x64006400, RZ, 0xfc, !PT ;  /* 0x64006400141d7812 */ /* 0x000fc400078efcff */
[----:B------:R-:W-:Y:S02]  /*0d80*/  LOP3.LUT R20, R14, 0xf000f0, RZ, 0xc0, !PT ;  /* 0x00f000f00e147812 */ /* 0x000fe400078ec0ff */
[--C-:B------:R-:W-:Y:S01]  /*0d90*/  HADD2.F32 R22, -RZ, R31.reuse.H0_H0 ;  /* 0x2000001fff167230 */ /* 0x100fe20000004100 */
[----:B------:R-:W-:Y:S01]  /*0da0*/  SHF.R.U32.HI R14, RZ, 0x8, R14 ;  /* 0x00000008ff0e7819 */ /* 0x000fe2000001160e */
[-C--:B------:R-:W-:Y:S01]  /*0db0*/  HFMA2 R29, R29, R26.reuse.H0_H0, -72, -72 ;  /* 0xd480d4801d1d7431 */ /* 0x080fe2000004001a */
[----:B------:R-:W-:Y:S01]  /*0dc0*/  LOP3.LUT R33, R20, 0x64006400, RZ, 0xfc, !PT ;  /* 0x6400640014217812 */ /* 0x000fe200078efcff */
[----:B------:R-:W-:Y:S01]  /*0dd0*/  HADD2.F32 R31, -RZ, R31.H1_H1 ;  /* 0x3000001fff1f7230 */ /* 0x000fe20000004100 */
[----:B------:R-:W-:Y:S01]  /*0de0*/  FFMA.FTZ R36, R22, R23, R36 ;  /* 0x0000001716247223 */ /* 0x000fe20000010024 */
[----:B------:R-:W-:Y:S02]  /*0df0*/  LOP3.LUT R22, R15, 0xf000f0, RZ, 0xc0, !PT ;  /* 0x00f000f00f167812 */ /* 0x000fe400078ec0ff */
[----:B------:R-:W-:Y:S01]  /*0e00*/  HFMA2 R32, R33, R26.H0_H0, -72, -72 ;  /* 0xd480d48021207431 */ /* 0x000fe2000004001a */
[----:B------:R-:W-:-:S02]  /*0e10*/  SHF.R.U32.HI R15, RZ, 0x8, R15 ;  /* 0x00000008ff0f7819 */ /* 0x000fc4000001160f */
[----:B------:R-:W-:Y:S01]  /*0e20*/  LOP3.LUT R35, R22, 0x64006400, RZ, 0xfc, !PT ;  /* 0x6400640016237812 */ /* 0x000fe200078efcff */
[--C-:B------:R-:W-:Y:S02]  /*0e30*/  HADD2.F32 R22, -RZ, R29.reuse.H0_H0 ;  /* 0x2000001dff167230 */ /* 0x100fe40000004100 */
[----:B------:R-:W-:Y:S02]  /*0e40*/  HADD2.F32 R33, -RZ, R32.H0_H0 ;  /* 0x20000020ff217230 */ /* 0x000fe40000004100 */
[----:B------:R-:W-:Y:S01]  /*0e50*/  HFMA2 R20, R35, R26.H0_H0, -72, -72 ;  /* 0xd480d48023147431 */ /* 0x000fe2000004001a */
[C---:B------:R-:W-:Y:S01]  /*0e60*/  FFMA.FTZ R34, R23.reuse, R22, R34 ;  /* 0x0000001617227223 */ /* 0x040fe20000010022 */
[----:B------:R-:W-:Y:S01]  /*0e70*/  HADD2.F32 R29, -RZ, R29.H1_H1 ;  /* 0x3000001dff1d7230 */ /* 0x000fe20000004100 */
[----:B------:R-:W-:Y:S01]  /*0e80*/  FFMA.FTZ R30, R23, R33, R30 ;  /* 0x00000021171e7223 */ /* 0x000fe2000001001e */
[----:B------:R-:W-:Y:S02]  /*0e90*/  HADD2.F32 R33, -RZ, R21.H1_H1 ;  /* 0x30000015ff217230 */ /* 0x000fe40000004100 */
[----:B------:R-:W-:-:S02]  /*0ea0*/  HADD2.F32 R22, -RZ, R20.H0_H0 ;  /* 0x20000014ff167230 */ /* 0x000fc40000004100 */
[----:B------:R-:W-:Y:S01]  /*0eb0*/  HADD2.F32 R21, -RZ, R32.H1_H1 ;  /* 0x30000020ff157230 */ /* 0x000fe20000004100 */
[----:B------:R-:W-:Y:S01]  /*0ec0*/  FFMA.FTZ R31, R31, R33, R36 ;  /* 0x000000211f1f7223 */ /* 0x000fe20000010024 */
[----:B------:R-:W-:Y:S01]  /*0ed0*/  HADD2.F32 R20, -RZ, R20.H1_H1 ;  /* 0x30000014ff147230 */ /* 0x000fe20000004100 */
[----:B------:R-:W-:Y:S02]  /*0ee0*/  FFMA.FTZ R28, R23, R22, R28 ;  /* 0x00000016171c7223 */ /* 0x000fe4000001001c */
[----:B------:R-:W0:Y:S01]  /*0ef0*/  LDS.64 R22, [UR4+0x8] ;  /* 0x00000804ff167984 */ /* 0x000e220008000a00 */
[C---:B------:R-:W-:Y:S01]  /*0f00*/  FFMA.FTZ R21, R33.reuse, R21, R30 ;  /* 0x0000001521157223 */ /* 0x040fe2000001001e */
[----:B------:R-:W-:Y:S01]  /*0f10*/  SHF.R.U32.HI R30, RZ, 0x8, R12 ;  /* 0x00000008ff1e7819 */ /* 0x000fe2000001160c */
[C---:B------:R-:W-:Y:S01]  /*0f20*/  FFMA.FTZ R29, R33.reuse, R29, R34 ;  /* 0x0000001d211d7223 */ /* 0x040fe20000010022 */
[----:B------:R-:W-:Y:S01]  /*0f30*/  LOP3.LUT R34, R14, 0xf000f, RZ, 0xc0, !PT ;  /* 0x000f000f0e227812 */ /* 0x000fe200078ec0ff */
[----:B------:R-:W-:Y:S01]  /*0f40*/  FFMA.FTZ R28, R33, R20, R28 ;  /* 0x00000014211c7223 */ /* 0x000fe2000001001c */
[----:B------:R-:W-:-:S02]  /*0f50*/  LOP3.LUT R12, R30, 0xf000f, RZ, 0xc0, !PT ;  /* 0x000f000f1e0c7812 */ /* 0x000fc400078ec0ff */
[----:B------:R-:W-:Y:S02]  /*0f60*/  SHF.R.U32.HI R20, RZ, 0x8, R13 ;  /* 0x00000008ff147819 */ /* 0x000fe4000001160d */
[----:B------:R-:W-:Y:S02]  /*0f70*/  LOP3.LUT R12, R12, 0x64006400, RZ, 0xfc, !PT ;  /* 0x640064000c0c7812 */ /* 0x000fe400078efcff */
[----:B------:R-:W-:Y:S02]  /*0f80*/  LOP3.LUT R30, R30, 0xf000f0, RZ, 0xc0, !PT ;  /* 0x00f000f01e1e7812 */ /* 0x000fe400078ec0ff */
[----:B------:R-:W-:Y:S01]  /*0f90*/  LOP3.LUT R14, R14, 0xf000f0, RZ, 0xc0, !PT ;  /* 0x00f000f00e0e7812 */ /* 0x000fe200078ec0ff */
[----:B------:R-:W-:-:S05]  /*0fa0*/  HADD2 R12, R12, -1032, -1032 ;  /* 0xe408e4080c0c7430 */ /* 0x000fca0000000000 */
[----:B------:R-:W-:Y:S02]  /*0fb0*/  HADD2.F32 R33, -RZ, R12.H0_H0 ;  /* 0x2000000cff217230 */ /* 0x000fe40000004100 */
[----:B0-----:R-:W-:-:S05]  /*0fc0*/  HADD2.F32 R32, -RZ, R22.H0_H0 ;  /* 0x20000016ff207230 */ /* 0x001fca0000004100 */
[----:B------:R-:W-:Y:S01]  /*0fd0*/  FFMA.FTZ R13, R33, R32, R31 ;  /* 0x00000020210d7223 */ /* 0x000fe2000001001f */
[C---:B------:R-:W-:Y:S02]  /*0fe0*/  LOP3.LUT R31, R20.reuse, 0xf000f, RZ, 0xc0, !PT ;  /* 0x000f000f141f7812 */ /* 0x040fe400078ec0ff */
[----:B------:R-:W-:Y:S02]  /*0ff0*/  LOP3.LUT R20, R20, 0xf000f0, RZ, 0xc0, !PT ;  /* 0x00f000f014147812 */ /* 0x000fe400078ec0ff */
[----:B------:R-:W-:-:S05]  /*1000*/  LOP3.LUT R31, R31, 0x64006400, RZ, 0xfc, !PT ;  /* 0x640064001f1f7812 */ /* 0x000fca00078efcff */
[----:B------:R-:W-:Y:S01]  /*1010*/  HADD2 R33, R31, -1032, -1032 ;  /* 0xe408e4081f217430 */ /* 0x000fe20000000000 */
[----:B------:R-:W-:-:S04]  /*1020*/  LOP3.LUT R31, R34, 0x64006400, RZ, 0xfc, !PT ;  /* 0x64006400221f7812 */ /* 0x000fc800078efcff */
[--C-:B------:R-:W-:Y:S02]  /*1030*/  HADD2.F32 R34, -RZ, R33.reuse.H0_H0 ;  /* 0x20000021ff227230 */ /* 0x100fe40000004100 */
[----:B------:R-:W-:Y:S02]  /*1040*/  HADD2 R31, R31, -1032, -1032 ;  /* 0xe408e4081f1f7430 */ /* 0x000fe40000000000 */
[----:B------:R-:W-:Y:S01]  /*1050*/  HADD2.F32 R33, -RZ, R33.H1_H1 ;  /* 0x30000021ff217230 */ /* 0x000fe20000004100 */
[----:B------:R-:W-:Y:S02]  /*1060*/  FFMA.FTZ R29, R32, R34, R29 ;  /* 0x00000022201d7223 */ /* 0x000fe4000001001d */
[--C-:B------:R-:W-:Y:S02]  /*1070*/  HADD2.F32 R34, -RZ, R31.reuse.H0_H0 ;  /* 0x2000001fff227230 */ /* 0x100fe40000004100 */
[----:B------:R-:W-:-:S03]  /*1080*/  HADD2.F32 R31, -RZ, R31.H1_H1 ;  /* 0x3000001fff1f7230 */ /* 0x000fc60000004100 */
[----:B------:R-:W-:Y:S01]  /*1090*/  FFMA.FTZ R21, R32, R34, R21 ;  /* 0x0000002220157223 */ /* 0x000fe20000010015 */
[----:B------:R-:W-:-:S04]  /*10a0*/  LOP3.LUT R34, R15, 0xf000f, RZ, 0xc0, !PT ;  /* 0x000f000f0f227812 */ /* 0x000fc800078ec0ff */
[----:B------:R-:W-:-:S05]  /*10b0*/  LOP3.LUT R34, R34, 0x64006400, RZ, 0xfc, !PT ;  /* 0x6400640022227812 */ /* 0x000fca00078efcff */
[----:B------:R-:W-:-:S05]  /*10c0*/  HADD2 R34, R34, -1032, -1032 ;  /* 0xe408e40822227430 */ /* 0x000fca0000000000 */
[----:B------:R-:W-:-:S05]  /*10d0*/  HADD2.F32 R35, -RZ, R34.H0_H0 ;  /* 0x20000022ff237230 */ /* 0x000fca0000004100 */
[----:B------:R-:W-:Y:S01]  /*10e0*/  FFMA.FTZ R28, R32, R35, R28 ;  /* 0x00000023201c7223 */ /* 0x000fe2000001001c */
[----:B------:R-:W-:Y:S02]  /*10f0*/  HADD2.F32 R32, -RZ, R12.H1_H1 ;  /* 0x3000000cff207230 */ /* 0x000fe40000004100 */
[----:B------:R-:W-:-:S05]  /*1100*/  HADD2.F32 R12, -RZ, R22.H1_H1 ;  /* 0x30000016ff0c7230 */ /* 0x000fca0000004100 */
[----:B------:R-:W-:Y:S01]  /*1110*/  FFMA.FTZ R22, R32, R12, R13 ;  /* 0x0000000c20167223 */ /* 0x000fe2000001000d */
[----:B------:R-:W-:Y:S01]  /*1120*/  LOP3.LUT R32, R15, 0xf000f0, RZ, 0xc0, !PT ;  /* 0x00f000f00f207812 */ /* 0x000fe200078ec0ff */
[C---:B------:R-:W-:Y:S01]  /*1130*/  FFMA.FTZ R29, R12.reuse, R33, R29 ;  /* 0x000000210c1d7223 */ /* 0x040fe2000001001d */
[----:B------:R-:W-:Y:S01]  /*1140*/  HADD2.F32 R13, -RZ, R34.H1_H1 ;  /* 0x30000022ff0d7230 */ /* 0x000fe20000004100 */
[----:B------:R-:W-:Y:S01]  /*1150*/  FFMA.FTZ R21, R12, R31, R21 ;  /* 0x0000001f0c157223 */ /* 0x000fe20000010015 */
[----:B------:R-:W-:Y:S02]  /*1160*/  LOP3.LUT R15, R30, 0x64006400, RZ, 0xfc, !PT ;  /* 0x640064001e0f7812 */ /* 0x000fe400078efcff */
[----:B------:R-:W-:Y:S01]  /*1170*/  LOP3.LUT R31, R20, 0x64006400, RZ, 0xfc, !PT ;  /* 0x64006400141f7812 */ /* 0x000fe200078efcff */
[----:B------:R-:W-:Y:S01]  /*1180*/  FFMA.FTZ R28, R12, R13, R28 ;  /* 0x0000000d0c1c7223 */ /* 0x000fe2000001001c */
[----:B------:R-:W-:Y:S01]  /*1190*/  LOP3.LUT R33, R14, 0x64006400, RZ, 0xfc, !PT ;  /* 0x640064000e217812 */ /* 0x000fe200078efcff */
[----:B------:R-:W0:Y:S01]  /*11a0*/  LDS.64 R12, [UR4+0x10] ;  /* 0x00001004ff0c7984 */ /* 0x000e220008000a00 */
[----:B------:R-:W-:Y:S01]  /*11b0*/  LOP3.LUT R35, R32, 0x64006400, RZ, 0xfc, !PT ;  /* 0x6400640020237812 */ /* 0x000fe200078efcff */
        /* <DEDUP_REMOVED lines=16> */
[----:B---3--:R-:W-:Y:S01]  /*12c0*/  LOP3.LUT R33, R8, 0xf000f, RZ, 0xc0, !PT ;  /* 0x000f000f08217812 */ /* 0x008fe200078ec0ff */
[----:B------:R-:W-:-:S02]  /*12d0*/  HADD2.F32 R30, -RZ, R30.H1_H1 ;  /* 0x3000001eff1e7230 */ /* 0x000fc40000004100 */
[----:B------:R-:W-:Y:S01]  /*12e0*/  HADD2.F32 R14, -RZ, R14.H1_H1 ;  /* 0x3000000eff0e7230 */ /* 0x000fe20000004100 */
[----:B------:R-:W-:Y:S01]  /*12f0*/  FFMA.FTZ R28, R15, R31, R22 ;  /* 0x0000001f0f1c7223 */ /* 0x000fe20000010016 */
[----:B------:R-:W-:Y:S01]  /*1300*/  LOP3.LUT R33, R33, 0x64006400, RZ, 0xfc, !PT ;  /* 0x6400640021217812 */ /* 0x000fe200078efcff */
[C---:B------:R-:W-:Y:S01]  /*1310*/  FFMA.FTZ R15, R31.reuse, R20, R29 ;  /* 0x000000141f0f7223 */ /* 0x040fe2000001001d */
[----:B------:R-:W-:Y:S01]  /*1320*/  LOP3.LUT R29, R8, 0xf000f0, RZ, 0xc0, !PT ;  /* 0x00f000f0081d7812 */ /* 0x000fe200078ec0ff */
[----:B------:R-:W-:Y:S01]  /*1330*/  FFMA.FTZ R23, R31, R30, R21 ;  /* 0x0000001e1f177223 */ /* 0x000fe20000010015 */
[----:B------:R-:W-:Y:S01]  /*1340*/  SHF.R.U32.HI R8, RZ, 0x8, R8 ;  /* 0x00000008ff087819 */ /* 0x000fe20000011608 */
[----:B------:R-:W1:Y:S01]  /*1350*/  LDS.64 R20, [UR4+0x18] ;  /* 0x00001804ff147984 */ /* 0x000e620008000a00 */
[----:B------:R-:W-:Y:S01]  /*1360*/  HADD2 R33, R33, -1032, -1032 ;  /* 0xe408e40821217430 */ /* 0x000fe20000000000 */
[----:B------:R-:W-:Y:S01]  /*1370*/  LOP3.LUT R29, R29, 0x64006400, RZ, 0xfc, !PT ;  /* 0x640064001d1d7812 */ /* 0x000fe200078efcff */
[----:B------:R-:W-:Y:S01]  /*1380*/  FFMA.FTZ R22, R31, R14, R32 ;  /* 0x0000000e1f167223 */ /* 0x000fe20000010020 */
[----:B------:R-:W-:Y:S01]  /*1390*/  LOP3.LUT R30, R8, 0xf000f, RZ, 0xc0, !PT ;  /* 0x000f000f081e7812 */ /* 0x000fe200078ec0ff */
[----:B0-----:R-:W-:-:S02]  /*13a0*/  HADD2.F32 R14, -RZ, R12.H0_H0 ;  /* 0x2000000cff0e7230 */ /* 0x001fc40000004100 */
[--C-:B------:R-:W-:Y:S01]  /*13b0*/  HADD2.F32 R31, -RZ, R33.reuse.H0_H0 ;  /* 0x20000021ff1f7230 */ /* 0x100fe20000004100 */
[----:B------:R-:W-:Y:S01]  /*13c0*/  LOP3.LUT R30, R30, 0x64006400, RZ, 0xfc, !PT ;  /* 0x640064001e1e7812 */ /* 0x000fe200078efcff */
[----:B------:R-:W-:Y:S02]  /*13d0*/  HFMA2 R29, R29, R26.H0_H0, -72, -72 ;  /* 0xd480d4801d1d7431 */ /* 0x000fe4000004001a */
[----:B------:R-:W-:Y:S01]  /*13e0*/  HADD2.F32 R33, -RZ, R33.H1_H1 ;  /* 0x30000021ff217230 */ /* 0x000fe20000004100 */
[----:B------:R-:W-:Y:S01]  /*13f0*/  FFMA.FTZ R31, R31, R14, RZ ;  /* 0x0000000e1f1f7223 */ /* 0x000fe200000100ff */
[----:B------:R-:W-:Y:S02]  /*1400*/  HADD2.F32 R12, -RZ, R12.H1_H1 ;  /* 0x3000000cff0c7230 */ /* 0x000fe40000004100 */
[----:B------:R-:W-:Y:S02]  /*1410*/  HADD2.F32 R34, -RZ, R13.H0_H0 ;  /* 0x2000000dff227230 */ /* 0x000fe40000004100 */
[----:B------:R-:W-:Y:S01]  /*1420*/  HADD2.F32 R32, -RZ, R29.H0_H0 ;  /* 0x2000001dff207230 */ /* 0x000fe20000004100 */
[----:B------:R-:W-:Y:S01]  /*1430*/  FFMA.FTZ R31, R33, R12, R31 ;  /* 0x0000000c211f7223 */ /* 0x000fe2000001001f */
[----:B------:R-:W-:-:S02]  /*1440*/  HADD2.F32 R13, -RZ, R13.H1_H1 ;  /* 0x3000000dff0d7230 */ /* 0x000fc40000004100 */
[----:B------:R-:W-:Y:S01]  /*1450*/  HADD2.F32 R29, -RZ, R29.H1_H1 ;  /* 0x3000001dff1d7230 */ /* 0x000fe20000004100 */
[----:B------:R-:W-:Y:S01]  /*1460*/  FFMA.FTZ R32, R32, R34, R31 ;  /* 0x0000002220207223 */ /* 0x000fe2000001001f */
[----:B------:R-:W-:-:S03]  /*1470*/  HADD2 R30, R30, -1032, -1032 ;  /* 0xe408e4081e1e7430 */ /* 0x000fc60000000000 */
[----:B------:R-:W-:Y:S02]  /*1480*/  FFMA.FTZ R32, R29, R13, R32 ;  /* 0x0000000d1d207223 */ /* 0x000fe40000010020 */
[----:B------:R-:W-:Y:S02]  /*1490*/  HADD2.F32 R29, -RZ, R30.H0_H0 ;  /* 0x2000001eff1d7230 */ /* 0x000fe40000004100 */
[----:B-1----:R-:W-:-:S05]  /*14a0*/  HADD2.F32 R31, -RZ, R20.H0_H0 ;  /* 0x20000014ff1f7230 */ /* 0x002fca0000004100 */
[----:B------:R-:W-:Y:S01]  /*14b0*/  FFMA.FTZ R32, R29, R31, R32 ;  /* 0x0000001f1d207223 */ /* 0x000fe20000010020 */
[----:B------:R-:W-:-:S04]  /*14c0*/  LOP3.LUT R29, R9, 0xf000f, RZ, 0xc0, !PT ;  /* 0x000f000f091d7812 */ /* 0x000fc800078ec0ff */
[----:B------:R-:W-:-:S05]  /*14d0*/  LOP3.LUT R29, R29, 0x64006400, RZ, 0xfc, !PT ;  /* 0x640064001d1d7812 */ /* 0x000fca00078efcff */
[----:B------:R-:W-:Y:S01]  /*14e0*/  HADD2 R33, R29, -1032, -1032 ;  /* 0xe408e4081d217430 */ /* 0x000fe20000000000 */
[----:B------:R-:W-:Y:S01]  /*14f0*/  FMUL.FTZ R29, R7, R28 ;  /* 0x0000001c071d7220 */ /* 0x000fe20000410000 */
[----:B------:R-:W-:-:S03]  /*1500*/  LOP3.LUT R28, R9, 0xf000f0, RZ, 0xc0, !PT ;  /* 0x00f000f0091c7812 */ /* 0x000fc600078ec0ff */
[--C-:B------:R-:W-:Y:S01]  /*1510*/  HADD2.F32 R35, -RZ, R33.reuse.H0_H0 ;  /* 0x20000021ff237230 */ /* 0x100fe20000004100 */
[----:B------:R-:W-:Y:S01]  /*1520*/  LOP3.LUT R8, R8, 0xf000f0, RZ, 0xc0, !PT ;  /* 0x00f000f008087812 */ /* 0x000fe200078ec0ff */
[----:B------:R-:W-:Y:S01]  /*1530*/  HADD2.F32 R33, -RZ, R33.H1_H1 ;  /* 0x30000021ff217230 */ /* 0x000fe20000004100 */
[----:B------:R-:W-:Y:S01]  /*1540*/  FMUL.FTZ R22, R19, R22 ;  /* 0x0000001613167220 */ /* 0x000fe20000410000 */
[----:B------:R-:W-:Y:S01]  /*1550*/  HADD2.F32 R20, -RZ, R20.H1_H1 ;  /* 0x30000014ff147230 */ /* 0x000fe20000004100 */
[----:B------:R-:W-:Y:S01]  /*1560*/  FFMA.FTZ R35, R14, R35, RZ ;  /* 0x000000230e237223 */ /* 0x000fe200000100ff */
[----:B------:R-:W-:-:S03]  /*1570*/  F2FP.PACK_AB R29, RZ, R29 ;  /* 0x0000001dff1d723e */ /* 0x000fc600000000ff */
[----:B------:R-:W-:Y:S01]  /*1580*/  FFMA.FTZ R33, R12, R33, R35 ;  /* 0x000000210c217223 */ /* 0x000fe20000010023 */
[----:B------:R-:W-:Y:S01]  /*1590*/  LOP3.LUT R35, R28, 0x64006400, RZ, 0xfc, !PT ;  /* 0x640064001c237812 */ /* 0x000fe200078efcff */
[----:B------:R-:W-:-:S04]  /*15a0*/  FMUL.FTZ R28, R16, R15 ;  /* 0x0000000f101c7220 */ /* 0x000fc80000410000 */
[----:B------:R-:W-:Y:S01]  /*15b0*/  HFMA2 R15, R35, R26.H0_H0, -72, -72 ;  /* 0xd480d480230f7431 */ /* 0x000fe2000004001a */
[----:B------:R-:W-:Y:S01]  /*15c0*/  FMUL.FTZ R23, R18, R23 ;  /* 0x0000001712177220 */ /* 0x000fe20000410000 */
[----:B------:R-:W-:-:S03]  /*15d0*/  F2FP.PACK_AB R28, RZ, R28 ;  /* 0x0000001cff1c723e */ /* 0x000fc600000000ff */
[--C-:B------:R-:W-:Y:S02]  /*15e0*/  HADD2.F32 R36, -RZ, R15.reuse.H0_H0 ;  /* 0x2000000fff247230 */ /* 0x100fe40000004100 */
[----:B------:R-:W-:-:S03]  /*15f0*/  HADD2.F32 R15, -RZ, R15.H1_H1 ;  /* 0x3000000fff0f7230 */ /* 0x000fc60000004100 */
[----:B------:R-:W-:Y:S01]  /*1600*/  FFMA.FTZ R36, R34, R36, R33 ;  /* 0x0000002422247223 */ /* 0x000fe20000010021 */
[----:B------:R-:W-:-:S03]  /*1610*/  SHF.R.U32.HI R33, RZ, 0x8, R9 ;  /* 0x00000008ff217819 */ /* 0x000fc60000011609 */
[----:B------:R-:W-:Y:S01]  /*1620*/  FFMA.FTZ R36, R13, R15, R36 ;  /* 0x0000000f0d247223 */ /* 0x000fe20000010024 */
[----:B------:R-:W-:Y:S02]  /*1630*/  LOP3.LUT R15, R10, 0xf000f, RZ, 0xc0, !PT ;  /* 0x000f000f0a0f7812 */ /* 0x000fe400078ec0ff */
[----:B------:R-:W-:Y:S02]  /*1640*/  LOP3.LUT R9, R33, 0xf000f, RZ, 0xc0, !PT ;  /* 0x000f000f21097812 */ /* 0x000fe400078ec0ff */
[----:B------:R-:W-:Y:S02]  /*1650*/  LOP3.LUT R15, R15, 0x64006400, RZ, 0xfc, !PT ;  /* 0x640064000f0f7812 */ /* 0x000fe400078efcff */
[----:B------:R-:W-:-:S03]  /*1660*/  LOP3.LUT R9, R9, 0x64006400, RZ, 0xfc, !PT ;  /* 0x6400640009097812 */ /* 0x000fc600078efcff */
[----:B------:R-:W-:Y:S02]  /*1670*/  HADD2 R15, R15, -1032, -1032 ;  /* 0xe408e4080f0f7430 */ /* 0x000fe40000000000 */
[----:B------:R-:W-:-:S03]  /*1680*/  HADD2 R9, R9, -1032, -1032 ;  /* 0xe408e40809097430 */ /* 0x000fc60000000000 */
[--C-:B------:R-:W-:Y:S02]  /*1690*/  HADD2.F32 R37, -RZ, R15.reuse.H0_H0 ;  /* 0x2000000fff257230 */ /* 0x100fe40000004100 */
[----:B------:R-:W-:Y:S02]  /*16a0*/  HADD2.F32 R15, -RZ, R15.H1_H1 ;  /* 0x3000000fff0f7230 */ /* 0x000fe40000004100 */
[----:B------:R-:W-:Y:S01]  /*16b0*/  HADD2.F32 R35, -RZ, R9.H0_H0 ;  /* 0x20000009ff237230 */ /* 0x000fe20000004100 */
[----:B------:R-:W-:-:S04]  /*16c0*/  FFMA.FTZ R37, R14, R37, RZ ;  /* 0x000000250e257223 */ /* 0x000fc800000100ff */
[----:B------:R-:W-:Y:S01]  /*16d0*/  FFMA.FTZ R37, R12, R15, R37 ;  /* 0x0000000f0c257223 */ /* 0x000fe20000010025 */
[----:B------:R-:W-:Y:S01]  /*16e0*/  LOP3.LUT R15, R11, 0xf000f, RZ, 0xc0, !PT ;  /* 0x000f000f0b0f7812 */ /* 0x000fe200078ec0ff */
[----:B------:R-:W-:-:S03]  /*16f0*/  FFMA.FTZ R35, R31, R35, R36 ;  /* 0x000000231f237223 */ /* 0x000fc60000010024 */
        /* <DEDUP_REMOVED lines=12> */
[----:B------:R-:W-:-:S03]  /*17c0*/  LOP3.LUT R37, R11, 0xf000f0, RZ, 0xc0, !PT ;  /* 0x00f000f00b257812 */ /* 0x000fc600078ec0ff */
[----:B------:R-:W-:Y:S01]  /*17d0*/  FFMA.FTZ R40, R13, R14, R40 ;  /* 0x0000000e0d287223 */ /* 0x000fe20000010028 */
[----:B------:R-:W-:-:S05]  /*17e0*/  LOP3.LUT R37, R37, 0x64006400, RZ, 0xfc, !PT ;  /* 0x6400640025257812 */ /* 0x000fca00078efcff */
[----:B------:R-:W-:-:S05]  /*17f0*/  HFMA2 R12, R37, R26.H0_H0, -72, -72 ;  /* 0xd480d480250c7431 */ /* 0x000fca000004001a */
[--C-:B------:R-:W-:Y:S02]  /*1800*/  HADD2.F32 R36, -RZ, R12.reuse.H0_H0 ;  /* 0x2000000cff247230 */ /* 0x100fe40000004100 */
[----:B------:R-:W-:-:S03]  /*1810*/  HADD2.F32 R12, -RZ, R12.H1_H1 ;  /* 0x3000000cff0c7230 */ /* 0x000fc60000004100 */
[----:B------:R-:W-:-:S04]  /*1820*/  FFMA.FTZ R34, R34, R36, R15 ;  /* 0x0000002422227223 */ /* 0x000fc8000001000f */
[----:B------:R-:W-:Y:S02]  /*1830*/  FFMA.FTZ R34, R13, R12, R34 ;  /* 0x0000000c0d227223 */ /* 0x000fe40000010022 */
[----:B------:R0:W2:Y:S01]  /*1840*/  LDG.E.128.CONSTANT R12, [R38.64] ;  /* 0x00000006260c7981 */ /* 0x0000a2000c1e9d00 */
[----:B------:R-:W-:Y:S01]  /*1850*/  SHF.R.U32.HI R10, RZ, 0x8, R10 ;  /* 0x00000008ff0a7819 */ /* 0x000fe2000001160a */
[----:B------:R-:W-:Y:S01]  /*1860*/  HADD2.F32 R9, -RZ, R9.H1_H1 ;  /* 0x30000009ff097230 */ /* 0x000fe20000004100 */
[----:B------:R-:W-:Y:S01]  /*1870*/  LOP3.LUT R33, R33, 0xf000f0, RZ, 0xc0, !PT ;  /* 0x00f000f021217812 */ /* 0x000fe200078ec0ff */
[----:B------:R-:W-:Y:S01]  /*1880*/  HADD2.F32 R41, -RZ, R30.H1_H1 ;  /* 0x3000001eff297230 */ /* 0x000fe20000004100 */
[----:B------:R-:W-:Y:S02]  /*1890*/  LOP3.LUT R36, R10, 0xf000f, RZ, 0xc0, !PT ;  /* 0x000f000f0a247812 */ /* 0x000fe400078ec0ff */
[----:B------:R-:W-:Y:S01]  /*18a0*/  LOP3.LUT R33, R33, 0x64006400, RZ, 0xfc, !PT ;  /* 0x6400640021217812 */ /* 0x000fe200078efcff */
[----:B------:R-:W-:Y:S01]  /*18b0*/  FFMA.FTZ R35, R20, R9, R35 ;  /* 0x0000000914237223 */ /* 0x000fe20000010023 */
[----:B------:R-:W-:Y:S01]  /*18c0*/  LOP3.LUT R36, R36, 0x64006400, RZ, 0xfc, !PT ;  /* 0x6400640024247812 */ /* 0x000fe200078efcff */
[----:B------:R-:W-:Y:S01]  /*18d0*/  FFMA.FTZ R41, R41, R20, R32 ;  /* 0x0000001429297223 */ /* 0x000fe20000010020 */
[----:B------:R-:W-:Y:S01]  /*18e0*/  LOP3.LUT R9, R8, 0x64006400, RZ, 0xfc, !PT ;  /* 0x6400640008097812 */ /* 0x000fe200078efcff */
[-C--:B------:R-:W-:Y:S01]  /*18f0*/  HFMA2 R8, R33, R26.reuse.H0_H0, -72, -72 ;  /* 0xd480d48021087431 */ /* 0x080fe2000004001a */
[----:B------:R-:W-:Y:S01]  /*1900*/  SHF.R.U32.HI R11, RZ, 0x8, R11 ;  /* 0x00000008ff0b7819 */ /* 0x000fe2000001160b */
[----:B------:R-:W-:Y:S01]  /*1910*/  HADD2 R36, R36, -1032, -1032 ;  /* 0xe408e40824247430 */ /* 0x000fe20000000000 */
[----:B------:R-:W-:Y:S01]  /*1920*/  LOP3.LUT R10, R10, 0xf000f0, RZ, 0xc0, !PT ;  /* 0x00f000f00a0a7812 */ /* 0x000fe200078ec0ff */
[--C-:B------:R-:W-:Y:S01]  /*1930*/  HADD2.F32 R32, -RZ, R21.reuse.H0_H0 ;  /* 0x20000015ff207230 */ /* 0x100fe20000004100 */
[----:B------:R-:W-:Y:S01]  /*1940*/  F2FP.PACK_AB R23, RZ, R23 ;  /* 0x00000017ff17723e */ /* 0x000fe200000000ff */
[----:B------:R-:W-:Y:S01]  /*1950*/  HADD2.F32 R33, -RZ, R21.H1_H1 ;  /* 0x30000015ff217230 */ /* 0x000fe20000004100 */
[----:B------:R-:W-:Y:S01]  /*1960*/  PRMT R29, R29, 0x5410, R28 ;  /* 0x000054101d1d7816 */ /* 0x000fe2000000001c */
[----:B------:R-:W-:Y:S01]  /*1970*/  HADD2.F32 R37, -RZ, R36.H0_H0 ;  /* 0x20000024ff257230 */ /* 0x000fe20000004100 */
[----:B0-----:R-:W-:Y:S01]  /*1980*/  IMAD.WIDE R38, R27, 0x4, R38 ;  /* 0x000000041b267825 */ /* 0x001fe200078e0226 */
[----:B------:R-:W-:-:S02]  /*1990*/  HFMA2 R9, R9, R26.H0_H0, -72, -72 ;  /* 0xd480d48009097431 */ /* 0x000fc4000004001a */
[----:B------:R-:W-:Y:S01]  /*19a0*/  HADD2.F32 R36, -RZ, R36.H1_H1 ;  /* 0x30000024ff247230 */ /* 0x000fe20000004100 */
[----:B------:R-:W-:Y:S01]  /*19b0*/  FFMA.FTZ R37, R31, R37, R40 ;  /* 0x000000251f257223 */ /* 0x000fe20000010028 */
[--C-:B------:R-:W-:Y:S02]  /*19c0*/  HADD2.F32 R40, -RZ, R8.reuse.H0_H0 ;  /* 0x20000008ff287230 */ /* 0x100fe40000004100 */
[----:B------:R-:W-:Y:S01]  /*19d0*/  HADD2.F32 R8, -RZ, R8.H1_H1 ;  /* 0x30000008ff087230 */ /* 0x000fe20000004100 */
[----:B------:R-:W-:Y:S01]  /*19e0*/  FFMA.FTZ R37, R20, R36, R37 ;  /* 0x0000002414257223 */ /* 0x000fe20000010025 */
[--C-:B------:R-:W-:Y:S01]  /*19f0*/  HADD2.F32 R30, -RZ, R9.reuse.H0_H0 ;  /* 0x20000009ff1e7230 */ /* 0x100fe20000004100 */
[----:B------:R-:W-:Y:S01]  /*1a00*/  FFMA.FTZ R40, R32, R40, R35 ;  /* 0x0000002820287223 */ /* 0x000fe20000010023 */
[----:B------:R-:W-:-:S03]  /*1a10*/  HADD2.F32 R9, -RZ, R9.H1_H1 ;  /* 0x30000009ff097230 */ /* 0x000fc60000004100 */
[----:B------:R-:W-:Y:S01]  /*1a20*/  FFMA.FTZ R21, R33, R8, R40 ;  /* 0x0000000821157223 */ /* 0x000fe20000010028 */
[C---:B------:R-:W-:Y:S01]  /*1a30*/  LOP3.LUT R8, R11.reuse, 0xf000f, RZ, 0xc0, !PT ;  /* 0x000f000f0b087812 */ /* 0x040fe200078ec0ff */
[----:B------:R-:W-:Y:S01]  /*1a40*/  FFMA.FTZ R30, R30, R32, R41 ;  /* 0x000000201e1e7223 */ /* 0x000fe20000010029 */
[----:B------:R-:W-:Y:S02]  /*1a50*/  LOP3.LUT R11, R11, 0xf000f0, RZ, 0xc0, !PT ;  /* 0x00f000f00b0b7812 */ /* 0x000fe400078ec0ff */
[----:B------:R-:W-:Y:S01]  /*1a60*/  LOP3.LUT R8, R8, 0x64006400, RZ, 0xfc, !PT ;  /* 0x6400640008087812 */ /* 0x000fe200078efcff */
[----:B------:R-:W-:Y:S01]  /*1a70*/  FFMA.FTZ R30, R9, R33, R30 ;  /* 0x00000021091e7223 */ /* 0x000fe2000001001e */
[----:B------:R-:W-:-:S03]  /*1a80*/  LOP3.LUT R11, R11, 0x64006400, RZ, 0xfc, !PT ;  /* 0x640064000b0b7812 */ /* 0x000fc600078efcff */
[----:B------:R-:W-:Y:S01]  /*1a90*/  HADD2 R8, R8, -1032, -1032 ;  /* 0xe408e40808087430 */ /* 0x000fe20000000000 */
[----:B------:R-:W-:Y:S01]  /*1aa0*/  FMUL.FTZ R30, R7, R30 ;  /* 0x0000001e071e7220 */ /* 0x000fe20000410000 */
[----:B------:R-:W-:-:S03]  /*1ab0*/  HFMA2 R11, R11, R26.H0_H0, -72, -72 ;  /* 0xd480d4800b0b7431 */ /* 0x000fc6000004001a */
[--C-:B------:R-:W-:Y:S01]  /*1ac0*/  HADD2.F32 R9, -RZ, R8.reuse.H0_H0 ;  /* 0x20000008ff097230 */ /* 0x100fe20000004100 */
[----:B------:R-:W-:Y:S01]  /*1ad0*/  F2FP.PACK_AB R30, RZ, R30 ;  /* 0x0000001eff1e723e */ /* 0x000fe200000000ff */
[----:B------:R-:W-:-:S03]  /*1ae0*/  HADD2.F32 R8, -RZ, R8.H1_H1 ;  /* 0x30000008ff087230 */ /* 0x000fc60000004100 */
[----:B------:R-:W-:Y:S01]  /*1af0*/  FFMA.FTZ R31, R31, R9, R34 ;  /* 0x000000091f1f7223 */ /* 0x000fe20000010022 */
[----:B------:R-:W-:Y:S01]  /*1b00*/  LOP3.LUT R9, R10, 0x64006400, RZ, 0xfc, !PT ;  /* 0x640064000a097812 */ /* 0x000fe200078efcff */
[----:B------:R-:W-:Y:S02]  /*1b10*/  HADD2.F32 R34, -RZ, R11.H0_H0 ;  /* 0x2000000bff227230 */ /* 0x000fe40000004100 */
[----:B------:R-:W-:Y:S02]  /*1b20*/  FFMA.FTZ R31, R20, R8, R31 ;  /* 0x00000008141f7223 */ /* 0x000fe4000001001f */
[----:B------:R-:W-:Y:S02]  /*1b30*/  HFMA2 R10, R9, R26.H0_H0, -72, -72 ;  /* 0xd480d480090a7431 */ /* 0x000fe4000004001a */
[----:B------:R-:W0:Y:S01]  /*1b40*/  LDS.64 R8, [UR4+0x20] ;  /* 0x00002004ff087984 */ /* 0x000e220008000a00 */
[----:B------:R-:W-:Y:S02]  /*1b50*/  FFMA.FTZ R34, R32, R34, R31 ;  /* 0x0000002220227223 */ /* 0x000fe4000001001f */
[----:B------:R-:W-:-:S02]  /*1b60*/  HADD2.F32 R20, -RZ, R10.H0_H0 ;  /* 0x2000000aff147230 */ /* 0x000fc40000004100 */
[----:B------:R-:W-:-:S03]  /*1b70*/  HADD2.F32 R10, -RZ, R10.H1_H1 ;  /* 0x3000000aff0a7230 */ /* 0x000fc60000004100 */
[----:B------:R-:W-:Y:S01]  /*1b80*/  FFMA.FTZ R20, R32, R20, R37 ;  /* 0x0000001420147223 */ /* 0x000fe20000010025 */
[----:B------:R-:W-:-:S03]  /*1b90*/  HADD2.F32 R32, -RZ, R11.H1_H1 ;  /* 0x3000000bff207230 */ /* 0x000fc60000004100 */
[C---:B------:R-:W-:Y:S01]  /*1ba0*/  FFMA.FTZ R31, R33.reuse, R10, R20 ;  /* 0x0000000a211f7223 */ /* 0x040fe20000010014 */
[----:B------:R-:W-:Y:S01]  /*1bb0*/  F2FP.PACK_AB R10, RZ, R22 ;  /* 0x00000016ff0a723e */ /* 0x000fe200000000ff */
[----:B------:R-:W-:-:S03]  /*1bc0*/  FFMA.FTZ R20, R33, R32, R34 ;  /* 0x0000002021147223 */ /* 0x000fc60000010022 */
[----:B------:R-:W-:Y:S01]  /*1bd0*/  PRMT R32, R23, 0x5410, R10 ;  /* 0x0000541017207816 */ /* 0x000fe2000000000a */
[----:B------:R-:W-:Y:S01]  /*1be0*/  HFMA2.MMA R23, R29, 1, 1, R25 ;  /* 0x3c003c001d177835 */ /* 0x000fe20000000019 */
[--C-:B0-----:R-:W-:Y:S02]  /*1bf0*/  HADD2.F32 R34, -RZ, R8.reuse.H0_H0 ;  /* 0x20000008ff227230 */ /* 0x101fe40000004100 */
[----:B------:R-:W-:Y:S02]  /*1c00*/  HADD2.F32 R35, -RZ, R8.H1_H1 ;  /* 0x30000008ff237230 */ /* 0x000fe40000004100 */
[----:B------:R-:W-:Y:S01]  /*1c10*/  HADD2.F32 R8, -RZ, R9.H0_H0 ;  /* 0x20000009ff087230 */ /* 0x000fe20000004100 */
[----:B--2---:R-:W-:-:S04]  /*1c20*/  LOP3.LUT R11, R12, 0xf000f, RZ, 0xc0, !PT ;  /* 0x000f000f0c0b7812 */ /* 0x004fc800078ec0ff */
[----:B------:R-:W-:Y:S02]  /*1c30*/  LOP3.LUT R22, R11, 0x64006400, RZ, 0xfc, !PT ;  /* 0x640064000b167812 */ /* 0x000fe400078efcff */
[----:B------:R-:W0:Y:S03]  /*1c40*/  LDS.64 R10, [UR4+0x28] ;  /* 0x00002804ff0a7984 */ /* 0x000e260008000a00 */
[----:B------:R-:W-:Y:S01]  /*1c50*/  HADD2 R28, R22, -1032, -1032 ;  /* 0xe408e408161c7430 */ /* 0x000fe20000000000 */
[----:B------:R-:W-:Y:S01]  /*1c60*/  HFMA2.MMA R22, R32, 1, 1, R24 ;  /* 0x3c003c0020167835 */ /* 0x000fe20000000018 */
[----:B------:R-:W-:-:S03]  /*1c70*/  LOP3.LUT R24, R12, 0xf000f0, RZ, 0xc0, !PT ;  /* 0x00f000f00c187812 */ /* 0x000fc600078ec0ff */
[--C-:B------:R-:W-:Y:S01]  /*1c80*/  HADD2.F32 R29, -RZ, R28.reuse.H0_H0 ;  /* 0x2000001cff1d7230 */ /* 0x100fe20000004100 */
[----:B------:R-:W-:Y:S01]  /*1c90*/  LOP3.LUT R25, R24, 0x64006400, RZ, 0xfc, !PT ;  /* 0x6400640018197812 */ /* 0x000fe200078efcff */
[----:B------:R-:W-:Y:S01]  /*1ca0*/  HADD2.F32 R28, -RZ, R28.H1_H1 ;  /* 0x3000001cff1c7230 */ /* 0x000fe20000004100 */
[----:B------:R-:W-:Y:S02]  /*1cb0*/  SHF.R.U32.HI R24, RZ, 0x8, R12 ;  /* 0x00000008ff187819 */ /* 0x000fe4000001160c */
[----:B------:R-:W-:Y:S01]  /*1cc0*/  FFMA.FTZ R29, R29, R34, RZ ;  /* 0x000000221d1d7223 */ /* 0x000fe200000100ff */
[----:B------:R-:W-:-:S03]  /*1cd0*/  HFMA2 R25, R25, R26.H0_H0, -72, -72 ;  /* 0xd480d48019197431 */ /* 0x000fc6000004001a */
[----:B------:R-:W-:Y:S02]  /*1ce0*/  FFMA.FTZ R29, R28, R35, R29 ;  /* 0x000000231c1d7223 */ /* 0x000fe4000001001d */
[--C-:B------:R-:W-:Y:S02]  /*1cf0*/  HADD2.F32 R28, -RZ, R25.reuse.H0_H0 ;  /* 0x20000019ff1c7230 */ /* 0x100fe40000004100 */
[----:B------:R-:W-:-:S03]  /*1d00*/  HADD2.F32 R25, -RZ, R25.H1_H1 ;  /* 0x30000019ff197230 */ /* 0x000fc60000004100 */
[----:B------:R-:W-:Y:S01]  /*1d10*/  FFMA.FTZ R12, R28, R8, R29 ;  /* 0x000000081c0c7223 */ /* 0x000fe2000001001d */
[----:B------:R-:W-:Y:S01]  /*1d20*/  LOP3.LUT R28, R24, 0xf000f, RZ, 0xc0, !PT ;  /* 0x000f000f181c7812 */ /* 0x000fe200078ec0ff */
[----:B------:R-:W-:-:S03]  /*1d30*/  HADD2.F32 R29, -RZ, R9.H1_H1 ;  /* 0x30000009ff1d7230 */ /* 0x000fc60000004100 */
[----:B------:R-:W-:Y:S02]  /*1d40*/  LOP3.LUT R28, R28, 0x64006400, RZ, 0xfc, !PT ;  /* 0x640064001c1c7812 */ /* 0x000fe400078efcff */
[----:B------:R-:W-:Y:S01]  /*1d50*/  FFMA.FTZ R33, R25, R29, R12 ;  /* 0x0000001d19217223 */ /* 0x000fe2000001000c */
[----:B------:R-:W-:Y:S02]  /*1d60*/  LOP3.LUT R25, R24, 0xf000f0, RZ, 0xc0, !PT ;  /* 0x00f000f018197812 */ /* 0x000fe400078ec0ff */
[----:B------:R-:W-:-:S05]  /*1d70*/  HADD2 R9, R28, -1032, -1032 ;  /* 0xe408e4081c097430 */ /* 0x000fca0000000000 */
[----:B------:R-:W-:Y:S02]  /*1d80*/  HADD2.F32 R28, -RZ, R9.H0_H0 ;  /* 0x20000009ff1c7230 */ /* 0x000fe40000004100 */
[----:B0-----:R-:W-:Y:S02]  /*1d90*/  HADD2.F32 R12, -RZ, R10.H0_H0 ;  /* 0x2000000aff0c7230 */ /* 0x001fe40000004100 */
[----:B------:R-:W-:-:S03]  /*1da0*/  HADD2.F32 R32, -RZ, R11.H1_H1 ;  /* 0x3000000bff207230 */ /* 0x000fc60000004100 */
[----:B------:R-:W-:Y:S01]  /*1db0*/  FFMA.FTZ R24, R28, R12, R33 ;  /* 0x0000000c1c187223 */ /* 0x000fe20000010021 */
[----:B------:R-:W-:Y:S01]  /*1dc0*/  LOP3.LUT R33, R25, 0x64006400, RZ, 0xfc, !PT ;  /* 0x6400640019217812 */ /* 0x000fe200078efcff */
[----:B------:R-:W-:Y:S02]  /*1dd0*/  HADD2.F32 R28, -RZ, R9.H1_H1 ;  /* 0x30000009ff1c7230 */ /* 0x000fe40000004100 */
[----:B------:R-:W-:Y:S02]  /*1de0*/  HADD2.F32 R25, -RZ, R10.H1_H1 ;  /* 0x3000000aff197230 */ /* 0x000fe40000004100 */
[----:B------:R-:W-:-:S03]  /*1df0*/  HFMA2 R9, R33, R26.H0_H0, -72, -72 ;  /* 0xd480d48021097431 */ /* 0x000fc6000004001a */
[----:B------:R-:W-:Y:S01]  /*1e00*/  FFMA.FTZ R33, R28, R25, R24 ;  /* 0x000000191c217223 */ /* 0x000fe20000010018 */
[----:B------:R-:W-:Y:S02]  /*1e10*/  HADD2.F32 R28, -RZ, R11.H0_H0 ;  /* 0x2000000bff1c7230 */ /* 0x000fe40000004100 */
[--C-:B------:R-:W-:Y:S02]  /*1e20*/  HADD2.F32 R10, -RZ, R9.reuse.H0_H0 ;  /* 0x20000009ff0a7230 */ /* 0x100fe40000004100 */
[----:B------:R-:W-:-:S03]  /*1e30*/  HADD2.F32 R9, -RZ, R9.H1_H1 ;  /* 0x30000009ff097230 */ /* 0x000fc60000004100 */
[----:B------:R-:W-:Y:S02]  /*1e40*/  FFMA.FTZ R10, R10, R28, R33 ;  /* 0x0000001c0a0a7223 */ /* 0x000fe40000010021 */
[----:B------:R-:W-:Y:S02]  /*1e50*/  FMUL.FTZ R33, R16, R21 ;  /* 0x0000001510217220 */ /* 0x000fe40000410000 */
[----:B------:R-:W-:Y:S01]  /*1e60*/  FFMA.FTZ R24, R9, R32, R10 ;  /* 0x0000002009187223 */ /* 0x000fe2000001000a */
[----:B------:R-:W-:Y:S02]  /*1e70*/  LOP3.LUT R9, R13, 0xf000f, RZ, 0xc0, !PT ;  /* 0x000f000f0d097812 */ /* 0x000fe400078ec0ff */
[----:B------:R-:W-:Y:S02]  /*1e80*/  F2FP.PACK_AB R33, RZ, R33 ;  /* 0x00000021ff21723e */ /* 0x000fe400000000ff */
[----:B------:R-:W-:-:S05]  /*1e90*/  LOP3.LUT R9, R9, 0x64006400, RZ, 0xfc, !PT ;  /* 0x6400640009097812 */ /* 0x000fca00078efcff */
        /* <DEDUP_REMOVED lines=28> */
[----:B------:R-:W-:Y:S02]  /*2060*/  FFMA.FTZ R9, R28, R13, R9 ;  /* 0x0000000d1c097223 */ /* 0x000fe40000010009 */
[--C-:B------:R-:W-:Y:S02]  /*2070*/  HADD2.F32 R13, -RZ, R11.reuse.H0_H0 ;  /* 0x2000000bff0d7230 */ /* 0x100fe40000004100 */
[----:B------:R-:W-:Y:S01]  /*2080*/  FFMA.FTZ R21, R32, R21, R9 ;  /* 0x0000001520157223 */ /* 0x000fe20000010009 */
[----:B------:R-:W-:-:S02]  /*2090*/  HADD2.F32 R10, -RZ, R11.H1_H1 ;  /* 0x3000000bff0a7230 */ /* 0x000fc40000004100 */
        /* <DEDUP_REMOVED lines=19> */
[----:B------:R-:W2:Y:S01]  /*21d0*/  LDG.E.128.CONSTANT R8, [R38.64] ;  /* 0x0000000626087981 */ /* 0x000ea2000c1e9d00 */
[----:B------:R-:W-:Y:S01]  /*21e0*/  SHF.R.U32.HI R14, RZ, 0x8, R14 ;  /* 0x00000008ff0e7819 */ /* 0x000fe2000001160e */
[----:B------:R-:W-:Y:S01]  /*21f0*/  HADD2.F32 R13, -RZ, R13.H1_H1 ;  /* 0x3000000dff0d7230 */ /* 0x000fe20000004100 */
[----:B------:R-:W-:Y:S01]  /*2200*/  SHF.R.U32.HI R15, RZ, 0x8, R15 ;  /* 0x00000008ff0f7819 */ /* 0x000fe2000001160f */
[----:B------:R-:W-:Y:S01]  /*2210*/  HADD2.F32 R34, -RZ, R34.H1_H1 ;  /* 0x30000022ff227230 */ /* 0x000fe20000004100 */
[C---:B------:R-:W-:Y:S01]  /*2220*/  LOP3.LUT R27, R14.reuse, 0xf000f, RZ, 0xc0, !PT ;  /* 0x000f000f0e1b7812 */ /* 0x040fe200078ec0ff */
[----:B------:R-:W-:Y:S01]  /*2230*/  FMUL.FTZ R20, R19, R20 ;  /* 0x0000001413147220 */ /* 0x000fe20000410000 */
[----:B------:R-:W-:Y:S01]  /*2240*/  LOP3.LUT R14, R14, 0xf000f0, RZ, 0xc0, !PT ;  /* 0x00f000f00e0e7812 */ /* 0x000fe200078ec0ff */
[----:B------:R-:W-:Y:S01]  /*2250*/  FFMA.FTZ R13, R29, R13, R36 ;  /* 0x0000000d1d0d7223 */ /* 0x000fe20000010024 */
[----:B------:R-:W-:Y:S01]  /*2260*/  LOP3.LUT R27, R27, 0x64006400, RZ, 0xfc, !PT ;  /* 0x640064001b1b7812 */ /* 0x000fe200078efcff */
[----:B------:R-:W-:Y:S01]  /*2270*/  FFMA.FTZ R29, R29, R34, R40 ;  /* 0x000000221d1d7223 */ /* 0x000fe20000010028 */
[----:B------:R-:W-:Y:S01]  /*2280*/  LOP3.LUT R34, R15, 0xf000f, RZ, 0xc0, !PT ;  /* 0x000f000f0f227812 */ /* 0x000fe200078ec0ff */
[----:B------:R-:W-:Y:S01]  /*2290*/  FMUL.FTZ R24, R7, R24 ;  /* 0x0000001807187220 */ /* 0x000fe20000410000 */
[----:B------:R-:W-:Y:S01]  /*22a0*/  PRMT R30, R30, 0x5410, R33 ;  /* 0x000054101e1e7816 */ /* 0x000fe20000000021 */
[----:B------:R-:W-:Y:S01]  /*22b0*/  HADD2 R27, R27, -1032, -1032 ;  /* 0xe408e4081b1b7430 */ /* 0x000fe20000000000 */
[----:B------:R-:W-:Y:S01]  /*22c0*/  LOP3.LUT R34, R34, 0x64006400, RZ, 0xfc, !PT ;  /* 0x6400640022227812 */ /* 0x000fe200078efcff */
[----:B------:R-:W-:Y:S01]  /*22d0*/  FMUL.FTZ R21, R16, R21 ;  /* 0x0000001510157220 */ /* 0x000fe20000410000 */
[----:B------:R-:W-:-:S02]  /*22e0*/  F2FP.PACK_AB R24, RZ, R24 ;  /* 0x00000018ff18723e */ /* 0x000fc400000000ff */
[--C-:B------:R-:W-:Y:S01]  /*22f0*/  HADD2.F32 R35, -RZ, R27.reuse.H0_H0 ;  /* 0x2000001bff237230 */ /* 0x100fe20000004100 */
[----:B------:R-:W-:Y:S01]  /*2300*/  HFMA2.MMA R23, R30, 1, 1, R23 ;  /* 0x3c003c001e177835 */ /* 0x000fe20000000017 */
[----:B------:R-:W-:Y:S01]  /*2310*/  HADD2 R34, R34, -1032, -1032 ;  /* 0xe408e40822227430 */ /* 0x000fe20000000000 */
[----:B------:R-:W-:Y:S01]  /*2320*/  F2FP.PACK_AB R21, RZ, R21 ;  /* 0x00000015ff15723e */ /* 0x000fe200000000ff */
[----:B------:R-:W-:Y:S01]  /*2330*/  HADD2.F32 R36, -RZ, R27.H1_H1 ;  /* 0x3000001bff247230 */ /* 0x000fe20000004100 */
[----:B------:R-:W-:Y:S02]  /*2340*/  FFMA.FTZ R13, R12, R35, R13 ;  /* 0x000000230c0d7223 */ /* 0x000fe4000001000d */
[--C-:B------:R-:W-:Y:S01]  /*2350*/  HADD2.F32 R35, -RZ, R34.reuse.H0_H0 ;  /* 0x20000022ff237230 */ /* 0x100fe20000004100 */
[----:B------:R-:W-:Y:S01]  /*2360*/  PRMT R24, R24, 0x5410, R21 ;  /* 0x0000541018187816 */ /* 0x000fe20000000015 */
[----:B------:R-:W-:Y:S01]  /*2370*/  FFMA.FTZ R27, R25, R36, R13 ;  /* 0x00000024191b7223 */ /* 0x000fe2000001000d */
[----:B------:R-:W-:-:S02]  /*2380*/  HADD2.F32 R34, -RZ, R34.H1_H1 ;  /* 0x30000022ff227230 */ /* 0x000fc40000004100 */
[----:B------:R-:W-:Y:S02]  /*2390*/  FFMA.FTZ R29, R12, R35, R29 ;  /* 0x000000230c1d7223 */ /* 0x000fe4000001001d */
[----:B------:R-:W0:Y:S01]  /*23a0*/  LDS.64 R12, [UR4+0x30] ;  /* 0x00003004ff0c7984 */ /* 0x000e220008000a00 */
[----:B------:R-:W-:Y:S01]  /*23b0*/  HFMA2.MMA R23, R24, 1, 1, R23 ;  /* 0x3c003c0018177835 */ /* 0x000fe20000000017 */
[----:B------:R-:W-:Y:S01]  /*23c0*/  FFMA.FTZ R25, R25, R34, R29 ;  /* 0x0000002219197223 */ /* 0x000fe2000001001d */
[----:B------:R-:W-:Y:S02]  /*23d0*/  LOP3.LUT R29, R15, 0xf000f0, RZ, 0xc0, !PT ;  /* 0x00f000f00f1d7812 */ /* 0x000fe400078ec0ff */
[----:B------:R-:W-:Y:S02]  /*23e0*/  LOP3.LUT R15, R14, 0x64006400, RZ, 0xfc, !PT ;  /* 0x640064000e0f7812 */ /* 0x000fe400078efcff */
[----:B------:R-:W-:-:S03]  /*23f0*/  LOP3.LUT R35, R29, 0x64006400, RZ, 0xfc, !PT ;  /* 0x640064001d237812 */ /* 0x000fc600078efcff */
[-C--:B------:R-:W-:Y:S02]  /*2400*/  HFMA2 R29, R15, R26.reuse.H0_H0, -72, -72 ;  /* 0xd480d4800f1d7431 */ /* 0x080fe4000004001a */
[----:B------:R-:W-:-:S03]  /*2410*/  HFMA2 R14, R35, R26.H0_H0, -72, -72 ;  /* 0xd480d480230e7431 */ /* 0x000fc6000004001a */
[----:B------:R-:W-:Y:S02]  /*2420*/  HADD2.F32 R15, -RZ, R29.H0_H0 ;  /* 0x2000001dff0f7230 */ /* 0x000fe40000004100 */
[----:B------:R-:W-:-:S03]  /*2430*/  HADD2.F32 R34, -RZ, R14.H0_H0 ;  /* 0x2000000eff227230 */ /* 0x000fc60000004100 */
[C---:B------:R-:W-:Y:S02]  /*2440*/  FFMA.FTZ R27, R28.reuse, R15, R27 ;  /* 0x0000000f1c1b7223 */ /* 0x040fe4000001001b */
[----:B------:R-:W-:Y:S01]  /*2450*/  FFMA.FTZ R15, R28, R34, R25 ;  /* 0x000000221c0f7223 */ /* 0x000fe20000010019 */
[----:B------:R-:W-:-:S05]  /*2460*/  HADD2.F32 R25, -RZ, R29.H1_H1 ;  /* 0x3000001dff197230 */ /* 0x000fca0000004100 */
[----:B------:R-:W-:Y:S01]  /*2470*/  FFMA.FTZ R25, R32, R25, R27 ;  /* 0x0000001920197223 */ /* 0x000fe2000001001b */
[----:B------:R-:W-:-:S03]  /*2480*/  HADD2.F32 R27, -RZ, R14.H1_H1 ;  /* 0x3000000eff1b7230 */ /* 0x000fc60000004100 */
[----:B------:R-:W-:Y:S02]  /*2490*/  FMUL.FTZ R25, R18, R25 ;  /* 0x0000001912197220 */ /* 0x000fe40000410000 */
[----:B------:R-:W-:-:S03]  /*24a0*/  FFMA.FTZ R32, R32, R27, R15 ;  /* 0x0000001b20207223 */ /* 0x000fc6000001000f */
[----:B------:R-:W-:Y:S01]  /*24b0*/  F2FP.PACK_AB R25, RZ, R25 ;  /* 0x00000019ff19723e */ /* 0x000fe200000000ff */
[----:B------:R-:W-:Y:S01]  /*24c0*/  FMUL.FTZ R32, R19, R32 ;  /* 0x0000002013207220 */ /* 0x000fe20000410000 */
[--C-:B0-----:R-:W-:Y:S02]  /*24d0*/  HADD2.F32 R27, -RZ, R12.reuse.H0_H0 ;  /* 0x2000000cff1b7230 */ /* 0x101fe40000004100 */
[----:B------:R-:W-:Y:S02]  /*24e0*/  HADD2.F32 R12, -RZ, R12.H1_H1 ;  /* 0x3000000cff0c7230 */ /* 0x000fe40000004100 */
[----:B------:R-:W-:-:S04]  /*24f0*/  F2FP.PACK_AB R32, RZ, R32 ;  /* 0x00000020ff20723e */ /* 0x000fc800000000ff */
[----:B------:R-:W-:Y:S02]  /*2500*/  PRMT R25, R25, 0x5410, R32 ;  /* 0x0000541019197816 */ /* 0x000fe40000000020 */
[----:B--2---:R-:W-:Y:S02]  /*2510*/  LOP3.LUT R28, R8, 0xf000f, RZ, 0xc0, !PT ;  /* 0x000f000f081c7812 */ /* 0x004fe400078ec0ff */
        /* <DEDUP_REMOVED lines=8> */
[--C-:B------:R-:W-:Y:S02]  /*25a0*/  HADD2.F32 R34, -RZ, R28.reuse.H0_H0 ;  /* 0x2000001cff227230 */ /* 0x100fe40000004100 */
[----:B------:R-:W-:Y:S01]  /*25b0*/  HADD2.F32 R15, -RZ, R28.H1_H1 ;  /* 0x3000001cff0f7230 */ /* 0x000fe20000004100 */
[----:B------:R-:W-:Y:S01]  /*25c0*/  FMUL.FTZ R28, R18, R31 ;  /* 0x0000001f121c7220 */ /* 0x000fe20000410000 */
[--C-:B------:R-:W-:Y:S01]  /*25d0*/  HADD2.F32 R36, -RZ, R14.reuse.H0_H0 ;  /* 0x2000000eff247230 */ /* 0x100fe20000004100 */
[----:B------:R-:W-:Y:S01]  /*25e0*/  FFMA.FTZ R34, R34, R27, RZ ;  /* 0x0000001b22227223 */ /* 0x000fe200000100ff */
[----:B------:R-:W-:Y:S02]  /*25f0*/  HADD2.F32 R29, -RZ, R14.H1_H1 ;  /* 0x3000000eff1d7230 */ /* 0x000fe40000004100 */
[----:B------:R-:W-:Y:S01]  /*2600*/  HFMA2 R30, R33, R26.H0_H0, -72, -72 ;  /* 0xd480d480211e7431 */ /* 0x000fe2000004001a */
[----:B------:R-:W-:Y:S01]  /*2610*/  FFMA.FTZ R31, R15, R12, R34 ;  /* 0x0000000c0f1f7223 */ /* 0x000fe20000010022 */
[----:B------:R-:W-:Y:S01]  /*2620*/  LOP3.LUT R34, R9, 0xf000f0, RZ, 0xc0, !PT ;  /* 0x00f000f009227812 */ /* 0x000fe200078ec0ff */
[----:B------:R-:W0:Y:S01]  /*2630*/  LDS.64 R14, [UR4+0x38] ;  /* 0x00003804ff0e7984 */ /* 0x000e220008000a00 */
[----:B------:R-:W-:Y:S01]  /*2640*/  F2FP.PACK_AB R28, RZ, R28 ;  /* 0x0000001cff1c723e */ /* 0x000fe200000000ff */
[----:B------:R-:W-:Y:S01]  /*2650*/  FFMA.FTZ R36, R27, R36, RZ ;  /* 0x000000241b247223 */ /* 0x000fe200000100ff */
[----:B------:R-:W-:-:S02]  /*2660*/  LOP3.LUT R35, R34, 0x64006400, RZ, 0xfc, !PT ;  /* 0x6400640022237812 */ /* 0x000fc400078efcff */
[----:B------:R-:W-:Y:S01]  /*2670*/  F2FP.PACK_AB R34, RZ, R20 ;  /* 0x00000014ff22723e */ /* 0x000fe200000000ff */
[--C-:B------:R-:W-:Y:S01]  /*2680*/  HADD2.F32 R20, -RZ, R13.reuse.H0_H0 ;  /* 0x2000000dff147230 */ /* 0x100fe20000004100 */
[----:B------:R-:W-:Y:S01]  /*2690*/  FFMA.FTZ R29, R12, R29, R36 ;  /* 0x0000001d0c1d7223 */ /* 0x000fe20000010024 */
[----:B------:R-:W-:Y:S01]  /*26a0*/  HFMA2 R33, R35, R26.H0_H0, -72, -72 ;  /* 0xd480d48023217431 */ /* 0x000fe2000004001a */
[----:B------:R-:W-:Y:S01]  /*26b0*/  PRMT R35, R28, 0x5410, R34 ;  /* 0x000054101c237816 */ /* 0x000fe20000000022 */
[--C-:B------:R-:W-:Y:S01]  /*26c0*/  HADD2.F32 R28, -RZ, R30.reuse.H0_H0 ;  /* 0x2000001eff1c7230 */ /* 0x100fe20000004100 */
[----:B------:R-:W-:Y:S01]  /*26d0*/  SHF.R.U32.HI R9, RZ, 0x8, R9 ;  /* 0x00000008ff097819 */ /* 0x000fe20000011609 */
[----:B------:R-:W-:Y:S02]  /*26e0*/  HADD2.F32 R13, -RZ, R13.H1_H1 ;  /* 0x3000000dff0d7230 */ /* 0x000fe40000004100 */
[----:B------:R-:W-:Y:S01]  /*26f0*/  HADD2.F32 R34, -RZ, R33.H0_H0 ;  /* 0x20000021ff227230 */ /* 0x000fe20000004100 */
[----:B------:R-:W-:Y:S01]  /*2700*/  FFMA.FTZ R28, R28, R20, R31 ;  /* 0x000000141c1c7223 */ /* 0x000fe2000001001f */
[----:B------:R-:W-:Y:S01]  /*2710*/  HADD2.F32 R30, -RZ, R30.H1_H1 ;  /* 0x3000001eff1e7230 */ /* 0x000fe20000004100 */
[----:B------:R-:W-:-:S02]  /*2720*/  HFMA2.MMA R22, R35, 1, 1, R22 ;  /* 0x3c003c0023167835 */ /* 0x000fc40000000016 */
[----:B------:R-:W-:Y:S01]  /*2730*/  FFMA.FTZ R29, R20, R34, R29 ;  /* 0x00000022141d7223 */ /* 0x000fe2000001001d */
[----:B------:R-:W-:Y:S01]  /*2740*/  HADD2.F32 R34, -RZ, R33.H1_H1 ;  /* 0x30000021ff227230 */ /* 0x000fe20000004100 */
[----:B------:R-:W-:Y:S01]  /*2750*/  FFMA.FTZ R31, R30, R13, R28 ;  /* 0x0000000d1e1f7223 */ /* 0x000fe2000001001c */
[C---:B------:R-:W-:Y:S02]  /*2760*/  LOP3.LUT R28, R8.reuse, 0xf000f, RZ, 0xc0, !PT ;  /* 0x000f000f081c7812 */ /* 0x040fe400078ec0ff */
[----:B------:R-:W-:Y:S01]  /*2770*/  LOP3.LUT R8, R8, 0xf000f0, RZ, 0xc0, !PT ;  /* 0x00f000f008087812 */ /* 0x000fe200078ec0ff */
[----:B------:R-:W-:Y:S01]  /*2780*/  FFMA.FTZ R33, R13, R34, R29 ;  /* 0x000000220d217223 */ /* 0x000fe2000001001d */
[----:B------:R-:W-:Y:S01]  /*2790*/  LOP3.LUT R29, R10, 0xf000f, RZ, 0xc0, !PT ;  /* 0x000f000f0a1d7812 */ /* 0x000fe200078ec0ff */
[----:B------:R-:W-:Y:S01]  /*27a0*/  HADD2 R22, R25, R22 ;  /* 0x0000001619167230 */ /* 0x000fe20000000000 */
[----:B------:R-:W-:Y:S02]  /*27b0*/  LOP3.LUT R28, R28, 0x64006400, RZ, 0xfc, !PT ;  /* 0x640064001c1c7812 */ /* 0x000fe400078efcff */
[----:B------:R-:W-:-:S02]  /*27c0*/  LOP3.LUT R30, R29, 0x64006400, RZ, 0xfc, !PT ;  /* 0x640064001d1e7812 */ /* 0x000fc400078efcff */
[----:B------:R-:W-:Y:S01]  /*27d0*/  LOP3.LUT R29, R9, 0xf000f, RZ, 0xc0, !PT ;  /* 0x000f000f091d7812 */ /* 0x000fe200078ec0ff */
[----:B------:R-:W-:Y:S02]  /*27e0*/  HADD2 R35, R28, -1032, -1032 ;  /* 0xe408e4081c237430 */ /* 0x000fe40000000000 */
[----:B------:R-:W-:Y:S01]  /*27f0*/  HADD2 R30, R30, -1032, -1032 ;  /* 0xe408e4081e1e7430 */ /* 0x000fe20000000000 */
[----:B------:R-:W-:Y:S02]  /*2800*/  LOP3.LUT R29, R29, 0x64006400, RZ, 0xfc, !PT ;  /* 0x640064001d1d7812 */ /* 0x000fe400078efcff */
[----:B------:R-:W-:Y:S02]  /*2810*/  HADD2.F32 R34, -RZ, R35.H0_H0 ;  /* 0x20000023ff227230 */ /* 0x000fe40000004100 */
[----:B0-----:R-:W-:Y:S02]  /*2820*/  HADD2.F32 R28, -RZ, R14.H0_H0 ;  /* 0x2000000eff1c7230 */ /* 0x001fe40000004100 */
[----:B------:R-:W-:-:S02]  /*2830*/  HADD2 R29, R29, -1032, -1032 ;  /* 0xe408e4081d1d7430 */ /* 0x000fc40000000000 */
[--C-:B------:R-:W-:Y:S01]  /*2840*/  HADD2.F32 R36, -RZ, R30.reuse.H0_H0 ;  /* 0x2000001eff247230 */ /* 0x100fe20000004100 */
[----:B------:R-:W-:Y:S01]  /*2850*/  FFMA.FTZ R34, R34, R28, R31 ;  /* 0x0000001c22227223 */ /* 0x000fe2000001001f */
[----:B------:R-:W-:Y:S02]  /*2860*/  HADD2.F32 R31, -RZ, R30.H1_H1 ;  /* 0x3000001eff1f7230 */ /* 0x000fe40000004100 */
[----:B------:R-:W-:Y:S01]  /*2870*/  HADD2.F32 R30, -RZ, R29.H0_H0 ;  /* 0x2000001dff1e7230 */ /* 0x000fe20000004100 */
[----:B------:R-:W-:-:S04]  /*2880*/  FFMA.FTZ R36, R27, R36, RZ ;  /* 0x000000241b247223 */ /* 0x000fc800000100ff */
[----:B------:R-:W-:Y:S01]  /*2890*/  FFMA.FTZ R30, R28, R30, R33 ;  /* 0x0000001e1c1e7223 */ /* 0x000fe20000010021 */
[----:B------:R-:W-:Y:S01]  /*28a0*/  LOP3.LUT R33, R10, 0xf000f0, RZ, 0xc0, !PT ;  /* 0x00f000f00a217812 */ /* 0x000fe200078ec0ff */
[----:B------:R-:W-:Y:S01]  /*28b0*/  FFMA.FTZ R31, R12, R31, R36 ;  /* 0x0000001f0c1f7223 */ /* 0x000fe20000010024 */
[----:B------:R-:W-:Y:S01]  /*28c0*/  HADD2.F32 R36, -RZ, R35.H1_H1 ;  /* 0x30000023ff247230 */ /* 0x000fe20000004100 */
[----:B------:R-:W-:Y:S02]  /*28d0*/  SHF.R.U32.HI R10, RZ, 0x8, R10 ;  /* 0x00000008ff0a7819 */ /* 0x000fe4000001160a */
[----:B------:R-:W-:Y:S01]  /*28e0*/  LOP3.LUT R37, R33, 0x64006400, RZ, 0xfc, !PT ;  /* 0x6400640021257812 */ /* 0x000fe200078efcff */
[----:B------:R-:W-:-:S04]  /*28f0*/  HADD2.F32 R33, -RZ, R14.H1_H1 ;  /* 0x3000000eff217230 */ /* 0x000fc80000004100 */
[----:B------:R-:W-:Y:S01]  /*2900*/  HFMA2 R35, R37, R26.H0_H0, -72, -72 ;  /* 0xd480d48025237431 */ /* 0x000fe2000004001a */
[----:B------:R-:W-:Y:S01]  /*2910*/  FFMA.FTZ R14, R36, R33, R34 ;  /* 0x00000021240e7223 */ /* 0x000fe20000010022 */
[----:B------:R-:W-:-:S03]  /*2920*/  HADD2.F32 R36, -RZ, R29.H1_H1 ;  /* 0x3000001dff247230 */ /* 0x000fc60000004100 */
[--C-:B------:R-:W-:Y:S02]  /*2930*/  HADD2.F32 R34, -RZ, R35.reuse.H0_H0 ;  /* 0x20000023ff227230 */ /* 0x100fe40000004100 */
[----:B------:R-:W-:Y:S01]  /*2940*/  HADD2.F32 R35, -RZ, R35.H1_H1 ;  /* 0x30000023ff237230 */ /* 0x000fe20000004100 */
[----:B------:R-:W-:Y:S02]  /*2950*/  FFMA.FTZ R30, R33, R36, R30 ;  /* 0x00000024211e7223 */ /* 0x000fe4000001001e */
[----:B------:R-:W-:Y:S01]  /*2960*/  FFMA.FTZ R34, R20, R34, R31 ;  /* 0x0000002214227223 */ /* 0x000fe2000001001f */
[----:B------:R-:W-:-:S03]  /*2970*/  LOP3.LUT R31, R10, 0xf000f, RZ, 0xc0, !PT ;  /* 0x000f000f0a1f7812 */ /* 0x000fc600078ec0ff */
[----:B------:R-:W-:Y:S01]  /*2980*/  FFMA.FTZ R35, R13, R35, R34 ;  /* 0x000000230d237223 */ /* 0x000fe20000010022 */
[----:B------:R-:W-:-:S05]  /*2990*/  LOP3.LUT R31, R31, 0x64006400, RZ, 0xfc, !PT ;  /* 0x640064001f1f7812 */ /* 0x000fca00078efcff */
[----:B------:R-:W-:-:S05]  /*29a0*/  HADD2 R31, R31, -1032, -1032 ;  /* 0xe408e4081f1f7430 */ /* 0x000fca0000000000 */
[--C-:B------:R-:W-:Y:S02]  /*29b0*/  HADD2.F32 R34, -RZ, R31.reuse.H0_H0 ;  /* 0x2000001fff227230 */ /* 0x100fe40000004100 */
[----:B------:R-:W-:-:S03]  /*29c0*/  HADD2.F32 R31, -RZ, R31.H1_H1 ;  /* 0x3000001fff1f7230 */ /* 0x000fc60000004100 */
[----:B------:R-:W-:Y:S01]  /*29d0*/  FFMA.FTZ R34, R28, R34, R35 ;  /* 0x000000221c227223 */ /* 0x000fe20000010023 */
[----:B------:R-:W-:-:S03]  /*29e0*/  LOP3.LUT R35, R11, 0xf000f, RZ, 0xc0, !PT ;  /* 0x000f000f0b237812 */ /* 0x000fc600078ec0ff */
[----:B------:R-:W-:Y:S01]  /*29f0*/  FFMA.FTZ R34, R33, R31, R34 ;  /* 0x0000001f21227223 */ /* 0x000fe20000010022 */
        /* <DEDUP_REMOVED lines=10> */
[----:B------:R-:W-:-:S05]  /*2aa0*/  HADD2.F32 R12, -RZ, R27.H0_H0 ;  /* 0x2000001bff0c7230 */ /* 0x000fca0000004100 */
[----:B------:R-:W-:Y:S01]  /*2ab0*/  FFMA.FTZ R29, R20, R12, R29 ;  /* 0x0000000c141d7223 */ /* 0x000fe2000001001d */
[----:B------:R-:W-:Y:S01]  /*2ac0*/  HADD2.F32 R12, -RZ, R27.H1_H1 ;  /* 0x3000001bff0c7230 */ /* 0x000fe20000004100 */
[----:B------:R-:W-:Y:S02]  /*2ad0*/  LOP3.LUT R20, R11, 0xf000f, RZ, 0xc0, !PT ;  /* 0x000f000f0b147812 */ /* 0x000fe400078ec0ff */
[----:B------:R-:W-:Y:S02]  /*2ae0*/  LOP3.LUT R27, R8, 0x64006400, RZ, 0xfc, !PT ;  /* 0x64006400081b7812 */ /* 0x000fe400078efcff */
[----:B------:R-:W-:Y:S01]  /*2af0*/  FFMA.FTZ R13, R13, R12, R29 ;  /* 0x0000000c0d0d7223 */ /* 0x000fe2000001001d */
[----:B------:R-:W-:Y:S02]  /*2b00*/  LOP3.LUT R29, R20, 0x64006400, RZ, 0xfc, !PT ;  /* 0x64006400141d7812 */ /* 0x000fe400078efcff */
[----:B------:R-:W-:Y:S01]  /*2b10*/  LOP3.LUT R12, R9, 0xf000f0, RZ, 0xc0, !PT ;  /* 0x00f000f0090c7812 */ /* 0x000fe200078ec0ff */
[----:B------:R-:W-:Y:S01]  /*2b20*/  HFMA2 R8, R27, R26.H0_H0, -72, -72 ;  /* 0xd480d4801b087431 */ /* 0x000fe2000004001a */
[----:B------:R-:W-:Y:S01]  /*2b30*/  LOP3.LUT R20, R10, 0xf000f0, RZ, 0xc0, !PT ;  /* 0x00f000f00a147812 */ /* 0x000fe200078ec0ff */
[----:B------:R-:W-:Y:S01]  /*2b40*/  HADD2 R10, R29, -1032, -1032 ;  /* 0xe408e4081d0a7430 */ /* 0x000fe20000000000 */
[----:B------:R-:W-:Y:S01]  /*2b50*/  LOP3.LUT R27, R12, 0x64006400, RZ, 0xfc, !PT ;  /* 0x640064000c1b7812 */ /* 0x000fe200078efcff */
[----:B------:R-:W-:Y:S01]  /*2b60*/  HADD2.F32 R9, -RZ, R15.H0_H0 ;  /* 0x2000000fff097230 */ /* 0x000fe20000004100 */
[----:B------:R-:W-:Y:S01]  /*2b70*/  LOP3.LUT R29, R20, 0x64006400, RZ, 0xfc, !PT ;  /* 0x64006400141d7812 */ /* 0x000fe200078efcff */
[----:B------:R-:W-:Y:S01]  /*2b80*/  HADD2.F32 R12, -RZ, R8.H0_H0 ;  /* 0x20000008ff0c7230 */ /* 0x000fe20000004100 */
[----:B------:R-:W-:Y:S01]  /*2b90*/  LOP3.LUT R20, R11, 0xf000f0, RZ, 0xc0, !PT ;  /* 0x00f000f00b147812 */ /* 0x000fe200078ec0ff */
[----:B------:R-:W-:-:S02]  /*2ba0*/  HADD2.F32 R31, -RZ, R10.H0_H0 ;  /* 0x2000000aff1f7230 */ /* 0x000fc40000004100 */
[-C--:B------:R-:W-:Y:S01]  /*2bb0*/  HFMA2 R11, R27, R26.reuse.H0_H0, -72, -72 ;  /* 0xd480d4801b0b7431 */ /* 0x080fe2000004001a */
[----:B------:R-:W-:Y:S01]  /*2bc0*/  LOP3.LUT R27, R20, 0x64006400, RZ, 0xfc, !PT ;  /* 0x64006400141b7812 */ /* 0x000fe200078efcff */
[----:B------:R-:W-:Y:S01]  /*2bd0*/  FFMA.FTZ R14, R12, R9, R14 ;  /* 0x000000090c0e7223 */ /* 0x000fe2000001000e */
[-C--:B------:R-:W-:Y:S01]  /*2be0*/  HFMA2 R12, R29, R26.reuse.H0_H0, -72, -72 ;  /* 0xd480d4801d0c7431 */ /* 0x080fe2000004001a */
[----:B------:R-:W-:Y:S01]  /*2bf0*/  FFMA.FTZ R13, R28, R31, R13 ;  /* 0x0000001f1c0d7223 */ /* 0x000fe2000001000d */
[----:B------:R-:W-:Y:S02]  /*2c00*/  HADD2.F32 R28, -RZ, R10.H1_H1 ;  /* 0x3000000aff1c7230 */ /* 0x000fe40000004100 */
        /* <DEDUP_REMOVED lines=29> */
.L_x_2718:
[C---:B------:R-:W-:Y:S01]  /*2de0*/  ISETP.GE.AND P0, PT, R5.reuse, c[0x0][0x1b4], PT ;  /* 0x00006d0005007a0c */ /* 0x040fe20003f06270 */
[----:B------:R-:W-:Y:S01]  /*2df0*/  IMAD.MOV.U32 R9, RZ, RZ, c[0x0][0x18c] ;  /* 0x00006300ff097624 */ /* 0x000fe200078e00ff */
[----:B------:R-:W-:Y:S01]  /*2e00*/  ISETP.LT.AND P3, PT, R5, R2, PT ;  /* 0x000000020500720c */ /* 0x000fe20003f61270 */
[----:B------:R-:W-:-:S03]  /*2e10*/  UIADD3 UR4, UR4, 0x40, URZ ;  /* 0x0000004004047890 */ /* 0x000fc6000fffe03f */
[----:B------:R-:W-:-:S04]  /*2e20*/  LEA R6, P2, R9, R6, 0x4 ;  /* 0x0000000609067211 */ /* 0x000fc800078420ff */
[----:B------:R-:W-:-:S05]  /*2e30*/  LEA.HI.X R17, R9, R17, R4, 0x4, P2 ;  /* 0x0000001109117211 */ /* 0x000fca00010f2404 */
[----:B------:R-:W-:Y:S05]  /*2e40*/  @!P0 BRA P3, `(.L_x_2719) ;  /* 0xffffdc3000008947 */ /* 0x000fea000183ffff */
.L_x_2717:
        /* <DEDUP_REMOVED lines=10> */
.L_x_2723:
[----:B------:R-:W0:Y:S02]  /*2ef0*/  LDS R4, [R0] ;  /* 0x0000000000047984 */ /* 0x000e240000000800 */
[----:B0-----:R-:W-:-:S10]  /*2f00*/  HFMA2.MMA R5, R4, 1, 1, R25 ;  /* 0x3c003c0004057835 */ /* 0x001fd40000000019 */
[----:B------:R-:W0:Y:S02]  /*2f10*/  ATOMS.CAST.SPIN R5, [R0], R4, R5 ;  /* 0x000000040005738d */ /* 0x000e240001800005 */
[----:B0-----:R-:W-:-:S13]  /*2f20*/  ISETP.EQ.U32.AND P0, PT, R5, 0x1, PT ;  /* 0x000000010500780c */ /* 0x001fda0003f02070 */
[----:B------:R-:W-:Y:S05]  /*2f30*/  @!P0 BRA `(.L_x_2723) ;  /* 0xffffffb000008947 */ /* 0x000fea000383ffff */
[----:B------:R-:W-:Y:S05]  /*2f40*/  BRA `(.L_x_2721) ;  /* 0x0000003000007947 */ /* 0x000fea0003800000 */
.L_x_2722:
[----:B------:R-:W2:Y:S02]  /*2f50*/  LD.E R0, [R2.64] ;  /* 0x0000000602007980 */ /* 0x000ea4000c101900 */
[----:B--2---:R-:W-:-:S05]  /*2f60*/  IMAD.IADD R5, R25, 0x1, R0 ;  /* 0x0000000119057824 */ /* 0x004fca00078e0200 */
[----:B------:R0:W-:Y:S02]  /*2f70*/  ST.E [R2.64], R5 ;  /* 0x0000000502007985 */ /* 0x0001e4000c101906 */
.L_x_2721:
[----:B------:R-:W-:Y:S05]  /*2f80*/  BSYNC B0 ;  /* 0x0000000000007941 */ /* 0x000fea0003800000 */
.L_x_2720:
[----:B------:R-:W2:Y:S02]  /*2f90*/  ATOM.E.ADD.F16x2.RN.STRONG.GPU P0, RZ, [R2.64+0x4], R24 ;  /* 0x0000041802ff798a */ /* 0x000ea4000810e9c6 */
[----:B--2---:R-:W-:Y:S05]  /*2fa0*/  @P0 EXIT ;  /* 0x000000000000094d */ /* 0x004fea0003800000 */
[----:B------:R-:W1:Y:S02]  /*2fb0*/  QSPC.E.S P0, RZ, [R2+0x4] ;  /* 0x0000040002ff73aa */ /* 0x000e640000000500 */
[----:B-1----:R-:W-:Y:S05]  /*2fc0*/  @!P0 BRA `(.L_x_2724) ;  /* 0x0000008000008947 */ /* 0x002fea0003800000 */
[----:B0-----:R-:W-:-:S04]  /*2fd0*/  IADD3 R2, R2, 0x4, RZ ;  /* 0x0000000402027810 */ /* 0x001fc80007ffe0ff */
[----:B------:R-:W-:-:S05]  /*2fe0*/  LOP3.LUT R2, R2, 0xffffff, RZ, 0xc0, !PT ;  /* 0x00ffffff02027812 */ /* 0x000fca00078ec0ff */
.L_x_2725:
[----:B------:R-:W0:Y:S02]  /*2ff0*/  LDS R4, [R2] ;  /* 0x0000000002047984 */ /* 0x000e240000000800 */
[----:B0-----:R-:W-:-:S06]  /*3000*/  HADD2 R5, R4, R24 ;  /* 0x0000001804057230 */ /* 0x001fcc0000000000 */
[----:B------:R-:W0:Y:S02]  /*3010*/  ATOMS.CAST.SPIN R5, [R2], R4, R5 ;  /* 0x000000040205738d */ /* 0x000e240001800005 */
[----:B0-----:R-:W-:-:S13]  /*3020*/  ISETP.EQ.U32.AND P0, PT, R5, 0x1, PT ;  /* 0x000000010500780c */ /* 0x001fda0003f02070 */
[----:B------:R-:W-:Y:S05]  /*3030*/  @!P0 BRA `(.L_x_2725) ;  /* 0xffffffb000008947 */ /* 0x000fea000383ffff */
[----:B------:R-:W-:Y:S05]  /*3040*/  EXIT ;  /* 0x000000000000794d */ /* 0x000fea0003800000 */
.L_x_2724:
[----:B------:R-:W2:Y:S02]  /*3050*/  LD.E R0, [R2.64+0x4] ;  /* 0x0000040602007980 */ /* 0x000ea4000c101900 */
[----:B0-2---:R-:W-:-:S05]  /*3060*/  IMAD.IADD R5, R24, 0x1, R0 ;  /* 0x0000000118057824 */ /* 0x005fca00078e0200 */
[----:B------:R-:W-:Y:S01]  /*3070*/  ST.E [R2.64+0x4], R5 ;  /* 0x0000040502007985 */ /* 0x000fe2000c101906 */
[----:B------:R-:W-:Y:S05]  /*3080*/  EXIT ;  /* 0x000000000000794d */ /* 0x000fea0003800000 */
.L_x_2726:
        /* <DEDUP_REMOVED lines=15> */
.L_x_2883:


//--------------------- .text._Z23gemm_half_q_half_kernelILi1ELi12ELb0ELb0ELi32EEvPK6__halfPKjS4_S2_PS0_iiiiPKtS7_iiiiiibS2_i --------------------------
	.section	.text._Z23gemm_half_q_half_kernelILi1ELi12ELb0ELb0ELi32EEvPK6__halfPKjS4_S2_PS0_iiiiPKtS7_iiiiiibS2_i,"ax",@progbits
	.sectioninfo	@"SHI_REGISTERS=53"
	.align	128
        .global         _Z23gemm_half_q_half_kernelILi1ELi12ELb0ELb0ELi32EEvPK6__halfPKjS4_S2_PS0_iiiiPKtS7_iiiiiibS2_i
        .type           _Z23gemm_half_q_half_kernelILi1ELi12ELb0ELb0ELi32EEvPK6__halfPKjS4_S2_PS0_iiiiPKtS7_iiiiiibS2_i,@function
        .size           _Z23gemm_half_q_half_kernelILi1ELi12ELb0ELb0ELi32EEvPK6__halfPKjS4_S2_PS0_iiiiPKtS7_iiiiiibS2_i,(.L_x_2884 - _Z23gemm_half_q_half_kernelILi1ELi12ELb0ELb0ELi32EEvPK6__halfPKjS4_S2_PS0_iiiiPKtS7_iiiiiibS2_i)
        .other          _Z23gemm_half_q_half_kernelILi1ELi12ELb0ELb0ELi32EEvPK6__halfPKjS4_S2_PS0_iiiiPKtS7_iiiiiibS2_i,@"STO_CUDA_ENTRY STV_DEFAULT"
_Z23gemm_half_q_half_kernelILi1ELi12ELb0ELb0ELi32EEvPK6__halfPKjS4_S2_PS0_iiiiPKtS7_iiiiiibS2_i:
.text._Z23gemm_half_q_half_kernelILi1ELi12ELb0ELb0ELi32EEvPK6__halfPKjS4_S2_PS0_iiiiPKtS7_iiiiiibS2_i:
        /* <DEDUP_REMOVED lines=38> */
.L_x_2728:
[----:B------:R-:W-:Y:S05]  /*0260*/  BSYNC B0 ;  /* 0x0000000000007941 */ /* 0x000fea0003800000 */
.L_x_2727:
        /* <DEDUP_REMOVED lines=17> */
[----:B------:R-:W-:Y:S02]  /*0380*/  @P3 IMNMX R9, R27, c[0x0][0x1bc], PT ;  /* 0x00006f001b093a17 */ /* 0x000fe40003800200 */
[----:B------:R-:W-:Y:S02]  /*0390*/  @P2 IADD3 R10, R8, -c[0x0][0x1b4], RZ ;  /* 0x80006d00080a2a10 */ /* 0x000fe40007ffe0ff */
[----:B------:R-:W-:-:S02]  /*03a0*/  @P4 IADD3 R4, R4, -c[0x0][0x1ac], RZ ;  /* 0x80006b0004044a10 */ /* 0x000fc40007ffe0ff */
[----:B------:R-:W-:Y:S02]  /*03b0*/  @P5 IADD3 R6, R6, -c[0x0][0x1b0], RZ ;  /* 0x80006c0006065a10 */ /* 0x000fe40007ffe0ff */
[----:B------:R-:W-:Y:S02]  /*03c0*/  @P3 IADD3 R12, R9, -c[0x0][0x1b8], RZ ;  /* 0x80006e00090c3a10 */ /* 0x000fe40007ffe0ff */
[----:B------:R-:W-:Y:S02]  /*03d0*/  @P2 SHF.R.S32.HI R13, RZ, 0x1f, R10 ;  /* 0x0000001fff0d2819 */ /* 0x000fe4000001140a */
        /* <DEDUP_REMOVED lines=30> */
[----:B------:R-:W-:-:S03]  /*05c0*/  ISETP.GE.OR P2, PT, R27, c[0x0][0x1b4], P5 ;  /* 0x00006d001b007a0c */ /* 0x000fc60002f46670 */
[----:B------:R-:W-:Y:S01]  /*05d0*/  @!P0 IMAD.MOV.U32 R6, RZ, RZ, 0x2 ;  /* 0x00000002ff068424 */ /* 0x000fe200078e00ff */
[----:B------:R-:W-:Y:S01]  /*05e0*/  IADD3 R4, R8, R4, R7 ;  /* 0x0000000408047210 */ /* 0x000fe20007ffe007 */
[----:B------:R-:W-:-:S04]  /*05f0*/  @!P0 IMAD R5, R5, c[0x0][0x18c], R2 ;  /* 0x0000630005058a24 */ /* 0x000fc800078e0202 */
[----:B------:R-:W-:Y:S02]  /*0600*/  IMAD R7, R4, c[0x0][0x18c], RZ ;  /* 0x0000630004077a24 */ /* 0x000fe400078e02ff */
[----:B------:R-:W-:Y:S01]  /*0610*/  @!P0 IMAD.WIDE R4, R5, R6, c[0x0][0x180] ;  /* 0x0000600005048625 */ /* 0x000fe200078e0206 */
[----:B------:R-:W-:Y:S02]  /*0620*/  SHF.R.S32.HI R6, RZ, 0x1f, R2 ;  /* 0x0000001fff067819 */ /* 0x000fe40000011402 */
[----:B------:R-:W-:Y:S02]  /*0630*/  IADD3 R21, P3, R2, R7, RZ ;  /* 0x0000000702157210 */ /* 0x000fe40007f7e0ff */
[----:B------:R0:W-:Y:S04]  /*0640*/  @!P0 STG.E.64 [R4.64], RZ ;  /* 0x000000ff04008986 */ /* 0x0001e8000c101b06 */
[----:B------:R-:W-:Y:S01]  /*0650*/  BAR.SYNC.DEFER_BLOCKING 0x0 ;  /* 0x0000000000007b1d */ /* 0x000fe20000010000 */
[----:B------:R-:W-:-:S02]  /*0660*/  LEA R20, P4, R21, c[0x0][0x168], 0x2 ;  /* 0x00005a0015147a11 */ /* 0x000fc400078810ff */
        /* <DEDUP_REMOVED lines=13> */
.L_x_2730:
        /* <DEDUP_REMOVED lines=41> */
.L_x_2729:
[----:B0-----:R-:W-:Y:S01]  /*09d0*/  UMOV UR4, URZ ;  /* 0x0000003f00047c82 */ /* 0x001fe20008000000 */
[----:B------:R-:W-:Y:S02]  /*09e0*/  LEA.HI.X R21, R21, c[0x0][0x16c], R6, 0x2, P4 ;  /* 0x00005b0015157a11 */ /* 0x000fe400020f1406 */
[----:B------:R-:W-:Y:S02]  /*09f0*/  PRMT R7, RZ, 0x5410, RZ ;  /* 0x00005410ff077816 */ /* 0x000fe400000000ff */
[----:B------:R-:W-:Y:S01]  /*0a00*/  PRMT R6, RZ, 0x5410, RZ ;  /* 0x00005410ff067816 */ /* 0x000fe200000000ff */
[----:B------:R-:W-:Y:S05]  /*0a10*/  @P2 BRA `(.L_x_2731) ;  /* 0x0000246000002947 */ /* 0x000fea0003800000 */
[----:B------:R-:W-:Y:S01]  /*0a20*/  IMAD.MOV.U32 R22, RZ, RZ, c[0x0][0x18c] ;  /* 0x00006300ff167624 */ /* 0x000fe200078e00ff */
[----:B------:R-:W-:Y:S01]  /*0a30*/  HADD2.F32 R24, -RZ, R2.H0_H0 ;  /* 0x20000002ff187230 */ /* 0x000fe20000004100 */
[----:B------:R-:W-:Y:S01]  /*0a40*/  PRMT R6, RZ, 0x5410, RZ ;  /* 0x00005410ff067816 */ /* 0x000fe200000000ff */
[----:B------:R-:W-:Y:S01]  /*0a50*/  HADD2.F32 R25, -RZ, R3.H0_H0 ;  /* 0x20000003ff197230 */ /* 0x000fe20000004100 */
[----:B------:R-:W-:Y:S01]  /*0a60*/  PRMT R7, RZ, 0x5410, RZ ;  /* 0x00005410ff077816 */ /* 0x000fe200000000ff */
[----:B------:R-:W-:Y:S01]  /*0a70*/  HADD2.F32 R30, -RZ, R4.H0_H0 ;  /* 0x20000004ff1e7230 */ /* 0x000fe20000004100 */
[----:B------:R-:W-:Y:S01]  /*0a80*/  SHF.R.S32.HI R22, RZ, 0x1f, R22 ;  /* 0x0000001fff167819 */ /* 0x000fe20000011416 */
[----:B------:R-:W-:Y:S01]  /*0a90*/  HADD2.F32 R31, -RZ, R5.H0_H0 ;  /* 0x20000005ff1f7230 */ /* 0x000fe20000004100 */
[----:B------:R-:W-:-:S02]  /*0aa0*/  UMOV UR4, URZ ;  /* 0x0000003f00047c82 */ /* 0x000fc40008000000 */
.L_x_2733:
[----:B------:R-:W-:Y:S01]  /*0ab0*/  IADD3 R23, R27, 0x20, RZ ;  /* 0x000000201b177810 */ /* 0x000fe20007ffe0ff */
        /* <DEDUP_REMOVED lines=8> */
[--C-:B0-----:R-:W-:Y:S02]  /*0b40*/  HADD2.F32 R38, -RZ, R26.reuse.H0_H0 ;  /* 0x2000001aff267230 */ /* 0x101fe40000004100 */
[----:B------:R-:W-:Y:S01]  /*0b50*/  HADD2.F32 R26, -RZ, R26.H1_H1 ;  /* 0x3000001aff1a7230 */ /* 0x000fe20000004100 */
[----:B--2---:R-:W-:Y:S02]  /*0b60*/  LOP3.LUT R10, R16, 0xf000f, RZ, 0xc0, !PT ;  /* 0x000f000f100a7812 */ /* 0x004fe400078ec0ff */
[----:B------:R-:W-:Y:S02]  /*0b70*/  LOP3.LUT R11, R17, 0xf000f, RZ, 0xc0, !PT ;  /* 0x000f000f110b7812 */ /* 0x000fe400078ec0ff */
[----:B------:R-:W-:Y:S02]  /*0b80*/  LOP3.LUT R28, R18, 0xf000f, RZ, 0xc0, !PT ;  /* 0x000f000f121c7812 */ /* 0x000fe400078ec0ff */
[----:B------:R-:W-:-:S02]  /*0b90*/  LOP3.LUT R29, R19, 0xf000f, RZ, 0xc0, !PT ;  /* 0x000f000f131d7812 */ /* 0x000fc400078ec0ff */
[----:B------:R-:W-:Y:S02]  /*0ba0*/  LOP3.LUT R10, R10, 0x64006400, RZ, 0xfc, !PT ;  /* 0x640064000a0a7812 */ /* 0x000fe400078efcff */
[----:B------:R-:W-:Y:S02]  /*0bb0*/  LOP3.LUT R11, R11, 0x64006400, RZ, 0xfc, !PT ;  /* 0x640064000b0b7812 */ /* 0x000fe400078efcff */
[----:B------:R-:W-:Y:S02]  /*0bc0*/  LOP3.LUT R32, R28, 0x64006400, RZ, 0xfc, !PT ;  /* 0x640064001c207812 */ /* 0x000fe400078efcff */
[----:B------:R-:W-:Y:S01]  /*0bd0*/  LOP3.LUT R36, R29, 0x64006400, RZ, 0xfc, !PT ;  /* 0x640064001d247812 */ /* 0x000fe200078efcff */
[----:B------:R-:W-:Y:S02]  /*0be0*/  HADD2 R29, R10, -1032, -1032 ;  /* 0xe408e4080a1d7430 */ /* 0x000fe40000000000 */
[----:B------:R-:W-:Y:S02]  /*0bf0*/  HADD2 R28, R11, -1032, -1032 ;  /* 0xe408e4080b1c7430 */ /* 0x000fe40000000000 */
[----:B-1----:R0:W2:Y:S01]  /*0c00*/  LDG.E.128.CONSTANT R8, [R46.64] ;  /* 0x000000062e087981 */ /* 0x0020a2000c1e9d00 */
[----:B------:R-:W-:-:S02]  /*0c10*/  HADD2 R32, R32, -1032, -1032 ;  /* 0xe408e40820207430 */ /* 0x000fc40000000000 */
[----:B------:R-:W-:Y:S02]  /*0c20*/  HADD2 R36, R36, -1032, -1032 ;  /* 0xe408e40824247430 */ /* 0x000fe40000000000 */
[----:B------:R-:W-:Y:S02]  /*0c30*/  HADD2.F32 R35, -RZ, R28.H0_H0 ;  /* 0x2000001cff237230 */ /* 0x000fe40000004100 */
[----:B------:R-:W-:Y:S02]  /*0c40*/  HADD2.F32 R37, -RZ, R32.H0_H0 ;  /* 0x20000020ff257230 */ /* 0x000fe40000004100 */
[----:B------:R-:W-:Y:S01]  /*0c50*/  HADD2.F32 R39, -RZ, R36.H0_H0 ;  /* 0x20000024ff277230 */ /* 0x000fe20000004100 */
[C---:B------:R-:W-:Y:S01]  /*0c60*/  FFMA.FTZ R40, R38.reuse, R35, RZ ;  /* 0x0000002326287223 */ /* 0x040fe200000100ff */
[--C-:B------:R-:W-:Y:S01]  /*0c70*/  HADD2.F32 R45, -RZ, R29.reuse.H0_H0 ;  /* 0x2000001dff2d7230 */ /* 0x100fe20000004100 */
[C---:B------:R-:W-:Y:S01]  /*0c80*/  FFMA.FTZ R34, R38.reuse, R37, RZ ;  /* 0x0000002526227223 */ /* 0x040fe200000100ff */
[----:B------:R-:W-:Y:S01]  /*0c90*/  HADD2.F32 R29, -RZ, R29.H1_H1 ;  /* 0x3000001dff1d7230 */ /* 0x000fe20000004100 */
[----:B------:R-:W-:Y:S01]  /*0ca0*/  FFMA.FTZ R35, R38, R39, RZ ;  /* 0x0000002726237223 */ /* 0x000fe200000100ff */
[----:B------:R-:W-:Y:S01]  /*0cb0*/  HADD2.F32 R37, -RZ, R28.H1_H1 ;  /* 0x3000001cff257230 */ /* 0x000fe20000004100 */
[----:B------:R-:W-:Y:S01]  /*0cc0*/  FFMA.FTZ R45, R45, R38, RZ ;  /* 0x000000262d2d7223 */ /* 0x000fe200000100ff */
[----:B------:R-:W-:Y:S01]  /*0cd0*/  HADD2.F32 R39, -RZ, R32.H1_H1 ;  /* 0x30000020ff277230 */ /* 0x000fe20000004100 */
[----:B------:R-:W-:Y:S01]  /*0ce0*/  IMAD.MOV.U32 R38, RZ, RZ, 0x2c00 ;  /* 0x00002c00ff267424 */ /* 0x000fe200078e00ff */
[----:B------:R-:W-:Y:S01]  /*0cf0*/  HADD2.F32 R36, -RZ, R36.H1_H1 ;  /* 0x30000024ff247230 */ /* 0x000fe20000004100 */
[----:B------:R-:W-:Y:S01]  /*0d00*/  FFMA.FTZ R45, R29, R26, R45 ;  /* 0x0000001a1d2d7223 */ /* 0x000fe2000001002d */
[----:B------:R-:W-:Y:S01]  /*0d10*/  LOP3.LUT R28, R17, 0xf000f0, RZ, 0xc0, !PT ;  /* 0x00f000f0111c7812 */ /* 0x000fe200078ec0ff */
[----:B------:R-:W-:Y:S01]  /*0d20*/  FFMA.FTZ R40, R26, R37, R40 ;  /* 0x000000251a287223 */ /* 0x000fe20000010028 */
[----:B------:R-:W-:Y:S01]  /*0d30*/  PRMT R2, R2, 0x5410, R38 ;  /* 0x0000541002027816 */ /* 0x000fe20000000026 */
        /* <DEDUP_REMOVED lines=8> */
[----:B0-----:R-:W-:Y:S01]  /*0dc0*/  IMAD.WIDE R46, R33, 0x4, R46 ;  /* 0x00000004212e7825 */ /* 0x001fe200078e022e */
[----:B------:R-:W-:-:S02]  /*0dd0*/  LOP3.LUT R37, R28, 0x64006400, RZ, 0xfc, !PT ;  /* 0x640064001c257812 */ /* 0x000fc400078efcff */
[----:B------:R-:W-:Y:S01]  /*0de0*/  LOP3.LUT R36, R19, 0xf000f0, RZ, 0xc0, !PT ;  /* 0x00f000f013247812 */ /* 0x000fe200078ec0ff */
[-C--:B------:R-:W-:Y:S01]  /*0df0*/  HFMA2 R32, R29, R2.reuse.H1_H1, -72, -72 ;  /* 0xd480d4801d207431 */ /* 0x080fe20000060002 */
[----:B------:R-:W-:Y:S01]  /*0e00*/  SHF.R.U32.HI R16, RZ, 0x8, R16 ;  /* 0x00000008ff107819 */ /* 0x000fe20000011610 */
[----:B------:R-:W0:Y:S01]  /*0e10*/  LDS.64 R28, [UR4+0x8] ;  /* 0x00000804ff1c7984 */ /* 0x000e220008000a00 */
[----:B------:R-:W-:Y:S01]  /*0e20*/  LOP3.LUT R41, R36, 0x64006400, RZ, 0xfc, !PT ;  /* 0x6400640024297812 */ /* 0x000fe200078efcff */
[-C--:B------:R-:W-:Y:S01]  /*0e30*/  HFMA2 R37, R37, R2.reuse.H1_H1, -72, -72 ;  /* 0xd480d48025257431 */ /* 0x080fe20000060002 */
[----:B------:R-:W-:Y:S01]  /*0e40*/  SHF.R.U32.HI R17, RZ, 0x8, R17 ;  /* 0x00000008ff117819 */ /* 0x000fe20000011611 */
[-C--:B------:R-:W-:Y:S01]  /*0e50*/  HFMA2 R36, R39, R2.reuse.H1_H1, -72, -72 ;  /* 0xd480d48027247431 */ /* 0x080fe20000060002 */
[----:B------:R-:W-:Y:S01]  /*0e60*/  SHF.R.U32.HI R18, RZ, 0x8, R18 ;  /* 0x00000008ff127819 */ /* 0x000fe20000011612 */
[----:B------:R-:W-:Y:S01]  /*0e70*/  HFMA2 R26, R41, R2.H1_H1, -72, -72 ;  /* 0xd480d480291a7431 */ /* 0x000fe20000060002 */
[----:B------:R-:W-:Y:S01]  /*0e80*/  LOP3.LUT R33, R17, 0xf000f, RZ, 0xc0, !PT ;  /* 0x000f000f11217812 */ /* 0x000fe200078ec0ff */
[----:B------:R-:W-:Y:S01]  /*0e90*/  HADD2.F32 R42, -RZ, R32.H0_H0 ;  /* 0x20000020ff2a7230 */ /* 0x000fe20000004100 */
[----:B------:R-:W-:Y:S01]  /*0ea0*/  SHF.R.U32.HI R19, RZ, 0x8, R19 ;  /* 0x00000008ff137819 */ /* 0x000fe20000011613 */
[--C-:B------:R-:W-:Y:S01]  /*0eb0*/  HADD2.F32 R43, -RZ, R37.reuse.H0_H0 ;  /* 0x20000025ff2b7230 */ /* 0x100fe20000004100 */
        /* <DEDUP_REMOVED lines=11> */
[C---:B------:R-:W-:Y:S01]  /*0f70*/  FFMA.FTZ R34, R27.reuse, R36, R34 ;  /* 0x000000241b227223 */ /* 0x040fe20000010022 */
        /* <DEDUP_REMOVED lines=10> */
[----:B------:R-:W-:Y:S01]  /*1020*/  LOP3.LUT R33, R38, 0x64006400, RZ, 0xfc, !PT ;  /* 0x6400640026217812 */ /* 0x000fe200078efcff */
[----:B------:R-:W-:Y:S01]  /*1030*/  HADD2 R27, R36, -1032, -1032 ;  /* 0xe408e408241b7430 */ /* 0x000fe20000000000 */
[----:B------:R-:W-:Y:S01]  /*1040*/  LOP3.LUT R16, R16, 0xf000f0, RZ, 0xc0, !PT ;  /* 0x00f000f010107812 */ /* 0x000fe200078ec0ff */
[----:B------:R-:W-:-:S02]  /*1050*/  HADD2.F32 R41, -RZ, R40.H0_H0 ;  /* 0x20000028ff297230 */ /* 0x000fc40000004100 */
[----:B------:R-:W-:Y:S02]  /*1060*/  HADD2.F32 R38, -RZ, R26.H0_H0 ;  /* 0x2000001aff267230 */ /* 0x000fe40000004100 */
[--C-:B0-----:R-:W-:Y:S02]  /*1070*/  HADD2.F32 R36, -RZ, R28.reuse.H0_H0 ;  /* 0x2000001cff247230 */ /* 0x101fe40000004100 */
[----:B------:R-:W-:Y:S02]  /*1080*/  HADD2 R33, R33, -1032, -1032 ;  /* 0xe408e40821217430 */ /* 0x000fe40000000000 */
[----:B------:R-:W-:Y:S01]  /*1090*/  HADD2.F32 R39, -RZ, R27.H0_H0 ;  /* 0x2000001bff277230 */ /* 0x000fe20000004100 */
[C---:B------:R-:W-:Y:S01]  /*10a0*/  FFMA.FTZ R37, R36.reuse, R38, R37 ;  /* 0x0000002624257223 */ /* 0x040fe20000010025 */
[----:B------:R-:W-:Y:S01]  /*10b0*/  HADD2.F32 R28, -RZ, R28.H1_H1 ;  /* 0x3000001cff1c7230 */ /* 0x000fe20000004100 */
[----:B------:R-:W-:Y:S01]  /*10c0*/  FFMA.FTZ R32, R41, R36, R32 ;  /* 0x0000002429207223 */ /* 0x000fe20000010020 */
[----:B------:R-:W-:Y:S01]  /*10d0*/  HADD2.F32 R38, -RZ, R33.H0_H0 ;  /* 0x20000021ff267230 */ /* 0x000fe20000004100 */
[----:B------:R-:W-:Y:S01]  /*10e0*/  FFMA.FTZ R39, R36, R39, R34 ;  /* 0x0000002724277223 */ /* 0x000fe20000010022 */
[----:B------:R-:W-:-:S02]  /*10f0*/  HADD2.F32 R41, -RZ, R40.H1_H1 ;  /* 0x30000028ff297230 */ /* 0x000fc40000004100 */
[----:B------:R-:W-:Y:S01]  /*1100*/  HADD2.F32 R27, -RZ, R27.H1_H1 ;  /* 0x3000001bff1b7230 */ /* 0x000fe20000004100 */
[----:B------:R-:W-:Y:S01]  /*1110*/  FFMA.FTZ R35, R36, R38, R35 ;  /* 0x0000002624237223 */ /* 0x000fe20000010023 */
[----:B------:R-:W-:Y:S01]  /*1120*/  HADD2.F32 R36, -RZ, R26.H1_H1 ;  /* 0x3000001aff247230 */ /* 0x000fe20000004100 */
[----:B------:R-:W-:Y:S01]  /*1130*/  LOP3.LUT R26, R17, 0xf000f0, RZ, 0xc0, !PT ;  /* 0x00f000f0111a7812 */ /* 0x000fe200078ec0ff */
[----:B------:R-:W-:Y:S01]  /*1140*/  FFMA.FTZ R41, R41, R28, R32 ;  /* 0x0000001c29297223 */ /* 0x000fe20000010020 */
[----:B------:R-:W-:Y:S01]  /*1150*/  LOP3.LUT R17, R16, 0x64006400, RZ, 0xfc, !PT ;  /* 0x6400640010117812 */ /* 0x000fe200078efcff */
[----:B------:R-:W-:Y:S01]  /*1160*/  HADD2.F32 R34, -RZ, R29.H0_H0 ;  /* 0x2000001dff227230 */ /* 0x000fe20000004100 */
[----:B------:R-:W-:Y:S01]  /*1170*/  LOP3.LUT R43, R26, 0x64006400, RZ, 0xfc, !PT ;  /* 0x640064001a2b7812 */ /* 0x000fe200078efcff */
[----:B------:R-:W-:Y:S01]  /*1180*/  FFMA.FTZ R37, R28, R36, R37 ;  /* 0x000000241c257223 */ /* 0x000fe20000010025 */
[----:B------:R-:W-:Y:S01]  /*1190*/  LOP3.LUT R16, R18, 0xf000f0, RZ, 0xc0, !PT ;  /* 0x00f000f012107812 */ /* 0x000fe200078ec0ff */
[-C--:B------:R-:W-:Y:S01]  /*11a0*/  HFMA2 R17, R17, R2.reuse.H1_H1, -72, -72 ;  /* 0xd480d48011117431 */ /* 0x080fe20000060002 */
[----:B------:R-:W-:Y:S01]  /*11b0*/  LOP3.LUT R32, R19, 0xf000f0, RZ, 0xc0, !PT ;  /* 0x00f000f013207812 */ /* 0x000fe200078ec0ff */
[-C--:B------:R-:W-:Y:S01]  /*11c0*/  HFMA2 R18, R43, R2.reuse.H1_H1, -72, -72 ;  /* 0xd480d4802b127431 */ /* 0x080fe20000060002 */
[----:B------:R-:W-:Y:S01]  /*11d0*/  LOP3.LUT R19, R16, 0x64006400, RZ, 0xfc, !PT ;  /* 0x6400640010137812 */ /* 0x000fe200078efcff */
[----:B------:R-:W-:Y:S01]  /*11e0*/  HADD2.F32 R36, -RZ, R33.H1_H1 ;  /* 0x30000021ff247230 */ /* 0x000fe20000004100 */
[----:B------:R-:W-:Y:S01]  /*11f0*/  LOP3.LUT R43, R32, 0x64006400, RZ, 0xfc, !PT ;  /* 0x64006400202b7812 */ /* 0x000fe200078efcff */
[----:B------:R-:W-:Y:S01]  /*1200*/  HADD2.F32 R33, -RZ, R17.H0_H0 ;  /* 0x20000011ff217230 */ /* 0x000fe20000004100 */
[C---:B------:R-:W-:Y:S01]  /*1210*/  FFMA.FTZ R39, R28.reuse, R27, R39 ;  /* 0x0000001b1c277223 */ /* 0x040fe20000010027 */
[-C--:B------:R-:W-:Y:S01]  /*1220*/  HFMA2 R19, R19, R2.reuse.H1_H1, -72, -72 ;  /* 0xd480d48013137431 */ /* 0x080fe20000060002 */
[----:B------:R-:W-:Y:S01]  /*1230*/  FFMA.FTZ R35, R28, R36, R35 ;  /* 0x000000241c237223 */ /* 0x000fe20000010023 */
[----:B------:R-:W-:Y:S01]  /*1240*/  HFMA2 R16, R43, R2.H1_H1, -72, -72 ;  /* 0xd480d4802b107431 */ /* 0x000fe20000060002 */
[----:B------:R-:W-:Y:S01]  /*1250*/  FFMA.FTZ R28, R33, R34, R41 ;  /* 0x00000022211c7223 */ /* 0x000fe20000010029 */
[----:B------:R-:W-:Y:S01]  /*1260*/  HADD2.F32 R32, -RZ, R18.H0_H0 ;  /* 0x20000012ff207230 */ /* 0x000fe20000004100 */
[----:B------:R-:W0:Y:S01]  /*1270*/  LDS.64 R26, [UR4+0x10] ;  /* 0x00001004ff1a7984 */ /* 0x000e220008000a00 */
        /* <DEDUP_REMOVED lines=9> */
[----:B------:R-:W-:Y:S01]  /*1310*/  HADD2.F32 R38, -RZ, R19.H1_H1 ;  /* 0x30000013ff267230 */ /* 0x000fe20000004100 */
[----:B------:R-:W-:Y:S01]  /*1320*/  FFMA.FTZ R34, R29, R18, R32 ;  /* 0x000000121d227223 */ /* 0x000fe20000010020 */
[----:B------:R-:W-:Y:S01]  /*1330*/  HADD2.F32 R32, -RZ, R16.H1_H1 ;  /* 0x30000010ff207230 */ /* 0x000fe20000004100 */
[----:B------:R-:W-:Y:S01]  /*1340*/  FFMA.FTZ R33, R17, R29, R28 ;  /* 0x0000001d11217223 */ /* 0x000fe2000001001c */
[----:B------:R-:W-:Y:S01]  /*1350*/  LOP3.LUT R28, R12, 0xf000f, RZ, 0xc0, !PT ;  /* 0x000f000f0c1c7812 */ /* 0x000fe200078ec0ff */
[----:B------:R1:W3:Y:S01]  /*1360*/  LDG.E.128.CONSTANT R16, [R46.64] ;  /* 0x000000062e107981 */ /* 0x0002e2000c1e9d00 */
[----:B------:R-:W-:Y:S01]  /*1370*/  FFMA.FTZ R35, R29, R38, R39 ;  /* 0x000000261d237223 */ /* 0x000fe20000010027 */
[----:B------:R-:W-:-:S02]  /*1380*/  LOP3.LUT R38, R14, 0xf000f, RZ, 0xc0, !PT ;  /* 0x000f000f0e267812 */ /* 0x000fc400078ec0ff */
[----:B------:R-:W-:Y:S02]  /*1390*/  LOP3.LUT R39, R15, 0xf000f, RZ, 0xc0, !PT ;  /* 0x000f000f0f277812 */ /* 0x000fe400078ec0ff */
[----:B------:R-:W-:Y:S02]  /*13a0*/  LOP3.LUT R28, R28, 0x64006400, RZ, 0xfc, !PT ;  /* 0x640064001c1c7812 */ /* 0x000fe400078efcff */
[----:B------:R-:W-:Y:S02]  /*13b0*/  LOP3.LUT R37, R37, 0x64006400, RZ, 0xfc, !PT ;  /* 0x6400640025257812 */ /* 0x000fe400078efcff */
[----:B------:R-:W-:Y:S02]  /*13c0*/  LOP3.LUT R38, R38, 0x64006400, RZ, 0xfc, !PT ;  /* 0x6400640026267812 */ /* 0x000fe400078efcff */
[----:B------:R-:W-:Y:S01]  /*13d0*/  LOP3.LUT R39, R39, 0x64006400, RZ, 0xfc, !PT ;  /* 0x6400640027277812 */ /* 0x000fe200078efcff */
[----:B------:R-:W-:Y:S01]  /*13e0*/  FFMA.FTZ R32, R29, R32, R36 ;  /* 0x000000201d207223 */ /* 0x000fe20000010024 */
[----:B------:R-:W-:-:S02]  /*13f0*/  HADD2 R29, R28, -1032, -1032 ;  /* 0xe408e4081c1d7430 */ /* 0x000fc40000000000 */
[----:B------:R-:W-:Y:S02]  /*1400*/  HADD2 R40, R37, -1032, -1032 ;  /* 0xe408e40825287430 */ /* 0x000fe40000000000 */
[----:B------:R-:W-:Y:S02]  /*1410*/  HADD2 R41, R38, -1032, -1032 ;  /* 0xe408e40826297430 */ /* 0x000fe40000000000 */
[----:B------:R-:W-:Y:S02]  /*1420*/  HADD2 R39, R39, -1032, -1032 ;  /* 0xe408e40827277430 */ /* 0x000fe40000000000 */
[----:B------:R-:W-:Y:S02]  /*1430*/  HADD2.F32 R37, -RZ, R29.H0_H0 ;  /* 0x2000001dff257230 */ /* 0x000fe40000004100 */
[----:B0-----:R-:W-:Y:S02]  /*1440*/  HADD2.F32 R36, -RZ, R26.H0_H0 ;  /* 0x2000001aff247230 */ /* 0x001fe40000004100 */
[----:B------:R-:W-:-:S02]  /*1450*/  HADD2.F32 R45, -RZ, R40.H0_H0 ;  /* 0x20000028ff2d7230 */ /* 0x000fc40000004100 */
[----:B-1----:R-:W-:Y:S02]  /*1460*/  HADD2.F32 R47, -RZ, R41.H0_H0 ;  /* 0x20000029ff2f7230 */ /* 0x002fe40000004100 */
[----:B------:R-:W-:Y:S01]  /*1470*/  HADD2.F32 R43, -RZ, R39.H0_H0 ;  /* 0x20000027ff2b7230 */ /* 0x000fe20000004100 */
[----:B------:R-:W-:Y:S02]  /*1480*/  FFMA.FTZ R38, R37, R36, RZ ;  /* 0x0000002425267223 */ /* 0x000fe400000100ff */
[C---:B------:R-:W-:Y:S02]  /*1490*/  FFMA.FTZ R28, R36.reuse, R45, RZ ;  /* 0x0000002d241c7223 */ /* 0x040fe400000100ff */
[C---:B------:R-:W-:Y:S02]  /*14a0*/  FFMA.FTZ R37, R36.reuse, R47, RZ ;  /* 0x0000002f24257223 */ /* 0x040fe400000100ff */
[----:B------:R-:W-:Y:S01]  /*14b0*/  FFMA.FTZ R36, R36, R43, RZ ;  /* 0x0000002b24247223 */ /* 0x000fe200000100ff */
[----:B------:R-:W-:-:S02]  /*14c0*/  HADD2.F32 R43, -RZ, R29.H1_H1 ;  /* 0x3000001dff2b7230 */ /* 0x000fc40000004100 */
[----:B------:R-:W-:Y:S02]  /*14d0*/  HADD2.F32 R29, -RZ, R26.H1_H1 ;  /* 0x3000001aff1d7230 */ /* 0x000fe40000004100 */
[----:B------:R-:W-:Y:S02]  /*14e0*/  HADD2.F32 R26, -RZ, R40.H1_H1 ;  /* 0x30000028ff1a7230 */ /* 0x000fe40000004100 */
[----:B------:R-:W-:Y:S02]  /*14f0*/  HADD2.F32 R40, -RZ, R41.H1_H1 ;  /* 0x30000029ff287230 */ /* 0x000fe40000004100 */
[----:B------:R-:W-:Y:S01]  /*1500*/  HADD2.F32 R39, -RZ, R39.H1_H1 ;  /* 0x30000027ff277230 */ /* 0x000fe20000004100 */
[----:B------:R-:W-:Y:S01]  /*1510*/  FFMA.FTZ R26, R29, R26, R28 ;  /* 0x0000001a1d1a7223 */ /* 0x000fe2000001001c */
[----:B------:R-:W-:Y:S01]  /*1520*/  LOP3.LUT R28, R12, 0xf000f0, RZ, 0xc0, !PT ;  /* 0x00f000f00c1c7812 */ /* 0x000fe200078ec0ff */
[----:B------:R-:W-:Y:S02]  /*1530*/  FFMA.FTZ R43, R43, R29, R38 ;  /* 0x0000001d2b2b7223 */ /* 0x000fe40000010026 */
[----:B------:R-:W-:-:S02]  /*1540*/  FFMA.FTZ R37, R29, R40, R37 ;  /* 0x000000281d257223 */ /* 0x000fc40000010025 */
[----:B------:R-:W-:Y:S01]  /*1550*/  FFMA.FTZ R36, R29, R39, R36 ;  /* 0x000000271d247223 */ /* 0x000fe20000010024 */
[----:B------:R-:W-:Y:S02]  /*1560*/  LOP3.LUT R29, R28, 0x64006400, RZ, 0xfc, !PT ;  /* 0x640064001c1d7812 */ /* 0x000fe400078efcff */
[----:B------:R-:W-:-:S03]  /*1570*/  LOP3.LUT R39, R13, 0xf000f0, RZ, 0xc0, !PT ;  /* 0x00f000f00d277812 */ /* 0x000fc600078ec0ff */
[-C--:B------:R-:W-:Y:S02]  /*1580*/  HFMA2 R38, R29, R2.reuse.H1_H1, -72, -72 ;  /* 0xd480d4801d267431 */ /* 0x080fe40000060002 */
[----:B------:R-:W0:Y:S01]  /*1590*/  LDS.64 R28, [UR4+0x18] ;  /* 0x00001804ff1c7984 */ /* 0x000e220008000a00 */
[----:B------:R-:W-:Y:S02]  /*15a0*/  LOP3.LUT R39, R39, 0x64006400, RZ, 0xfc, !PT ;  /* 0x6400640027277812 */ /* 0x000fe400078efcff */
[----:B------:R-:W-:Y:S02]  /*15b0*/  LOP3.LUT R45, R14, 0xf000f0, RZ, 0xc0, !PT ;  /* 0x00f000f00e2d7812 */ /* 0x000fe400078ec0ff */
[----:B------:R-:W-:Y:S01]  /*15c0*/  LOP3.LUT R41, R15, 0xf000f0, RZ, 0xc0, !PT ;  /* 0x00f000f00f297812 */ /* 0x000fe200078ec0ff */
[----:B------:R-:W-:Y:S02]  /*15d0*/  HADD2.F32 R46, -RZ, R27.H0_H0 ;  /* 0x2000001bff2e7230 */ /* 0x000fe40000004100 */
[----:B------:R-:W-:Y:S01]  /*15e0*/  HADD2.F32 R42, -RZ, R38.H0_H0 ;  /* 0x20000026ff2a7230 */ /* 0x000fe20000004100 */
[----:B------:R-:W-:Y:S01]  /*15f0*/  LOP3.LUT R45, R45, 0x64006400, RZ, 0xfc, !PT ;  /* 0x640064002d2d7812 */ /* 0x000fe200078efcff */
[----:B------:R-:W-:Y:S01]  /*1600*/  HFMA2 R39, R39, R2.H1_H1, -72, -72 ;  /* 0xd480d48027277431 */ /* 0x000fe20000060002 */
[----:B------:R-:W-:-:S02]  /*1610*/  LOP3.LUT R41, R41, 0x64006400, RZ, 0xfc, !PT ;  /* 0x6400640029297812 */ /* 0x000fc400078efcff */
[----:B------:R-:W-:Y:S01]  /*1620*/  FFMA.FTZ R42, R42, R46, R43 ;  /* 0x0000002e2a2a7223 */ /* 0x000fe2000001002b */
[-C--:B------:R-:W-:Y:S02]  /*1630*/  HFMA2 R40, R45, R2.reuse.H1_H1, -72, -72 ;  /* 0xd480d4802d287431 */ /* 0x080fe40000060002 */
[----:B------:R-:W-:Y:S02]  /*1640*/  HADD2.F32 R43, -RZ, R39.H0_H0 ;  /* 0x20000027ff2b7230 */ /* 0x000fe40000004100 */
[----:B------:R-:W-:Y:S02]  /*1650*/  HFMA2 R41, R41, R2.H1_H1, -72, -72 ;  /* 0xd480d48029297431 */ /* 0x000fe40000060002 */
[----:B------:R-:W-:Y:S01]  /*1660*/  HADD2.F32 R27, -RZ, R27.H1_H1 ;  /* 0x3000001bff1b7230 */ /* 0x000fe20000004100 */
[----:B------:R-:W-:Y:S01]  /*1670*/  FFMA.FTZ R26, R46, R43, R26 ;  /* 0x0000002b2e1a7223 */ /* 0x000fe2000001001a */
[----:B------:R-:W-:Y:S01]  /*1680*/  HADD2.F32 R39, -RZ, R39.H1_H1 ;  /* 0x30000027ff277230 */ /* 0x000fe20000004100 */
[----:B------:R-:W-:Y:S01]  /*1690*/  SHF.R.U32.HI R12, RZ, 0x8, R12 ;  /* 0x00000008ff0c7819 */ /* 0x000fe2000001160c */
[----:B------:R-:W-:-:S02]  /*16a0*/  HADD2.F32 R44, -RZ, R40.H0_H0 ;  /* 0x20000028ff2c7230 */ /* 0x000fc40000004100 */
[--C-:B------:R-:W-:Y:S01]  /*16b0*/  HADD2.F32 R45, -RZ, R41.reuse.H0_H0 ;  /* 0x20000029ff2d7230 */ /* 0x100fe20000004100 */
[C---:B------:R-:W-:Y:S01]  /*16c0*/  FFMA.FTZ R26, R27.reuse, R39, R26 ;  /* 0x000000271b1a7223 */ /* 0x040fe2000001001a */
[----:B------:R-:W-:Y:S01]  /*16d0*/  HADD2.F32 R38, -RZ, R38.H1_H1 ;  /* 0x30000026ff267230 */ /* 0x000fe20000004100 */
[----:B------:R-:W-:Y:S01]  /*16e0*/  LOP3.LUT R39, R12, 0xf000f, RZ, 0xc0, !PT ;  /* 0x000f000f0c277812 */ /* 0x000fe200078ec0ff */
[----:B------:R-:W-:Y:S01]  /*16f0*/  HADD2.F32 R40, -RZ, R40.H1_H1 ;  /* 0x30000028ff287230 */ /* 0x000fe20000004100 */
[C---:B------:R-:W-:Y:S01]  /*1700*/  FFMA.FTZ R37, R46.reuse, R44, R37 ;  /* 0x0000002c2e257223 */ /* 0x040fe20000010025 */
[----:B------:R-:W-:Y:S01]  /*1710*/  HADD2.F32 R41, -RZ, R41.H1_H1 ;  /* 0x30000029ff297230 */ /* 0x000fe20000004100 */
[----:B------:R-:W-:Y:S01]  /*1720*/  FFMA.FTZ R36, R46, R45, R36 ;  /* 0x0000002d2e247223 */ /* 0x000fe20000010024 */
[----:B------:R-:W-:Y:S01]  /*1730*/  SHF.R.U32.HI R13, RZ, 0x8, R13 ;  /* 0x00000008ff0d7819 */ /* 0x000fe2000001160d */
[----:B------:R-:W-:Y:S01]  /*1740*/  FFMA.FTZ R38, R38, R27, R42 ;  /* 0x0000001b26267223 */ /* 0x000fe2000001002a */
[----:B------:R-:W-:Y:S01]  /*1750*/  SHF.R.U32.HI R14, RZ, 0x8, R14 ;  /* 0x00000008ff0e7819 */ /* 0x000fe2000001160e */
[----:B------:R-:W-:Y:S01]  /*1760*/  FFMA.FTZ R37, R27, R40, R37 ;  /* 0x000000281b257223 */ /* 0x000fe20000010025 */
[----:B------:R-:W-:Y:S01]  /*1770*/  LOP3.LUT R39, R39, 0x64006400, RZ, 0xfc, !PT ;  /* 0x6400640027277812 */ /* 0x000fe200078efcff */
[----:B------:R-:W-:Y:S01]  /*1780*/  FFMA.FTZ R36, R27, R41, R36 ;  /* 0x000000291b247223 */ /* 0x000fe20000010024 */
[----:B------:R-:W-:-:S02]  /*1790*/  SHF.R.U32.HI R15, RZ, 0x8, R15 ;  /* 0x00000008ff0f7819 */ /* 0x000fc4000001160f */
[----:B------:R-:W-:Y:S01]  /*17a0*/  LOP3.LUT R27, R13, 0xf000f, RZ, 0xc0, !PT ;  /* 0x000f000f0d1b7812 */ /* 0x000fe200078ec0ff */
[----:B------:R-:W-:Y:S01]  /*17b0*/  HADD2 R40, R39, -1032, -1032 ;  /* 0xe408e40827287430 */ /* 0x000fe20000000000 */
[----:B------:R-:W-:Y:S02]  /*17c0*/  LOP3.LUT R42, R14, 0xf000f, RZ, 0xc0, !PT ;  /* 0x000f000f0e2a7812 */ /* 0x000fe400078ec0ff */
[----:B------:R-:W-:Y:S02]  /*17d0*/  LOP3.LUT R43, R15, 0xf000f, RZ, 0xc0, !PT ;  /* 0x000f000f0f2b7812 */ /* 0x000fe400078ec0ff */
[----:B------:R-:W-:Y:S02]  /*17e0*/  LOP3.LUT R27, R27, 0x64006400, RZ, 0xfc, !PT ;  /* 0x640064001b1b7812 */ /* 0x000fe400078efcff */
[----:B------:R-:W-:Y:S01]  /*17f0*/  LOP3.LUT R39, R42, 0x64006400, RZ, 0xfc, !PT ;  /* 0x640064002a277812 */ /* 0x000fe200078efcff */
[----:B0-----:R-:W-:Y:S01]  /*1800*/  HADD2.F32 R41, -RZ, R28.H0_H0 ;  /* 0x2000001cff297230 */ /* 0x001fe20000004100 */
[----:B------:R-:W-:Y:S01]  /*1810*/  LOP3.LUT R42, R43, 0x64006400, RZ, 0xfc, !PT ;  /* 0x640064002b2a7812 */ /* 0x000fe200078efcff */
[----:B------:R-:W-:-:S02]  /*1820*/  HADD2.F32 R43, -RZ, R40.H0_H0 ;  /* 0x20000028ff2b7230 */ /* 0x000fc40000004100 */
[----:B------:R-:W-:-:S03]  /*1830*/  HADD2 R27, R27, -1032, -1032 ;  /* 0xe408e4081b1b7430 */ /* 0x000fc60000000000 */
[----:B------:R-:W-:Y:S01]  /*1840*/  FFMA.FTZ R38, R43, R41, R38 ;  /* 0x000000292b267223 */ /* 0x000fe20000010026 */
[----:B------:R-:W-:Y:S02]  /*1850*/  HADD2 R39, R39, -1032, -1032 ;  /* 0xe408e40827277430 */ /* 0x000fe40000000000 */
[----:B------:R-:W-:Y:S02]  /*1860*/  HADD2.F32 R43, -RZ, R27.H0_H0 ;  /* 0x2000001bff2b7230 */ /* 0x000fe40000004100 */
[----:B------:R-:W-:Y:S02]  /*1870*/  HADD2 R42, R42, -1032, -1032 ;  /* 0xe408e4082a2a7430 */ /* 0x000fe40000000000 */
[----:B------:R-:W-:Y:S02]  /*1880*/  HADD2.F32 R45, -RZ, R40.H1_H1 ;  /* 0x30000028ff2d7230 */ /* 0x000fe40000004100 */
[----:B------:R-:W-:Y:S01]  /*1890*/  HADD2.F32 R28, -RZ, R28.H1_H1 ;  /* 0x3000001cff1c7230 */ /* 0x000fe20000004100 */
[----:B------:R-:W-:Y:S01]  /*18a0*/  FFMA.FTZ R26, R41, R43, R26 ;  /* 0x0000002b291a7223 */ /* 0x000fe2000001001a */
[----:B------:R-:W-:-:S02]  /*18b0*/  HADD2.F32 R44, -RZ, R39.H0_H0 ;  /* 0x20000027ff2c7230 */ /* 0x000fc40000004100 */
[----:B------:R-:W-:Y:S01]  /*18c0*/  HADD2.F32 R43, -RZ, R42.H0_H0 ;  /* 0x2000002aff2b7230 */ /* 0x000fe20000004100 */
[----:B------:R-:W-:Y:S01]  /*18d0*/  FFMA.FTZ R45, R45, R28, R38 ;  /* 0x0000001c2d2d7223 */ /* 0x000fe20000010026 */
[----:B------:R-:W-:Y:S01]  /*18e0*/  HADD2.F32 R27, -RZ, R27.H1_H1 ;  /* 0x3000001bff1b7230 */ /* 0x000fe20000004100 */
[----:B------:R-:W-:Y:S02]  /*18f0*/  LOP3.LUT R12, R12, 0xf000f0, RZ, 0xc0, !PT ;  /* 0x00f000f00c0c7812 */ /* 0x000fe400078ec0ff */
[----:B------:R-:W-:Y:S01]  /*1900*/  LOP3.LUT R38, R13, 0xf000f0, RZ, 0xc0, !PT ;  /* 0x00f000f00d267812 */ /* 0x000fe200078ec0ff */
[C---:B------:R-:W-:Y:S01]  /*1910*/  FFMA.FTZ R37, R41.reuse, R44, R37 ;  /* 0x0000002c29257223 */ /* 0x040fe20000010025 */
[----:B------:R-:W-:Y:S01]  /*1920*/  LOP3.LUT R14, R14, 0xf000f0, RZ, 0xc0, !PT ;  /* 0x00f000f00e0e7812 */ /* 0x000fe200078ec0ff */
[----:B------:R-:W-:Y:S01]  /*1930*/  FFMA.FTZ R43, R41, R43, R36 ;  /* 0x0000002b292b7223 */ /* 0x000fe20000010024 */
[----:B------:R-:W-:Y:S01]  /*1940*/  LOP3.LUT R41, R38, 0x64006400, RZ, 0xfc, !PT ;  /* 0x6400640026297812 */ /* 0x000fe200078efcff */
[----:B------:R-:W-:Y:S01]  /*1950*/  FFMA.FTZ R13, R28, R27, R26 ;  /* 0x0000001b1c0d7223 */ /* 0x000fe2000001001a */
[----:B------:R-:W-:-:S02]  /*1960*/  LOP3.LUT R27, R12, 0x64006400, RZ, 0xfc, !PT ;  /* 0x640064000c1b7812 */ /* 0x000fc400078efcff */
[----:B------:R-:W-:Y:S02]  /*1970*/  LOP3.LUT R26, R15, 0xf000f0, RZ, 0xc0, !PT ;  /* 0x00f000f00f1a7812 */ /* 0x000fe400078ec0ff */
[----:B------:R-:W-:Y:S01]  /*1980*/  LOP3.LUT R47, R14, 0x64006400, RZ, 0xfc, !PT ;  /* 0x640064000e2f7812 */ /* 0x000fe200078efcff */
[-C--:B------:R-:W-:Y:S01]  /*1990*/  HFMA2 R15, R27, R2.reuse.H1_H1, -72, -72 ;  /* 0xd480d4801b0f7431 */ /* 0x080fe20000060002 */
[----:B------:R-:W-:Y:S01]  /*19a0*/  LOP3.LUT R27, R26, 0x64006400, RZ, 0xfc, !PT ;  /* 0x640064001a1b7812 */ /* 0x000fe200078efcff */
[-C--:B------:R-:W-:Y:S02]  /*19b0*/  HFMA2 R14, R41, R2.reuse.H1_H1, -72, -72 ;  /* 0xd480d480290e7431 */ /* 0x080fe40000060002 */
[----:B------:R-:W-:Y:S02]  /*19c0*/  HADD2.F32 R36, -RZ, R29.H0_H0 ;  /* 0x2000001dff247230 */ /* 0x000fe40000004100 */
[----:B------:R-:W-:Y:S02]  /*19d0*/  HFMA2 R12, R47, R2.H1_H1, -72, -72 ;  /* 0xd480d4802f0c7431 */ /* 0x000fe40000060002 */
[----:B------:R-:W-:-:S02]  /*19e0*/  HADD2.F32 R38, -RZ, R14.H0_H0 ;  /* 0x2000000eff267230 */ /* 0x000fc40000004100 */
[----:B------:R-:W-:Y:S02]  /*19f0*/  HFMA2 R27, R27, R2.H1_H1, -72, -72 ;  /* 0xd480d4801b1b7431 */ /* 0x000fe40000060002 */
[----:B------:R-:W-:Y:S02]  /*1a00*/  HADD2.F32 R39, -RZ, R39.H1_H1 ;  /* 0x30000027ff277230 */ /* 0x000fe40000004100 */
[----:B------:R-:W-:Y:S01]  /*1a10*/  HADD2.F32 R42, -RZ, R42.H1_H1 ;  /* 0x3000002aff2a7230 */ /* 0x000fe20000004100 */
[----:B------:R-:W-:Y:S01]  /*1a20*/  FFMA.FTZ R38, R36, R38, R13 ;  /* 0x0000002624267223 */ /* 0x000fe2000001000d */
        /* <DEDUP_REMOVED lines=8> */
[----:B------:R-:W-:-:S02]  /*1ab0*/  HADD2.F32 R40, -RZ, R27.H1_H1 ;  /* 0x3000001bff287230 */ /* 0x000fc40000004100 */
[--C-:B------:R-:W-:Y:S01]  /*1ac0*/  HADD2.F32 R39, -RZ, R15.reuse.H0_H0 ;  /* 0x2000000fff277230 */ /* 0x100fe20000004100 */
[C---:B------:R-:W-:Y:S02]  /*1ad0*/  FFMA.FTZ R27, R29.reuse, R12, R26 ;  /* 0x0000000c1d1b7223 */ /* 0x040fe4000001001a */
[----:B------:R-:W-:Y:S02]  /*1ae0*/  FFMA.FTZ R26, R29, R40, R13 ;  /* 0x000000281d1a7223 */ /* 0x000fe4000001000d */
[----:B------:R-:W0:Y:S01]  /*1af0*/  LDS.64 R12, [UR4+0x20] ;  /* 0x00002004ff0c7984 */ /* 0x000e220008000a00 */
[----:B------:R-:W-:Y:S01]  /*1b00*/  HADD2.F32 R15, -RZ, R15.H1_H1 ;  /* 0x3000000fff0f7230 */ /* 0x000fe20000004100 */
[----:B------:R-:W-:Y:S01]  /*1b10*/  FFMA.FTZ R28, R39, R36, R45 ;  /* 0x00000024271c7223 */ /* 0x000fe2000001002d */
[----:B------:R-:W-:Y:S01]  /*1b20*/  HADD2.F32 R14, -RZ, R14.H1_H1 ;  /* 0x3000000eff0e7230 */ /* 0x000fe20000004100 */
[----:B------:R-:W-:Y:S02]  /*1b30*/  FMUL.FTZ R35, R30, R35 ;  /* 0x000000231e237220 */ /* 0x000fe40000410000 */
[----:B------:R-:W-:-:S02]  /*1b40*/  FFMA.FTZ R15, R15, R29, R28 ;  /* 0x0000001d0f0f7223 */ /* 0x000fc4000001001c */
[----:B------:R-:W-:Y:S02]  /*1b50*/  FFMA.FTZ R14, R29, R14, R38 ;  /* 0x0000000e1d0e7223 */ /* 0x000fe40000010026 */
[----:B------:R-:W-:Y:S02]  /*1b60*/  FMUL.FTZ R32, R31, R32 ;  /* 0x000000201f207220 */ /* 0x000fe40000410000 */
[C---:B------:R-:W-:Y:S02]  /*1b70*/  FMUL.FTZ R33, R24.reuse, R33 ;  /* 0x0000002118217220 */ /* 0x040fe40000410000 */
[C---:B------:R-:W-:Y:S01]  /*1b80*/  FMUL.FTZ R34, R25.reuse, R34 ;  /* 0x0000002219227220 */ /* 0x040fe20000410000 */
[----:B------:R-:W-:Y:S01]  /*1b90*/  F2FP.PACK_AB R35, RZ, R35 ;  /* 0x00000023ff23723e */ /* 0x000fe200000000ff */
[----:B------:R-:W-:Y:S01]  /*1ba0*/  FMUL.FTZ R28, R24, R15 ;  /* 0x0000000f181c7220 */ /* 0x000fe20000410000 */
[----:B------:R-:W-:Y:S01]  /*1bb0*/  F2FP.PACK_AB R32, RZ, R32 ;  /* 0x00000020ff20723e */ /* 0x000fe200000000ff */
[----:B------:R-:W-:Y:S01]  /*1bc0*/  FMUL.FTZ R14, R25, R14 ;  /* 0x0000000e190e7220 */ /* 0x000fe20000410000 */
[----:B------:R-:W-:-:S02]  /*1bd0*/  F2FP.PACK_AB R33, RZ, R33 ;  /* 0x00000021ff21723e */ /* 0x000fc400000000ff */
[----:B------:R-:W-:Y:S02]  /*1be0*/  F2FP.PACK_AB R34, RZ, R34 ;  /* 0x00000022ff22723e */ /* 0x000fe400000000ff */
[----:B------:R-:W-:Y:S02]  /*1bf0*/  F2FP.PACK_AB R28, RZ, R28 ;  /* 0x0000001cff1c723e */ /* 0x000fe400000000ff */
[----:B------:R-:W-:Y:S02]  /*1c00*/  F2FP.PACK_AB R14, RZ, R14 ;  /* 0x0000000eff0e723e */ /* 0x000fe400000000ff */
[----:B------:R-:W-:Y:S02]  /*1c10*/  PRMT R35, R35, 0x5410, R32 ;  /* 0x0000541023237816 */ /* 0x000fe40000000020 */
[----:B------:R-:W-:Y:S02]  /*1c20*/  PRMT R33, R33, 0x5410, R34 ;  /* 0x0000541021217816 */ /* 0x000fe40000000022 */
[----:B------:R-:W-:Y:S01]  /*1c30*/  PRMT R28, R28, 0x5410, R14 ;  /* 0x000054101c1c7816 */ /* 0x000fe2000000000e */
[----:B------:R-:W-:Y:S01]  /*1c40*/  HADD2 R14, R35, R6 ;  /* 0x00000006230e7230 */ /* 0x000fe20000000000 */
[----:B--2---:R-:W-:-:S02]  /*1c50*/  LOP3.LUT R6, R8, 0xf000f, RZ, 0xc0, !PT ;  /* 0x000f000f08067812 */ /* 0x004fc400078ec0ff */
[----:B------:R-:W-:Y:S01]  /*1c60*/  HFMA2.MMA R15, R33, 1, 1, R7 ;  /* 0x3c003c00210f7835 */ /* 0x000fe20000000007 */
[----:B------:R-:W-:Y:S01]  /*1c70*/  LOP3.LUT R7, R9, 0xf000f, RZ, 0xc0, !PT ;  /* 0x000f000f09077812 */ /* 0x000fe200078ec0ff */
[----:B------:R-:W-:Y:S01]  /*1c80*/  FMUL.FTZ R27, R30, R27 ;  /* 0x0000001b1e1b7220 */ /* 0x000fe20000410000 */
[----:B------:R-:W-:Y:S01]  /*1c90*/  LOP3.LUT R6, R6, 0x64006400, RZ, 0xfc, !PT ;  /* 0x6400640006067812 */ /* 0x000fe200078efcff */
[----:B------:R-:W-:Y:S01]  /*1ca0*/  FMUL.FTZ R26, R31, R26 ;  /* 0x0000001a1f1a7220 */ /* 0x000fe20000410000 */
[----:B------:R-:W-:Y:S02]  /*1cb0*/  LOP3.LUT R7, R7, 0x64006400, RZ, 0xfc, !PT ;  /* 0x6400640007077812 */ /* 0x000fe400078efcff */
[----:B------:R-:W-:Y:S01]  /*1cc0*/  F2FP.PACK_AB R27, RZ, R27 ;  /* 0x0000001bff1b723e */ /* 0x000fe200000000ff */
[----:B------:R-:W-:Y:S01]  /*1cd0*/  HADD2 R6, R6, -1032, -1032 ;  /* 0xe408e40806067430 */ /* 0x000fe20000000000 */
[----:B------:R-:W-:Y:S02]  /*1ce0*/  F2FP.PACK_AB R26, RZ, R26 ;  /* 0x0000001aff1a723e */ /* 0x000fe400000000ff */
[----:B------:R-:W-:Y:S01]  /*1cf0*/  LOP3.LUT R33, R10, 0xf000f, RZ, 0xc0, !PT ;  /* 0x000f000f0a217812 */ /* 0x000fe200078ec0ff */
[----:B------:R-:W-:Y:S01]  /*1d00*/  HADD2 R38, R7, -1032, -1032 ;  /* 0xe408e40807267430 */ /* 0x000fe20000000000 */
[----:B------:R-:W-:Y:S01]  /*1d10*/  PRMT R27, R27, 0x5410, R26 ;  /* 0x000054101b1b7816 */ /* 0x000fe2000000001a */
[--C-:B------:R-:W-:Y:S01]  /*1d20*/  HADD2.F32 R40, -RZ, R6.reuse.H0_H0 ;  /* 0x20000006ff287230 */ /* 0x100fe20000004100 */
[----:B------:R-:W-:Y:S01]  /*1d30*/  LOP3.LUT R34, R11, 0xf000f, RZ, 0xc0, !PT ;  /* 0x000f000f0b227812 */ /* 0x000fe200078ec0ff */
[----:B------:R-:W-:Y:S01]  /*1d40*/  HADD2.F32 R37, -RZ, R6.H1_H1 ;  /* 0x30000006ff257230 */ /* 0x000fe20000004100 */
[----:B------:R-:W-:Y:S01]  /*1d50*/  LOP3.LUT R33, R33, 0x64006400, RZ, 0xfc, !PT ;  /* 0x6400640021217812 */ /* 0x000fe200078efcff */
[----:B------:R-:W1:Y:S01]  /*1d60*/  LDS.64 R6, [UR4+0x28] ;  /* 0x00002804ff067984 */ /* 0x000e620008000a00 */
[----:B0-----:R-:W-:Y:S01]  /*1d70*/  HADD2.F32 R35, -RZ, R12.H0_H0 ;  /* 0x2000000cff237230 */ /* 0x001fe20000004100 */
[----:B------:R-:W-:Y:S01]  /*1d80*/  LOP3.LUT R36, R34, 0x64006400, RZ, 0xfc, !PT ;  /* 0x6400640022247812 */ /* 0x000fe200078efcff */
[----:B------:R-:W-:-:S02]  /*1d90*/  HADD2.F32 R42, -RZ, R38.H0_H0 ;  /* 0x20000026ff2a7230 */ /* 0x000fc40000004100 */
[----:B------:R-:W-:Y:S01]  /*1da0*/  HADD2 R14, R27, R14 ;  /* 0x0000000e1b0e7230 */ /* 0x000fe20000000000 */
[----:B------:R-:W-:Y:S01]  /*1db0*/  LOP3.LUT R27, R8, 0xf000f0, RZ, 0xc0, !PT ;  /* 0x00f000f0081b7812 */ /* 0x000fe200078ec0ff */
[----:B------:R-:W-:Y:S02]  /*1dc0*/  HADD2 R34, R33, -1032, -1032 ;  /* 0xe408e40821227430 */ /* 0x000fe40000000000 */
[----:B------:R-:W-:Y:S02]  /*1dd0*/  HADD2.F32 R12, -RZ, R12.H1_H1 ;  /* 0x3000000cff0c7230 */ /* 0x000fe40000004100 */
[----:B------:R-:W-:Y:S01]  /*1de0*/  HADD2.F32 R41, -RZ, R38.H1_H1 ;  /* 0x30000026ff297230 */ /* 0x000fe20000004100 */
[----:B------:R-:W-:Y:S01]  /*1df0*/  FFMA.FTZ R38, R35, R42, RZ ;  /* 0x0000002a23267223 */ /* 0x000fe200000100ff */
[----:B------:R-:W-:Y:S01]  /*1e00*/  LOP3.LUT R26, R9, 0xf000f0, RZ, 0xc0, !PT ;  /* 0x00f000f0091a7812 */ /* 0x000fe200078ec0ff */
[----:B------:R-:W-:Y:S01]  /*1e10*/  HADD2 R33, R36, -1032, -1032 ;  /* 0xe408e40824217430 */ /* 0x000fe20000000000 */
[----:B------:R-:W-:Y:S01]  /*1e20*/  LOP3.LUT R43, R27, 0x64006400, RZ, 0xfc, !PT ;  /* 0x640064001b2b7812 */ /* 0x000fe200078efcff */
[--C-:B------:R-:W-:Y:S01]  /*1e30*/  HADD2.F32 R44, -RZ, R34.reuse.H0_H0 ;  /* 0x20000022ff2c7230 */ /* 0x100fe20000004100 */
[----:B------:R-:W-:Y:S01]  /*1e40*/  HFMA2.MMA R15, R28, 1, 1, R15 ;  /* 0x3c003c001c0f7835 */ /* 0x000fe2000000000f */
[----:B------:R-:W-:Y:S01]  /*1e50*/  LOP3.LUT R28, R10, 0xf000f0, RZ, 0xc0, !PT ;  /* 0x00f000f00a1c7812 */ /* 0x000fe200078ec0ff */
[----:B------:R-:W-:Y:S01]  /*1e60*/  FFMA.FTZ R27, R12, R41, R38 ;  /* 0x000000290c1b7223 */ /* 0x000fe20000010026 */
[----:B------:R-:W-:Y:S01]  /*1e70*/  LOP3.LUT R29, R11, 0xf000f0, RZ, 0xc0, !PT ;  /* 0x00f000f00b1d7812 */ /* 0x000fe200078ec0ff */
[----:B------:R-:W-:Y:S01]  /*1e80*/  FFMA.FTZ R40, R40, R35, RZ ;  /* 0x0000002328287223 */ /* 0x000fe200000100ff */
[----:B------:R-:W-:Y:S01]  /*1e90*/  HADD2.F32 R34, -RZ, R34.H1_H1 ;  /* 0x30000022ff227230 */ /* 0x000fe20000004100 */
[----:B------:R-:W-:Y:S01]  /*1ea0*/  LOP3.LUT R41, R26, 0x64006400, RZ, 0xfc, !PT ;  /* 0x640064001a297812 */ /* 0x000fe200078efcff */
[----:B------:R-:W-:Y:S01]  /*1eb0*/  HADD2.F32 R36, -RZ, R33.H0_H0 ;  /* 0x20000021ff247230 */ /* 0x000fe20000004100 */
[----:B------:R-:W-:Y:S01]  /*1ec0*/  FFMA.FTZ R39, R35, R44, RZ ;  /* 0x0000002c23277223 */ /* 0x000fe200000100ff */
[----:B------:R-:W-:Y:S01]  /*1ed0*/  HFMA2 R26, R43, R2.H1_H1, -72, -72 ;  /* 0xd480d4802b1a7431 */ /* 0x000fe20000060002 */
[----:B------:R-:W-:-:S02]  /*1ee0*/  LOP3.LUT R45, R28, 0x64006400, RZ, 0xfc, !PT ;  /* 0x640064001c2d7812 */ /* 0x000fc400078efcff */
[----:B------:R-:W-:Y:S01]  /*1ef0*/  LOP3.LUT R43, R29, 0x64006400, RZ, 0xfc, !PT ;  /* 0x640064001d2b7812 */ /* 0x000fe200078efcff */
[----:B------:R-:W-:Y:S01]  /*1f00*/  FFMA.FTZ R37, R37, R12, R40 ;  /* 0x0000000c25257223 */ /* 0x000fe20000010028 */
[----:B------:R-:W-:Y:S01]  /*1f10*/  HADD2.F32 R40, -RZ, R33.H1_H1 ;  /* 0x30000021ff287230 */ /* 0x000fe20000004100 */
[----:B------:R-:W-:Y:S01]  /*1f20*/  FFMA.FTZ R39, R12, R34, R39 ;  /* 0x000000220c277223 */ /* 0x000fe20000010027 */
[----:B------:R-:W-:Y:S01]  /*1f30*/  HADD2.F32 R32, -RZ, R13.H0_H0 ;  /* 0x2000000dff207230 */ /* 0x000fe20000004100 */
[----:B------:R-:W-:Y:S01]  /*1f40*/  FFMA.FTZ R35, R35, R36, RZ ;  /* 0x0000002423237223 */ /* 0x000fe200000100ff */
[----:B------:R-:W-:Y:S02]  /*1f50*/  HADD2.F32 R34, -RZ, R26.H0_H0 ;  /* 0x2000001aff227230 */ /* 0x000fe40000004100 */
[-C--:B------:R-:W-:Y:S02]  /*1f60*/  HFMA2 R29, R41, R2.reuse.H1_H1, -72, -72 ;  /* 0xd480d480291d7431 */ /* 0x080fe40000060002 */
[----:B------:R-:W-:-:S02]  /*1f70*/  HFMA2 R28, R45, R2.H1_H1, -72, -72 ;  /* 0xd480d4802d1c7431 */ /* 0x000fc40000060002 */
[----:B------:R-:W-:Y:S01]  /*1f80*/  HFMA2 R33, R43, R2.H1_H1, -72, -72 ;  /* 0xd480d4802b217431 */ /* 0x000fe20000060002 */
[----:B------:R-:W-:Y:S01]  /*1f90*/  FFMA.FTZ R35, R12, R40, R35 ;  /* 0x000000280c237223 */ /* 0x000fe20000010023 */
[----:B------:R-:W-:Y:S01]  /*1fa0*/  HADD2.F32 R36, -RZ, R29.H0_H0 ;  /* 0x2000001dff247230 */ /* 0x000fe20000004100 */
[----:B------:R-:W-:Y:S01]  /*1fb0*/  FFMA.FTZ R12, R34, R32, R37 ;  /* 0x00000020220c7223 */ /* 0x000fe20000010025 */
[----:B------:R-:W-:Y:S02]  /*1fc0*/  HADD2.F32 R38, -RZ, R28.H0_H0 ;  /* 0x2000001cff267230 */ /* 0x000fe40000004100 */
[----:B------:R-:W-:Y:S02]  /*1fd0*/  HADD2.F32 R37, -RZ, R33.H0_H0 ;  /* 0x20000021ff257230 */ /* 0x000fe40000004100 */
[----:B------:R-:W-:Y:S02]  /*1fe0*/  HADD2.F32 R13, -RZ, R13.H1_H1 ;  /* 0x3000000dff0d7230 */ /* 0x000fe40000004100 */
[----:B------:R-:W-:Y:S01]  /*1ff0*/  HADD2.F32 R26, -RZ, R26.H1_H1 ;  /* 0x3000001aff1a7230 */ /* 0x000fe20000004100 */
[----:B------:R-:W-:Y:S01]  /*2000*/  SHF.R.U32.HI R8, RZ, 0x8, R8 ;  /* 0x00000008ff087819 */ /* 0x000fe20000011608 */
[----:B------:R-:W-:-:S02]  /*2010*/  FFMA.FTZ R27, R32, R36, R27 ;  /* 0x00000024201b7223 */ /* 0x000fc4000001001b */
[C---:B------:R-:W-:Y:S02]  /*2020*/  FFMA.FTZ R38, R32.reuse, R38, R39 ;  /* 0x0000002620267223 */ /* 0x040fe40000010027 */
[----:B------:R-:W-:Y:S01]  /*2030*/  FFMA.FTZ R35, R32, R37, R35 ;  /* 0x0000002520237223 */ /* 0x000fe20000010023 */
[----:B------:R-:W-:Y:S01]  /*2040*/  HADD2.F32 R32, -RZ, R28.H1_H1 ;  /* 0x3000001cff207230 */ /* 0x000fe20000004100 */
[----:B------:R-:W-:Y:S01]  /*2050*/  FFMA.FTZ R28, R26, R13, R12 ;  /* 0x0000000d1a1c7223 */ /* 0x000fe2000001000c */
[----:B------:R-:W-:Y:S01]  /*2060*/  HADD2.F32 R34, -RZ, R29.H1_H1 ;  /* 0x3000001dff227230 */ /* 0x000fe20000004100 */
[----:B------:R-:W-:Y:S01]  /*2070*/  LOP3.LUT R12, R8, 0xf000f, RZ, 0xc0, !PT ;  /* 0x000f000f080c7812 */ /* 0x000fe200078ec0ff */
[----:B------:R-:W-:Y:S01]  /*2080*/  HADD2.F32 R36, -RZ, R33.H1_H1 ;  /* 0x30000021ff247230 */ /* 0x000fe20000004100 */
[----:B------:R-:W-:Y:S01]  /*2090*/  SHF.R.U32.HI R9, RZ, 0x8, R9 ;  /* 0x00000008ff097819 */ /* 0x000fe20000011609 */
[C---:B------:R-:W-:Y:S01]  /*20a0*/  FFMA.FTZ R29, R13.reuse, R32, R38 ;  /* 0x000000200d1d7223 */ /* 0x040fe20000010026 */
[----:B------:R-:W-:Y:S01]  /*20b0*/  SHF.R.U32.HI R10, RZ, 0x8, R10 ;  /* 0x00000008ff0a7819 */ /* 0x000fe2000001160a */
[C---:B------:R-:W-:Y:S01]  /*20c0*/  FFMA.FTZ R33, R13.reuse, R34, R27 ;  /* 0x000000220d217223 */ /* 0x040fe2000001001b */
[----:B------:R-:W-:Y:S01]  /*20d0*/  SHF.R.U32.HI R11, RZ, 0x8, R11 ;  /* 0x00000008ff0b7819 */ /* 0x000fe2000001160b */
[----:B------:R-:W-:Y:S01]  /*20e0*/  FFMA.FTZ R32, R13, R36, R35 ;  /* 0x000000240d207223 */ /* 0x000fe20000010023 */
[----:B------:R-:W-:-:S02]  /*20f0*/  LOP3.LUT R12, R12, 0x64006400, RZ, 0xfc, !PT ;  /* 0x640064000c0c7812 */ /* 0x000fc400078efcff */
[----:B------:R-:W-:Y:S01]  /*2100*/  LOP3.LUT R13, R9, 0xf000f, RZ, 0xc0, !PT ;  /* 0x000f000f090d7812 */ /* 0x000fe200078ec0ff */
[--C-:B-1----:R-:W-:Y:S01]  /*2110*/  HADD2.F32 R34, -RZ, R6.reuse.H0_H0 ;  /* 0x20000006ff227230 */ /* 0x102fe20000004100 */
[----:B------:R-:W-:Y:S01]  /*2120*/  LOP3.LUT R27, R10, 0xf000f, RZ, 0xc0, !PT ;  /* 0x000f000f0a1b7812 */ /* 0x000fe200078ec0ff */
[----:B------:R-:W-:Y:S01]  /*2130*/  HADD2.F32 R26, -RZ, R6.H1_H1 ;  /* 0x30000006ff1a7230 */ /* 0x000fe20000004100 */
[----:B------:R-:W-:Y:S01]  /*2140*/  LOP3.LUT R36, R11, 0xf000f, RZ, 0xc0, !PT ;  /* 0x000f000f0b247812 */ /* 0x000fe200078ec0ff */
[----:B------:R-:W-:Y:S01]  /*2150*/  HADD2 R6, R12, -1032, -1032 ;  /* 0xe408e4080c067430 */ /* 0x000fe20000000000 */
[----:B------:R-:W-:Y:S02]  /*2160*/  LOP3.LUT R13, R13, 0x64006400, RZ, 0xfc, !PT ;  /* 0x640064000d0d7812 */ /* 0x000fe400078efcff */
[----:B------:R-:W-:Y:S02]  /*2170*/  LOP3.LUT R35, R27, 0x64006400, RZ, 0xfc, !PT ;  /* 0x640064001b237812 */ /* 0x000fe400078efcff */
[----:B------:R-:W-:Y:S01]  /*2180*/  LOP3.LUT R12, R36, 0x64006400, RZ, 0xfc, !PT ;  /* 0x64006400240c7812 */ /* 0x000fe200078efcff */
[----:B------:R-:W-:-:S02]  /*2190*/  HADD2.F32 R37, -RZ, R6.H0_H0 ;  /* 0x20000006ff257230 */ /* 0x000fc40000004100 */
[----:B------:R-:W-:Y:S02]  /*21a0*/  HADD2 R36, R13, -1032, -1032 ;  /* 0xe408e4080d247430 */ /* 0x000fe40000000000 */
[----:B------:R-:W-:Y:S02]  /*21b0*/  HADD2 R35, R35, -1032, -1032 ;  /* 0xe408e40823237430 */ /* 0x000fe40000000000 */
[----:B------:R-:W-:Y:S01]  /*21c0*/  HADD2 R13, R12, -1032, -1032 ;  /* 0xe408e4080c0d7430 */ /* 0x000fe20000000000 */
[----:B------:R-:W-:Y:S01]  /*21d0*/  FFMA.FTZ R28, R37, R34, R28 ;  /* 0x00000022251c7223 */ /* 0x000fe2000001001c */
[----:B------:R-:W-:Y:S02]  /*21e0*/  HADD2.F32 R37, -RZ, R36.H0_H0 ;  /* 0x20000024ff257230 */ /* 0x000fe40000004100 */
[----:B------:R-:W-:Y:S02]  /*21f0*/  HADD2.F32 R38, -RZ, R35.H0_H0 ;  /* 0x20000023ff267230 */ /* 0x000fe40000004100 */
[----:B------:R-:W-:-:S02]  /*2200*/  HADD2.F32 R27, -RZ, R7.H0_H0 ;  /* 0x20000007ff1b7230 */ /* 0x000fc40000004100 */
[----:B------:R-:W-:Y:S02]  /*2210*/  HADD2.F32 R12, -RZ, R7.H1_H1 ;  /* 0x30000007ff0c7230 */ /* 0x000fe40000004100 */
[----:B------:R-:W-:Y:S02]  /*2220*/  HADD2.F32 R41, -RZ, R13.H0_H0 ;  /* 0x2000000dff297230 */ /* 0x000fe40000004100 */
[----:B------:R-:W-:Y:S01]  /*2230*/  HADD2.F32 R7, -RZ, R6.H1_H1 ;  /* 0x30000006ff077230 */ /* 0x000fe20000004100 */
[C---:B------:R-:W-:Y:S02]  /*2240*/  FFMA.FTZ R37, R34.reuse, R37, R33 ;  /* 0x0000002522257223 */ /* 0x040fe40000010021 */
[C---:B------:R-:W-:Y:S02]  /*2250*/  FFMA.FTZ R33, R34.reuse, R38, R29 ;  /* 0x0000002622217223 */ /* 0x040fe4000001001d */
[----:B------:R-:W-:Y:S02]  /*2260*/  FFMA.FTZ R29, R34, R41, R32 ;  /* 0x00000029221d7223 */ /* 0x000fe40000010020 */
[----:B------:R-:W-:-:S02]  /*2270*/  FFMA.FTZ R32, R7, R26, R28 ;  /* 0x0000001a07207223 */ /* 0x000fc4000001001c */
[----:B------:R-:W0:Y:S01]  /*2280*/  LDS.64 R6, [UR4+0x30] ;  /* 0x00003004ff067984 */ /* 0x000e220008000a00 */
        /* <DEDUP_REMOVED lines=8> */
[----:B------:R-:W-:-:S02]  /*2310*/  LOP3.LUT R37, R10, 0x64006400, RZ, 0xfc, !PT ;  /* 0x640064000a257812 */ /* 0x000fc400078efcff */
[----:B------:R-:W-:Y:S01]  /*2320*/  LOP3.LUT R33, R11, 0xf000f0, RZ, 0xc0, !PT ;  /* 0x00f000f00b217812 */ /* 0x000fe200078ec0ff */
[-C--:B------:R-:W-:Y:S01]  /*2330*/  HFMA2 R11, R9, R2.reuse.H1_H1, -72, -72 ;  /* 0xd480d480090b7431 */ /* 0x080fe20000060002 */
[----:B------:R-:W-:Y:S01]  /*2340*/  LOP3.LUT R35, R34, 0x64006400, RZ, 0xfc, !PT ;  /* 0x6400640022237812 */ /* 0x000fe200078efcff */
[----:B------:R-:W-:Y:S01]  /*2350*/  HFMA2 R9, R37, R2.H1_H1, -72, -72 ;  /* 0xd480d48025097431 */ /* 0x000fe20000060002 */
[----:B------:R-:W-:-:S03]  /*2360*/  LOP3.LUT R33, R33, 0x64006400, RZ, 0xfc, !PT ;  /* 0x6400640021217812 */ /* 0x000fc600078efcff */
[-C--:B------:R-:W-:Y:S02]  /*2370*/  HFMA2 R10, R35, R2.reuse.H1_H1, -72, -72 ;  /* 0xd480d480230a7431 */ /* 0x080fe40000060002 */
[----:B------:R-:W-:Y:S02]  /*2380*/  HADD2.F32 R35, -RZ, R9.H0_H0 ;  /* 0x20000009ff237230 */ /* 0x000fe40000004100 */
[----:B------:R-:W-:Y:S02]  /*2390*/  HFMA2 R33, R33, R2.H1_H1, -72, -72 ;  /* 0xd480d48021217431 */ /* 0x000fe40000060002 */
[----:B------:R-:W-:Y:S01]  /*23a0*/  HADD2.F32 R36, -RZ, R13.H1_H1 ;  /* 0x3000000dff247230 */ /* 0x000fe20000004100 */
[----:B------:R-:W-:Y:S01]  /*23b0*/  FFMA.FTZ R35, R27, R35, R8 ;  /* 0x000000231b237223 */ /* 0x000fe20000010008 */
[----:B------:R-:W-:Y:S02]  /*23c0*/  HADD2.F32 R13, -RZ, R11.H0_H0 ;  /* 0x2000000bff0d7230 */ /* 0x000fe40000004100 */
[--C-:B------:R-:W-:Y:S01]  /*23d0*/  HADD2.F32 R34, -RZ, R10.reuse.H0_H0 ;  /* 0x2000000aff227230 */ /* 0x100fe20000004100 */
[----:B------:R-:W-:Y:S01]  /*23e0*/  FFMA.FTZ R36, R26, R36, R29 ;  /* 0x000000241a247223 */ /* 0x000fe2000001001d */
[----:B------:R-:W-:Y:S01]  /*23f0*/  HADD2.F32 R8, -RZ, R33.H0_H0 ;  /* 0x20000021ff087230 */ /* 0x000fe20000004100 */
[----:B------:R-:W-:Y:S01]  /*2400*/  FFMA.FTZ R13, R13, R27, R32 ;  /* 0x0000001b0d0d7223 */ /* 0x000fe20000010020 */
[----:B------:R-:W-:Y:S01]  /*2410*/  HADD2.F32 R11, -RZ, R11.H1_H1 ;  /* 0x3000000bff0b7230 */ /* 0x000fe20000004100 */
[----:B------:R-:W-:Y:S01]  /*2420*/  FFMA.FTZ R28, R27, R34, R28 ;  /* 0x000000221b1c7223 */ /* 0x000fe2000001001c */
[----:B------:R-:W-:-:S02]  /*2430*/  HADD2.F32 R29, -RZ, R10.H1_H1 ;  /* 0x3000000aff1d7230 */ /* 0x000fc40000004100 */
[----:B------:R-:W-:Y:S01]  /*2440*/  HADD2.F32 R9, -RZ, R9.H1_H1 ;  /* 0x30000009ff097230 */ /* 0x000fe20000004100 */
[----:B------:R-:W-:Y:S01]  /*2450*/  FFMA.FTZ R36, R27, R8, R36 ;  /* 0x000000081b247223 */ /* 0x000fe20000010024 */
[----:B------:R-:W-:Y:S01]  /*2460*/  HADD2.F32 R33, -RZ, R33.H1_H1 ;  /* 0x30000021ff217230 */ /* 0x000fe20000004100 */
[----:B---3--:R-:W-:Y:S01]  /*2470*/  LOP3.LUT R26, R16, 0xf000f, RZ, 0xc0, !PT ;  /* 0x000f000f101a7812 */ /* 0x008fe200078ec0ff */
[----:B------:R-:W-:Y:S01]  /*2480*/  FFMA.FTZ R11, R11, R12, R13 ;  /* 0x0000000c0b0b7223 */ /* 0x000fe2000001000d */
[----:B------:R-:W-:Y:S01]  /*2490*/  LOP3.LUT R32, R17, 0xf000f, RZ, 0xc0, !PT ;  /* 0x000f000f11207812 */ /* 0x000fe200078ec0ff */
[----:B------:R-:W-:Y:S01]  /*24a0*/  FFMA.FTZ R8, R12, R29, R28 ;  /* 0x0000001d0c087223 */ /* 0x000fe2000001001c */
[----:B------:R-:W-:Y:S01]  /*24b0*/  LOP3.LUT R34, R18, 0xf000f, RZ, 0xc0, !PT ;  /* 0x000f000f12227812 */ /* 0x000fe200078ec0ff */
[C---:B------:R-:W-:Y:S01]  /*24c0*/  FFMA.FTZ R9, R12.reuse, R9, R35 ;  /* 0x000000090c097223 */ /* 0x040fe20000010023 */
[--C-:B0-----:R-:W-:Y:S01]  /*24d0*/  HADD2.F32 R35, -RZ, R6.reuse.H0_H0 ;  /* 0x20000006ff237230 */ /* 0x101fe20000004100 */
[----:B------:R-:W-:Y:S01]  /*24e0*/  FFMA.FTZ R12, R12, R33, R36 ;  /* 0x000000210c0c7223 */ /* 0x000fe20000010024 */
[----:B------:R-:W-:Y:S01]  /*24f0*/  LOP3.LUT R36, R19, 0xf000f, RZ, 0xc0, !PT ;  /* 0x000f000f13247812 */ /* 0x000fe200078ec0ff */
[----:B------:R-:W-:Y:S01]  /*2500*/  HADD2.F32 R28, -RZ, R6.H1_H1 ;  /* 0x30000006ff1c7230 */ /* 0x000fe20000004100 */
[----:B------:R-:W-:-:S02]  /*2510*/  LOP3.LUT R6, R26, 0x64006400, RZ, 0xfc, !PT ;  /* 0x640064001a067812 */ /* 0x000fc400078efcff */
        /* <DEDUP_REMOVED lines=8> */
[----:B------:R-:W-:Y:S02]  /*25a0*/  HADD2.F32 R42, -RZ, R36.H0_H0 ;  /* 0x20000024ff2a7230 */ /* 0x000fe40000004100 */
[----:B------:R-:W-:Y:S02]  /*25b0*/  HADD2.F32 R44, -RZ, R38.H0_H0 ;  /* 0x20000026ff2c7230 */ /* 0x000fe40000004100 */
[----:B------:R-:W-:Y:S01]  /*25c0*/  HADD2.F32 R34, -RZ, R32.H0_H0 ;  /* 0x20000020ff227230 */ /* 0x000fe20000004100 */
[----:B------:R-:W-:Y:S01]  /*25d0*/  FFMA.FTZ R40, R40, R35, RZ ;  /* 0x0000002328287223 */ /* 0x000fe200000100ff */
[----:B------:R-:W-:Y:S01]  /*25e0*/  HADD2.F32 R41, -RZ, R37.H1_H1 ;  /* 0x30000025ff297230 */ /* 0x000fe20000004100 */
[----:B------:R-:W-:Y:S01]  /*25f0*/  LOP3.LUT R10, R16, 0xf000f0, RZ, 0xc0, !PT ;  /* 0x00f000f0100a7812 */ /* 0x000fe200078ec0ff */
[--C-:B------:R-:W-:Y:S01]  /*2600*/  HADD2.F32 R29, -RZ, R7.reuse.H0_H0 ;  /* 0x20000007ff1d7230 */ /* 0x100fe20000004100 */
[C---:B------:R-:W-:Y:S01]  /*2610*/  FFMA.FTZ R39, R35.reuse, R42, RZ ;  /* 0x0000002a23277223 */ /* 0x040fe200000100ff */
[----:B------:R-:W-:Y:S01]  /*2620*/  HADD2.F32 R26, -RZ, R7.H1_H1 ;  /* 0x30000007ff1a7230 */ /* 0x000fe20000004100 */
[C---:B------:R-:W-:Y:S01]  /*2630*/  FFMA.FTZ R37, R35.reuse, R44, RZ ;  /* 0x0000002c23257223 */ /* 0x040fe200000100ff */
[----:B------:R-:W0:Y:S01]  /*2640*/  LDS.64 R6, [UR4+0x38] ;  /* 0x00003804ff067984 */ /* 0x000e220008000a00 */
[----:B------:R-:W-:Y:S01]  /*2650*/  FFMA.FTZ R35, R35, R34, RZ ;  /* 0x0000002223237223 */ /* 0x000fe200000100ff */
        /* <DEDUP_REMOVED lines=9> */
[-C--:B------:R-:W-:Y:S01]  /*26f0*/  HFMA2 R33, R41, R2.reuse.H1_H1, -72, -72 ;  /* 0xd480d48029217431 */ /* 0x080fe20000060002 */
[----:B------:R-:W-:Y:S01]  /*2700*/  LOP3.LUT R27, R27, 0x64006400, RZ, 0xfc, !PT ;  /* 0x640064001b1b7812 */ /* 0x000fe200078efcff */
[----:B------:R-:W-:Y:S01]  /*2710*/  HFMA2 R13, R13, R2.H1_H1, -72, -72 ;  /* 0xd480d4800d0d7431 */ /* 0x000fe20000060002 */
[C---:B------:R-:W-:Y:S01]  /*2720*/  FFMA.FTZ R10, R28.reuse, R36, R39 ;  /* 0x000000241c0a7223 */ /* 0x040fe20000010027 */
[----:B------:R-:W-:Y:S01]  /*2730*/  HADD2.F32 R40, -RZ, R32.H1_H1 ;  /* 0x30000020ff287230 */ /* 0x000fe20000004100 */
[----:B------:R-:W-:Y:S01]  /*2740*/  FFMA.FTZ R36, R28, R38, R37 ;  /* 0x000000261c247223 */ /* 0x000fe20000010025 */
[----:B------:R-:W-:-:S02]  /*2750*/  HADD2.F32 R32, -RZ, R33.H0_H0 ;  /* 0x20000021ff207230 */ /* 0x000fc40000004100 */
[-C--:B------:R-:W-:Y:S02]  /*2760*/  HFMA2 R37, R43, R2.reuse.H1_H1, -72, -72 ;  /* 0xd480d4802b257431 */ /* 0x080fe40000060002 */
[----:B------:R-:W-:Y:S01]  /*2770*/  HFMA2 R27, R27, R2.H1_H1, -72, -72 ;  /* 0xd480d4801b1b7431 */ /* 0x000fe20000060002 */
[----:B------:R-:W-:Y:S01]  /*2780*/  FFMA.FTZ R28, R28, R40, R35 ;  /* 0x000000281c1c7223 */ /* 0x000fe20000010023 */
[----:B------:R-:W-:Y:S01]  /*2790*/  HADD2.F32 R38, -RZ, R13.H0_H0 ;  /* 0x2000000dff267230 */ /* 0x000fe20000004100 */
[----:B------:R-:W-:Y:S01]  /*27a0*/  FFMA.FTZ R35, R32, R29, R34 ;  /* 0x0000001d20237223 */ /* 0x000fe20000010022 */
[----:B------:R-:W-:Y:S02]  /*27b0*/  HADD2.F32 R39, -RZ, R37.H0_H0 ;  /* 0x20000025ff277230 */ /* 0x000fe40000004100 */
[----:B------:R-:W-:Y:S01]  /*27c0*/  HADD2.F32 R32, -RZ, R27.H0_H0 ;  /* 0x2000001bff207230 */ /* 0x000fe20000004100 */
[C---:B------:R-:W-:Y:S01]  /*27d0*/  FFMA.FTZ R10, R29.reuse, R38, R10 ;  /* 0x000000261d0a7223 */ /* 0x040fe2000001000a */
[----:B------:R-:W-:Y:S01]  /*27e0*/  HADD2.F32 R13, -RZ, R13.H1_H1 ;  /* 0x3000000dff0d7230 */ /* 0x000fe20000004100 */
[----:B------:R-:W-:Y:S01]  /*27f0*/  SHF.R.U32.HI R16, RZ, 0x8, R16 ;  /* 0x00000008ff107819 */ /* 0x000fe20000011610 */
[C---:B------:R-:W-:Y:S01]  /*2800*/  FFMA.FTZ R36, R29.reuse, R39, R36 ;  /* 0x000000271d247223 */ /* 0x040fe20000010024 */
[----:B------:R-:W-:Y:S01]  /*2810*/  SHF.R.U32.HI R17, RZ, 0x8, R17 ;  /* 0x00000008ff117819 */ /* 0x000fe20000011611 */
[----:B------:R-:W-:Y:S01]  /*2820*/  FFMA.FTZ R28, R29, R32, R28 ;  /* 0x000000201d1c7223 */ /* 0x000fe2000001001c */
[----:B------:R-:W-:Y:S01]  /*2830*/  SHF.R.U32.HI R18, RZ, 0x8, R18 ;  /* 0x00000008ff127819 */ /* 0x000fe20000011612 */
[----:B------:R-:W-:Y:S01]  /*2840*/  HADD2.F32 R33, -RZ, R33.H1_H1 ;  /* 0x30000021ff217230 */ /* 0x000fe20000004100 */
[----:B------:R-:W-:Y:S01]  /*2850*/  SHF.R.U32.HI R19, RZ, 0x8, R19 ;  /* 0x00000008ff137819 */ /* 0x000fe20000011613 */
[----:B------:R-:W-:Y:S01]  /*2860*/  FFMA.FTZ R29, R26, R13, R10 ;  /* 0x0000000d1a1d7223 */ /* 0x000fe2000001000a */
[----:B------:R-:W-:Y:S01]  /*2870*/  HADD2.F32 R37, -RZ, R37.H1_H1 ;  /* 0x30000025ff257230 */ /* 0x000fe20000004100 */
[----:B------:R-:W-:-:S02]  /*2880*/  LOP3.LUT R10, R16, 0xf000f, RZ, 0xc0, !PT ;  /* 0x000f000f100a7812 */ /* 0x000fc400078ec0ff */
[----:B------:R-:W-:Y:S02]  /*2890*/  LOP3.LUT R13, R17, 0xf000f, RZ, 0xc0, !PT ;  /* 0x000f000f110d7812 */ /* 0x000fe400078ec0ff */
[----:B------:R-:W-:Y:S02]  /*28a0*/  LOP3.LUT R32, R18, 0xf000f, RZ, 0xc0, !PT ;  /* 0x000f000f12207812 */ /* 0x000fe400078ec0ff */
[----:B------:R-:W-:Y:S01]  /*28b0*/  LOP3.LUT R34, R19, 0xf000f, RZ, 0xc0, !PT ;  /* 0x000f000f13227812 */ /* 0x000fe200078ec0ff */
[----:B------:R-:W-:Y:S01]  /*28c0*/  HADD2.F32 R39, -RZ, R27.H1_H1 ;  /* 0x3000001bff277230 */ /* 0x000fe20000004100 */
[----:B------:R-:W-:Y:S01]  /*28d0*/  FFMA.FTZ R33, R33, R26, R35 ;  /* 0x0000001a21217223 */ /* 0x000fe20000010023 */
[----:B------:R-:W-:Y:S01]  /*28e0*/  LOP3.LUT R10, R10, 0x64006400, RZ, 0xfc, !PT ;  /* 0x640064000a0a7812 */ /* 0x000fe200078efcff */
[----:B------:R-:W-:Y:S01]  /*28f0*/  FFMA.FTZ R27, R26, R37, R36 ;  /* 0x000000251a1b7223 */ /* 0x000fe20000010024 */
[----:B------:R-:W-:Y:S02]  /*2900*/  LOP3.LUT R13, R13, 0x64006400, RZ, 0xfc, !PT ;  /* 0x640064000d0d7812 */ /* 0x000fe400078efcff */
[----:B------:R-:W-:-:S02]  /*2910*/  LOP3.LUT R35, R32, 0x64006400, RZ, 0xfc, !PT ;  /* 0x6400640020237812 */ /* 0x000fc400078efcff */
[----:B------:R-:W-:Y:S01]  /*2920*/  LOP3.LUT R36, R34, 0x64006400, RZ, 0xfc, !PT ;  /* 0x6400640022247812 */ /* 0x000fe200078efcff */
[----:B------:R-:W-:Y:S02]  /*2930*/  HADD2 R32, R10, -1032, -1032 ;  /* 0xe408e4080a207430 */ /* 0x000fe40000000000 */
[----:B------:R-:W-:Y:S02]  /*2940*/  HADD2 R34, R13, -1032, -1032 ;  /* 0xe408e4080d227430 */ /* 0x000fe40000000000 */
[----:B------:R-:W-:Y:S02]  /*2950*/  HADD2 R35, R35, -1032, -1032 ;  /* 0xe408e40823237430 */ /* 0x000fe40000000000 */
[----:B------:R-:W-:Y:S01]  /*2960*/  HADD2 R13, R36, -1032, -1032 ;  /* 0xe408e408240d7430 */ /* 0x000fe20000000000 */
[----:B------:R-:W-:Y:S01]  /*2970*/  FFMA.FTZ R26, R26, R39, R28 ;  /* 0x000000271a1a7223 */ /* 0x000fe2000001001c */
[----:B0-----:R-:W-:Y:S02]  /*2980*/  HADD2.F32 R28, -RZ, R6.H0_H0 ;  /* 0x20000006ff1c7230 */ /* 0x001fe40000004100 */
[----:B------:R-:W-:-:S02]  /*2990*/  HADD2.F32 R37, -RZ, R32.H0_H0 ;  /* 0x20000020ff257230 */ /* 0x000fc40000004100 */
[----:B------:R-:W-:Y:S02]  /*29a0*/  HADD2.F32 R38, -RZ, R35.H0_H0 ;  /* 0x20000023ff267230 */ /* 0x000fe40000004100 */
[----:B------:R-:W-:Y:S02]  /*29b0*/  HADD2.F32 R36, -RZ, R34.H0_H0 ;  /* 0x20000022ff247230 */ /* 0x000fe40000004100 */
[----:B------:R-:W-:Y:S01]  /*29c0*/  HADD2.F32 R39, -RZ, R13.H0_H0 ;  /* 0x2000000dff277230 */ /* 0x000fe20000004100 */
[----:B------:R-:W-:Y:S01]  /*29d0*/  FFMA.FTZ R37, R37, R28, R33 ;  /* 0x0000001c25257223 */ /* 0x000fe20000010021 */
[----:B------:R-:W-:Y:S01]  /*29e0*/  LOP3.LUT R16, R16, 0xf000f0, RZ, 0xc0, !PT ;  /* 0x00f000f010107812 */ /* 0x000fe200078ec0ff */
[C---:B------:R-:W-:Y:S01]  /*29f0*/  FFMA.FTZ R33, R28.reuse, R38, R27 ;  /* 0x000000261c217223 */ /* 0x040fe2000001001b */
[----:B------:R-:W-:Y:S01]  /*2a00*/  HADD2.F32 R6, -RZ, R6.H1_H1 ;  /* 0x30000006ff067230 */ /* 0x000fe20000004100 */
[C---:B------:R-:W-:Y:S01]  /*2a10*/  FFMA.FTZ R29, R28.reuse, R36, R29 ;  /* 0x000000241c1d7223 */ /* 0x040fe2000001001d */
[----:B------:R-:W-:Y:S01]  /*2a20*/  HADD2.F32 R32, -RZ, R32.H1_H1 ;  /* 0x30000020ff207230 */ /* 0x000fe20000004100 */
[----:B------:R-:W-:Y:S01]  /*2a30*/  FFMA.FTZ R27, R28, R39, R26 ;  /* 0x000000271c1b7223 */ /* 0x000fe2000001001a */
[----:B------:R-:W-:Y:S01]  /*2a40*/  HADD2.F32 R28, -RZ, R35.H1_H1 ;  /* 0x30000023ff1c7230 */ /* 0x000fe20000004100 */
[----:B------:R-:W-:-:S02]  /*2a50*/  LOP3.LUT R26, R17, 0xf000f0, RZ, 0xc0, !PT ;  /* 0x00f000f0111a7812 */ /* 0x000fc400078ec0ff */
[----:B------:R-:W-:Y:S01]  /*2a60*/  LOP3.LUT R35, R16, 0x64006400, RZ, 0xfc, !PT ;  /* 0x6400640010237812 */ /* 0x000fe200078efcff */
[----:B------:R-:W-:Y:S01]  /*2a70*/  FFMA.FTZ R17, R32, R6, R37 ;  /* 0x0000000620117223 */ /* 0x000fe20000010025 */
[----:B------:R-:W-:Y:S02]  /*2a80*/  LOP3.LUT R18, R18, 0xf000f0, RZ, 0xc0, !PT ;  /* 0x00f000f012127812 */ /* 0x000fe400078ec0ff */
[----:B------:R-:W-:Y:S01]  /*2a90*/  LOP3.LUT R37, R26, 0x64006400, RZ, 0xfc, !PT ;  /* 0x640064001a257812 */ /* 0x000fe200078efcff */
[-C--:B------:R-:W-:Y:S01]  /*2aa0*/  HFMA2 R35, R35, R2.reuse.H1_H1, -72, -72 ;  /* 0xd480d48023237431 */ /* 0x080fe20000060002 */
[----:B------:R-:W-:Y:S02]  /*2ab0*/  LOP3.LUT R16, R19, 0xf000f0, RZ, 0xc0, !PT ;  /* 0x00f000f013107812 */ /* 0x000fe400078ec0ff */
[----:B------:R-:W-:Y:S01]  /*2ac0*/  LOP3.LUT R19, R18, 0x64006400, RZ, 0xfc, !PT ;  /* 0x6400640012137812 */ /* 0x000fe200078efcff */
[----:B------:R-:W-:Y:S01]  /*2ad0*/  HFMA2 R37, R37, R2.H1_H1, -72, -72 ;  /* 0xd480d48025257431 */ /* 0x000fe20000060002 */
[----:B------:R-:W-:Y:S01]  /*2ae0*/  LOP3.LUT R39, R16, 0x64006400, RZ, 0xfc, !PT ;  /* 0x6400640010277812 */ /* 0x000fe200078efcff */
[----:B------:R-:W-:-:S02]  /*2af0*/  HADD2.F32 R10, -RZ, R7.H0_H0 ;  /* 0x20000007ff0a7230 */ /* 0x000fc40000004100 */
[----:B------:R-:W-:Y:S02]  /*2b00*/  HADD2.F32 R34, -RZ, R34.H1_H1 ;  /* 0x30000022ff227230 */ /* 0x000fe40000004100 */
[----:B------:R-:W-:Y:S02]  /*2b10*/  HADD2.F32 R16, -RZ, R35.H0_H0 ;  /* 0x20000023ff107230 */ /* 0x000fe40000004100 */
[----:B------:R-:W-:Y:S02]  /*2b20*/  HADD2.F32 R26, -RZ, R13.H1_H1 ;  /* 0x3000000dff1a7230 */ /* 0x000fe40000004100 */
[-C--:B------:R-:W-:Y:S01]  /*2b30*/  HFMA2 R19, R19, R2.reuse.H1_H1, -72, -72 ;  /* 0xd480d48013137431 */ /* 0x080fe20000060002 */
[----:B------:R-:W-:Y:S01]  /*2b40*/  FFMA.FTZ R29, R6, R34, R29 ;  /* 0x00000022061d7223 */ /* 0x000fe2000001001d */
[----:B------:R-:W-:Y:S01]  /*2b50*/  HADD2.F32 R18, -RZ, R37.H0_H0 ;  /* 0x20000025ff127230 */ /* 0x000fe20000004100 */
[----:B------:R-:W-:Y:S01]  /*2b60*/  FFMA.FTZ R16, R16, R10, R17 ;  /* 0x0000000a10107223 */ /* 0x000fe20000010011 */
[----:B------:R-:W-:Y:S01]  /*2b70*/  HFMA2 R13, R39, R2.H1_H1, -72, -72 ;  /* 0xd480d480270d7431 */ /* 0x000fe20000060002 */
[C---:B------:R-:W-:Y:S01]  /*2b80*/  FFMA.FTZ R33, R6.reuse, R28, R33 ;  /* 0x0000001c06217223 */ /* 0x040fe20000010021 */
[----:B------:R-:W-:Y:S01]  /*2b90*/  HADD2.F32 R17, -RZ, R19.H0_H0 ;  /* 0x20000013ff117230 */ /* 0x000fe20000004100 */
[----:B------:R-:W-:Y:S01]  /*2ba0*/  FFMA.FTZ R27, R6, R26, R27 ;  /* 0x0000001a061b7223 */ /* 0x000fe2000001001b */
[----:B------:R-:W-:-:S02]  /*2bb0*/  HADD2.F32 R7, -RZ, R7.H1_H1 ;  /* 0x30000007ff077230 */ /* 0x000fc40000004100 */
[----:B------:R-:W-:Y:S01]  /*2bc0*/  HADD2.F32 R6, -RZ, R35.H1_H1 ;  /* 0x30000023ff067230 */ /* 0x000fe20000004100 */
[C---:B------:R-:W-:Y:S01]  /*2bd0*/  FFMA.FTZ R29, R10.reuse, R18, R29 ;  /* 0x000000120a1d7223 */ /* 0x040fe2000001001d */
[----:B------:R-:W-:Y:S01]  /*2be0*/  HADD2.F32 R28, -RZ, R13.H0_H0 ;  /* 0x2000000dff1c7230 */ /* 0x000fe20000004100 */
[----:B------:R-:W-:Y:S01]  /*2bf0*/  FFMA.FTZ R33, R10, R17, R33 ;  /* 0x000000110a217223 */ /* 0x000fe20000010021 */
[----:B------:R-:W-:Y:S01]  /*2c00*/  HADD2.F32 R18, -RZ, R37.H1_H1 ;  /* 0x30000025ff127230 */ /* 0x000fe20000004100 */
[----:B------:R-:W-:Y:S01]  /*2c10*/  FFMA.FTZ R17, R6, R7, R16 ;  /* 0x0000000706117223 */ /* 0x000fe20000010010 */
[----:B------:R-:W-:Y:S01]  /*2c20*/  HADD2.F32 R26, -RZ, R19.H1_H1 ;  /* 0x30000013ff1a7230 */ /* 0x000fe20000004100 */
[----:B------:R-:W-:Y:S01]  /*2c30*/  FMUL.FTZ R11, R24, R11 ;  /* 0x0000000b180b7220 */ /* 0x000fe20000410000 */
[----:B------:R-:W-:Y:S01]  /*2c40*/  HADD2.F32 R6, -RZ, R13.H1_H1 ;  /* 0x3000000dff067230 */ /* 0x000fe20000004100 */
[----:B------:R-:W-:Y:S02]  /*2c50*/  FMUL.FTZ R8, R25, R8 ;  /* 0x0000000819087220 */ /* 0x000fe40000410000 */
[----:B------:R-:W-:-:S02]  /*2c60*/  FFMA.FTZ R27, R10, R28, R27 ;  /* 0x0000001c0a1b7223 */ /* 0x000fc4000001001b */
[C---:B------:R-:W-:Y:S01]  /*2c70*/  FFMA.FTZ R18, R7.reuse, R18, R29 ;  /* 0x0000001207127223 */ /* 0x040fe2000001001d */
[----:B------:R-:W-:Y:S01]  /*2c80*/  F2FP.PACK_AB R11, RZ, R11 ;  /* 0x0000000bff0b723e */ /* 0x000fe200000000ff */
[----:B------:R-:W-:Y:S01]  /*2c90*/  FFMA.FTZ R33, R7, R26, R33 ;  /* 0x0000001a07217223 */ /* 0x000fe20000010021 */
[----:B------:R-:W-:Y:S01]  /*2ca0*/  F2FP.PACK_AB R8, RZ, R8 ;  /* 0x00000008ff08723e */ /* 0x000fe200000000ff */
[----:B------:R-:W-:Y:S02]  /*2cb0*/  FMUL.FTZ R9, R30, R9 ;  /* 0x000000091e097220 */ /* 0x000fe40000410000 */
[----:B------:R-:W-:Y:S02]  /*2cc0*/  FMUL.FTZ R12, R31, R12 ;  /* 0x0000000c1f0c7220 */ /* 0x000fe40000410000 */
[----:B------:R-:W-:Y:S02]  /*2cd0*/  FFMA.FTZ R6, R7, R6, R27 ;  /* 0x0000000607067223 */ /* 0x000fe4000001001b */
        /* <DEDUP_REMOVED lines=18> */
.L_x_2732:
        /* <DEDUP_REMOVED lines=8> */
.L_x_2731:
[----:B------:R-:W-:-:S04]  /*2e80*/  ISETP.GE.AND P0, PT, R27, R0, PT ;  /* 0x000000001b00720c */ /* 0x000fc80003f06270 */
[----:B------:R-:W-:-:S13]  /*2e90*/  ISETP.GE.OR P0, PT, R27, c[0x0][0x1b8], P0 ;  /* 0x00006e001b007a0c */ /* 0x000fda0000706670 */
[----:B------:R-:W-:Y:S05]  /*2ea0*/  @P0 BRA `(.L_x_2734) ;  /* 0x0000141000000947 */ /* 0x000fea0003800000 */
.L_x_2736:
[----:B------:R-:W-:-:S04]  /*2eb0*/  IMAD.MOV.U32 R25, RZ, RZ, c[0x0][0x18c] ;  /* 0x00006300ff197624 */ /* 0x000fc800078e00ff */
[C---:B0-----:R-:W-:Y:S02]  /*2ec0*/  IMAD.WIDE R12, R25.reuse, 0x4, R20 ;  /* 0x00000004190c7825 */ /* 0x041fe400078e0214 */
        /* <DEDUP_REMOVED lines=8> */
[----:B------:R-:W-:Y:S01]  /*2f50*/  IMAD.MOV.U32 R16, RZ, RZ, 0x3000 ;  /* 0x00003000ff107424 */ /* 0x000fe200078e00ff */
[----:B-----5:R-:W-:Y:S01]  /*2f60*/  SHF.R.U32.HI R28, RZ, 0xf, R21 ;  /* 0x0000000fff1c7819 */ /* 0x020fe20000011615 */
[----:B------:R-:W-:Y:S01]  /*2f70*/  IMAD.MOV.U32 R17, RZ, RZ, 0x2400 ;  /* 0x00002400ff117424 */ /* 0x000fe200078e00ff */
[----:B------:R-:W-:Y:S02]  /*2f80*/  SHF.R.U32.HI R34, RZ, 0xf, R23 ;  /* 0x0000000fff227819 */ /* 0x000fe40000011617 */
[----:B------:R-:W-:Y:S02]  /*2f90*/  PRMT R2, R2, 0x5410, R16 ;  /* 0x0000541002027816 */ /* 0x000fe40000000010 */
[----:B------:R-:W-:-:S02]  /*2fa0*/  PRMT R3, R3, 0x5410, R17 ;  /* 0x0000541003037816 */ /* 0x000fc40000000011 */
[----:B------:R-:W0:Y:S01]  /*2fb0*/  LDS.128 R16, [UR4] ;  /* 0x00000004ff107984 */ /* 0x000e220008000c00 */
[----:B------:R-:W-:Y:S02]  /*2fc0*/  SHF.R.U32.HI R26, RZ, 0xf, R20 ;  /* 0x0000000fff1a7819 */ /* 0x000fe40000011614 */
[----:B------:R-:W-:Y:S02]  /*2fd0*/  SHF.R.U32.HI R31, RZ, 0xe, R9 ;  /* 0x0000000eff1f7819 */ /* 0x000fe40000011609 */
[----:B------:R-:W-:Y:S02]  /*2fe0*/  LOP3.LUT R30, R28, 0x10001, RZ, 0xc0, !PT ;  /* 0x000100011c1e7812 */ /* 0x000fe400078ec0ff */
[----:B------:R-:W-:Y:S02]  /*2ff0*/  SHF.R.U32.HI R32, RZ, 0xf, R22 ;  /* 0x0000000fff207819 */ /* 0x000fe40000011616 */
[----:B------:R-:W-:Y:S02]  /*3000*/  SHF.R.U32.HI R35, RZ, 0xe, R11 ;  /* 0x0000000eff237819 */ /* 0x000fe4000001160b */
[----:B------:R-:W-:-:S02]  /*3010*/  LOP3.LUT R34, R34, 0x10001, RZ, 0xc0, !PT ;  /* 0x0001000122227812 */ /* 0x000fc400078ec0ff */
[----:B------:R-:W-:Y:S02]  /*3020*/  SHF.R.U32.HI R29, RZ, 0xe, R8 ;  /* 0x0000000eff1d7819 */ /* 0x000fe40000011608 */
[----:B------:R-:W-:Y:S02]  /*3030*/  LOP3.LUT R28, R26, 0x10001, RZ, 0xc0, !PT ;  /* 0x000100011a1c7812 */ /* 0x000fe400078ec0ff */
[----:B------:R-:W-:Y:S02]  /*3040*/  LOP3.LUT R26, R30, 0x20002, R31, 0xf8, !PT ;  /* 0x000200021e1a7812 */ /* 0x000fe400078ef81f */
[----:B------:R-:W-:Y:S02]  /*3050*/  SHF.R.U32.HI R33, RZ, 0xe, R10 ;  /* 0x0000000eff217819 */ /* 0x000fe4000001160a */
[----:B------:R-:W-:Y:S02]  /*3060*/  LOP3.LUT R32, R32, 0x10001, RZ, 0xc0, !PT ;  /* 0x0001000120207812 */ /* 0x000fe400078ec0ff */
[----:B------:R-:W-:-:S02]  /*3070*/  LOP3.LUT R30, R34, 0x20002, R35, 0xf8, !PT ;  /* 0x00020002221e7812 */ /* 0x000fc400078ef823 */
[----:B------:R-:W-:Y:S02]  /*3080*/  LOP3.LUT R28, R28, 0x20002, R29, 0xf8, !PT ;  /* 0x000200021c1c7812 */ /* 0x000fe400078ef81d */
[C---:B------:R-:W-:Y:S02]  /*3090*/  LOP3.LUT R35, R21.reuse, 0x380038, RZ, 0xc0, !PT ;  /* 0x0038003815237812 */ /* 0x040fe400078ec0ff */
[----:B------:R-:W-:Y:S02]  /*30a0*/  SHF.R.U32.HI R31, RZ, 0x6, R21 ;  /* 0x00000006ff1f7819 */ /* 0x000fe40000011615 */
[----:B------:R-:W-:Y:S02]  /*30b0*/  LOP3.LUT R38, R22, 0x70007, RZ, 0xc0, !PT ;  /* 0x0007000716267812 */ /* 0x000fe400078ec0ff */
[----:B------:R-:W-:Y:S02]  /*30c0*/  LOP3.LUT R21, R21, 0x70007, RZ, 0xc0, !PT ;  /* 0x0007000715157812 */ /* 0x000fe400078ec0ff */
[----:B------:R-:W-:-:S02]  /*30d0*/  LOP3.LUT R29, R32, 0x20002, R33, 0xf8, !PT ;  /* 0x00020002201d7812 */ /* 0x000fc400078ef821 */
[----:B------:R-:W-:Y:S02]  /*30e0*/  LOP3.LUT R37, R22, 0x380038, RZ, 0xc0, !PT ;  /* 0x0038003816257812 */ /* 0x000fe400078ec0ff */
[----:B------:R-:W-:Y:S02]  /*30f0*/  SHF.R.U32.HI R33, RZ, 0x6, R22 ;  /* 0x00000006ff217819 */ /* 0x000fe40000011616 */
[----:B------:R-:W-:Y:S02]  /*3100*/  LOP3.LUT R38, R38, 0x64006400, RZ, 0xfc, !PT ;  /* 0x6400640026267812 */ /* 0x000fe400078efcff */
[----:B------:R-:W-:Y:S02]  /*3110*/  LOP3.LUT R36, R20, 0x380038, RZ, 0xc0, !PT ;  /* 0x0038003814247812 */ /* 0x000fe400078ec0ff */
        /* <DEDUP_REMOVED lines=9> */
[----:B------:R-:W-:Y:S01]  /*31b0*/  PRMT R4, R4, 0x5410, R5 ;  /* 0x0000541004047816 */ /* 0x000fe20000000005 */
[-C--:B------:R-:W-:Y:S02]  /*31c0*/  HFMA2 R35, R35, R2.reuse.H1_H1, -132, -132 ;  /* 0xd820d82023237431 */ /* 0x080fe40000060002 */
[----:B------:R-:W-:Y:S01]  /*31d0*/  HFMA2 R37, R37, R2.H1_H1, -132, -132 ;  /* 0xd820d82025257431 */ /* 0x000fe20000060002 */
[----:B--2---:R-:W-:Y:S02]  /*31e0*/  SHF.R.U32.HI R39, RZ, 0xd, R12 ;  /* 0x0000000dff277819 */ /* 0x004fe4000001160c */
[----:B------:R-:W-:Y:S02]  /*31f0*/  SHF.R.U32.HI R41, RZ, 0xd, R13 ;  /* 0x0000000dff297819 */ /* 0x000fe4000001160d */
[----:B------:R-:W-:Y:S02]  /*3200*/  LOP3.LUT R28, R28, 0x40004, R39, 0xf8, !PT ;  /* 0x000400041c1c7812 */ /* 0x000fe400078ef827 */
[----:B------:R-:W-:-:S02]  /*3210*/  LOP3.LUT R39, R21, 0x64006400, RZ, 0xfc, !PT ;  /* 0x6400640015277812 */ /* 0x000fc400078efcff */
[----:B------:R-:W-:Y:S02]  /*3220*/  LOP3.LUT R26, R26, 0x40004, R41, 0xf8, !PT ;  /* 0x000400041a1a7812 */ /* 0x000fe400078ef829 */
[----:B------:R-:W-:Y:S01]  /*3230*/  LOP3.LUT R21, R36, 0x64006400, RZ, 0xfc, !PT ;  /* 0x6400640024157812 */ /* 0x000fe200078efcff */
[----:B------:R-:W-:Y:S01]  /*3240*/  HADD2 R41, R39, -1028, -1028 ;  /* 0xe404e40427297430 */ /* 0x000fe20000000000 */
[----:B------:R-:W-:Y:S01]  /*3250*/  LOP3.LUT R36, R23, 0x64006400, RZ, 0xfc, !PT ;  /* 0x6400640017247812 */ /* 0x000fe200078efcff */
[----:B------:R-:W-:Y:S01]  /*3260*/  HADD2 R39, R20, -1028, -1028 ;  /* 0xe404e40414277430 */ /* 0x000fe20000000000 */
[----:B------:R-:W-:Y:S01]  /*3270*/  LOP3.LUT R23, R22, 0x64006400, RZ, 0xfc, !PT ;  /* 0x6400640016177812 */ /* 0x000fe200078efcff */
[-C--:B0-----:R-:W-:Y:S01]  /*3280*/  HFMA2.MMA R22, R43, R16.reuse, RZ ;  /* 0x000000102b167235 */ /* 0x081fe200000000ff */
[----:B------:R-:W-:Y:S01]  /*3290*/  HFMA2 R21, R21, R2.H1_H1, -132, -132 ;  /* 0xd820d82015157431 */ /* 0x000fe20000060002 */
[----:B------:R-:W-:Y:S01]  /*32a0*/  SHF.R.U32.HI R40, RZ, 0xd, R14 ;  /* 0x0000000dff287819 */ /* 0x000fe2000001160e */
[----:B------:R-:W-:Y:S01]  /*32b0*/  HADD2 R45, R36, -1028, -1028 ;  /* 0xe404e404242d7430 */ /* 0x000fe20000000000 */
[----:B------:R-:W-:Y:S01]  /*32c0*/  HFMA2.MMA R36, R41, R16, RZ ;  /* 0x0000001029247235 */ /* 0x000fe200000000ff */
[----:B------:R-:W-:Y:S01]  /*32d0*/  HFMA2 R20, R39, R16, RZ.H0_H0 ;  /* 0x0000001027147231 */ /* 0x000fe200000400ff */
[----:B------:R-:W-:Y:S01]  /*32e0*/  LOP3.LUT R39, R33, 0x70007, RZ, 0xc0, !PT ;  /* 0x0007000721277812 */ /* 0x000fe200078ec0ff */
[----:B------:R-:W-:Y:S01]  /*32f0*/  HFMA2 R23, R23, R2.H1_H1, -132, -132 ;  /* 0xd820d82017177431 */ /* 0x000fe20000060002 */
[----:B------:R-:W-:Y:S01]  /*3300*/  LOP3.LUT R41, R31, 0x70007, RZ, 0xc0, !PT ;  /* 0x000700071f297812 */ /* 0x000fe200078ec0ff */
[----:B------:R-:W-:Y:S01]  /*3310*/  HFMA2 R38, R45, R16, RZ.H0_H0 ;  /* 0x000000102d267231 */ /* 0x000fe200000400ff */
[-C--:B------:R-:W-:Y:S01]  /*3320*/  HFMA2.MMA R36, R35, R17.reuse, R36 ;  /* 0x0000001123247235 */ /* 0x080fe20000000024 */
[-C--:B------:R-:W-:Y:S01]  /*3330*/  HFMA2 R35, R21, R17.reuse, R20 ;  /* 0x0000001115237231 */ /* 0x080fe20000000014 */
[----:B------:R-:W-:Y:S01]  /*3340*/  HFMA2.MMA R16, R37, R17, R22 ;  /* 0x0000001125107235 */ /* 0x000fe20000000016 */
[----:B------:R-:W-:Y:S01]  /*3350*/  HFMA2 R17, R23, R17, R38 ;  /* 0x0000001117117231 */ /* 0x000fe20000000026 */
[----:B------:R-:W-:Y:S01]  /*3360*/  LOP3.LUT R37, R34, 0x70007, RZ, 0xc0, !PT ;  /* 0x0007000722257812 */ /* 0x000fe200078ec0ff */
[----:B------:R-:W0:Y:S01]  /*3370*/  LDS.128 R20, [UR4+0x10] ;  /* 0x00001004ff147984 */ /* 0x000e220008000c00 */
        /* <DEDUP_REMOVED lines=10> */
[-C--:B------:R-:W-:Y:S01]  /*3420*/  HFMA2.MMA R16, R39, R18.reuse, R16 ;  /* 0x0000001227107235 */ /* 0x080fe20000000010 */
        /* <DEDUP_REMOVED lines=8> */
[----:B------:R-:W-:Y:S01]  /*34b0*/  HFMA2 R45, R43, R2.H1_H1, -132, -132 ;  /* 0xd820d8202b2d7431 */ /* 0x000fe20000060002 */
[----:B------:R-:W-:-:S02]  /*34c0*/  LOP3.LUT R39, R39, 0x64006400, RZ, 0xfc, !PT ;  /* 0x6400640027277812 */ /* 0x000fc400078efcff */
[----:B------:R-:W-:Y:S02]  /*34d0*/  LOP3.LUT R43, R38, 0x64006400, RZ, 0xfc, !PT ;  /* 0x64006400262b7812 */ /* 0x000fe400078efcff */
[----:B------:R-:W-:Y:S01]  /*34e0*/  LOP3.LUT R37, R18, 0x64006400, RZ, 0xfc, !PT ;  /* 0x6400640012257812 */ /* 0x000fe200078efcff */
[-C--:B------:R-:W-:Y:S01]  /*34f0*/  HFMA2 R18, R39, R2.reuse.H1_H1, -132, -132 ;  /* 0xd820d82027127431 */ /* 0x080fe20000060002 */
[----:B------:R-:W-:Y:S01]  /*3500*/  LOP3.LUT R32, R32, 0x1c001c0, RZ, 0xc0, !PT ;  /* 0x01c001c020207812 */ /* 0x000fe200078ec0ff */
[-C--:B------:R-:W-:Y:S01]  /*3510*/  HFMA2 R38, R43, R2.reuse.H1_H1, -132, -132 ;  /* 0xd820d8202b267431 */ /* 0x080fe20000060002 */
[-C--:B------:R-:W-:Y:S01]  /*3520*/  HFMA2.MMA R36, R45, R19.reuse, R36 ;  /* 0x000000132d247235 */ /* 0x080fe20000000024 */
[----:B------:R-:W-:Y:S01]  /*3530*/  HFMA2 R37, R37, R2.H1_H1, -132, -132 ;  /* 0xd820d82025257431 */ /* 0x000fe20000060002 */
[----:B------:R-:W-:Y:S01]  /*3540*/  LOP3.LUT R32, R32, 0x64006400, RZ, 0xfc, !PT ;  /* 0x6400640020207812 */ /* 0x000fe200078efcff */
[-C--:B------:R-:W-:Y:S01]  /*3550*/  HFMA2.MMA R35, R18, R19.reuse, R35 ;  /* 0x0000001312237235 */ /* 0x080fe20000000023 */
        /* <DEDUP_REMOVED lines=8> */
[-C--:B0-----:R-:W-:Y:S01]  /*35e0*/  HFMA2.MMA R19, R40, R20.reuse, R35 ;  /* 0x0000001428137235 */ /* 0x081fe20000000023 */
[----:B------:R-:W-:Y:S02]  /*35f0*/  LOP3.LUT R34, R31, 0x64006400, RZ, 0xfc, !PT ;  /* 0x640064001f227812 */ /* 0x000fe400078efcff */
[----:B------:R-:W-:Y:S01]  /*3600*/  LOP3.LUT R32, R33, 0x64006400, RZ, 0xfc, !PT ;  /* 0x6400640021207812 */ /* 0x000fe200078efcff */
[-C--:B------:R-:W-:Y:S01]  /*3610*/  HFMA2 R38, R38, R3.reuse.H1_H1, -20, -20 ;  /* 0xcd00cd0026267431 */ /* 0x080fe20000060003 */
[----:B------:R-:W-:Y:S01]  /*3620*/  LOP3.LUT R18, R18, 0x64006400, RZ, 0xfc, !PT ;  /* 0x6400640012127812 */ /* 0x000fe200078efcff */
[-C--:B------:R-:W-:Y:S01]  /*3630*/  HFMA2 R31, R34, R3.reuse.H1_H1, -20, -20 ;  /* 0xcd00cd00221f7431 */ /* 0x080fe20000060003 */
[----:B------:R-:W-:Y:S01]  /*3640*/  SHF.R.U32.HI R41, RZ, 0xd, R15 ;  /* 0x0000000dff297819 */ /* 0x000fe2000001160f */
[----:B------:R-:W-:Y:S01]  /*3650*/  HFMA2 R33, R32, R3.H1_H1, -20, -20 ;  /* 0xcd00cd0020217431 */ /* 0x000fe20000060003 */
[C---:B------:R-:W-:Y:S01]  /*3660*/  LOP3.LUT R34, R9.reuse, 0x380038, RZ, 0xc0, !PT ;  /* 0x0038003809227812 */ /* 0x040fe200078ec0ff */
[----:B------:R-:W-:Y:S01]  /*3670*/  HADD2 R18, R18, -1028, -1028 ;  /* 0xe404e40412127430 */ /* 0x000fe20000000000 */
[-C--:B------:R-:W-:Y:S01]  /*3680*/  HFMA2.MMA R35, R38, R20.reuse, R17 ;  /* 0x0000001426237235 */ /* 0x080fe20000000011 */
[----:B------:R-:W-:Y:S01]  /*3690*/  HFMA2 R32, R33, R20, R16 ;  /* 0x0000001421207231 */ /* 0x000fe20000000010 */
[----:B------:R-:W-:Y:S01]  /*36a0*/  HFMA2.MMA R31, R31, R20, R36 ;  /* 0x000000141f1f7235 */ /* 0x000fe20000000024 */
[----:B------:R-:W-:Y:S01]  /*36b0*/  LOP3.LUT R17, R10, 0x70007, RZ, 0xc0, !PT ;  /* 0x000700070a117812 */ /* 0x000fe200078ec0ff */
[----:B------:R-:W-:Y:S01]  /*36c0*/  HFMA2 R20, R18, R21, R19 ;  /* 0x0000001512147231 */ /* 0x000fe20000000013 */
[----:B------:R-:W-:-:S02]  /*36d0*/  LOP3.LUT R16, R9, 0x70007, RZ, 0xc0, !PT ;  /* 0x0007000709107812 */ /* 0x000fc400078ec0ff */
[----:B------:R-:W-:Y:S02]  /*36e0*/  LOP3.LUT R18, R11, 0x70007, RZ, 0xc0, !PT ;  /* 0x000700070b127812 */ /* 0x000fe400078ec0ff */
[----:B------:R-:W-:Y:S02]  /*36f0*/  LOP3.LUT R39, R17, 0x64006400, RZ, 0xfc, !PT ;  /* 0x6400640011277812 */ /* 0x000fe400078efcff */
[----:B------:R-:W-:Y:S02]  /*3700*/  LOP3.LUT R38, R16, 0x64006400, RZ, 0xfc, !PT ;  /* 0x6400640010267812 */ /* 0x000fe400078efcff */
[----:B------:R-:W-:Y:S01]  /*3710*/  LOP3.LUT R40, R18, 0x64006400, RZ, 0xfc, !PT ;  /* 0x6400640012287812 */ /* 0x000fe200078efcff */
[----:B------:R-:W-:Y:S01]  /*3720*/  HADD2 R39, R39, -1028, -1028 ;  /* 0xe404e40427277430 */ /* 0x000fe20000000000 */
[----:B------:R-:W0:Y:S01]  /*3730*/  LDS.128 R16, [UR4+0x20] ;  /* 0x00002004ff107984 */ /* 0x000e220008000c00 */
[----:B------:R-:W-:Y:S01]  /*3740*/  LOP3.LUT R36, R8, 0x380038, RZ, 0xc0, !PT ;  /* 0x0038003808247812 */ /* 0x000fe200078ec0ff */
[----:B------:R-:W-:Y:S01]  /*3750*/  HADD2 R38, R38, -1028, -1028 ;  /* 0xe404e40426267430 */ /* 0x000fe20000000000 */
[----:B------:R-:W-:Y:S01]  /*3760*/  SHF.R.U32.HI R33, RZ, 0x6, R9 ;  /* 0x00000006ff217819 */ /* 0x000fe20000011609 */
[----:B------:R-:W-:Y:S01]  /*3770*/  HADD2 R40, R40, -1028, -1028 ;  /* 0xe404e40428287430 */ /* 0x000fe20000000000 */
[----:B------:R-:W-:Y:S01]  /*3780*/  LOP3.LUT R9, R10, 0x380038, RZ, 0xc0, !PT ;  /* 0x003800380a097812 */ /* 0x000fe200078ec0ff */
[----:B------:R-:W-:Y:S01]  /*3790*/  HFMA2 R32, R39, R21, R32 ;  /* 0x0000001527207231 */ /* 0x000fe20000000020 */
[----:B------:R-:W-:Y:S01]  /*37a0*/  SHF.R.U32.HI R8, RZ, 0x6, R8 ;  /* 0x00000006ff087819 */ /* 0x000fe20000011608 */
[-C--:B------:R-:W-:Y:S01]  /*37b0*/  HFMA2.MMA R31, R38, R21.reuse, R31 ;  /* 0x00000015261f7235 */ /* 0x080fe2000000001f */
[----:B------:R-:W-:Y:S01]  /*37c0*/  LOP3.LUT R30, R30, 0x40004, R41, 0xf8, !PT ;  /* 0x000400041e1e7812 */ /* 0x000fe200078ef829 */
[----:B------:R-:W-:Y:S01]  /*37d0*/  HFMA2.MMA R35, R40, R21, R35 ;  /* 0x0000001528237235 */ /* 0x000fe20000000023 */
[----:B------:R-:W-:-:S02]  /*37e0*/  LOP3.LUT R39, R36, 0x64006400, RZ, 0xfc, !PT ;  /* 0x6400640024277812 */ /* 0x000fc400078efcff */
[----:B------:R-:W-:Y:S02]  /*37f0*/  LOP3.LUT R41, R9, 0x64006400, RZ, 0xfc, !PT ;  /* 0x6400640009297812 */ /* 0x000fe400078efcff */
[----:B------:R-:W-:Y:S01]  /*3800*/  LOP3.LUT R9, R8, 0x70007, RZ, 0xc0, !PT ;  /* 0x0007000708097812 */ /* 0x000fe200078ec0ff */
[-C--:B------:R-:W-:Y:S01]  /*3810*/  HFMA2 R39, R39, R2.reuse.H1_H1, -132, -132 ;  /* 0xd820d82027277431 */ /* 0x080fe20000060002 */
[----:B------:R-:W-:Y:S01]  /*3820*/  LOP3.LUT R21, R34, 0x64006400, RZ, 0xfc, !PT ;  /* 0x6400640022157812 */ /* 0x000fe200078efcff */
[-C--:B------:R-:W-:Y:S01]  /*3830*/  HFMA2 R41, R41, R2.reuse.H1_H1, -132, -132 ;  /* 0xd820d82029297431 */ /* 0x080fe20000060002 */
[----:B------:R-:W-:Y:S02]  /*3840*/  LOP3.LUT R9, R9, 0x64006400, RZ, 0xfc, !PT ;  /* 0x6400640009097812 */ /* 0x000fe400078efcff */
[----:B------:R-:W-:Y:S01]  /*3850*/  LOP3.LUT R37, R11, 0x380038, RZ, 0xc0, !PT ;  /* 0x003800380b257812 */ /* 0x000fe200078ec0ff */
[-C--:B------:R-:W-:Y:S01]  /*3860*/  HFMA2 R34, R21, R2.reuse.H1_H1, -132, -132 ;  /* 0xd820d82015227431 */ /* 0x080fe20000060002 */
[-C--:B------:R-:W-:Y:S01]  /*3870*/  HFMA2.MMA R20, R39, R22.reuse, R20 ;  /* 0x0000001627147235 */ /* 0x080fe20000000014 */
[----:B------:R-:W-:Y:S01]  /*3880*/  HADD2 R21, R9, -1028, -1028 ;  /* 0xe404e40409157430 */ /* 0x000fe20000000000 */
[----:B------:R-:W-:Y:S01]  /*3890*/  LOP3.LUT R37, R37, 0x64006400, RZ, 0xfc, !PT ;  /* 0x6400640025257812 */ /* 0x000fe200078efcff */
[-C--:B------:R-:W-:Y:S01]  /*38a0*/  HFMA2.MMA R32, R41, R22.reuse, R32 ;  /* 0x0000001629207235 */ /* 0x080fe20000000020 */
[----:B------:R-:W-:Y:S01]  /*38b0*/  LOP3.LUT R9, R33, 0x70007, RZ, 0xc0, !PT ;  /* 0x0007000721097812 */ /* 0x000fe200078ec0ff */
[----:B------:R-:W-:Y:S01]  /*38c0*/  HFMA2.MMA R31, R34, R22, R31 ;  /* 0x00000016221f7235 */ /* 0x000fe2000000001f */
[----:B------:R-:W-:Y:S01]  /*38d0*/  SHF.R.U32.HI R10, RZ, 0x6, R10 ;  /* 0x00000006ff0a7819 */ /* 0x000fe2000001160a */
[----:B------:R-:W-:Y:S01]  /*38e0*/  HFMA2.MMA R38, R21, R23, R20 ;  /* 0x0000001715267235 */ /* 0x000fe20000000014 */
[----:B------:R-:W-:Y:S01]  /*38f0*/  HFMA2 R34, R37, R2.H1_H1, -132, -132 ;  /* 0xd820d82025227431 */ /* 0x000fe20000060002 */
[----:B------:R-:W-:-:S02]  /*3900*/  LOP3.LUT R20, R9, 0x64006400, RZ, 0xfc, !PT ;  /* 0x6400640009147812 */ /* 0x000fc400078efcff */
[----:B------:R-:W-:Y:S01]  /*3910*/  LOP3.LUT R9, R8, 0x380038, RZ, 0xc0, !PT ;  /* 0x0038003808097812 */ /* 0x000fe200078ec0ff */
[----:B------:R-:W-:Y:S01]  /*3920*/  HFMA2 R35, R34, R22, R35 ;  /* 0x0000001622237231 */ /* 0x000fe20000000023 */
[----:B------:R-:W-:Y:S01]  /*3930*/  SHF.R.U32.HI R11, RZ, 0x6, R11 ;  /* 0x00000006ff0b7819 */ /* 0x000fe2000001160b */
[----:B------:R-:W-:Y:S01]  /*3940*/  HADD2 R20, R20, -1028, -1028 ;  /* 0xe404e40414147430 */ /* 0x000fe20000000000 */
[----:B------:R-:W-:Y:S02]  /*3950*/  LOP3.LUT R21, R33, 0x380038, RZ, 0xc0, !PT ;  /* 0x0038003821157812 */ /* 0x000fe400078ec0ff */
[----:B------:R-:W-:Y:S01]  /*3960*/  LOP3.LUT R22, R10, 0x70007, RZ, 0xc0, !PT ;  /* 0x000700070a167812 */ /* 0x000fe200078ec0ff */
[----:B------:R-:W-:Y:S01]  /*3970*/  HFMA2 R31, R20, R23, R31 ;  /* 0x00000017141f7231 */ /* 0x000fe2000000001f */
[----:B------:R-:W-:Y:S02]  /*3980*/  LOP3.LUT R9, R9, 0x64006400, RZ, 0xfc, !PT ;  /* 0x6400640009097812 */ /* 0x000fe400078efcff */
[----:B------:R-:W-:-:S02]  /*3990*/  LOP3.LUT R34, R11, 0x70007, RZ, 0xc0, !PT ;  /* 0x000700070b227812 */ /* 0x000fc400078ec0ff */
[----:B------:R-:W-:Y:S01]  /*39a0*/  LOP3.LUT R21, R21, 0x64006400, RZ, 0xfc, !PT ;  /* 0x6400640015157812 */ /* 0x000fe200078efcff */
[-C--:B------:R-:W-:Y:S01]  /*39b0*/  HFMA2 R9, R9, R2.reuse.H1_H1, -132, -132 ;  /* 0xd820d82009097431 */ /* 0x080fe20000060002 */
[----:B------:R-:W-:Y:S02]  /*39c0*/  LOP3.LUT R22, R22, 0x64006400, RZ, 0xfc, !PT ;  /* 0x6400640016167812 */ /* 0x000fe400078efcff */
[----:B------:R-:W-:Y:S01]  /*39d0*/  LOP3.LUT R34, R34, 0x64006400, RZ, 0xfc, !PT ;  /* 0x6400640022227812 */ /* 0x000fe200078efcff */
[----:B------:R-:W-:Y:S01]  /*39e0*/  HFMA2 R20, R21, R2.H1_H1, -132, -132 ;  /* 0xd820d82015147431 */ /* 0x000fe20000060002 */
[----:B------:R-:W-:Y:S01]  /*39f0*/  LOP3.LUT R39, R11, 0x380038, RZ, 0xc0, !PT ;  /* 0x003800380b277812 */ /* 0x000fe200078ec0ff */
[----:B------:R-:W-:Y:S01]  /*3a00*/  HADD2 R37, R22, -1028, -1028 ;  /* 0xe404e40416257430 */ /* 0x000fe20000000000 */
[----:B0-----:R-:W-:Y:S01]  /*3a10*/  HFMA2.MMA R38, R9, R16, R38 ;  /* 0x0000001009267235 */ /* 0x001fe20000000026 */
[----:B------:R-:W-:Y:S01]  /*3a20*/  HADD2 R34, R34, -1028, -1028 ;  /* 0xe404e40422227430 */ /* 0x000fe20000000000 */
[----:B------:R-:W-:Y:S01]  /*3a30*/  LOP3.LUT R8, R8, 0x1c001c0, RZ, 0xc0, !PT ;  /* 0x01c001c008087812 */ /* 0x000fe200078ec0ff */
[----:B------:R-:W-:Y:S01]  /*3a40*/  HFMA2 R9, R20, R16, R31 ;  /* 0x0000001014097231 */ /* 0x000fe2000000001f */
[----:B------:R-:W-:Y:S01]  /*3a50*/  LOP3.LUT R31, R10, 0x380038, RZ, 0xc0, !PT ;  /* 0x003800380a1f7812 */ /* 0x000fe200078ec0ff */
[----:B------:R-:W-:Y:S01]  /*3a60*/  HFMA2.MMA R36, R37, R23, R32 ;  /* 0x0000001725247235 */ /* 0x000fe20000000020 */
[----:B------:R-:W-:Y:S01]  /*3a70*/  HFMA2 R37, R34, R23, R35 ;  /* 0x0000001722257231 */ /* 0x000fe20000000023 */
[----:B------:R-:W-:-:S02]  /*3a80*/  LOP3.LUT R33, R33, 0x1c001c0, RZ, 0xc0, !PT ;  /* 0x01c001c021217812 */ /* 0x000fc400078ec0ff */
[----:B------:R-:W-:Y:S02]  /*3a90*/  LOP3.LUT R35, R31, 0x64006400, RZ, 0xfc, !PT ;  /* 0x640064001f237812 */ /* 0x000fe400078efcff */
[----:B------:R-:W-:Y:S02]  /*3aa0*/  LOP3.LUT R11, R11, 0x1c001c0, RZ, 0xc0, !PT ;  /* 0x01c001c00b0b7812 */ /* 0x000fe400078ec0ff */
[----:B------:R-:W-:Y:S01]  /*3ab0*/  LOP3.LUT R8, R8, 0x64006400, RZ, 0xfc, !PT ;  /* 0x6400640008087812 */ /* 0x000fe200078efcff */
[----:B------:R-:W-:Y:S01]  /*3ac0*/  HFMA2 R41, R35, R2.H1_H1, -132, -132 ;  /* 0xd820d82023297431 */ /* 0x000fe20000060002 */
[----:B------:R-:W-:Y:S02]  /*3ad0*/  LOP3.LUT R42, R11, 0x64006400, RZ, 0xfc, !PT ;  /* 0x640064000b2a7812 */ /* 0x000fe400078efcff */
[----:B------:R-:W-:Y:S01]  /*3ae0*/  LOP3.LUT R21, R12, 0x380038, RZ, 0xc0, !PT ;  /* 0x003800380c157812 */ /* 0x000fe200078ec0ff */
[-C--:B------:R-:W-:Y:S01]  /*3af0*/  HFMA2 R11, R8, R3.reuse.H1_H1, -20, -20 ;  /* 0xcd00cd00080b7431 */ /* 0x080fe20000060003 */
[----:B------:R-:W-:Y:S01]  /*3b00*/  SHF.R.U32.HI R35, RZ, 0x6, R15 ;  /* 0x00000006ff237819 */ /* 0x000fe2000001160f */
[----:B------:R-:W-:Y:S01]  /*3b10*/  HFMA2.MMA R36, R41, R16, R36 ;  /* 0x0000001029247235 */ /* 0x000fe20000000024 */
[----:B------:R-:W-:Y:S01]  /*3b20*/  LOP3.LUT R41, R39, 0x64006400, RZ, 0xfc, !PT ;  /* 0x6400640027297812 */ /* 0x000fe200078efcff */
[----:B------:R-:W-:Y:S01]  /*3b30*/  HFMA2 R42, R42, R3.H1_H1, -20, -20 ;  /* 0xcd00cd002a2a7431 */ /* 0x000fe20000060003 */
[----:B------:R-:W-:-:S02]  /*3b40*/  LOP3.LUT R39, R10, 0x1c001c0, RZ, 0xc0, !PT ;  /* 0x01c001c00a277812 */ /* 0x000fc400078ec0ff */
[----:B------:R-:W-:Y:S01]  /*3b50*/  LOP3.LUT R10, R33, 0x64006400, RZ, 0xfc, !PT ;  /* 0x64006400210a7812 */ /* 0x000fe200078efcff */
[----:B------:R-:W-:Y:S01]  /*3b60*/  HFMA2 R44, R41, R2.H1_H1, -132, -132 ;  /* 0xd820d820292c7431 */ /* 0x000fe20000060002 */
[----:B------:R-:W-:Y:S02]  /*3b70*/  LOP3.LUT R40, R39, 0x64006400, RZ, 0xfc, !PT ;  /* 0x6400640027287812 */ /* 0x000fe400078efcff */
[----:B------:R-:W-:Y:S01]  /*3b80*/  LOP3.LUT R23, R12, 0x70007, RZ, 0xc0, !PT ;  /* 0x000700070c177812 */ /* 0x000fe200078ec0ff */
[-C--:B------:R-:W-:Y:S01]  /*3b90*/  HFMA2 R10, R10, R3.reuse.H1_H1, -20, -20 ;  /* 0xcd00cd000a0a7431 */ /* 0x080fe20000060003 */
[----:B------:R-:W-:Y:S01]  /*3ba0*/  SHF.R.U32.HI R20, RZ, 0x6, R12 ;  /* 0x00000006ff147819 */ /* 0x000fe2000001160c */
[----:B------:R-:W-:Y:S01]  /*3bb0*/  HFMA2.MMA R37, R44, R16, R37 ;  /* 0x000000102c257235 */ /* 0x000fe20000000025 */
[----:B------:R-:W-:Y:S01]  /*3bc0*/  HFMA2 R39, R40, R3.H1_H1, -20, -20 ;  /* 0xcd00cd0028277431 */ /* 0x000fe20000060003 */
[-C--:B------:R-:W-:Y:S01]  /*3bd0*/  HFMA2.MMA R16, R11, R17.reuse, R38 ;  /* 0x000000110b107235 */ /* 0x080fe20000000026 */
[----:B------:R-:W-:Y:S01]  /*3be0*/  HFMA2 R33, R10, R17, R9 ;  /* 0x000000110a217231 */ /* 0x000fe20000000009 */
[----:B------:R-:W-:Y:S01]  /*3bf0*/  LOP3.LUT R22, R13, 0x380038, RZ, 0xc0, !PT ;  /* 0x003800380d167812 */ /* 0x000fe200078ec0ff */
[----:B------:R-:W0:Y:S01]  /*3c00*/  LDS.128 R8, [UR4+0x30] ;  /* 0x00003004ff087984 */ /* 0x000e220008000c00 */
[----:B------:R-:W-:Y:S01]  /*3c10*/  SHF.R.U32.HI R12, RZ, 0x6, R13 ;  /* 0x00000006ff0c7819 */ /* 0x000fe2000001160d */
[----:B------:R-:W-:Y:S01]  /*3c20*/  HFMA2.MMA R36, R39, R17, R36 ;  /* 0x0000001127247235 */ /* 0x000fe20000000024 */
[----:B------:R-:W-:-:S02]  /*3c30*/  LOP3.LUT R23, R23, 0x64006400, RZ, 0xfc, !PT ;  /* 0x6400640017177812 */ /* 0x000fc400078efcff */
[----:B------:R-:W-:Y:S01]  /*3c40*/  HFMA2 R17, R42, R17, R37 ;  /* 0x000000112a117231 */ /* 0x000fe20000000025 */
[----:B------:R-:W-:Y:S02]  /*3c50*/  LOP3.LUT R37, R21, 0x64006400, RZ, 0xfc, !PT ;  /* 0x6400640015257812 */ /* 0x000fe400078efcff */
[----:B------:R-:W-:Y:S01]  /*3c60*/  LOP3.LUT R21, R35, 0x380038, RZ, 0xc0, !PT ;  /* 0x0038003823157812 */ /* 0x000fe200078ec0ff */
[----:B------:R-:W-:Y:S01]  /*3c70*/  HADD2 R23, R23, -1028, -1028 ;  /* 0xe404e40417177430 */ /* 0x000fe20000000000 */
[----:B------:R-:W-:Y:S01]  /*3c80*/  LOP3.LUT R13, R13, 0x70007, RZ, 0xc0, !PT ;  /* 0x000700070d0d7812 */ /* 0x000fe200078ec0ff */
[-C--:B------:R-:W-:Y:S01]  /*3c90*/  HFMA2 R38, R37, R2.reuse.H1_H1, -132, -132 ;  /* 0xd820d82025267431 */ /* 0x080fe20000060002 */
[----:B------:R-:W-:Y:S02]  /*3ca0*/  LOP3.LUT R21, R21, 0x64006400, RZ, 0xfc, !PT ;  /* 0x6400640015157812 */ /* 0x000fe400078efcff */
[C---:B------:R-:W-:Y:S01]  /*3cb0*/  LOP3.LUT R31, R14.reuse, 0x380038, RZ, 0xc0, !PT ;  /* 0x003800380e1f7812 */ /* 0x040fe200078ec0ff */
[----:B------:R-:W-:Y:S01]  /*3cc0*/  HFMA2.MMA R16, R23, R18, R16 ;  /* 0x0000001217107235 */ /* 0x000fe20000000010 */
[----:B------:R-:W-:Y:S01]  /*3cd0*/  SHF.R.U32.HI R32, RZ, 0x6, R14 ;  /* 0x00000006ff207819 */ /* 0x000fe2000001160e */
[----:B------:R-:W-:Y:S01]  /*3ce0*/  HFMA2 R48, R21, R2.H1_H1, -132, -132 ;  /* 0xd820d82015307431 */ /* 0x000fe20000060002 */
[----:B------:R-:W-:-:S02]  /*3cf0*/  LOP3.LUT R14, R14, 0x70007, RZ, 0xc0, !PT ;  /* 0x000700070e0e7812 */ /* 0x000fc400078ec0ff */
[----:B------:R-:W-:Y:S01]  /*3d00*/  LOP3.LUT R21, R13, 0x64006400, RZ, 0xfc, !PT ;  /* 0x640064000d157812 */ /* 0x000fe200078efcff */
[----:B------:R-:W-:Y:S01]  /*3d10*/  HFMA2.MMA R16, R38, R19, R16 ;  /* 0x0000001326107235 */ /* 0x000fe20000000010 */
[C---:B------:R-:W-:Y:S02]  /*3d20*/  LOP3.LUT R34, R15.reuse, 0x380038, RZ, 0xc0, !PT ;  /* 0x003800380f227812 */ /* 0x040fe400078ec0ff */
[----:B------:R-:W-:Y:S01]  /*3d30*/  LOP3.LUT R14, R14, 0x64006400, RZ, 0xfc, !PT ;  /* 0x640064000e0e7812 */ /* 0x000fe200078efcff */
[----:B------:R-:W-:Y:S01]  /*3d40*/  HADD2 R50, R21, -1028, -1028 ;  /* 0xe404e40415327430 */ /* 0x000fe20000000000 */
[----:B------:R-:W-:Y:S02]  /*3d50*/  LOP3.LUT R15, R15, 0x70007, RZ, 0xc0, !PT ;  /* 0x000700070f0f7812 */ /* 0x000fe400078ec0ff */
[----:B------:R-:W-:Y:S01]  /*3d60*/  LOP3.LUT R13, R20, 0x70007, RZ, 0xc0, !PT ;  /* 0x00070007140d7812 */ /* 0x000fe200078ec0ff */
[----:B------:R-:W-:Y:S01]  /*3d70*/  HADD2 R21, R14, -1028, -1028 ;  /* 0xe404e4040e157430 */ /* 0x000fe20000000000 */
[----:B------:R-:W-:Y:S01]  /*3d80*/  LOP3.LUT R43, R22, 0x64006400, RZ, 0xfc, !PT ;  /* 0x64006400162b7812 */ /* 0x000fe200078efcff */
[----:B------:R-:W-:Y:S01]  /*3d90*/  HFMA2 R33, R50, R18, R33 ;  /* 0x0000001232217231 */ /* 0x000fe20000000021 */
[----:B------:R-:W-:-:S02]  /*3da0*/  LOP3.LUT R15, R15, 0x64006400, RZ, 0xfc, !PT ;  /* 0x640064000f0f7812 */ /* 0x000fc400078efcff */
[----:B------:R-:W-:Y:S01]  /*3db0*/  LOP3.LUT R31, R31, 0x64006400, RZ, 0xfc, !PT ;  /* 0x640064001f1f7812 */ /* 0x000fe200078efcff */
[----:B------:R-:W-:Y:S01]  /*3dc0*/  HFMA2.MMA R36, R21, R18, R36 ;  /* 0x0000001215247235 */ /* 0x000fe20000000024 */
[----:B------:R-:W-:Y:S01]  /*3dd0*/  LOP3.LUT R22, R12, 0x380038, RZ, 0xc0, !PT ;  /* 0x003800380c167812 */ /* 0x000fe200078ec0ff */
[----:B------:R-:W-:Y:S01]  /*3de0*/  HADD2 R14, R15, -1028, -1028 ;  /* 0xe404e4040f0e7430 */ /* 0x000fe20000000000 */
[----:B------:R-:W-:Y:S02]  /*3df0*/  LOP3.LUT R13, R13, 0x64006400, RZ, 0xfc, !PT ;  /* 0x640064000d0d7812 */ /* 0x000fe400078efcff */
        /* <DEDUP_REMOVED lines=9> */
[----:B------:R-:W-:Y:S01]  /*3e90*/  HFMA2 R17, R14, R18, R17 ;  /* 0x000000120e117231 */ /* 0x000fe20000000011 */
[----:B0-----:R-:W-:Y:S01]  /*3ea0*/  HFMA2.MMA R21, R13, R8, R16 ;  /* 0x000000080d157235 */ /* 0x001fe20000000010 */
[-C--:B------:R-:W-:Y:S01]  /*3eb0*/  HFMA2 R34, R34, R19.reuse, R33 ;  /* 0x0000001322227231 */ /* 0x080fe20000000021 */
[----:B------:R-:W-:Y:S01]  /*3ec0*/  HFMA2.MMA R22, R22, R19, R36 ;  /* 0x0000001316167235 */ /* 0x000fe20000000024 */
[----:B------:R-:W-:Y:S01]  /*3ed0*/  HFMA2 R19, R40, R19, R17 ;  /* 0x0000001328137231 */ /* 0x000fe20000000011 */
[C---:B------:R-:W-:Y:S01]  /*3ee0*/  LOP3.LUT R13, R12.reuse, 0x1c001c0, RZ, 0xc0, !PT ;  /* 0x01c001c00c0d7812 */ /* 0x040fe200078ec0ff */
[-C--:B------:R-:W-:Y:S01]  /*3ef0*/  HFMA2 R44, R37, R2.reuse.H1_H1, -132, -132 ;  /* 0xd820d820252c7431 */ /* 0x080fe20000060002 */
[----:B------:R-:W-:Y:S01]  /*3f00*/  LOP3.LUT R12, R12, 0x70007, RZ, 0xc0, !PT ;  /* 0x000700070c0c7812 */ /* 0x000fe200078ec0ff */
[----:B------:R-:W-:Y:S01]  /*3f10*/  HFMA2 R46, R31, R2.H1_H1, -132, -132 ;  /* 0xd820d8201f2e7431 */ /* 0x000fe20000060002 */
        /* <DEDUP_REMOVED lines=10> */
[-C--:B------:R-:W-:Y:S01]  /*3fc0*/  HFMA2.MMA R34, R23, R8.reuse, R34 ;  /* 0x0000000817227235 */ /* 0x080fe20000000022 */
[----:B------:R-:W-:Y:S01]  /*3fd0*/  LOP3.LUT R14, R13, 0x64006400, RZ, 0xfc, !PT ;  /* 0x640064000d0e7812 */ /* 0x000fe200078efcff */
[----:B------:R-:W-:Y:S01]  /*3fe0*/  HFMA2.MMA R19, R12, R8, R19 ;  /* 0x000000080c137235 */ /* 0x000fe20000000013 */
[----:B------:R-:W-:Y:S01]  /*3ff0*/  LOP3.LUT R39, R39, 0x64006400, RZ, 0xfc, !PT ;  /* 0x6400640027277812 */ /* 0x000fe200078efcff */
[----:B------:R-:W-:Y:S01]  /*4000*/  HADD2 R31, R32, -1028, -1028 ;  /* 0xe404e404201f7430 */ /* 0x000fe20000000000 */
[----:B------:R-:W-:Y:S01]  /*4010*/  LOP3.LUT R16, R15, 0x64006400, RZ, 0xfc, !PT ;  /* 0x640064000f107812 */ /* 0x000fe200078efcff */
[-C--:B------:R-:W-:Y:S01]  /*4020*/  HFMA2 R15, R18, R3.reuse.H1_H1, -20, -20 ;  /* 0xcd00cd00120f7431 */ /* 0x080fe20000060003 */
[----:B------:R-:W-:Y:S01]  /*4030*/  LOP3.LUT R30, R30, 0x64006400, RZ, 0xfc, !PT ;  /* 0x640064001e1e7812 */ /* 0x000fe200078efcff */
[-C--:B------:R-:W-:Y:S01]  /*4040*/  HFMA2.MMA R19, R48, R9.reuse, R19 ;  /* 0x0000000930137235 */ /* 0x080fe20000000013 */
[----:B------:R-:W-:Y:S01]  /*4050*/  HFMA2 R17, R14, R3.H1_H1, -20, -20 ;  /* 0xcd00cd000e117431 */ /* 0x000fe20000060003 */
[----:B------:R-:W-:Y:S01]  /*4060*/  HFMA2.MMA R34, R44, R9, R34 ;  /* 0x000000092c227235 */ /* 0x000fe20000000022 */
[----:B------:R-:W-:Y:S01]  /*4070*/  HFMA2 R42, R39, R2.H1_H1, -132, -132 ;  /* 0xd820d820272a7431 */ /* 0x000fe20000060002 */
[----:B------:R-:W-:Y:S01]  /*4080*/  LOP3.LUT R20, R20, 0x1c001c0, RZ, 0xc0, !PT ;  /* 0x01c001c014147812 */ /* 0x000fe200078ec0ff */
[----:B------:R-:W-:Y:S01]  /*4090*/  HFMA2 R23, R31, R8, R22 ;  /* 0x000000081f177231 */ /* 0x000fe20000000016 */
        /* <DEDUP_REMOVED lines=9> */
[----:B------:R-:W-:Y:S01]  /*4130*/  LOP3.LUT R28, R28, 0x64006400, RZ, 0xfc, !PT ;  /* 0x640064001c1c7812 */ /* 0x000fe200078efcff */
[-C--:B------:R-:W-:Y:S01]  /*4140*/  HFMA2 R16, R16, R3.reuse.H1_H1, -20, -20 ;  /* 0xcd00cd0010107431 */ /* 0x080fe20000060003 */
[-C--:B------:R-:W-:Y:S01]  /*4150*/  HFMA2.MMA R19, R30, R11.reuse, R19 ;  /* 0x0000000b1e137235 */ /* 0x080fe20000000013 */
[----:B------:R-:W-:Y:S01]  /*4160*/  HFMA2 R13, R20, R3.H1_H1, -20, -20 ;  /* 0xcd00cd00140d7431 */ /* 0x000fe20000060003 */
[----:B------:R-:W-:Y:S01]  /*4170*/  PRMT R2, R2, 0x5410, R3 ;  /* 0x0000541002027816 */ /* 0x000fe20000000003 */
        /* <DEDUP_REMOVED lines=15> */
.L_x_2735:
[----:B------:R-:W-:Y:S01]  /*4270*/  ISETP.LT.AND P2, PT, R27, R0, PT ;  /* 0x000000001b00720c */ /* 0x000fe20003f41270 */
[----:B------:R-:W-:Y:S01]  /*4280*/  UIADD3 UR4, UR4, 0x40, URZ ;  /* 0x0000004004047890 */ /* 0x000fe2000fffe03f */
[----:B-----5:R-:W-:Y:S02]  /*4290*/  IMAD.MOV.U32 R20, RZ, RZ, R24 ;  /* 0x000000ffff147224 */ /* 0x020fe400078e0018 */
[----:B------:R-:W-:-:S09]  /*42a0*/  IMAD.MOV.U32 R21, RZ, RZ, R25 ;  /* 0x000000ffff157224 */ /* 0x000fd200078e0019 */
[----:B------:R-:W-:Y:S05]  /*42b0*/  @!P0 BRA P2, `(.L_x_2736) ;  /* 0xffffebf000008947 */ /* 0x000fea000103ffff */
.L_x_2734:
[----:B------:R-:W-:Y:S05]  /*42c0*/  @P1 EXIT ;  /* 0x000000000000194d */ /* 0x000fea0003800000 */
[----:B------:R-:W1:Y:S04]  /*42d0*/  S2R R0, SR_CTAID.X ;  /* 0x0000000000007919 */ /* 0x000e680000002500 */
[----:B------:R-:W1:Y:S04]  /*42e0*/  S2R R3, SR_TID.X ;  /* 0x0000000000037919 */ /* 0x000e680000002100 */
[----:B------:R-:W2:Y:S01]  /*42f0*/  S2R R5, SR_CTAID.Y ;  /* 0x0000000000057919 */ /* 0x000ea20000002600 */
        /* <DEDUP_REMOVED lines=11> */
.L_x_2740:
[----:B------:R-:W1:Y:S02]  /*43b0*/  LDS R4, [R0] ;  /* 0x0000000000047984 */ /* 0x000e640000000800 */
[----:B-1----:R-:W-:-:S06]  /*43c0*/  HADD2 R5, R4, R7 ;  /* 0x0000000704057230 */ /* 0x002fcc0000000000 */
[----:B------:R-:W1:Y:S02]  /*43d0*/  ATOMS.CAST.SPIN R5, [R0], R4, R5 ;  /* 0x000000040005738d */ /* 0x000e640001800005 */
[----:B-1----:R-:W-:-:S13]  /*43e0*/  ISETP.EQ.U32.AND P0, PT, R5, 0x1, PT ;  /* 0x000000010500780c */ /* 0x002fda0003f02070 */
[----:B------:R-:W-:Y:S05]  /*43f0*/  @!P0 BRA `(.L_x_2740) ;  /* 0xffffffb000008947 */ /* 0x000fea000383ffff */
[----:B------:R-:W-:Y:S05]  /*4400*/  BRA `(.L_x_2738) ;  /* 0x0000003000007947 */ /* 0x000fea0003800000 */
.L_x_2739:
[----:B------:R-:W2:Y:S02]  /*4410*/  LD.E R0, [R2.64] ;  /* 0x0000000602007980 */ /* 0x000ea4000c101900 */
[----:B--2---:R-:W-:-:S05]  /*4420*/  IMAD.IADD R5, R7, 0x1, R0 ;  /* 0x0000000107057824 */ /* 0x004fca00078e0200 */
[----:B------:R1:W-:Y:S02]  /*4430*/  ST.E [R2.64], R5 ;  /* 0x0000000502007985 */ /* 0x0003e4000c101906 */
.L_x_2738:
[----:B------:R-:W-:Y:S05]  /*4440*/  BSYNC B0 ;  /* 0x0000000000007941 */ /* 0x000fea0003800000 */
.L_x_2737:
[----:B------:R-:W2:Y:S02]  /*4450*/  ATOM.E.ADD.F16x2.RN.STRONG.GPU P0, RZ, [R2.64+0x4], R6 ;  /* 0x0000040602ff798a */ /* 0x000ea4000810e9c6 */
[----:B--2---:R-:W-:Y:S05]  /*4460*/  @P0 EXIT ;  /* 0x000000000000094d */ /* 0x004fea0003800000 */
[----:B------:R-:W2:Y:S02]  /*4470*/  QSPC.E.S P0, RZ, [R2+0x4] ;  /* 0x0000040002ff73aa */ /* 0x000ea40000000500 */
[----:B--2---:R-:W-:Y:S05]  /*4480*/  @!P0 BRA `(.L_x_2741) ;  /* 0x0000008000008947 */ /* 0x004fea0003800000 */
[----:B-1----:R-:W-:-:S04]  /*4490*/  IADD3 R2, R2, 0x4, RZ ;  /* 0x0000000402027810 */ /* 0x002fc80007ffe0ff */
[----:B------:R-:W-:-:S05]  /*44a0*/  LOP3.LUT R2, R2, 0xffffff, RZ, 0xc0, !PT ;  /* 0x00ffffff02027812 */ /* 0x000fca00078ec0ff */
.L_x_2742:
[----:B------:R-:W1:Y:S02]  /*44b0*/  LDS R4, [R2] ;  /* 0x0000000002047984 */ /* 0x000e640000000800 */
[----:B-1----:R-:W-:-:S10]  /*44c0*/  HFMA2.MMA R5, R4, 1, 1, R6 ;  /* 0x3c003c0004057835 */ /* 0x002fd40000000006 */
[----:B------:R-:W1:Y:S02]  /*44d0*/  ATOMS.CAST.SPIN R5, [R2], R4, R5 ;  /* 0x000000040205738d */ /* 0x000e640001800005 */
[----:B-1----:R-:W-:-:S13]  /*44e0*/  ISETP.EQ.U32.AND P0, PT, R5, 0x1, PT ;  /* 0x000000010500780c */ /* 0x002fda0003f02070 */
[----:B------:R-:W-:Y:S05]  /*44f0*/  @!P0 BRA `(.L_x_2742) ;  /* 0xffffffb000008947 */ /* 0x000fea000383ffff */
[----:B------:R-:W-:Y:S05]  /*4500*/  EXIT ;  /* 0x000000000000794d */ /* 0x000fea0003800000 */
.L_x_2741:
[----:B------:R-:W2:Y:S02]  /*4510*/  LD.E R0, [R2.64+0x4] ;  /* 0x0000040602007980 */ /* 0x000ea4000c101900 */
[----:B-12---:R-:W-:-:S05]  /*4520*/  IMAD.IADD R5, R6, 0x1, R0 ;  /* 0x0000000106057824 */ /* 0x006fca00078e0200 */
[----:B------:R-:W-:Y:S01]  /*4530*/  ST.E [R2.64+0x4], R5 ;  /* 0x0000040502007985 */ /* 0x000fe2000c101906 */
[----:B------:R-:W-:Y:S05]  /*4540*/  EXIT ;  /* 0x000000000000794d */ /* 0x000fea0003800000 */
.L_x_2743:
        /* <DEDUP_REMOVED lines=11> */
.L_x_2884:


//--------------------- .text._Z23gemm_half_q_half_kernelILi1ELi14ELb0ELb0ELi32EEvPK6__halfPKjS4_S2_PS0_iiiiPKtS7_iiiiiibS2_i --------------------------
	.section	.text._Z23gemm_half_q_half_kernelILi1ELi14ELb0ELb0ELi32EEvPK6__halfPKjS4_S2_PS0_iiiiPKtS7_iiiiiibS2_i,"ax",@progbits
	.sectioninfo	@"SHI_REGISTERS=53"
	.align	128
        .global         _Z23gemm_half_q_half_kernelILi1ELi14ELb0ELb0ELi32EEvPK6__halfPKjS4_S2_PS0_iiiiPKtS7_iiiiiibS2_i
        .type           _Z23gemm_half_q_half_kernelILi1ELi14ELb0ELb0ELi32EEvPK6__halfPKjS4_S2_PS0_iiiiPKtS7_iiiiiibS2_i,@function
        .size           _Z23gemm_half_q_half_kernelILi1ELi14ELb0ELb0ELi32EEvPK6__halfPKjS4_S2_PS0_iiiiPKtS7_iiiiiibS2_i,(.L_x_2885 - _Z23gemm_half_q_half_kernelILi1ELi14ELb0ELb0ELi32EEvPK6__halfPKjS4_S2_PS0_iiiiPKtS7_iiiiiibS2_i)
        .other          _Z23gemm_half_q_half_kernelILi1ELi14ELb0ELb0ELi32EEvPK6__halfPKjS4_S2_PS0_iiiiPKtS7_iiiiiibS2_i,@"STO_CUDA_ENTRY STV_DEFAULT"
_Z23gemm_half_q_half_kernelILi1ELi14ELb0ELb0ELi32EEvPK6__halfPKjS4_S2_PS0_iiiiPKtS7_iiiiiibS2_i:
.text._Z23gemm_half_q_half_kernelILi1ELi14ELb0ELb0ELi32EEvPK6__halfPKjS4_S2_PS0_iiiiPKtS7_iiiiiibS2_i:
        /* <DEDUP_REMOVED lines=38> */
.L_x_2745:
[----:B------:R-:W-:Y:S05]  /*0260*/  BSYNC B0 ;  /* 0x0000000000007941 */ /* 0x000fea0003800000 */
.L_x_2744:
        /* <DEDUP_REMOVED lines=77> */
.L_x_2747:
        /* <DEDUP_REMOVED lines=41> */
.L_x_2746:
        /* <DEDUP_REMOVED lines=14> */
.L_x_2750:
        /* <DEDUP_REMOVED lines=565> */
.L_x_2749:
        /* <DEDUP_REMOVED lines=8> */
.L_x_2748:
[----:B------:R-:W-:-:S04]  /*2e80*/  ISETP.GE.AND P0, PT, R17, R0, PT ;  /* 0x000000001100720c */ /* 0x000fc80003f06270 */
[----:B------:R-:W-:-:S13]  /*2e90*/  ISETP.GE.OR P0, PT, R17, c[0x0][0x1b8], P0 ;  /* 0x00006e0011007a0c */ /* 0x000fda0000706670 */
[----:B------:R-:W-:Y:S05]  /*2ea0*/  @P0 BRA `(.L_x_2751) ;  /* 0x0000142000000947 */ /* 0x000fea0003800000 */
.L_x_2753:
        /* <DEDUP_REMOVED lines=316> */
.L_x_2752:
[----:B------:R-:W-:Y:S01]  /*4270*/  ISETP.LT.AND P2, PT, R27, R0, PT ;  /* 0x000000001b00720c */ /* 0x000fe20003f41270 */
[----:B------:R-:W-:Y:S01]  /*4280*/  UIADD3 UR4, UR4, 0x40, URZ ;  /* 0x0000004004047890 */ /* 0x000fe2000fffe03f */
[----:B-----5:R-:W-:Y:S02]  /*4290*/  IMAD.MOV.U32 R20, RZ, RZ, R24 ;  /* 0x000000ffff147224 */ /* 0x020fe400078e0018 */
[----:B------:R-:W-:Y:S02]  /*42a0*/  IMAD.MOV.U32 R21, RZ, RZ, R25 ;  /* 0x000000ffff157224 */ /* 0x000fe400078e0019 */
[----:B------:R-:W-:-:S07]  /*42b0*/  IMAD.MOV.U32 R17, RZ, RZ, R27 ;  /* 0x000000ffff117224 */ /* 0x000fce00078e001b */
[----:B------:R-:W-:Y:S05]  /*42c0*/  @!P0 BRA P2, `(.L_x_2753) ;  /* 0xffffebe000008947 */ /* 0x000fea000103ffff */
.L_x_2751:
[----:B------:R-:W-:-:S04]  /*42d0*/  ISETP.GE.AND P0, PT, R17, R0, PT ;  /* 0x000000001100720c */ /* 0x000fc80003f06270 */
[----:B------:R-:W-:-:S13]  /*42e0*/  ISETP.GE.OR P0, PT, R17, c[0x0][0x1bc], P0 ;  /* 0x00006f0011007a0c */ /* 0x000fda0000706670 */
[----:B------:R-:W-:Y:S05]  /*42f0*/  @P0 BRA `(.L_x_2754) ;  /* 0x00000a1000000947 */ /* 0x000fea0003800000 */
[----:B------:R-:W-:-:S05]  /*4300*/  IMAD.MOV.U32 R19, RZ, RZ, c[0x0][0x18c] ;  /* 0x00006300ff137624 */ /* 0x000fca00078e00ff */
[----:B------:R-:W-:-:S04]  /*4310*/  SHF.R.S32.HI R18, RZ, 0x1f, R19 ;  /* 0x0000001fff127819 */ /* 0x000fc80000011413 */
[----:B------:R-:W-:Y:S02]  /*4320*/  SHF.L.U64.HI R18, R19, 0x2, R18 ;  /* 0x0000000213127819 */ /* 0x000fe40000010212 */
.L_x_2756:
[----:B------:R-:W-:-:S04]  /*4330*/  IADD3 R17, R17, 0x10, RZ ;  /* 0x0000001011117810 */ /* 0x000fc80007ffe0ff */
[C---:B------:R-:W-:Y:S02]  /*4340*/  ISETP.GE.AND P0, PT, R17.reuse, c[0x0][0x1bc], PT ;  /* 0x00006f0011007a0c */ /* 0x040fe40003f06270 */
[----:B------:R-:W-:Y:S01]  /*4350*/  ISETP.LT.AND P3, PT, R17, R0, PT ;  /* 0x000000001100720c */ /* 0x000fe20003f61270 */
[----:B0-----:R-:W-:Y:S06]  /*4360*/  @P1 BRA `(.L_x_2755) ;  /* 0x0000096000001947 */ /* 0x001fec0003800000 */
[----:B0-----:R-:W2:Y:S01]  /*4370*/  LDG.E.128.CONSTANT R12, [R20.64] ;  /* 0x00000006140c7981 */ /* 0x001ea2000c1e9d00 */
[----:B------:R-:W-:Y:S01]  /*4380*/  IMAD.MOV.U32 R8, RZ, RZ, 0x2c00 ;  /* 0x00002c00ff087424 */ /* 0x000fe200078e00ff */
[----:B------:R-:W-:Y:S01]  /*4390*/  PRMT R4, R4, 0x5410, R5 ;  /* 0x0000541004047816 */ /* 0x000fe20000000005 */
[----:B------:R-:W-:Y:S02]  /*43a0*/  IMAD.MOV.U32 R9, RZ, RZ, 0x2400 ;  /* 0x00002400ff097424 */ /* 0x000fe400078e00ff */
[----:B------:R-:W-:Y:S01]  /*43b0*/  IMAD.MOV.U32 R24, RZ, RZ, 0x3400 ;  /* 0x00003400ff187424 */ /* 0x000fe200078e00ff */
[----:B------:R-:W-:Y:S02]  /*43c0*/  PRMT R3, R3, 0x5410, R8 ;  /* 0x0000541003037816 */ /* 0x000fe40000000008 */
[----:B------:R-:W-:-:S02]  /*43d0*/  PRMT R2, R2, 0x5410, R9 ;  /* 0x0000541002027816 */ /* 0x000fc40000000009 */
[----:B------:R-:W0:Y:S01]  /*43e0*/  LDS.128 R8, [UR4] ;  /* 0x00000004ff087984 */ /* 0x000e220008000c00 */
[----:B--2---:R-:W-:Y:S02]  /*43f0*/  LOP3.LUT R26, R12, 0xc000c, RZ, 0xc0, !PT ;  /* 0x000c000c0c1a7812 */ /* 0x004fe400078ec0ff */
[----:B------:R-:W-:Y:S02]  /*4400*/  LOP3.LUT R28, R13, 0xc000c, RZ, 0xc0, !PT ;  /* 0x000c000c0d1c7812 */ /* 0x000fe400078ec0ff */
[----:B------:R-:W-:Y:S02]  /*4410*/  LOP3.LUT R30, R14, 0xc000c, RZ, 0xc0, !PT ;  /* 0x000c000c0e1e7812 */ /* 0x000fe400078ec0ff */
[----:B------:R-:W-:Y:S02]  /*4420*/  SHF.R.U32.HI R22, RZ, 0x8, R12 ;  /* 0x00000008ff167819 */ /* 0x000fe4000001160c */
[----:B------:R-:W-:Y:S02]  /*4430*/  SHF.R.U32.HI R23, RZ, 0x8, R13 ;  /* 0x00000008ff177819 */ /* 0x000fe4000001160d */
[----:B------:R-:W-:-:S02]  /*4440*/  SHF.R.U32.HI R16, RZ, 0x8, R14 ;  /* 0x00000008ff107819 */ /* 0x000fc4000001160e */
[----:B------:R-:W-:Y:S02]  /*4450*/  LOP3.LUT R32, R15, 0xc000c, RZ, 0xc0, !PT ;  /* 0x000c000c0f207812 */ /* 0x000fe400078ec0ff */
[----:B------:R-:W-:Y:S02]  /*4460*/  SHF.R.U32.HI R25, RZ, 0x8, R15 ;  /* 0x00000008ff197819 */ /* 0x000fe4000001160f */
        /* <DEDUP_REMOVED lines=28> */
[C---:B------:R-:W-:Y:S02]  /*4630*/  LOP3.LUT R34, R15.reuse, 0x300030, RZ, 0xc0, !PT ;  /* 0x003000300f227812 */ /* 0x040fe400078ec0ff */
[----:B------:R-:W-:-:S02]  /*4640*/  LOP3.LUT R32, R15, 0xc000c0, RZ, 0xc0, !PT ;  /* 0x00c000c00f207812 */ /* 0x000fc400078ec0ff */
[----:B------:R-:W-:Y:S02]  /*4650*/  LOP3.LUT R15, R15, 0x30003, RZ, 0xc0, !PT ;  /* 0x000300030f0f7812 */ /* 0x000fe400078ec0ff */
[C---:B------:R-:W-:Y:S02]  /*4660*/  LOP3.LUT R39, R12.reuse, 0x300030, RZ, 0xc0, !PT ;  /* 0x003000300c277812 */ /* 0x040fe400078ec0ff */
[----:B------:R-:W-:Y:S02]  /*4670*/  LOP3.LUT R27, R12, 0xc000c0, RZ, 0xc0, !PT ;  /* 0x00c000c00c1b7812 */ /* 0x000fe400078ec0ff */
[----:B------:R-:W-:Y:S02]  /*4680*/  LOP3.LUT R37, R37, 0x64006400, RZ, 0xfc, !PT ;  /* 0x6400640025257812 */ /* 0x000fe400078efcff */
[C---:B------:R-:W-:Y:S02]  /*4690*/  LOP3.LUT R12, R13.reuse, 0x300030, RZ, 0xc0, !PT ;  /* 0x003000300d0c7812 */ /* 0x040fe400078ec0ff */
[----:B------:R-:W-:Y:S01]  /*46a0*/  LOP3.LUT R31, R13, 0xc000c0, RZ, 0xc0, !PT ;  /* 0x00c000c00d1f7812 */ /* 0x000fe200078ec0ff */
[----:B------:R-:W-:Y:S01]  /*46b0*/  HADD2 R13, R14, -1026, -1026 ;  /* 0xe402e4020e0d7430 */ /* 0x000fe20000000000 */
[----:B------:R-:W-:Y:S01]  /*46c0*/  LOP3.LUT R15, R15, 0x64006400, RZ, 0xfc, !PT ;  /* 0x640064000f0f7812 */ /* 0x000fe200078efcff */
[----:B0-----:R-:W-:Y:S01]  /*46d0*/  HFMA2.MMA R14, R35, R8, RZ ;  /* 0x00000008230e7235 */ /* 0x001fe200000000ff */
[----:B------:R-:W-:Y:S01]  /*46e0*/  HADD2 R37, R37, -1026, -1026 ;  /* 0xe402e40225257430 */ /* 0x000fe20000000000 */
[----:B------:R-:W-:-:S02]  /*46f0*/  LOP3.LUT R44, R39, 0x64006400, RZ, 0xfc, !PT ;  /* 0x64006400272c7812 */ /* 0x000fc400078efcff */
[----:B------:R-:W-:Y:S01]  /*4700*/  LOP3.LUT R12, R12, 0x64006400, RZ, 0xfc, !PT ;  /* 0x640064000c0c7812 */ /* 0x000fe200078efcff */
[----:B------:R-:W-:Y:S01]  /*4710*/  HADD2 R39, R15, -1026, -1026 ;  /* 0xe402e4020f277430 */ /* 0x000fe20000000000 */
[----:B------:R-:W-:Y:S01]  /*4720*/  HFMA2.MMA R13, R13, R8, RZ ;  /* 0x000000080d0d7235 */ /* 0x000fe200000000ff */
[-C--:B------:R-:W-:Y:S01]  /*4730*/  HFMA2 R15, R37, R8.reuse, RZ.H0_H0 ;  /* 0x00000008250f7231 */ /* 0x080fe200000400ff */
[-C--:B------:R-:W-:Y:S01]  /*4740*/  HFMA2.MMA R14, R36, R9.reuse, R14 ;  /* 0x00000009240e7235 */ /* 0x080fe2000000000e */
[----:B------:R-:W-:Y:S01]  /*4750*/  HFMA2 R35, R44, R3.H1_H1, -66, -66 ;  /* 0xd420d4202c237431 */ /* 0x000fe20000060003 */
[----:B------:R-:W-:Y:S01]  /*4760*/  LOP3.LUT R44, R22, 0x300030, RZ, 0xc0, !PT ;  /* 0x00300030162c7812 */ /* 0x000fe200078ec0ff */
[----:B------:R-:W-:Y:S01]  /*4770*/  HFMA2 R8, R39, R8, RZ.H0_H0 ;  /* 0x0000000827087231 */ /* 0x000fe200000400ff */
[----:B------:R-:W-:Y:S01]  /*4780*/  HFMA2.MMA R36, R42, R9, R13 ;  /* 0x000000092a247235 */ /* 0x000fe2000000000d */
[----:B------:R-:W-:Y:S01]  /*4790*/  HFMA2 R15, R40, R9, R15 ;  /* 0x00000009280f7231 */ /* 0x000fe2000000000f */
[----:B------:R-:W-:Y:S01]  /*47a0*/  LOP3.LUT R40, R33, 0x64006400, RZ, 0xfc, !PT ;  /* 0x6400640021287812 */ /* 0x000fe200078efcff */
[----:B------:R-:W-:Y:S01]  /*47b0*/  HFMA2 R12, R12, R3.H1_H1, -66, -66 ;  /* 0xd420d4200c0c7431 */ /* 0x000fe20000060003 */
[----:B------:R-:W-:Y:S01]  /*47c0*/  LOP3.LUT R42, R34, 0x64006400, RZ, 0xfc, !PT ;  /* 0x64006400222a7812 */ /* 0x000fe200078efcff */
[----:B------:R-:W-:Y:S01]  /*47d0*/  HFMA2 R38, R38, R9, R8 ;  /* 0x0000000926267231 */ /* 0x000fe20000000008 */
[----:B------:R-:W-:Y:S01]  /*47e0*/  HFMA2.MMA R9, R35, R10, R14 ;  /* 0x0000000a23097235 */ /* 0x000fe2000000000e */
[----:B------:R-:W-:Y:S01]  /*47f0*/  HFMA2 R8, R12, R10, R15 ;  /* 0x0000000a0c087231 */ /* 0x000fe2000000000f */
[C---:B------:R-:W-:Y:S01]  /*4800*/  LOP3.LUT R45, R22.reuse, 0xc000c0, RZ, 0xc0, !PT ;  /* 0x00c000c0162d7812 */ /* 0x040fe200078ec0ff */
[----:B------:R-:W0:Y:S01]  /*4810*/  LDS.128 R12, [UR4+0x10] ;  /* 0x00001004ff0c7984 */ /* 0x000e220008000c00 */
[-C--:B------:R-:W-:Y:S01]  /*4820*/  HFMA2 R41, R40, R3.reuse.H1_H1, -66, -66 ;  /* 0xd420d42028297431 */ /* 0x080fe20000060003 */
[----:B------:R-:W-:Y:S01]  /*4830*/  LOP3.LUT R22, R22, 0x30003, RZ, 0xc0, !PT ;  /* 0x0003000316167812 */ /* 0x000fe200078ec0ff */
[----:B------:R-:W-:Y:S01]  /*4840*/  HFMA2 R43, R42, R3.H1_H1, -66, -66 ;  /* 0xd420d4202a2b7431 */ /* 0x000fe20000060003 */
[----:B------:R-:W-:-:S02]  /*4850*/  LOP3.LUT R33, R16, 0x300030, RZ, 0xc0, !PT ;  /* 0x0030003010217812 */ /* 0x000fc400078ec0ff */
[----:B------:R-:W-:Y:S01]  /*4860*/  LOP3.LUT R34, R25, 0x300030, RZ, 0xc0, !PT ;  /* 0x0030003019227812 */ /* 0x000fe200078ec0ff */
[----:B------:R-:W-:Y:S01]  /*4870*/  HFMA2.MMA R36, R41, R10, R36 ;  /* 0x0000000a29247235 */ /* 0x000fe20000000024 */
[----:B------:R-:W-:Y:S01]  /*4880*/  LOP3.LUT R41, R27, 0x64006400, RZ, 0xfc, !PT ;  /* 0x640064001b297812 */ /* 0x000fe200078efcff */
[----:B------:R-:W-:Y:S01]  /*4890*/  HFMA2 R38, R43, R10, R38 ;  /* 0x0000000a2b267231 */ /* 0x000fe20000000026 */
[----:B------:R-:W-:Y:S02]  /*48a0*/  LOP3.LUT R43, R31, 0x64006400, RZ, 0xfc, !PT ;  /* 0x640064001f2b7812 */ /* 0x000fe400078efcff */
        /* <DEDUP_REMOVED lines=8> */
[----:B------:R-:W-:Y:S01]  /*4930*/  LOP3.LUT R22, R22, 0x64006400, RZ, 0xfc, !PT ;  /* 0x6400640016167812 */ /* 0x000fe200078efcff */
[-C--:B------:R-:W-:Y:S01]  /*4940*/  HFMA2.MMA R9, R10, R11.reuse, R9 ;  /* 0x0000000b0a097235 */ /* 0x080fe20000000009 */
[----:B------:R-:W-:Y:S01]  /*4950*/  LOP3.LUT R34, R34, 0x64006400, RZ, 0xfc, !PT ;  /* 0x6400640022227812 */ /* 0x000fe200078efcff */
[-C--:B------:R-:W-:Y:S01]  /*4960*/  HFMA2 R8, R29, R11.reuse, R8 ;  /* 0x0000000b1d087231 */ /* 0x080fe20000000008 */
[----:B------:R-:W-:Y:S01]  /*4970*/  LOP3.LUT R16, R16, 0x64006400, RZ, 0xfc, !PT ;  /* 0x6400640010107812 */ /* 0x000fe200078efcff */
[----:B------:R-:W-:Y:S01]  /*4980*/  HADD2 R22, R22, -1026, -1026 ;  /* 0xe402e40216167430 */ /* 0x000fe20000000000 */
[----:B------:R-:W-:Y:S01]  /*4990*/  HFMA2.MMA R36, R27, R11, R36 ;  /* 0x0000000b1b247235 */ /* 0x000fe20000000024 */
[----:B------:R-:W-:Y:S01]  /*49a0*/  HFMA2 R38, R31, R11, R38 ;  /* 0x0000000b1f267231 */ /* 0x000fe20000000026 */
[C---:B------:R-:W-:Y:S01]  /*49b0*/  LOP3.LUT R46, R23.reuse, 0x300030, RZ, 0xc0, !PT ;  /* 0x00300030172e7812 */ /* 0x040fe200078ec0ff */
[----:B------:R-:W-:Y:S01]  /*49c0*/  HFMA2 R39, R34, R3.H1_H1, -66, -66 ;  /* 0xd420d42022277431 */ /* 0x000fe20000060003 */
[C---:B------:R-:W-:Y:S01]  /*49d0*/  LOP3.LUT R34, R23.reuse, 0xc000c0, RZ, 0xc0, !PT ;  /* 0x00c000c017227812 */ /* 0x040fe200078ec0ff */
[----:B------:R-:W-:Y:S01]  /*49e0*/  HADD2 R11, R16, -1026, -1026 ;  /* 0xe402e402100b7430 */ /* 0x000fe20000000000 */
[----:B------:R-:W-:-:S02]  /*49f0*/  LOP3.LUT R23, R23, 0x30003, RZ, 0xc0, !PT ;  /* 0x0003000317177812 */ /* 0x000fc400078ec0ff */
[----:B------:R-:W-:Y:S02]  /*4a00*/  LOP3.LUT R44, R44, 0x64006400, RZ, 0xfc, !PT ;  /* 0x640064002c2c7812 */ /* 0x000fe400078efcff */
[C---:B------:R-:W-:Y:S02]  /*4a10*/  LOP3.LUT R43, R25.reuse, 0xc000c0, RZ, 0xc0, !PT ;  /* 0x00c000c0192b7812 */ /* 0x040fe400078ec0ff */
[----:B------:R-:W-:Y:S01]  /*4a20*/  LOP3.LUT R25, R25, 0x30003, RZ, 0xc0, !PT ;  /* 0x0003000319197812 */ /* 0x000fe200078ec0ff */
[-C--:B------:R-:W-:Y:S01]  /*4a30*/  HFMA2 R37, R44, R3.reuse.H1_H1, -66, -66 ;  /* 0xd420d4202c257431 */ /* 0x080fe20000060003 */
[-C--:B0-----:R-:W-:Y:S01]  /*4a40*/  HFMA2.MMA R9, R22, R12.reuse, R9 ;  /* 0x0000000c16097235 */ /* 0x081fe20000000009 */
[----:B------:R-:W-:Y:S01]  /*4a50*/  LOP3.LUT R23, R23, 0x64006400, RZ, 0xfc, !PT ;  /* 0x6400640017177812 */ /* 0x000fe200078efcff */
[----:B------:R-:W-:Y:S01]  /*4a60*/  HFMA2.MMA R36, R11, R12, R36 ;  /* 0x0000000c0b247235 */ /* 0x000fe20000000024 */
[----:B------:R-:W-:Y:S02]  /*4a70*/  LOP3.LUT R40, R33, 0x64006400, RZ, 0xfc, !PT ;  /* 0x6400640021287812 */ /* 0x000fe400078efcff */
[----:B------:R-:W-:Y:S01]  /*4a80*/  LOP3.LUT R25, R25, 0x64006400, RZ, 0xfc, !PT ;  /* 0x6400640019197812 */ /* 0x000fe200078efcff */
[-C--:B------:R-:W-:Y:S01]  /*4a90*/  HFMA2.MMA R9, R30, R13.reuse, R9 ;  /* 0x0000000d1e097235 */ /* 0x080fe20000000009 */
[----:B------:R-:W-:Y:S01]  /*4aa0*/  LOP3.LUT R45, R45, 0x64006400, RZ, 0xfc, !PT ;  /* 0x640064002d2d7812 */ /* 0x000fe200078efcff */
[----:B------:R-:W-:Y:S01]  /*4ab0*/  HADD2 R23, R23, -1026, -1026 ;  /* 0xe402e40217177430 */ /* 0x000fe20000000000 */
[----:B------:R-:W-:Y:S01]  /*4ac0*/  HFMA2.MMA R36, R26, R13, R36 ;  /* 0x0000000d1a247235 */ /* 0x000fe20000000024 */
[-C--:B------:R-:W-:Y:S01]  /*4ad0*/  HFMA2 R33, R40, R3.reuse.H1_H1, -66, -66 ;  /* 0xd420d42028217431 */ /* 0x080fe20000060003 */
[----:B------:R-:W-:Y:S01]  /*4ae0*/  LOP3.LUT R47, R32, 0x64006400, RZ, 0xfc, !PT ;  /* 0x64006400202f7812 */ /* 0x000fe200078efcff */
[----:B------:R-:W-:Y:S01]  /*4af0*/  HADD2 R25, R25, -1026, -1026 ;  /* 0xe402e40219197430 */ /* 0x000fe20000000000 */
[----:B------:R-:W-:Y:S01]  /*4b00*/  LOP3.LUT R46, R46, 0x64006400, RZ, 0xfc, !PT ;  /* 0x640064002e2e7812 */ /* 0x000fe200078efcff */
[----:B------:R-:W-:Y:S01]  /*4b10*/  HFMA2 R32, R45, R2.H1_H1, -18, -18 ;  /* 0xcc80cc802d207431 */ /* 0x000fe20000060002 */
[-C--:B------:R-:W-:Y:S01]  /*4b20*/  HFMA2.MMA R16, R37, R14.reuse, R9 ;  /* 0x0000000e25107235 */ /* 0x080fe20000000009 */
[----:B------:R-:W-:Y:S01]  /*4b30*/  HFMA2 R8, R23, R12, R8 ;  /* 0x0000000c17087231 */ /* 0x000fe20000000008 */
[----:B------:R-:W-:Y:S01]  /*4b40*/  LOP3.LUT R41, R34, 0x64006400, RZ, 0xfc, !PT ;  /* 0x6400640022297812 */ /* 0x000fe200078efcff */
[----:B------:R-:W-:Y:S01]  /*4b50*/  HFMA2 R34, R47, R2.H1_H1, -18, -18 ;  /* 0xcc80cc802f227431 */ /* 0x000fe20000060002 */
[----:B------:R-:W-:Y:S01]  /*4b60*/  HFMA2.MMA R36, R33, R14, R36 ;  /* 0x0000000e21247235 */ /* 0x000fe20000000024 */
[----:B------:R-:W-:Y:S01]  /*4b70*/  HFMA2 R12, R25, R12, R38 ;  /* 0x0000000c190c7231 */ /* 0x000fe20000000026 */
[----:B------:R-:W-:Y:S01]  /*4b80*/  LOP3.LUT R43, R43, 0x64006400, RZ, 0xfc, !PT ;  /* 0x640064002b2b7812 */ /* 0x000fe200078efcff */
[----:B------:R-:W-:Y:S01]  /*4b90*/  HFMA2 R35, R46, R3.H1_H1, -66, -66 ;  /* 0xd420d4202e237431 */ /* 0x000fe20000060003 */
[-C--:B------:R-:W-:Y:S01]  /*4ba0*/  HFMA2.MMA R16, R32, R15.reuse, R16 ;  /* 0x0000000f20107235 */ /* 0x080fe20000000010 */
[-C--:B------:R-:W-:Y:S01]  /*4bb0*/  HFMA2 R8, R28, R13.reuse, R8 ;  /* 0x0000000d1c087231 */ /* 0x080fe20000000008 */
[----:B------:R-:W-:Y:S01]  /*4bc0*/  HFMA2.MMA R36, R34, R15, R36 ;  /* 0x0000000f22247235 */ /* 0x000fe20000000024 */
[----:B------:R-:W-:-:S02]  /*4bd0*/  HFMA2 R12, R24, R13, R12 ;  /* 0x0000000d180c7231 */ /* 0x000fc4000000000c */
[----:B------:R-:W-:Y:S02]  /*4be0*/  HFMA2 R40, R41, R2.H1_H1, -18, -18 ;  /* 0xcc80cc8029287431 */ /* 0x000fe40000060002 */
[----:B------:R-:W-:Y:S02]  /*4bf0*/  HFMA2 R8, R35, R14, R8 ;  /* 0x0000000e23087231 */ /* 0x000fe40000000008 */
[----:B------:R-:W-:Y:S01]  /*4c00*/  HFMA2 R42, R43, R2.H1_H1, -18, -18 ;  /* 0xcc80cc802b2a7431 */ /* 0x000fe20000060002 */
[----:B------:R-:W-:Y:S01]  /*4c10*/  PRMT R2, R2, 0x5410, R3 ;  /* 0x0000541002027816 */ /* 0x000fe20000000003 */
        /* <DEDUP_REMOVED lines=11> */
.L_x_2755:
[----:B------:R-:W-:Y:S01]  /*4cd0*/  LEA R20, P2, R19, R20, 0x2 ;  /* 0x0000001413147211 */ /* 0x000fe200078410ff */
[----:B------:R-:W-:-:S04]  /*4ce0*/  UIADD3 UR4, UR4, 0x20, URZ ;  /* 0x0000002004047890 */ /* 0x000fc8000fffe03f */
[----:B------:R-:W-:Y:S01]  /*4cf0*/  IMAD.X R21, R21, 0x1, R18, P2 ;  /* 0x0000000115157824 */ /* 0x000fe200010e0612 */
[----:B------:R-:W-:Y:S05]  /*4d00*/  @!P0 BRA P3, `(.L_x_2756) ;  /* 0xfffff62000008947 */ /* 0x000fea000183ffff */
.L_x_2754:
[----:B------:R-:W-:Y:S05]  /*4d10*/  @P1 EXIT ;  /* 0x000000000000194d */ /* 0x000fea0003800000 */
[----:B------:R-:W1:Y:S04]  /*4d20*/  S2R R0, SR_CTAID.X ;  /* 0x0000000000007919 */ /* 0x000e680000002500 */
[----:B------:R-:W1:Y:S04]  /*4d30*/  S2R R3, SR_TID.X ;  /* 0x0000000000037919 */ /* 0x000e680000002100 */
[----:B------:R-:W2:Y:S01]  /*4d40*/  S2R R5, SR_CTAID.Y ;  /* 0x0000000000057919 */ /* 0x000ea20000002600 */
[----:B-1----:R-:W-:-:S02]  /*4d50*/  IMAD R0, R0, 0x20, R3 ;  /* 0x0000002000007824 */ /* 0x002fc400078e0203 */
[----:B------:R-:W-:Y:S02]  /*4d60*/  IMAD.MOV.U32 R3, RZ, RZ, 0x2 ;  /* 0x00000002ff037424 */ /* 0x000fe400078e00ff */
        /* <DEDUP_REMOVED lines=9> */
.L_x_2760:
[----:B------:R-:W1:Y:S02]  /*4e00*/  LDS R4, [R0] ;  /* 0x0000000000047984 */ /* 0x000e640000000800 */
[----:B-1----:R-:W-:-:S06]  /*4e10*/  HADD2 R5, R4, R7 ;  /* 0x0000000704057230 */ /* 0x002fcc0000000000 */
[----:B------:R-:W1:Y:S02]  /*4e20*/  ATOMS.CAST.SPIN R5, [R0], R4, R5 ;  /* 0x000000040005738d */ /* 0x000e640001800005 */
[----:B-1----:R-:W-:-:S13]  /*4e30*/  ISETP.EQ.U32.AND P0, PT, R5, 0x1, PT ;  /* 0x000000010500780c */ /* 0x002fda0003f02070 */
[----:B------:R-:W-:Y:S05]  /*4e40*/  @!P0 BRA `(.L_x_2760) ;  /* 0xffffffb000008947 */ /* 0x000fea000383ffff */
[----:B------:R-:W-:Y:S05]  /*4e50*/  BRA `(.L_x_2758) ;  /* 0x0000003000007947 */ /* 0x000fea0003800000 */
.L_x_2759:
[----:B------:R-:W2:Y:S02]  /*4e60*/  LD.E R0, [R2.64] ;  /* 0x0000000602007980 */ /* 0x000ea4000c101900 */
[----:B--2---:R-:W-:-:S05]  /*4e70*/  IMAD.IADD R5, R7, 0x1, R0 ;  /* 0x0000000107057824 */ /* 0x004fca00078e0200 */
[----:B------:R1:W-:Y:S02]  /*4e80*/  ST.E [R2.64], R5 ;  /* 0x0000000502007985 */ /* 0x0003e4000c101906 */
.L_x_2758:
[----:B------:R-:W-:Y:S05]  /*4e90*/  BSYNC B0 ;  /* 0x0000000000007941 */ /* 0x000fea0003800000 */
.L_x_2757:
[----:B------:R-:W2:Y:S02]  /*4ea0*/  ATOM.E.ADD.F16x2.RN.STRONG.GPU P0, RZ, [R2.64+0x4], R6 ;  /* 0x0000040602ff798a */ /* 0x000ea4000810e9c6 */
[----:B--2---:R-:W-:Y:S05]  /*4eb0*/  @P0 EXIT ;  /* 0x000000000000094d */ /* 0x004fea0003800000 */
[----:B------:R-:W2:Y:S02]  /*4ec0*/  QSPC.E.S P0, RZ, [R2+0x4] ;  /* 0x0000040002ff73aa */ /* 0x000ea40000000500 */
[----:B--2---:R-:W-:Y:S05]  /*4ed0*/  @!P0 BRA `(.L_x_2761) ;  /* 0x0000008000008947 */ /* 0x004fea0003800000 */
[----:B-1----:R-:W-:-:S04]  /*4ee0*/  IADD3 R2, R2, 0x4, RZ ;  /* 0x0000000402027810 */ /* 0x002fc80007ffe0ff */
[----:B------:R-:W-:-:S05]  /*4ef0*/  LOP3.LUT R2, R2, 0xffffff, RZ, 0xc0, !PT ;  /* 0x00ffffff02027812 */ /* 0x000fca00078ec0ff */
.L_x_2762:
[----:B------:R-:W1:Y:S02]  /*4f00*/  LDS R4, [R2] ;  /* 0x0000000002047984 */ /* 0x000e640000000800 */
[----:B-1----:R-:W-:-:S10]  /*4f10*/  HFMA2.MMA R5, R4, 1, 1, R6 ;  /* 0x3c003c0004057835 */ /* 0x002fd40000000006 */
[----:B------:R-:W1:Y:S02]  /*4f20*/  ATOMS.CAST.SPIN R5, [R2], R4, R5 ;  /* 0x000000040205738d */ /* 0x000e640001800005 */
[----:B-1----:R-:W-:-:S13]  /*4f30*/  ISETP.EQ.U32.AND P0, PT, R5, 0x1, PT ;  /* 0x000000010500780c */ /* 0x002fda0003f02070 */
[----:B------:R-:W-:Y:S05]  /*4f40*/  @!P0 BRA `(.L_x_2762) ;  /* 0xffffffb000008947 */ /* 0x000fea000383ffff */
[----:B------:R-:W-:Y:S05]  /*4f50*/  EXIT ;  /* 0x000000000000794d */ /* 0x000fea0003800000 */
.L_x_2761:
[----:B------:R-:W2:Y:S02]  /*4f60*/  LD.E R0, [R2.64+0x4] ;  /* 0x0000040602007980 */ /* 0x000ea4000c101900 */
[----:B-12---:R-:W-:-:S05]  /*4f70*/  IMAD.IADD R5, R6, 0x1, R0 ;  /* 0x0000000106057824 */ /* 0x006fca00078e0200 */
[----:B------:R-:W-:Y:S01]  /*4f80*/  ST.E [R2.64+0x4], R5 ;  /* 0x0000040502007985 */ /* 0x000fe2000c101906 */
[----:B------:R-:W-:Y:S05]  /*4f90*/  EXIT ;  /* 0x000000000000794d */ /* 0x000fea0003800000 */
.L_x_2763:
        /* <DEDUP_REMOVED lines=14> */
.L_x_2885:


//--------------------- .text._Z23gemm_half_q_half_kernelILi1ELi4ELb0ELb0ELi32EEvPK6__halfPKjS4_S2_PS0_iiiiPKtS7_iiiiiibS2_i --------------------------
	.section	.text._Z23gemm_half_q_half_kernelILi1ELi4ELb0ELb0ELi32EEvPK6__halfPKjS4_S2_PS0_iiiiPKtS7_iiiiiibS2_i,"ax",@progbits
	.sectioninfo	@"SHI_REGISTERS=48"
	.align	128
        .global         _Z23gemm_half_q_half_kernelILi1ELi4ELb0ELb0ELi32EEvPK6__halfPKjS4_S2_PS0_iiiiPKtS7_iiiiiibS2_i
        .type           _Z23gemm_half_q_half_kernelILi1ELi4ELb0ELb0ELi32EEvPK6__halfPKjS4_S2_PS0_iiiiPKtS7_iiiiiibS2_i,@function
        .size           _Z23gemm_half_q_half_kernelILi1ELi4ELb0ELb0ELi32EEvPK6__halfPKjS4_S2_PS0_iiiiPKtS7_iiiiiibS2_i,(.L_x_2886 - _Z23gemm_half_q_half_kernelILi1ELi4ELb0ELb0ELi32EEvPK6__halfPKjS4_S2_PS0_iiiiPKtS7_iiiiiibS2_i)
        .other          _Z23gemm_half_q_half_kernelILi1ELi4ELb0ELb0ELi32EEvPK6__halfPKjS4_S2_PS0_iiiiPKtS7_iiiiiibS2_i,@"STO_CUDA_ENTRY STV_DEFAULT"
_Z23gemm_half_q_half_kernelILi1ELi4ELb0ELb0ELi32EEvPK6__halfPKjS4_S2_PS0_iiiiPKtS7_iiiiiibS2_i:
.text._Z23gemm_half_q_half_kernelILi1ELi4ELb0ELb0ELi32EEvPK6__halfPKjS4_S2_PS0_iiiiPKtS7_iiiiiibS2_i:
        /* <DEDUP_REMOVED lines=38> */
.L_x_2765:
[----:B------:R-:W-:Y:S05]  /*0260*/  BSYNC B0 ;  /* 0x0000000000007941 */ /* 0x000fea0003800000 */
.L_x_2764:
        /* <DEDUP_REMOVED lines=14> */
[----:B------:R-:W-:Y:S02]  /*0350*/  @P6 LEA.HI R9, R9, R4, RZ, 0x5 ;  /* 0x0000000409096211 */ /* 0x000fe400078f28ff */
[----:B------:R-:W-:Y:S02]  /*0360*/  @P5 IMNMX R4, R25, c[0x0][0x1b4], PT ;  /* 0x00006d0019045a17 */ /* 0x000fe40003800200 */
[----:B------:R-:W-:Y:S02]  /*0370*/  ISETP.NE.OR P0, PT, R3, RZ, !P0 ;  /* 0x000000ff0300720c */ /* 0x000fe40004705670 */
[----:B------:R-:W-:Y:S02]  /*0380*/  @P3 SHF.R.S32.HI R7, RZ, 0x1f, R2 ;  /* 0x0000001fff073819 */ /* 0x000fe40000011402 */
[----:B------:R-:W-:Y:S02]  /*0390*/  SHF.R.S32.HI R11, RZ, 0x1f, R6 ;  /* 0x0000001fff0b7819 */ /* 0x000fe40000011406 */
[----:B------:R-:W-:-:S02]  /*03a0*/  @P4 IMNMX R8, R25, c[0x0][0x1b8], PT ;  /* 0x00006e0019084a17 */ /* 0x000fc40003800200 */
[----:B------:R-:W-:Y:S02]  /*03b0*/  @P2 IMNMX R10, R25, c[0x0][0x1bc], PT ;  /* 0x00006f00190a2a17 */ /* 0x000fe40003800200 */
[----:B------:R-:W-:Y:S02]  /*03c0*/  @P5 IADD3 R4, R4, -c[0x0][0x1b0], RZ ;  /* 0x80006c0004045a10 */ /* 0x000fe40007ffe0ff */
[----:B------:R-:W-:Y:S02]  /*03d0*/  ISETP.GE.OR P0, PT, R5, c[0x0][0x188], P0 ;  /* 0x0000620005007a0c */ /* 0x000fe40000706670 */
[----:B------:R-:W-:Y:S01]  /*03e0*/  @P3 LEA.HI R7, R7, R2, RZ, 0x5 ;  /* 0x0000000207073211 */ /* 0x000fe200078f28ff */
[----:B------:R-:W-:Y:S01]  /*03f0*/  IMAD.MOV.U32 R2, RZ, RZ, RZ ;  /* 0x000000ffff027224 */ /* 0x000fe200078e00ff */
[----:B------:R-:W-:Y:S01]  /*0400*/  LEA.HI R12, R11, R6, RZ, 0x5 ;  /* 0x000000060b0c7211 */ /* 0x000fe200078f28ff */
[----:B------:R-:W-:Y:S01]  /*0410*/  IMAD.MOV.U32 R6, RZ, RZ, RZ ;  /* 0x000000ffff067224 */ /* 0x000fe200078e00ff */
[----:B------:R-:W-:-:S02]  /*0420*/  @P4 IADD3 R8, R8, -c[0x0][0x1b4], RZ ;  /* 0x80006d0008084a10 */ /* 0x000fc40007ffe0ff */
[----:B------:R-:W-:Y:S02]  /*0430*/  @P2 IADD3 R10, R10, -c[0x0][0x1b8], RZ ;  /* 0x80006e000a0a2a10 */ /* 0x000fe40007ffe0ff */
[----:B------:R-:W-:Y:S02]  /*0440*/  @P5 SHF.R.S32.HI R11, RZ, 0x1f, R4 ;  /* 0x0000001fff0b5819 */ /* 0x000fe40000011404 */
[----:B------:R-:W-:Y:S01]  /*0450*/  @P3 SHF.R.S32.HI R7, RZ, 0x5, R7 ;  /* 0x00000005ff073819 */ /* 0x000fe20000011407 */
[----:B------:R-:W-:Y:S01]  /*0460*/  @!P0 IMAD R5, R5, c[0x0][0x18c], R0 ;  /* 0x0000630005058a24 */ /* 0x000fe200078e0200 */
[----:B------:R-:W-:Y:S02]  /*0470*/  @P4 SHF.R.S32.HI R13, RZ, 0x1f, R8 ;  /* 0x0000001fff0d4819 */ /* 0x000fe40000011408 */
[----:B------:R-:W-:Y:S01]  /*0480*/  @P2 SHF.R.S32.HI R15, RZ, 0x1f, R10 ;  /* 0x0000001fff0f2819 */ /* 0x000fe2000001140a */
[----:B------:R-:W-:Y:S01]  /*0490*/  @P3 IMAD R6, R7, 0x6, RZ ;  /* 0x0000000607063824 */ /* 0x000fe200078e02ff */
[----:B------:R-:W-:Y:S01]  /*04a0*/  @P5 LEA.HI R11, R11, R4, RZ, 0x5 ;  /* 0x000000040b0b5211 */ /* 0x000fe200078f28ff */
[----:B------:R-:W-:Y:S01]  /*04b0*/  @!P0 IMAD.MOV.U32 R4, RZ, RZ, 0x2 ;  /* 0x00000002ff048424 */ /* 0x000fe200078e00ff */
[----:B------:R-:W-:Y:S01]  /*04c0*/  @P6 SHF.R.S32.HI R9, RZ, 0x5, R9 ;  /* 0x00000005ff096819 */ /* 0x000fe20000011409 */
[----:B------:R-:W-:Y:S01]  /*04d0*/  IMAD.MOV.U32 R7, RZ, RZ, RZ ;  /* 0x000000ffff077224 */ /* 0x000fe200078e00ff */
[----:B------:R-:W-:Y:S01]  /*04e0*/  ISETP.GE.AND P3, PT, R25, R20, PT ;  /* 0x000000141900720c */ /* 0x000fe20003f66270 */
[----:B------:R-:W-:Y:S01]  /*04f0*/  @!P0 IMAD.WIDE R4, R5, R4, c[0x0][0x180] ;  /* 0x0000600005048625 */ /* 0x000fe200078e0204 */
[----:B------:R-:W-:-:S02]  /*0500*/  @P4 LEA.HI R13, R13, R8, RZ, 0x5 ;  /* 0x000000080d0d4211 */ /* 0x000fc400078f28ff */
        /* <DEDUP_REMOVED lines=29> */
.L_x_2767:
        /* <DEDUP_REMOVED lines=41> */
.L_x_2766:
        /* <DEDUP_REMOVED lines=12> */
.L_x_2770:
        /* <DEDUP_REMOVED lines=10> */
[----:B------:R-:W-:Y:S01]  /*0ad0*/  IMAD.MOV.U32 R0, RZ, RZ, 0x3000 ;  /* 0x00003000ff007424 */ /* 0x000fe200078e00ff */
[----:B-----5:R-:W-:Y:S01]  /*0ae0*/  SHF.R.U32.HI R29, RZ, 0xf, R17 ;  /* 0x0000000fff1d7819 */ /* 0x020fe20000011611 */
[----:B------:R-:W-:Y:S01]  /*0af0*/  IMAD.MOV.U32 R12, RZ, RZ, 0x2400 ;  /* 0x00002400ff0c7424 */ /* 0x000fe200078e00ff */
[----:B------:R-:W-:Y:S02]  /*0b00*/  SHF.R.U32.HI R35, RZ, 0xf, R19 ;  /* 0x0000000fff237819 */ /* 0x000fe40000011613 */
[----:B------:R-:W-:Y:S02]  /*0b10*/  SHF.R.U32.HI R28, RZ, 0xf, R16 ;  /* 0x0000000fff1c7819 */ /* 0x000fe40000011610 */
[----:B------:R-:W-:-:S02]  /*0b20*/  PRMT R0, R0, 0x5410, R12 ;  /* 0x0000541000007816 */ /* 0x000fc4000000000c */
[----:B------:R-:W0:Y:S01]  /*0b30*/  LDS.128 R12, [UR4] ;  /* 0x00000004ff0c7984 */ /* 0x000e220008000c00 */
[----:B------:R-:W-:Y:S02]  /*0b40*/  SHF.R.U32.HI R32, RZ, 0xe, R5 ;  /* 0x0000000eff207819 */ /* 0x000fe40000011605 */
[----:B------:R-:W-:Y:S02]  /*0b50*/  LOP3.LUT R31, R29, 0x10001, RZ, 0xc0, !PT ;  /* 0x000100011d1f7812 */ /* 0x000fe400078ec0ff */
[----:B------:R-:W-:Y:S02]  /*0b60*/  SHF.R.U32.HI R36, RZ, 0xe, R7 ;  /* 0x0000000eff247819 */ /* 0x000fe40000011607 */
[----:B------:R-:W-:Y:S02]  /*0b70*/  LOP3.LUT R35, R35, 0x10001, RZ, 0xc0, !PT ;  /* 0x0001000123237812 */ /* 0x000fe400078ec0ff */
        /* <DEDUP_REMOVED lines=8> */
[----:B------:R-:W-:Y:S02]  /*0c00*/  SHF.R.U32.HI R32, RZ, 0x6, R17 ;  /* 0x00000006ff207819 */ /* 0x000fe40000011611 */
[----:B------:R-:W-:Y:S02]  /*0c10*/  LOP3.LUT R17, R17, 0x70007, RZ, 0xc0, !PT ;  /* 0x0007000711117812 */ /* 0x000fe400078ec0ff */
[----:B------:R-:W-:Y:S02]  /*0c20*/  LOP3.LUT R39, R18, 0x70007, RZ, 0xc0, !PT ;  /* 0x0007000712277812 */ /* 0x000fe400078ec0ff */
[----:B------:R-:W-:Y:S02]  /*0c30*/  LOP3.LUT R29, R29, 0x20002, R30, 0xf8, !PT ;  /* 0x000200021d1d7812 */ /* 0x000fe400078ef81e */
[----:B------:R-:W-:Y:S02]  /*0c40*/  LOP3.LUT R30, R33, 0x20002, R34, 0xf8, !PT ;  /* 0x00020002211e7812 */ /* 0x000fe400078ef822 */
[----:B------:R-:W-:-:S02]  /*0c50*/  LOP3.LUT R37, R16, 0x380038, RZ, 0xc0, !PT ;  /* 0x0038003810257812 */ /* 0x000fc400078ec0ff */
[----:B------:R-:W-:Y:S02]  /*0c60*/  SHF.R.U32.HI R33, RZ, 0x6, R16 ;  /* 0x00000006ff217819 */ /* 0x000fe40000011610 */
[----:B------:R-:W-:Y:S02]  /*0c70*/  LOP3.LUT R39, R39, 0x64006400, RZ, 0xfc, !PT ;  /* 0x6400640027277812 */ /* 0x000fe400078efcff */
[----:B------:R-:W-:Y:S02]  /*0c80*/  LOP3.LUT R16, R16, 0x70007, RZ, 0xc0, !PT ;  /* 0x0007000710107812 */ /* 0x000fe400078ec0ff */
[----:B------:R-:W-:Y:S01]  /*0c90*/  LOP3.LUT R38, R18, 0x380038, RZ, 0xc0, !PT ;  /* 0x0038003812267812 */ /* 0x000fe200078ec0ff */
[----:B------:R-:W-:Y:S01]  /*0ca0*/  HADD2 R39, R39, -1028, -1028 ;  /* 0xe404e40427277430 */ /* 0x000fe20000000000 */
[----:B------:R-:W-:Y:S02]  /*0cb0*/  SHF.R.U32.HI R34, RZ, 0x6, R18 ;  /* 0x00000006ff227819 */ /* 0x000fe40000011612 */
[----:B------:R-:W-:-:S02]  /*0cc0*/  LOP3.LUT R18, R19, 0x380038, RZ, 0xc0, !PT ;  /* 0x0038003813127812 */ /* 0x000fc400078ec0ff */
[----:B------:R-:W-:Y:S02]  /*0cd0*/  SHF.R.U32.HI R35, RZ, 0x6, R19 ;  /* 0x00000006ff237819 */ /* 0x000fe40000011613 */
[----:B------:R-:W-:Y:S02]  /*0ce0*/  LOP3.LUT R19, R19, 0x70007, RZ, 0xc0, !PT ;  /* 0x0007000713137812 */ /* 0x000fe400078ec0ff */
[----:B------:R-:W-:Y:S02]  /*0cf0*/  LOP3.LUT R16, R16, 0x64006400, RZ, 0xfc, !PT ;  /* 0x6400640010107812 */ /* 0x000fe400078efcff */
[----:B------:R-:W-:Y:S02]  /*0d00*/  LOP3.LUT R37, R37, 0x64006400, RZ, 0xfc, !PT ;  /* 0x6400640025257812 */ /* 0x000fe400078efcff */
[----:B------:R-:W-:Y:S01]  /*0d10*/  LOP3.LUT R42, R32, 0x70007, RZ, 0xc0, !PT ;  /* 0x00070007202a7812 */ /* 0x000fe200078ec0ff */
[----:B------:R-:W-:Y:S01]  /*0d20*/  HADD2 R43, R16, -1028, -1028 ;  /* 0xe404e404102b7430 */ /* 0x000fe20000000000 */
[----:B------:R-:W-:-:S02]  /*0d30*/  PRMT R23, R23, 0x5410, R24 ;  /* 0x0000541017177816 */ /* 0x000fc40000000018 */
[----:B------:R-:W-:Y:S02]  /*0d40*/  LOP3.LUT R42, R42, 0x64006400, RZ, 0xfc, !PT ;  /* 0x640064002a2a7812 */ /* 0x000fe400078efcff */
[----:B------:R-:W-:-:S03]  /*0d50*/  PRMT R21, R21, 0x5410, R22 ;  /* 0x0000541015157816 */ /* 0x000fc60000000016 */
[----:B------:R-:W-:Y:S01]  /*0d60*/  HADD2 R42, R42, -1028, -1028 ;  /* 0xe404e4042a2a7430 */ /* 0x000fe20000000000 */
[----:B--2---:R-:W-:Y:S02]  /*0d70*/  SHF.R.U32.HI R41, RZ, 0xd, R9 ;  /* 0x0000000dff297819 */ /* 0x004fe40000011609 */
[----:B------:R-:W-:Y:S02]  /*0d80*/  SHF.R.U32.HI R40, RZ, 0xd, R8 ;  /* 0x0000000dff287819 */ /* 0x000fe40000011608 */
[----:B------:R-:W-:Y:S02]  /*0d90*/  LOP3.LUT R28, R28, 0x40004, R41, 0xf8, !PT ;  /* 0x000400041c1c7812 */ /* 0x000fe400078ef829 */
[----:B------:R-:W-:Y:S02]  /*0da0*/  LOP3.LUT R41, R36, 0x64006400, RZ, 0xfc, !PT ;  /* 0x6400640024297812 */ /* 0x000fe400078efcff */
[----:B------:R-:W-:Y:S02]  /*0db0*/  LOP3.LUT R36, R17, 0x64006400, RZ, 0xfc, !PT ;  /* 0x6400640011247812 */ /* 0x000fe400078efcff */
[----:B------:R-:W-:Y:S01]  /*0dc0*/  LOP3.LUT R17, R38, 0x64006400, RZ, 0xfc, !PT ;  /* 0x6400640026117812 */ /* 0x000fe200078efcff */
[-C--:B------:R-:W-:Y:S01]  /*0dd0*/  HFMA2 R41, R41, R0.reuse.H0_H0, -132, -132 ;  /* 0xd820d82029297431 */ /* 0x080fe20000040000 */
[----:B------:R-:W-:Y:S01]  /*0de0*/  LOP3.LUT R38, R19, 0x64006400, RZ, 0xfc, !PT ;  /* 0x6400640013267812 */ /* 0x000fe200078efcff */
[----:B------:R-:W-:Y:S01]  /*0df0*/  HADD2 R45, R36, -1028, -1028 ;  /* 0xe404e404242d7430 */ /* 0x000fe20000000000 */
[----:B------:R-:W-:Y:S01]  /*0e00*/  LOP3.LUT R19, R18, 0x64006400, RZ, 0xfc, !PT ;  /* 0x6400640012137812 */ /* 0x000fe200078efcff */
[-C--:B0-----:R-:W-:Y:S01]  /*0e10*/  HFMA2.MMA R18, R39, R12.reuse, RZ ;  /* 0x0000000c27127235 */ /* 0x081fe200000000ff */
[----:B------:R-:W-:Y:S01]  /*0e20*/  HFMA2 R17, R17, R0.H0_H0, -132, -132 ;  /* 0xd820d82011117431 */ /* 0x000fe20000040000 */
[----:B------:R-:W-:Y:S01]  /*0e30*/  LOP3.LUT R29, R29, 0x40004, R40, 0xf8, !PT ;  /* 0x000400041d1d7812 */ /* 0x000fe200078ef828 */
[----:B------:R-:W-:Y:S01]  /*0e40*/  HADD2 R38, R38, -1028, -1028 ;  /* 0xe404e40426267430 */ /* 0x000fe20000000000 */
[----:B------:R-:W-:Y:S01]  /*0e50*/  HFMA2.MMA R16, R45, R12, RZ ;  /* 0x0000000c2d107235 */ /* 0x000fe200000000ff */
[----:B------:R-:W-:Y:S01]  /*0e60*/  HFMA2 R36, R43, R12, RZ.H0_H0 ;  /* 0x0000000c2b247231 */ /* 0x000fe200000400ff */
[----:B------:R-:W-:Y:S01]  /*0e70*/  LOP3.LUT R40, R34, 0x70007, RZ, 0xc0, !PT ;  /* 0x0007000722287812 */ /* 0x000fe200078ec0ff */
[-C--:B------:R-:W-:Y:S01]  /*0e80*/  HFMA2 R39, R37, R0.reuse.H0_H0, -132, -132 ;  /* 0xd820d82025277431 */ /* 0x080fe20000040000 */
[----:B------:R-:W-:Y:S01]  /*0e90*/  LOP3.LUT R28, R28, 0x64006400, RZ, 0xfc, !PT ;  /* 0x640064001c1c7812 */ /* 0x000fe200078efcff */
[----:B------:R-:W-:Y:S01]  /*0ea0*/  HFMA2 R19, R19, R0.H0_H0, -132, -132 ;  /* 0xd820d82013137431 */ /* 0x000fe20000040000 */
[-C--:B------:R-:W-:Y:S01]  /*0eb0*/  HFMA2.MMA R37, R41, R13.reuse, R16 ;  /* 0x0000000d29257235 */ /* 0x080fe20000000010 */
[----:B------:R-:W-:Y:S01]  /*0ec0*/  HFMA2 R38, R38, R12, RZ.H0_H0 ;  /* 0x0000000c26267231 */ /* 0x000fe200000400ff */
[----:B------:R-:W-:Y:S01]  /*0ed0*/  HFMA2.MMA R12, R17, R13, R18 ;  /* 0x0000000d110c7235 */ /* 0x000fe20000000012 */
[-C--:B------:R-:W-:Y:S01]  /*0ee0*/  HFMA2 R36, R39, R13.reuse, R36 ;  /* 0x0000000d27247231 */ /* 0x080fe20000000024 */
[----:B------:R-:W-:Y:S01]  /*0ef0*/  LOP3.LUT R39, R33, 0x70007, RZ, 0xc0, !PT ;  /* 0x0007000721277812 */ /* 0x000fe200078ec0ff */
[----:B------:R-:W-:Y:S01]  /*0f00*/  HFMA2 R13, R19, R13, R38 ;  /* 0x0000000d130d7231 */ /* 0x000fe20000000026 */
[----:B------:R-:W-:Y:S01]  /*0f10*/  LOP3.LUT R38, R35, 0x70007, RZ, 0xc0, !PT ;  /* 0x0007000723267812 */ /* 0x000fe200078ec0ff */
[----:B------:R-:W0:Y:S01]  /*0f20*/  LDS.128 R16, [UR4+0x10] ;  /* 0x00001004ff107984 */ /* 0x000e220008000c00 */
[----:B------:R-:W-:Y:S01]  /*0f30*/  SHF.R.U32.HI R41, RZ, 0xd, R10 ;  /* 0x0000000dff297819 */ /* 0x000fe2000001160a */
[----:B------:R-:W-:Y:S01]  /*0f40*/  HFMA2.MMA R37, R42, R14, R37 ;  /* 0x0000000e2a257235 */ /* 0x000fe20000000025 */
[----:B------:R-:W-:-:S02]  /*0f50*/  LOP3.LUT R40, R40, 0x64006400, RZ, 0xfc, !PT ;  /* 0x6400640028287812 */ /* 0x000fc400078efcff */
[----:B------:R-:W-:Y:S02]  /*0f60*/  LOP3.LUT R38, R38, 0x64006400, RZ, 0xfc, !PT ;  /* 0x6400640026267812 */ /* 0x000fe400078efcff */
[----:B------:R-:W-:Y:S02]  /*0f70*/  LOP3.LUT R39, R39, 0x64006400, RZ, 0xfc, !PT ;  /* 0x6400640027277812 */ /* 0x000fe400078efcff */
[----:B------:R-:W-:Y:S01]  /*0f80*/  LOP3.LUT R30, R30, 0x40004, R41, 0xf8, !PT ;  /* 0x000400041e1e7812 */ /* 0x000fe200078ef829 */
[----:B------:R-:W-:Y:S01]  /*0f90*/  HADD2 R41, R40, -1028, -1028 ;  /* 0xe404e40428297430 */ /* 0x000fe20000000000 */
[----:B------:R-:W-:Y:S01]  /*0fa0*/  LOP3.LUT R29, R29, 0x64006400, RZ, 0xfc, !PT ;  /* 0x640064001d1d7812 */ /* 0x000fe200078efcff */
[----:B------:R-:W-:Y:S01]  /*0fb0*/  HADD2 R40, R38, -1028, -1028 ;  /* 0xe404e40426287430 */ /* 0x000fe20000000000 */
[C---:B------:R-:W-:Y:S01]  /*0fc0*/  LOP3.LUT R38, R32.reuse, 0x380038, RZ, 0xc0, !PT ;  /* 0x0038003820267812 */ /* 0x040fe200078ec0ff */
        /* <DEDUP_REMOVED lines=8> */
[----:B------:R-:W-:Y:S01]  /*1050*/  HFMA2 R40, R43, R0.H0_H0, -132, -132 ;  /* 0xd820d8202b287431 */ /* 0x000fe20000040000 */
[----:B------:R-:W-:-:S02]  /*1060*/  LOP3.LUT R38, R35, 0x380038, RZ, 0xc0, !PT ;  /* 0x0038003823267812 */ /* 0x000fc400078ec0ff */
[----:B------:R-:W-:Y:S02]  /*1070*/  LOP3.LUT R41, R41, 0x64006400, RZ, 0xfc, !PT ;  /* 0x6400640029297812 */ /* 0x000fe400078efcff */
[----:B------:R-:W-:Y:S01]  /*1080*/  SHF.R.U32.HI R14, RZ, 0xd, R11 ;  /* 0x0000000dff0e7819 */ /* 0x000fe2000001160b */
[-C--:B------:R-:W-:Y:S01]  /*1090*/  HFMA2.MMA R37, R40, R15.reuse, R37 ;  /* 0x0000000f28257235 */ /* 0x080fe20000000025 */
        /* <DEDUP_REMOVED lines=8> */
[----:B------:R-:W-:Y:S01]  /*1120*/  HFMA2 R12, R39, R15, R12 ;  /* 0x0000000f270c7231 */ /* 0x000fe2000000000c */
[----:B------:R-:W-:Y:S01]  /*1130*/  LOP3.LUT R34, R34, 0x1c001c0, RZ, 0xc0, !PT ;  /* 0x01c001c022227812 */ /* 0x000fe200078ec0ff */
[-C--:B------:R-:W-:Y:S01]  /*1140*/  HFMA2.MMA R36, R41, R15.reuse, R36 ;  /* 0x0000000f29247235 */ /* 0x080fe20000000024 */
[----:B------:R-:W-:Y:S01]  /*1150*/  LOP3.LUT R35, R35, 0x1c001c0, RZ, 0xc0, !PT ;  /* 0x01c001c023237812 */ /* 0x000fe200078ec0ff */
[----:B------:R-:W-:Y:S01]  /*1160*/  HFMA2 R39, R33, R0.H1_H1, -20, -20 ;  /* 0xcd00cd0021277431 */ /* 0x000fe20000060000 */
[----:B------:R-:W-:Y:S01]  /*1170*/  HFMA2.MMA R13, R14, R15, R13 ;  /* 0x0000000f0e0d7235 */ /* 0x000fe2000000000d */
[----:B------:R-:W-:-:S02]  /*1180*/  LOP3.LUT R14, R4, 0x70007, RZ, 0xc0, !PT ;  /* 0x00070007040e7812 */ /* 0x000fc400078ec0ff */
[----:B------:R-:W-:Y:S02]  /*1190*/  LOP3.LUT R33, R34, 0x64006400, RZ, 0xfc, !PT ;  /* 0x6400640022217812 */ /* 0x000fe400078efcff */
[----:B------:R-:W-:Y:S01]  /*11a0*/  LOP3.LUT R35, R35, 0x64006400, RZ, 0xfc, !PT ;  /* 0x6400640023237812 */ /* 0x000fe200078efcff */
[-C--:B0-----:R-:W-:Y:S01]  /*11b0*/  HFMA2.MMA R34, R39, R16.reuse, R36 ;  /* 0x0000001027227235 */ /* 0x081fe20000000024 */
[----:B------:R-:W-:Y:S01]  /*11c0*/  LOP3.LUT R15, R32, 0x64006400, RZ, 0xfc, !PT ;  /* 0x64006400200f7812 */ /* 0x000fe200078efcff */
[-C--:B------:R-:W-:Y:S01]  /*11d0*/  HFMA2 R33, R33, R0.reuse.H1_H1, -20, -20 ;  /* 0xcd00cd0021217431 */ /* 0x080fe20000060000 */
[----:B------:R-:W-:Y:S01]  /*11e0*/  LOP3.LUT R14, R14, 0x64006400, RZ, 0xfc, !PT ;  /* 0x640064000e0e7812 */ /* 0x000fe200078efcff */
[-C--:B------:R-:W-:Y:S01]  /*11f0*/  HFMA2 R36, R35, R0.reuse.H1_H1, -20, -20 ;  /* 0xcd00cd0023247431 */ /* 0x080fe20000060000 */
[----:B------:R-:W-:Y:S01]  /*1200*/  LOP3.LUT R35, R5, 0x380038, RZ, 0xc0, !PT ;  /* 0x0038003805237812 */ /* 0x000fe200078ec0ff */
[----:B------:R-:W-:Y:S01]  /*1210*/  HFMA2 R32, R15, R0.H1_H1, -20, -20 ;  /* 0xcd00cd000f207431 */ /* 0x000fe20000060000 */
[C---:B------:R-:W-:Y:S01]  /*1220*/  LOP3.LUT R38, R7.reuse, 0x380038, RZ, 0xc0, !PT ;  /* 0x0038003807267812 */ /* 0x040fe200078ec0ff */
        /* <DEDUP_REMOVED lines=8> */
[----:B------:R-:W-:Y:S01]  /*12b0*/  HFMA2 R16, R15, R17, R34 ;  /* 0x000000110f107231 */ /* 0x000fe20000000022 */
[----:B------:R-:W-:-:S02]  /*12c0*/  LOP3.LUT R41, R14, 0x64006400, RZ, 0xfc, !PT ;  /* 0x640064000e297812 */ /* 0x000fc400078efcff */
[----:B------:R-:W-:Y:S01]  /*12d0*/  LOP3.LUT R40, R13, 0x64006400, RZ, 0xfc, !PT ;  /* 0x640064000d287812 */ /* 0x000fe200078efcff */
[----:B------:R-:W-:Y:S01]  /*12e0*/  HADD2 R39, R39, -1028, -1028 ;  /* 0xe404e40427277430 */ /* 0x000fe20000000000 */
[----:B------:R-:W0:Y:S01]  /*12f0*/  LDS.128 R12, [UR4+0x20] ;  /* 0x00002004ff0c7984 */ /* 0x000e220008000c00 */
[----:B------:R-:W-:Y:S01]  /*1300*/  HADD2 R41, R41, -1028, -1028 ;  /* 0xe404e40429297430 */ /* 0x000fe20000000000 */
[----:B------:R-:W-:Y:S01]  /*1310*/  LOP3.LUT R37, R4, 0x380038, RZ, 0xc0, !PT ;  /* 0x0038003804257812 */ /* 0x000fe200078ec0ff */
[----:B------:R-:W-:Y:S01]  /*1320*/  HADD2 R40, R40, -1028, -1028 ;  /* 0xe404e40428287430 */ /* 0x000fe20000000000 */
[----:B------:R-:W-:Y:S01]  /*1330*/  SHF.R.U32.HI R34, RZ, 0x6, R5 ;  /* 0x00000006ff227819 */ /* 0x000fe20000011605 */
[-C--:B------:R-:W-:Y:S01]  /*1340*/  HFMA2.MMA R32, R39, R17.reuse, R32 ;  /* 0x0000001127207235 */ /* 0x080fe20000000020 */
[----:B------:R-:W-:Y:S01]  /*1350*/  LOP3.LUT R5, R6, 0x380038, RZ, 0xc0, !PT ;  /* 0x0038003806057812 */ /* 0x000fe200078ec0ff */
[----:B------:R-:W-:Y:S01]  /*1360*/  HFMA2 R33, R40, R17, R33 ;  /* 0x0000001128217231 */ /* 0x000fe20000000021 */
[----:B------:R-:W-:Y:S01]  /*1370*/  SHF.R.U32.HI R4, RZ, 0x6, R4 ;  /* 0x00000006ff047819 */ /* 0x000fe20000011604 */
[----:B------:R-:W-:Y:S01]  /*1380*/  HFMA2.MMA R36, R41, R17, R36 ;  /* 0x0000001129247235 */ /* 0x000fe20000000024 */
[----:B------:R-:W-:-:S02]  /*1390*/  LOP3.LUT R37, R37, 0x64006400, RZ, 0xfc, !PT ;  /* 0x6400640025257812 */ /* 0x000fc400078efcff */
[----:B------:R-:W-:Y:S02]  /*13a0*/  LOP3.LUT R17, R5, 0x64006400, RZ, 0xfc, !PT ;  /* 0x6400640005117812 */ /* 0x000fe400078efcff */
[----:B------:R-:W-:Y:S01]  /*13b0*/  LOP3.LUT R5, R4, 0x70007, RZ, 0xc0, !PT ;  /* 0x0007000704057812 */ /* 0x000fe200078ec0ff */
[-C--:B------:R-:W-:Y:S01]  /*13c0*/  HFMA2 R39, R37, R0.reuse.H0_H0, -132, -132 ;  /* 0xd820d82025277431 */ /* 0x080fe20000040000 */
[----:B------:R-:W-:Y:S02]  /*13d0*/  LOP3.LUT R35, R35, 0x64006400, RZ, 0xfc, !PT ;  /* 0x6400640023237812 */ /* 0x000fe400078efcff */
[----:B------:R-:W-:Y:S02]  /*13e0*/  LOP3.LUT R5, R5, 0x64006400, RZ, 0xfc, !PT ;  /* 0x6400640005057812 */ /* 0x000fe400078efcff */
[----:B------:R-:W-:Y:S01]  /*13f0*/  LOP3.LUT R37, R38, 0x64006400, RZ, 0xfc, !PT ;  /* 0x6400640026257812 */ /* 0x000fe200078efcff */
[-C--:B------:R-:W-:Y:S01]  /*1400*/  HFMA2.MMA R16, R39, R18.reuse, R16 ;  /* 0x0000001227107235 */ /* 0x080fe20000000010 */
[-C--:B------:R-:W-:Y:S01]  /*1410*/  HFMA2 R35, R35, R0.reuse.H0_H0, -132, -132 ;  /* 0xd820d82023237431 */ /* 0x080fe20000040000 */
[----:B------:R-:W-:Y:S01]  /*1420*/  SHF.R.U32.HI R7, RZ, 0x6, R7 ;  /* 0x00000006ff077819 */ /* 0x000fe20000011607 */
[----:B------:R-:W-:Y:S01]  /*1430*/  HADD2 R39, R5, -1028, -1028 ;  /* 0xe404e40405277430 */ /* 0x000fe20000000000 */
[C---:B------:R-:W-:Y:S01]  /*1440*/  LOP3.LUT R5, R34.reuse, 0x70007, RZ, 0xc0, !PT ;  /* 0x0007000722057812 */ /* 0x040fe200078ec0ff */
[-C--:B------:R-:W-:Y:S01]  /*1450*/  HFMA2 R38, R17, R0.reuse.H0_H0, -132, -132 ;  /* 0xd820d82011267431 */ /* 0x080fe20000040000 */
[----:B------:R-:W-:Y:S01]  /*1460*/  LOP3.LUT R17, R34, 0x380038, RZ, 0xc0, !PT ;  /* 0x0038003822117812 */ /* 0x000fe200078ec0ff */
[----:B------:R-:W-:Y:S01]  /*1470*/  HFMA2.MMA R32, R35, R18, R32 ;  /* 0x0000001223207235 */ /* 0x000fe20000000020 */
[----:B------:R-:W-:Y:S01]  /*1480*/  HFMA2 R37, R37, R0.H0_H0, -132, -132 ;  /* 0xd820d82025257431 */ /* 0x000fe20000040000 */
[----:B------:R-:W-:Y:S01]  /*1490*/  HFMA2.MMA R39, R39, R19, R16 ;  /* 0x0000001327277235 */ /* 0x000fe20000000010 */
[----:B------:R-:W-:Y:S01]  /*14a0*/  LOP3.LUT R16, R5, 0x64006400, RZ, 0xfc, !PT ;  /* 0x6400640005107812 */ /* 0x000fe200078efcff */
[----:B------:R-:W-:Y:S01]  /*14b0*/  HFMA2.MMA R33, R38, R18, R33 ;  /* 0x0000001226217235 */ /* 0x000fe20000000021 */
[----:B------:R-:W-:Y:S01]  /*14c0*/  LOP3.LUT R5, R4, 0x380038, RZ, 0xc0, !PT ;  /* 0x0038003804057812 */ /* 0x000fe200078ec0ff */
[----:B------:R-:W-:Y:S01]  /*14d0*/  HFMA2 R36, R37, R18, R36 ;  /* 0x0000001225247231 */ /* 0x000fe20000000024 */
[----:B------:R-:W-:Y:S01]  /*14e0*/  SHF.R.U32.HI R6, RZ, 0x6, R6 ;  /* 0x00000006ff067819 */ /* 0x000fe20000011606 */
[----:B------:R-:W-:Y:S01]  /*14f0*/  HADD2 R37, R16, -1028, -1028 ;  /* 0xe404e40410257430 */ /* 0x000fe20000000000 */
[----:B------:R-:W-:-:S02]  /*1500*/  LOP3.LUT R5, R5, 0x64006400, RZ, 0xfc, !PT ;  /* 0x6400640005057812 */ /* 0x000fc400078efcff */
[----:B------:R-:W-:Y:S01]  /*1510*/  LOP3.LUT R35, R7, 0x70007, RZ, 0xc0, !PT ;  /* 0x0007000707237812 */ /* 0x000fe200078ec0ff */
[-C--:B------:R-:W-:Y:S01]  /*1520*/  HFMA2 R32, R37, R19.reuse, R32 ;  /* 0x0000001325207231 */ /* 0x080fe20000000020 */
[----:B------:R-:W-:Y:S01]  /*1530*/  LOP3.LUT R17, R17, 0x64006400, RZ, 0xfc, !PT ;  /* 0x6400640011117812 */ /* 0x000fe200078efcff */
[-C--:B------:R-:W-:Y:S01]  /*1540*/  HFMA2 R16, R5, R0.reuse.H0_H0, -132, -132 ;  /* 0xd820d82005107431 */ /* 0x080fe20000040000 */
[----:B------:R-:W-:Y:S02]  /*1550*/  LOP3.LUT R18, R6, 0x70007, RZ, 0xc0, !PT ;  /* 0x0007000706127812 */ /* 0x000fe400078ec0ff */
[----:B------:R-:W-:Y:S01]  /*1560*/  LOP3.LUT R35, R35, 0x64006400, RZ, 0xfc, !PT ;  /* 0x6400640023237812 */ /* 0x000fe200078efcff */
[----:B------:R-:W-:Y:S01]  /*1570*/  HFMA2 R5, R17, R0.H0_H0, -132, -132 ;  /* 0xd820d82011057431 */ /* 0x000fe20000040000 */
[----:B------:R-:W-:Y:S01]  /*1580*/  LOP3.LUT R18, R18, 0x64006400, RZ, 0xfc, !PT ;  /* 0x6400640012127812 */ /* 0x000fe200078efcff */
[----:B0-----:R-:W-:Y:S01]  /*1590*/  HFMA2.MMA R39, R16, R12, R39 ;  /* 0x0000000c10277235 */ /* 0x001fe20000000027 */
[----:B------:R-:W-:Y:S01]  /*15a0*/  LOP3.LUT R40, R7, 0x380038, RZ, 0xc0, !PT ;  /* 0x0038003807287812 */ /* 0x000fe200078ec0ff */
[----:B------:R-:W-:Y:S01]  /*15b0*/  HADD2 R35, R35, -1028, -1028 ;  /* 0xe404e40423237430 */ /* 0x000fe20000000000 */
[----:B------:R-:W-:Y:S01]  /*15c0*/  LOP3.LUT R4, R4, 0x1c001c0, RZ, 0xc0, !PT ;  /* 0x01c001c004047812 */ /* 0x000fe200078ec0ff */
[----:B------:R-:W-:Y:S01]  /*15d0*/  HFMA2 R5, R5, R12, R32 ;  /* 0x0000000c05057231 */ /* 0x000fe20000000020 */
        /* <DEDUP_REMOVED lines=15> */
[----:B------:R-:W-:Y:S01]  /*16d0*/  HFMA2.MMA R38, R4, R12, R38 ;  /* 0x0000000c04267235 */ /* 0x000fe20000000026 */
[-C--:B------:R-:W-:Y:S01]  /*16e0*/  HFMA2 R12, R7, R0.reuse.H1_H1, -20, -20 ;  /* 0xcd00cd00070c7431 */ /* 0x080fe20000060000 */
[----:B------:R-:W-:Y:S01]  /*16f0*/  LOP3.LUT R45, R40, 0x64006400, RZ, 0xfc, !PT ;  /* 0x64006400282d7812 */ /* 0x000fe200078efcff */
[-C--:B------:R-:W-:Y:S01]  /*1700*/  HFMA2 R4, R43, R0.reuse.H1_H1, -20, -20 ;  /* 0xcd00cd002b047431 */ /* 0x080fe20000060000 */
[C---:B------:R-:W-:Y:S01]  /*1710*/  LOP3.LUT R17, R8.reuse, 0x380038, RZ, 0xc0, !PT ;  /* 0x0038003808117812 */ /* 0x040fe200078ec0ff */
[-C--:B------:R-:W-:Y:S01]  /*1720*/  HFMA2 R34, R41, R0.reuse.H1_H1, -20, -20 ;  /* 0xcd00cd0029227431 */ /* 0x080fe20000060000 */
[----:B------:R-:W-:Y:S01]  /*1730*/  SHF.R.U32.HI R16, RZ, 0x6, R8 ;  /* 0x00000006ff107819 */ /* 0x000fe20000011608 */
[-C--:B------:R-:W-:Y:S01]  /*1740*/  HFMA2.MMA R12, R12, R13.reuse, R39 ;  /* 0x0000000d0c0c7235 */ /* 0x080fe20000000027 */
[----:B------:R-:W-:Y:S01]  /*1750*/  LOP3.LUT R19, R8, 0x70007, RZ, 0xc0, !PT ;  /* 0x0007000708137812 */ /* 0x000fe200078ec0ff */
[----:B------:R-:W-:Y:S01]  /*1760*/  HFMA2 R34, R34, R13, R5 ;  /* 0x0000000d22227231 */ /* 0x000fe20000000005 */
[----:B------:R-:W-:Y:S01]  /*1770*/  HFMA2.MMA R37, R4, R13, R37 ;  /* 0x0000000d04257235 */ /* 0x000fe20000000025 */
[----:B------:R-:W-:Y:S01]  /*1780*/  SHF.R.U32.HI R8, RZ, 0x6, R9 ;  /* 0x00000006ff087819 */ /* 0x000fe20000011609 */
[----:B------:R-:W0:Y:S01]  /*1790*/  LDS.128 R4, [UR4+0x30] ;  /* 0x00003004ff047984 */ /* 0x000e220008000c00 */
[----:B------:R-:W-:Y:S01]  /*17a0*/  HFMA2 R45, R45, R0.H1_H1, -20, -20 ;  /* 0xcd00cd002d2d7431 */ /* 0x000fe20000060000 */
[----:B------:R-:W-:-:S02]  /*17b0*/  LOP3.LUT R39, R17, 0x64006400, RZ, 0xfc, !PT ;  /* 0x6400640011277812 */ /* 0x000fc400078efcff */
[----:B------:R-:W-:Y:S01]  /*17c0*/  LOP3.LUT R40, R8, 0x380038, RZ, 0xc0, !PT ;  /* 0x0038003808287812 */ /* 0x000fe200078ec0ff */
[----:B------:R-:W-:Y:S01]  /*17d0*/  HFMA2 R13, R45, R13, R38 ;  /* 0x0000000d2d0d7231 */ /* 0x000fe20000000026 */
[C---:B------:R-:W-:Y:S01]  /*17e0*/  LOP3.LUT R32, R10.reuse, 0x380038, RZ, 0xc0, !PT ;  /* 0x003800380a207812 */ /* 0x040fe200078ec0ff */
[----:B------:R-:W-:Y:S01]  /*17f0*/  HFMA2 R38, R39, R0.H0_H0, -132, -132 ;  /* 0xd820d82027267431 */ /* 0x000fe20000040000 */
[----:B------:R-:W-:Y:S02]  /*1800*/  SHF.R.U32.HI R33, RZ, 0x6, R10 ;  /* 0x00000006ff217819 */ /* 0x000fe4000001160a */
[----:B------:R-:W-:Y:S02]  /*1810*/  LOP3.LUT R19, R19, 0x64006400, RZ, 0xfc, !PT ;  /* 0x6400640013137812 */ /* 0x000fe400078efcff */
[----:B------:R-:W-:Y:S02]  /*1820*/  LOP3.LUT R10, R10, 0x70007, RZ, 0xc0, !PT ;  /* 0x000700070a0a7812 */ /* 0x000fe400078ec0ff */
[----:B------:R-:W-:Y:S01]  /*1830*/  LOP3.LUT R39, R40, 0x64006400, RZ, 0xfc, !PT ;  /* 0x6400640028277812 */ /* 0x000fe200078efcff */
[----:B------:R-:W-:Y:S01]  /*1840*/  HADD2 R19, R19, -1028, -1028 ;  /* 0xe404e40413137430 */ /* 0x000fe20000000000 */
[----:B------:R-:W-:-:S02]  /*1850*/  LOP3.LUT R18, R9, 0x380038, RZ, 0xc0, !PT ;  /* 0x0038003809127812 */ /* 0x000fc400078ec0ff */
[----:B------:R-:W-:Y:S01]  /*1860*/  LOP3.LUT R9, R9, 0x70007, RZ, 0xc0, !PT ;  /* 0x0007000709097812 */ /* 0x000fe200078ec0ff */
[----:B------:R-:W-:Y:S01]  /*1870*/  HFMA2 R44, R39, R0.H0_H0, -132, -132 ;  /* 0xd820d820272c7431 */ /* 0x000fe20000040000 */
[----:B------:R-:W-:Y:S01]  /*1880*/  LOP3.LUT R10, R10, 0x64006400, RZ, 0xfc, !PT ;  /* 0x640064000a0a7812 */ /* 0x000fe200078efcff */
[----:B------:R-:W-:Y:S01]  /*1890*/  HFMA2.MMA R19, R19, R14, R12 ;  /* 0x0000000e13137235 */ /* 0x000fe2000000000c */
[C---:B------:R-:W-:Y:S02]  /*18a0*/  LOP3.LUT R35, R11.reuse, 0x380038, RZ, 0xc0, !PT ;  /* 0x003800380b237812 */ /* 0x040fe400078ec0ff */
[----:B------:R-:W-:Y:S01]  /*18b0*/  SHF.R.U32.HI R36, RZ, 0x6, R11 ;  /* 0x00000006ff247819 */ /* 0x000fe2000001160b */
[----:B------:R-:W-:Y:S01]  /*18c0*/  HADD2 R10, R10, -1028, -1028 ;  /* 0xe404e4040a0a7430 */ /* 0x000fe20000000000 */
[----:B------:R-:W-:Y:S01]  /*18d0*/  LOP3.LUT R11, R11, 0x70007, RZ, 0xc0, !PT ;  /* 0x000700070b0b7812 */ /* 0x000fe200078ec0ff */
[----:B------:R-:W-:Y:S01]  /*18e0*/  HFMA2.MMA R19, R38, R15, R19 ;  /* 0x0000000f26137235 */ /* 0x000fe20000000013 */
[----:B------:R-:W-:-:S02]  /*18f0*/  LOP3.LUT R39, R9, 0x64006400, RZ, 0xfc, !PT ;  /* 0x6400640009277812 */ /* 0x000fc400078efcff */
[----:B------:R-:W-:Y:S01]  /*1900*/  LOP3.LUT R9, R16, 0x70007, RZ, 0xc0, !PT ;  /* 0x0007000710097812 */ /* 0x000fe200078ec0ff */
[----:B------:R-:W-:Y:S01]  /*1910*/  HFMA2.MMA R37, R10, R14, R37 ;  /* 0x0000000e0a257235 */ /* 0x000fe20000000025 */
[----:B------:R-:W-:Y:S01]  /*1920*/  LOP3.LUT R11, R11, 0x64006400, RZ, 0xfc, !PT ;  /* 0x640064000b0b7812 */ /* 0x000fe200078efcff */
[----:B------:R-:W-:Y:S01]  /*1930*/  HADD2 R39, R39, -1028, -1028 ;  /* 0xe404e40427277430 */ /* 0x000fe20000000000 */
[----:B------:R-:W-:Y:S02]  /*1940*/  LOP3.LUT R9, R9, 0x64006400, RZ, 0xfc, !PT ;  /* 0x6400640009097812 */ /* 0x000fe400078efcff */
[----:B------:R-:W-:Y:S01]  /*1950*/  LOP3.LUT R18, R18, 0x64006400, RZ, 0xfc, !PT ;  /* 0x6400640012127812 */ /* 0x000fe200078efcff */
[----:B------:R-:W-:Y:S01]  /*1960*/  HADD2 R12, R11, -1028, -1028 ;  /* 0xe404e4040b0c7430 */ /* 0x000fe20000000000 */
[----:B------:R-:W-:Y:S01]  /*1970*/  LOP3.LUT R45, R32, 0x64006400, RZ, 0xfc, !PT ;  /* 0x64006400202d7812 */ /* 0x000fe200078efcff */
[----:B------:R-:W-:Y:S01]  /*1980*/  HADD2 R10, R9, -1028, -1028 ;  /* 0xe404e404090a7430 */ /* 0x000fe20000000000 */
[C---:B------:R-:W-:Y:S01]  /*1990*/  LOP3.LUT R17, R36.reuse, 0x380038, RZ, 0xc0, !PT ;  /* 0x0038003824117812 */ /* 0x040fe200078ec0ff */
[-C--:B------:R-:W-:Y:S01]  /*19a0*/  HFMA2 R34, R39, R14.reuse, R34 ;  /* 0x0000000e27227231 */ /* 0x080fe20000000022 */
[----:B------:R-:W-:Y:S01]  /*19b0*/  LOP3.LUT R43, R35, 0x64006400, RZ, 0xfc, !PT ;  /* 0x64006400232b7812 */ /* 0x000fe200078efcff */
[----:B------:R-:W-:Y:S01]  /*19c0*/  HFMA2 R13, R12, R14, R13 ;  /* 0x0000000e0c0d7231 */ /* 0x000fe2000000000d */
[C---:B------:R-:W-:Y:S01]  /*19d0*/  LOP3.LUT R14, R36.reuse, 0x1c001c0, RZ, 0xc0, !PT ;  /* 0x01c001c0240e7812 */ /* 0x040fe200078ec0ff */
[-C--:B------:R-:W-:Y:S01]  /*19e0*/  HFMA2 R32, R18, R0.reuse.H0_H0, -132, -132 ;  /* 0xd820d82012207431 */ /* 0x080fe20000040000 */
[----:B------:R-:W-:Y:S01]  /*19f0*/  LOP3.LUT R36, R36, 0x70007, RZ, 0xc0, !PT ;  /* 0x0007000724247812 */ /* 0x000fe200078ec0ff */
[----:B0-----:R-:W-:Y:S01]  /*1a00*/  HFMA2.MMA R9, R10, R4, R19 ;  /* 0x000000040a097235 */ /* 0x001fe20000000013 */
[-C--:B------:R-:W-:Y:S01]  /*1a10*/  HFMA2 R18, R45, R0.reuse.H0_H0, -132, -132 ;  /* 0xd820d8202d127431 */ /* 0x080fe20000040000 */
[C---:B------:R-:W-:Y:S01]  /*1a20*/  LOP3.LUT R10, R8.reuse, 0x1c001c0, RZ, 0xc0, !PT ;  /* 0x01c001c0080a7812 */ /* 0x040fe200078ec0ff */
[----:B------:R-:W-:Y:S01]  /*1a30*/  HFMA2 R40, R43, R0.H0_H0, -132, -132 ;  /* 0xd820d8202b287431 */ /* 0x000fe20000040000 */
        /* <DEDUP_REMOVED lines=10> */
[----:B------:R-:W-:-:S02]  /*1ae0*/  LOP3.LUT R35, R33, 0x380038, RZ, 0xc0, !PT ;  /* 0x0038003821237812 */ /* 0x000fc400078ec0ff */
[C---:B------:R-:W-:Y:S01]  /*1af0*/  LOP3.LUT R12, R33.reuse, 0x1c001c0, RZ, 0xc0, !PT ;  /* 0x01c001c0210c7812 */ /* 0x040fe200078ec0ff */
[-C--:B------:R-:W-:Y:S01]  /*1b00*/  HFMA2 R17, R17, R0.reuse.H0_H0, -132, -132 ;  /* 0xd820d82011117431 */ /* 0x080fe20000040000 */
[----:B------:R-:W-:Y:S01]  /*1b10*/  LOP3.LUT R33, R33, 0x70007, RZ, 0xc0, !PT ;  /* 0x0007000721217812 */ /* 0x000fe200078ec0ff */
[-C--:B------:R-:W-:Y:S01]  /*1b20*/  HFMA2.MMA R15, R36, R4.reuse, R15 ;  /* 0x00000004240f7235 */ /* 0x080fe2000000000f */
[----:B------:R-:W-:Y:S01]  /*1b30*/  LOP3.LUT R41, R41, 0x64006400, RZ, 0xfc, !PT ;  /* 0x6400640029297812 */ /* 0x000fe200078efcff */
[----:B------:R-:W-:Y:S01]  /*1b40*/  HFMA2.MMA R32, R39, R4, R32 ;  /* 0x0000000427207235 */ /* 0x000fe20000000020 */
[----:B------:R-:W-:Y:S02]  /*1b50*/  LOP3.LUT R13, R12, 0x64006400, RZ, 0xfc, !PT ;  /* 0x640064000c0d7812 */ /* 0x000fe400078efcff */
[----:B------:R-:W-:Y:S01]  /*1b60*/  LOP3.LUT R33, R33, 0x64006400, RZ, 0xfc, !PT ;  /* 0x6400640021217812 */ /* 0x000fe200078efcff */
[-C--:B------:R-:W-:Y:S01]  /*1b70*/  HFMA2 R42, R41, R0.reuse.H0_H0, -132, -132 ;  /* 0xd820d820292a7431 */ /* 0x080fe20000040000 */
[----:B------:R-:W-:Y:S01]  /*1b80*/  LOP3.LUT R37, R14, 0x64006400, RZ, 0xfc, !PT ;  /* 0x640064000e257812 */ /* 0x000fe200078efcff */
[-C--:B------:R-:W-:Y:S01]  /*1b90*/  HFMA2 R41, R13, R0.reuse.H1_H1, -20, -20 ;  /* 0xcd00cd000d297431 */ /* 0x080fe20000060000 */
[----:B------:R-:W-:Y:S01]  /*1ba0*/  LOP3.LUT R19, R10, 0x64006400, RZ, 0xfc, !PT ;  /* 0x640064000a137812 */ /* 0x000fe200078efcff */
[----:B------:R-:W-:Y:S01]  /*1bb0*/  HADD2 R33, R33, -1028, -1028 ;  /* 0xe404e40421217430 */ /* 0x000fe20000000000 */
[----:B------:R-:W-:Y:S01]  /*1bc0*/  LOP3.LUT R35, R35, 0x64006400, RZ, 0xfc, !PT ;  /* 0x6400640023237812 */ /* 0x000fe200078efcff */
[-C--:B------:R-:W-:Y:S01]  /*1bd0*/  HFMA2 R13, R37, R0.reuse.H1_H1, -20, -20 ;  /* 0xcd00cd00250d7431 */ /* 0x080fe20000060000 */
[----:B------:R-:W-:Y:S01]  /*1be0*/  LOP3.LUT R16, R16, 0x1c001c0, RZ, 0xc0, !PT ;  /* 0x01c001c010107812 */ /* 0x000fe200078ec0ff */
[-C--:B------:R-:W-:Y:S01]  /*1bf0*/  HFMA2.MMA R15, R17, R5.reuse, R15 ;  /* 0x00000005110f7235 */ /* 0x080fe2000000000f */
[----:B------:R-:W-:Y:S01]  /*1c00*/  LOP3.LUT R31, R31, 0x64006400, RZ, 0xfc, !PT ;  /* 0x640064001f1f7812 */ /* 0x000fe200078efcff */
[-C--:B------:R-:W-:Y:S01]  /*1c10*/  HFMA2 R19, R19, R0.reuse.H1_H1, -20, -20 ;  /* 0xcd00cd0013137431 */ /* 0x080fe20000060000 */
[----:B------:R-:W-:Y:S01]  /*1c20*/  HFMA2.MMA R32, R44, R5, R32 ;  /* 0x000000052c207235 */ /* 0x000fe20000000020 */
[----:B------:R-:W-:Y:S01]  /*1c30*/  HFMA2 R35, R35, R0.H0_H0, -132, -132 ;  /* 0xd820d82023237431 */ /* 0x000fe20000040000 */
[----:B------:R-:W-:Y:S01]  /*1c40*/  LOP3.LUT R11, R16, 0x64006400, RZ, 0xfc, !PT ;  /* 0x64006400100b7812 */ /* 0x000fe200078efcff */
[----:B------:R-:W-:Y:S01]  /*1c50*/  HFMA2 R18, R33, R4, R18 ;  /* 0x0000000421127231 */ /* 0x000fe20000000012 */
[-C--:B------:R-:W-:Y:S01]  /*1c60*/  HFMA2.MMA R15, R13, R6.reuse, R15 ;  /* 0x000000060d0f7235 */ /* 0x080fe2000000000f */
[----:B------:R-:W-:Y:S01]  /*1c70*/  HADD2 R4, R31, -1028, -1028 ;  /* 0xe404e4041f047430 */ /* 0x000fe20000000000 */
[----:B------:R-:W-:Y:S01]  /*1c80*/  HFMA2.MMA R32, R19, R6, R32 ;  /* 0x0000000613207235 */ /* 0x000fe20000000020 */
[-C--:B------:R-:W-:Y:S01]  /*1c90*/  HFMA2 R9, R42, R5.reuse, R9 ;  /* 0x000000052a097231 */ /* 0x080fe20000000009 */
[----:B------:R-:W-:Y:S01]  /*1ca0*/  LOP3.LUT R30, R30, 0x64006400, RZ, 0xfc, !PT ;  /* 0x640064001e1e7812 */ /* 0x000fe200078efcff */
[----:B------:R-:W-:-:S02]  /*1cb0*/  HFMA2 R18, R35, R5, R18 ;  /* 0x0000000523127231 */ /* 0x000fc40000000012 */
[----:B------:R-:W-:Y:S01]  /*1cc0*/  HFMA2 R11, R11, R0.H1_H1, -20, -20 ;  /* 0xcd00cd000b0b7431 */ /* 0x000fe20000060000 */
[-C--:B------:R-:W-:Y:S01]  /*1cd0*/  HFMA2.MMA R15, R4, R7.reuse, R15 ;  /* 0x00000007040f7235 */ /* 0x080fe2000000000f */
[----:B------:R-:W-:Y:S02]  /*1ce0*/  HADD2 R5, R28, -1028, -1028 ;  /* 0xe404e4041c057430 */ /* 0x000fe40000000000 */
[-C--:B------:R-:W-:Y:S02]  /*1cf0*/  HFMA2 R9, R11, R6.reuse, R9 ;  /* 0x000000060b097231 */ /* 0x080fe40000000009 */
[----:B------:R-:W-:Y:S02]  /*1d00*/  HFMA2 R18, R41, R6, R18 ;  /* 0x0000000629127231 */ /* 0x000fe40000000012 */
[----:B------:R-:W-:Y:S01]  /*1d10*/  HADD2 R11, R30, -1028, -1028 ;  /* 0xe404e4041e0b7430 */ /* 0x000fe20000000000 */
[----:B------:R-:W-:Y:S01]  /*1d20*/  HFMA2.MMA R32, R5, R7, R32 ;  /* 0x0000000705207235 */ /* 0x000fe20000000020 */
        /* <DEDUP_REMOVED lines=11> */
.L_x_2769:
[----:B------:R-:W-:Y:S01]  /*1de0*/  ISETP.LT.AND P2, PT, R25, R20, PT ;  /* 0x000000141900720c */ /* 0x000fe20003f41270 */
[----:B------:R-:W-:Y:S01]  /*1df0*/  UIADD3 UR4, UR4, 0x40, URZ ;  /* 0x0000004004047890 */ /* 0x000fe2000fffe03f */
[----:B-----5:R-:W-:Y:S02]  /*1e00*/  IMAD.MOV.U32 R16, RZ, RZ, R2 ;  /* 0x000000ffff107224 */ /* 0x020fe400078e0002 */
[----:B------:R-:W-:-:S09]  /*1e10*/  IMAD.MOV.U32 R17, RZ, RZ, R3 ;  /* 0x000000ffff117224 */ /* 0x000fd200078e0003 */
[----:B------:R-:W-:Y:S05]  /*1e20*/  @!P0 BRA P2, `(.L_x_2770) ;  /* 0xffffec0000008947 */ /* 0x000fea000103ffff */
.L_x_2768:
        /* <DEDUP_REMOVED lines=15> */
.L_x_2774:
[----:B------:R-:W1:Y:S02]  /*1f20*/  LDS R4, [R0] ;  /* 0x0000000000047984 */ /* 0x000e640000000800 */
[----:B-1----:R-:W-:-:S06]  /*1f30*/  HADD2 R5, R4, R27 ;  /* 0x0000001b04057230 */ /* 0x002fcc0000000000 */
[----:B------:R-:W1:Y:S02]  /*1f40*/  ATOMS.CAST.SPIN R5, [R0], R4, R5 ;  /* 0x000000040005738d */ /* 0x000e640001800005 */
[----:B-1----:R-:W-:-:S13]  /*1f50*/  ISETP.EQ.U32.AND P0, PT, R5, 0x1, PT ;  /* 0x000000010500780c */ /* 0x002fda0003f02070 */
[----:B------:R-:W-:Y:S05]  /*1f60*/  @!P0 BRA `(.L_x_2774) ;  /* 0xffffffb000008947 */ /* 0x000fea000383ffff */
[----:B------:R-:W-:Y:S05]  /*1f70*/  BRA `(.L_x_2772) ;  /* 0x0000003000007947 */ /* 0x000fea0003800000 */
.L_x_2773:
[----:B------:R-:W2:Y:S02]  /*1f80*/  LD.E R0, [R2.64] ;  /* 0x0000000602007980 */ /* 0x000ea4000c101900 */
[----:B--2---:R-:W-:-:S05]  /*1f90*/  IMAD.IADD R5, R27, 0x1, R0 ;  /* 0x000000011b057824 */ /* 0x004fca00078e0200 */
[----:B------:R1:W-:Y:S02]  /*1fa0*/  ST.E [R2.64], R5 ;  /* 0x0000000502007985 */ /* 0x0003e4000c101906 */
.L_x_2772:
[----:B------:R-:W-:Y:S05]  /*1fb0*/  BSYNC B0 ;  /* 0x0000000000007941 */ /* 0x000fea0003800000 */
.L_x_2771:
[----:B------:R-:W2:Y:S02]  /*1fc0*/  ATOM.E.ADD.F16x2.RN.STRONG.GPU P0, RZ, [R2.64+0x4], R26 ;  /* 0x0000041a02ff798a */ /* 0x000ea4000810e9c6 */
[----:B--2---:R-:W-:Y:S05]  /*1fd0*/  @P0 EXIT ;  /* 0x000000000000094d */ /* 0x004fea0003800000 */
[----:B------:R-:W2:Y:S02]  /*1fe0*/  QSPC.E.S P0, RZ, [R2+0x4] ;  /* 0x0000040002ff73aa */ /* 0x000ea40000000500 */
[----:B--2---:R-:W-:Y:S05]  /*1ff0*/  @!P0 BRA `(.L_x_2775) ;  /* 0x0000008000008947 */ /* 0x004fea0003800000 */
[----:B-1----:R-:W-:-:S04]  /*2000*/  IADD3 R2, R2, 0x4, RZ ;  /* 0x0000000402027810 */ /* 0x002fc80007ffe0ff */
[----:B------:R-:W-:-:S05]  /*2010*/  LOP3.LUT R2, R2, 0xffffff, RZ, 0xc0, !PT ;  /* 0x00ffffff02027812 */ /* 0x000fca00078ec0ff */
.L_x_2776:
[----:B------:R-:W1:Y:S02]  /*2020*/  LDS R4, [R2] ;  /* 0x0000000002047984 */ /* 0x000e640000000800 */
[----:B-1----:R-:W-:-:S10]  /*2030*/  HFMA2.MMA R5, R4, 1, 1, R26 ;  /* 0x3c003c0004057835 */ /* 0x002fd4000000001a */
[----:B------:R-:W1:Y:S02]  /*2040*/  ATOMS.CAST.SPIN R5, [R2], R4, R5 ;  /* 0x000000040205738d */ /* 0x000e640001800005 */
[----:B-1----:R-:W-:-:S13]  /*2050*/  ISETP.EQ.U32.AND P0, PT, R5, 0x1, PT ;  /* 0x000000010500780c */ /* 0x002fda0003f02070 */
[----:B------:R-:W-:Y:S05]  /*2060*/  @!P0 BRA `(.L_x_2776) ;  /* 0xffffffb000008947 */ /* 0x000fea000383ffff */
[----:B------:R-:W-:Y:S05]  /*2070*/  EXIT ;  /* 0x000000000000794d */ /* 0x000fea0003800000 */
.L_x_2775:
[----:B------:R-:W2:Y:S02]  /*2080*/  LD.E R0, [R2.64+0x4] ;  /* 0x0000040602007980 */ /* 0x000ea4000c101900 */
[----:B-12---:R-:W-:-:S05]  /*2090*/  IMAD.IADD R5, R26, 0x1, R0 ;  /* 0x000000011a057824 */ /* 0x006fca00078e0200 */
[----:B------:R-:W-:Y:S01]  /*20a0*/  ST.E [R2.64+0x4], R5 ;  /* 0x0000040502007985 */ /* 0x000fe2000c101906 */
[----:B------:R-:W-:Y:S05]  /*20b0*/  EXIT ;  /* 0x000000000000794d */ /* 0x000fea0003800000 */
.L_x_2777:
        /* <DEDUP_REMOVED lines=12> */
.L_x_2886:


//--------------------- .text._Z23gemm_half_q_half_kernelILi1ELi6ELb0ELb0ELi32EEvPK6__halfPKjS4_S2_PS0_iiiiPKtS7_iiiiiibS2_i --------------------------
	.section	.text._Z23gemm_half_q_half_kernelILi1ELi6ELb0ELb0ELi32EEvPK6__halfPKjS4_S2_PS0_iiiiPKtS7_iiiiiibS2_i,"ax",@progbits
	.sectioninfo	@"SHI_REGISTERS=48"
	.align	128
        .global         _Z23gemm_half_q_half_kernelILi1ELi6ELb0ELb0ELi32EEvPK6__halfPKjS4_S2_PS0_iiiiPKtS7_iiiiiibS2_i
        .type           _Z23gemm_half_q_half_kernelILi1ELi6ELb0ELb0ELi32EEvPK6__halfPKjS4_S2_PS0_iiiiPKtS7_iiiiiibS2_i,@function
        .size           _Z23gemm_half_q_half_kernelILi1ELi6ELb0ELb0ELi32EEvPK6__halfPKjS4_S2_PS0_iiiiPKtS7_iiiiiibS2_i,(.L_x_2887 - _Z23gemm_half_q_half_kernelILi1ELi6ELb0ELb0ELi32EEvPK6__halfPKjS4_S2_PS0_iiiiPKtS7_iiiiiibS2_i)
        .other          _Z23gemm_half_q_half_kernelILi1ELi6ELb0ELb0ELi32EEvPK6__halfPKjS4_S2_PS0_iiiiPKtS7_iiiiiibS2_i,@"STO_CUDA_ENTRY STV_DEFAULT"
_Z23gemm_half_q_half_kernelILi1ELi6ELb0ELb0ELi32EEvPK6__halfPKjS4_S2_PS0_iiiiPKtS7_iiiiiibS2_i:
.text._Z23gemm_half_q_half_kernelILi1ELi6ELb0ELb0ELi32EEvPK6__halfPKjS4_S2_PS0_iiiiPKtS7_iiiiiibS2_i:
        /* <DEDUP_REMOVED lines=38> */
.L_x_2779:
[----:B------:R-:W-:Y:S05]  /*0260*/  BSYNC B0 ;  /* 0x0000000000007941 */ /* 0x000fea0003800000 */
.L_x_2778:
        /* <DEDUP_REMOVED lines=55> */
[----:B------:R-:W-:Y:S01]  /*05e0*/  @!P0 IMAD.MOV.U32 R9, RZ, RZ, 0x2 ;  /* 0x00000002ff098424 */ /* 0x000fe200078e00ff */
[----:B------:R-:W-:Y:S01]  /*05f0*/  IADD3 R2, R8, R2, R7 ;  /* 0x0000000208027210 */ /* 0x000fe20007ffe007 */
[----:B------:R-:W-:-:S04]  /*0600*/  @!P0 IMAD R8, R5, c[0x0][0x18c], R6 ;  /* 0x0000630005088a24 */ /* 0x000fc800078e0206 */
        /* <DEDUP_REMOVED lines=13> */
[----:B------:R-:W-:-:S03]  /*06e0*/  IMAD.SHL.U32 R8, R6, 0x4, RZ ;  /* 0x0000000406087824 */ /* 0x000fc600078e00ff */
[----:B------:R-:W-:Y:S01]  /*06f0*/  LEA.HI R9, R7, R6, RZ, 0x3 ;  /* 0x0000000607097211 */ /* 0x000fe200078f18ff */
[----:B------:R-:W-:Y:S01]  /*0700*/  IMAD.MOV.U32 R6, RZ, RZ, RZ ;  /* 0x000000ffff067224 */ /* 0x000fe200078e00ff */
[----:B------:R-:W-:Y:S01]  /*0710*/  LOP3.LUT R8, R8, 0x10, RZ, 0xc0, !PT ;  /* 0x0000001008087812 */ /* 0x000fe200078ec0ff */
[----:B------:R-:W-:Y:S01]  /*0720*/  IMAD.MOV.U32 R7, RZ, RZ, R15 ;  /* 0x000000ffff077224 */ /* 0x000fe200078e000f */
[----:B------:R-:W-:Y:S02]  /*0730*/  SHF.R.S32.HI R9, RZ, 0x3, R9 ;  /* 0x00000003ff097819 */ /* 0x000fe40000011409 */
.L_x_2781:
        /* <DEDUP_REMOVED lines=41> */
.L_x_2780:
        /* <DEDUP_REMOVED lines=8> */
.L_x_2784:
[----:B------:R-:W-:Y:S02]  /*0a50*/  IMAD.MOV.U32 R3, RZ, RZ, 0x4 ;  /* 0x00000004ff037424 */ /* 0x000fe400078e00ff */
[----:B------:R-:W-:-:S04]  /*0a60*/  IMAD.MOV.U32 R12, RZ, RZ, R2 ;  /* 0x000000ffff0c7224 */ /* 0x000fc800078e0002 */
[C---:B------:R-:W-:Y:S01]  /*0a70*/  IMAD.WIDE R8, R3.reuse, c[0x0][0x18c], R12 ;  /* 0x0000630003087a25 */ /* 0x040fe200078e020c */
[----:B-----5:R0:W5:Y:S04]  /*0a80*/  LDG.E.128.CONSTANT R16, [R12.64] ;  /* 0x000000060c107981 */ /* 0x020168000c1e9d00 */
        /* <DEDUP_REMOVED lines=204> */
[----:B------:R-:W-:Y:S01]  /*1750*/  LOP3.LUT R18, R9, 0x380038, RZ, 0xc0, !PT ;  /* 0x0038003809127812 */ /* 0x000fe200078ec0ff */
[----:B------:R-:W-:Y:S01]  /*1760*/  HFMA2.MMA R37, R44, R12, R37 ;  /* 0x0000000c2c257235 */ /* 0x000fe20000000025 */
[----:B------:R-:W-:Y:S01]  /*1770*/  HFMA2 R39, R40, R21.H1_H1, -20, -20 ;  /* 0xcd00cd0028277431 */ /* 0x000fe20000060015 */
[-C--:B------:R-:W-:Y:S01]  /*1780*/  HFMA2.MMA R12, R7, R13.reuse, R38 ;  /* 0x0000000d070c7235 */ /* 0x080fe20000000026 */
[----:B------:R-:W-:Y:S01]  /*1790*/  HFMA2 R33, R6, R13, R5 ;  /* 0x0000000d06217231 */ /* 0x000fe20000000005 */
[----:B------:R-:W-:Y:S01]  /*17a0*/  SHF.R.U32.HI R8, RZ, 0x6, R9 ;  /* 0x00000006ff087819 */ /* 0x000fe20000011609 */
[----:B------:R-:W0:Y:S01]  /*17b0*/  LDS.128 R4, [UR4+0x30] ;  /* 0x00003004ff047984 */ /* 0x000e220008000c00 */
[----:B------:R-:W-:Y:S01]  /*17c0*/  LOP3.LUT R43, R18, 0x64006400, RZ, 0xfc, !PT ;  /* 0x64006400122b7812 */ /* 0x000fe200078efcff */
[----:B------:R-:W-:Y:S01]  /*17d0*/  HFMA2.MMA R36, R39, R13, R36 ;  /* 0x0000000d27247235 */ /* 0x000fe20000000024 */
[----:B------:R-:W-:-:S02]  /*17e0*/  LOP3.LUT R18, R8, 0x380038, RZ, 0xc0, !PT ;  /* 0x0038003808127812 */ /* 0x000fc400078ec0ff */
[----:B------:R-:W-:Y:S01]  /*17f0*/  HFMA2 R13, R42, R13, R37 ;  /* 0x0000000d2a0d7231 */ /* 0x000fe20000000025 */
[----:B------:R-:W-:Y:S02]  /*1800*/  LOP3.LUT R37, R17, 0x64006400, RZ, 0xfc, !PT ;  /* 0x6400640011257812 */ /* 0x000fe400078efcff */
[----:B------:R-:W-:Y:S02]  /*1810*/  LOP3.LUT R19, R19, 0x64006400, RZ, 0xfc, !PT ;  /* 0x6400640013137812 */ /* 0x000fe400078efcff */
[----:B------:R-:W-:Y:S01]  /*1820*/  LOP3.LUT R9, R9, 0x70007, RZ, 0xc0, !PT ;  /* 0x0007000709097812 */ /* 0x000fe200078ec0ff */
[-C--:B------:R-:W-:Y:S01]  /*1830*/  HFMA2 R38, R37, R20.reuse.H1_H1, -132, -132 ;  /* 0xd820d82025267431 */ /* 0x080fe20000060014 */
[----:B------:R-:W-:Y:S01]  /*1840*/  LOP3.LUT R37, R18, 0x64006400, RZ, 0xfc, !PT ;  /* 0x6400640012257812 */ /* 0x000fe200078efcff */
[----:B------:R-:W-:Y:S01]  /*1850*/  HADD2 R19, R19, -1028, -1028 ;  /* 0xe404e40413137430 */ /* 0x000fe20000000000 */
[C---:B------:R-:W-:Y:S02]  /*1860*/  LOP3.LUT R31, R10.reuse, 0x380038, RZ, 0xc0, !PT ;  /* 0x003800380a1f7812 */ /* 0x040fe400078ec0ff */
[----:B------:R-:W-:Y:S01]  /*1870*/  SHF.R.U32.HI R32, RZ, 0x6, R10 ;  /* 0x00000006ff207819 */ /* 0x000fe2000001160a */
[----:B------:R-:W-:Y:S01]  /*1880*/  HFMA2 R44, R37, R20.H1_H1, -132, -132 ;  /* 0xd820d820252c7431 */ /* 0x000fe20000060014 */
[----:B------:R-:W-:Y:S01]  /*1890*/  LOP3.LUT R10, R10, 0x70007, RZ, 0xc0, !PT ;  /* 0x000700070a0a7812 */ /* 0x000fe200078ec0ff */
[----:B------:R-:W-:Y:S01]  /*18a0*/  HFMA2.MMA R19, R19, R14, R12 ;  /* 0x0000000e13137235 */ /* 0x000fe2000000000c */
[----:B------:R-:W-:-:S02]  /*18b0*/  LOP3.LUT R34, R11, 0x380038, RZ, 0xc0, !PT ;  /* 0x003800380b227812 */ /* 0x000fc400078ec0ff */
[----:B------:R-:W-:Y:S02]  /*18c0*/  SHF.R.U32.HI R35, RZ, 0x6, R11 ;  /* 0x00000006ff237819 */ /* 0x000fe4000001160b */
[----:B------:R-:W-:Y:S01]  /*18d0*/  LOP3.LUT R11, R11, 0x70007, RZ, 0xc0, !PT ;  /* 0x000700070b0b7812 */ /* 0x000fe200078ec0ff */
[----:B------:R-:W-:Y:S01]  /*18e0*/  HFMA2.MMA R19, R38, R15, R19 ;  /* 0x0000000f26137235 */ /* 0x000fe20000000013 */
        /* <DEDUP_REMOVED lines=13> */
[-C--:B------:R-:W-:Y:S01]  /*19c0*/  HFMA2 R18, R31, R20.reuse.H1_H1, -132, -132 ;  /* 0xd820d8201f127431 */ /* 0x080fe20000060014 */
[----:B------:R-:W-:Y:S01]  /*19d0*/  HFMA2.MMA R36, R37, R14, R36 ;  /* 0x0000000e25247235 */ /* 0x000fe20000000024 */
[----:B------:R-:W-:Y:S01]  /*19e0*/  HADD2 R10, R9, -1028, -1028 ;  /* 0xe404e404090a7430 */ /* 0x000fe20000000000 */
[----:B------:R-:W-:Y:S01]  /*19f0*/  LOP3.LUT R31, R40, 0x64006400, RZ, 0xfc, !PT ;  /* 0x64006400281f7812 */ /* 0x000fe200078efcff */
[-C--:B------:R-:W-:Y:S01]  /*1a00*/  HFMA2 R34, R43, R20.reuse.H1_H1, -132, -132 ;  /* 0xd820d8202b227431 */ /* 0x080fe20000060014 */
[----:B------:R-:W-:Y:S01]  /*1a10*/  LOP3.LUT R17, R35, 0x380038, RZ, 0xc0, !PT ;  /* 0x0038003823117812 */ /* 0x000fe200078ec0ff */
[-C--:B------:R-:W-:Y:S01]  /*1a20*/  HFMA2 R40, R41, R20.reuse.H1_H1, -132, -132 ;  /* 0xd820d82029287431 */ /* 0x080fe20000060014 */
[----:B------:R-:W-:Y:S01]  /*1a30*/  HFMA2.MMA R18, R18, R15, R36 ;  /* 0x0000000f12127235 */ /* 0x000fe20000000024 */
[-C--:B------:R-:W-:Y:S01]  /*1a40*/  HFMA2 R34, R34, R15.reuse, R33 ;  /* 0x0000000f22227231 */ /* 0x080fe20000000021 */
[----:B0-----:R-:W-:Y:S01]  /*1a50*/  HFMA2.MMA R9, R10, R4, R19 ;  /* 0x000000040a097235 */ /* 0x001fe20000000013 */
[----:B------:R-:W-:Y:S01]  /*1a60*/  HFMA2 R15, R40, R15, R13 ;  /* 0x0000000f280f7231 */ /* 0x000fe2000000000d */
[C---:B------:R-:W-:Y:S01]  /*1a70*/  LOP3.LUT R10, R8.reuse, 0x1c001c0, RZ, 0xc0, !PT ;  /* 0x01c001c0080a7812 */ /* 0x040fe200078ec0ff */
[----:B------:R-:W-:Y:S01]  /*1a80*/  HFMA2 R31, R31, R20.H1_H1, -132, -132 ;  /* 0xd820d8201f1f7431 */ /* 0x000fe20000060014 */
[----:B------:R-:W-:-:S02]  /*1a90*/  LOP3.LUT R8, R8, 0x70007, RZ, 0xc0, !PT ;  /* 0x0007000708087812 */ /* 0x000fc400078ec0ff */
[C---:B------:R-:W-:Y:S02]  /*1aa0*/  LOP3.LUT R13, R35.reuse, 0x1c001c0, RZ, 0xc0, !PT ;  /* 0x01c001c0230d7812 */ /* 0x040fe400078ec0ff */
[----:B------:R-:W-:Y:S02]  /*1ab0*/  LOP3.LUT R35, R35, 0x70007, RZ, 0xc0, !PT ;  /* 0x0007000723237812 */ /* 0x000fe400078ec0ff */
[----:B------:R-:W-:Y:S02]  /*1ac0*/  LOP3.LUT R8, R8, 0x64006400, RZ, 0xfc, !PT ;  /* 0x6400640008087812 */ /* 0x000fe400078efcff */
[----:B------:R-:W-:Y:S02]  /*1ad0*/  LOP3.LUT R35, R35, 0x64006400, RZ, 0xfc, !PT ;  /* 0x6400640023237812 */ /* 0x000fe400078efcff */
[----:B------:R-:W-:Y:S01]  /*1ae0*/  LOP3.LUT R17, R17, 0x64006400, RZ, 0xfc, !PT ;  /* 0x6400640011117812 */ /* 0x000fe200078efcff */
[----:B------:R-:W-:Y:S01]  /*1af0*/  HADD2 R33, R8, -1028, -1028 ;  /* 0xe404e40408217430 */ /* 0x000fe20000000000 */
[C---:B------:R-:W-:Y:S01]  /*1b00*/  LOP3.LUT R11, R32.reuse, 0x1c001c0, RZ, 0xc0, !PT ;  /* 0x01c001c0200b7812 */ /* 0x040fe200078ec0ff */
[----:B------:R-:W-:Y:S01]  /*1b10*/  HADD2 R8, R35, -1028, -1028 ;  /* 0xe404e40423087430 */ /* 0x000fe20000000000 */
[----:B------:R-:W-:Y:S01]  /*1b20*/  LOP3.LUT R32, R32, 0x70007, RZ, 0xc0, !PT ;  /* 0x0007000720207812 */ /* 0x000fe200078ec0ff */
[----:B------:R-:W-:Y:S01]  /*1b30*/  HFMA2 R17, R17, R20.H1_H1, -132, -132 ;  /* 0xd820d82011117431 */ /* 0x000fe20000060014 */
[----:B------:R-:W-:Y:S01]  /*1b40*/  LOP3.LUT R39, R16, 0x380038, RZ, 0xc0, !PT ;  /* 0x0038003810277812 */ /* 0x000fe200078ec0ff */
[-C--:B------:R-:W-:Y:S01]  /*1b50*/  HFMA2.MMA R34, R33, R4.reuse, R34 ;  /* 0x0000000421227235 */ /* 0x080fe20000000022 */
[----:B------:R-:W-:Y:S01]  /*1b60*/  LOP3.LUT R32, R32, 0x64006400, RZ, 0xfc, !PT ;  /* 0x6400640020207812 */ /* 0x000fe200078efcff */
[----:B------:R-:W-:Y:S01]  /*1b70*/  HFMA2.MMA R15, R8, R4, R15 ;  /* 0x00000004080f7235 */ /* 0x000fe2000000000f */
[----:B------:R-:W-:-:S02]  /*1b80*/  LOP3.LUT R14, R13, 0x64006400, RZ, 0xfc, !PT ;  /* 0x640064000d0e7812 */ /* 0x000fc400078efcff */
[----:B------:R-:W-:Y:S01]  /*1b90*/  LOP3.LUT R10, R10, 0x64006400, RZ, 0xfc, !PT ;  /* 0x640064000a0a7812 */ /* 0x000fe200078efcff */
[----:B------:R-:W-:Y:S01]  /*1ba0*/  HADD2 R37, R32, -1028, -1028 ;  /* 0xe404e40420257430 */ /* 0x000fe20000000000 */
[----:B------:R-:W-:Y:S01]  /*1bb0*/  LOP3.LUT R39, R39, 0x64006400, RZ, 0xfc, !PT ;  /* 0x6400640027277812 */ /* 0x000fe200078efcff */
[-C--:B------:R-:W-:Y:S01]  /*1bc0*/  HFMA2 R13, R14, R21.reuse.H1_H1, -20, -20 ;  /* 0xcd00cd000e0d7431 */ /* 0x080fe20000060015 */
[-C--:B------:R-:W-:Y:S01]  /*1bd0*/  HFMA2.MMA R15, R17, R5.reuse, R15 ;  /* 0x00000005110f7235 */ /* 0x080fe2000000000f */
[----:B------:R-:W-:Y:S01]  /*1be0*/  LOP3.LUT R30, R30, 0x64006400, RZ, 0xfc, !PT ;  /* 0x640064001e1e7812 */ /* 0x000fe200078efcff */
[----:B------:R-:W-:Y:S01]  /*1bf0*/  HFMA2 R19, R10, R21.H1_H1, -20, -20 ;  /* 0xcd00cd000a137431 */ /* 0x000fe20000060015 */
[----:B------:R-:W-:Y:S01]  /*1c00*/  HFMA2.MMA R34, R44, R5, R34 ;  /* 0x000000052c227235 */ /* 0x000fe20000000022 */
[----:B------:R-:W-:Y:S01]  /*1c10*/  HFMA2 R42, R39, R20.H1_H1, -132, -132 ;  /* 0xd820d820272a7431 */ /* 0x000fe20000060014 */
[----:B------:R-:W-:Y:S01]  /*1c20*/  LOP3.LUT R16, R16, 0x1c001c0, RZ, 0xc0, !PT ;  /* 0x01c001c010107812 */ /* 0x000fe200078ec0ff */
[----:B------:R-:W-:Y:S01]  /*1c30*/  HFMA2 R18, R37, R4, R18 ;  /* 0x0000000425127231 */ /* 0x000fe20000000012 */
[----:B------:R-:W-:Y:S01]  /*1c40*/  LOP3.LUT R26, R26, 0x64006400, RZ, 0xfc, !PT ;  /* 0x640064001a1a7812 */ /* 0x000fe200078efcff */
        /* <DEDUP_REMOVED lines=29> */
.L_x_2783:
[----:B------:R-:W-:Y:S01]  /*1e20*/  ISETP.LT.AND P2, PT, R27, R0, PT ;  /* 0x000000001b00720c */ /* 0x000fe20003f41270 */
[----:B------:R-:W-:Y:S01]  /*1e30*/  UIADD3 UR4, UR4, 0x40, URZ ;  /* 0x0000004004047890 */ /* 0x000fe2000fffe03f */
[----:B0-----:R-:W-:Y:S02]  /*1e40*/  IMAD.MOV.U32 R13, RZ, RZ, R3 ;  /* 0x000000ffff0d7224 */ /* 0x001fe400078e0003 */
[----:B------:R-:W-:-:S09]  /*1e50*/  IMAD.MOV.U32 R15, RZ, RZ, R27 ;  /* 0x000000ffff0f7224 */ /* 0x000fd200078e001b */
[----:B------:R-:W-:Y:S05]  /*1e60*/  @!P0 BRA P2, `(.L_x_2784) ;  /* 0xffffebe000008947 */ /* 0x000fea000103ffff */
.L_x_2782:
[----:B------:R-:W-:-:S04]  /*1e70*/  ISETP.GE.AND P0, PT, R15, R0, PT ;  /* 0x000000000f00720c */ /* 0x000fc80003f06270 */
[----:B------:R-:W-:-:S13]  /*1e80*/  ISETP.GE.OR P0, PT, R15, c[0x0][0x1bc], P0 ;  /* 0x00006f000f007a0c */ /* 0x000fda0000706670 */
[----:B------:R-:W-:Y:S05]  /*1e90*/  @P0 BRA `(.L_x_2785) ;  /* 0x00000a1000000947 */ /* 0x000fea0003800000 */
[----:B-----5:R-:W-:-:S05]  /*1ea0*/  IMAD.MOV.U32 R17, RZ, RZ, c[0x0][0x18c] ;  /* 0x00006300ff117624 */ /* 0x020fca00078e00ff */
[----:B------:R-:W-:-:S04]  /*1eb0*/  SHF.R.S32.HI R14, RZ, 0x1f, R17 ;  /* 0x0000001fff0e7819 */ /* 0x000fc80000011411 */
[----:B------:R-:W-:Y:S02]  /*1ec0*/  SHF.L.U64.HI R14, R17, 0x2, R14 ;  /* 0x00000002110e7819 */ /* 0x000fe4000001020e */
.L_x_2787:
[----:B------:R-:W-:-:S04]  /*1ed0*/  IADD3 R15, R15, 0x10, RZ ;  /* 0x000000100f0f7810 */ /* 0x000fc80007ffe0ff */
[C---:B------:R-:W-:Y:S02]  /*1ee0*/  ISETP.GE.AND P0, PT, R15.reuse, c[0x0][0x1bc], PT ;  /* 0x00006f000f007a0c */ /* 0x040fe40003f06270 */
[----:B------:R-:W-:Y:S01]  /*1ef0*/  ISETP.LT.AND P3, PT, R15, R0, PT ;  /* 0x000000000f00720c */ /* 0x000fe20003f61270 */
[----:B------:R-:W-:Y:S06]  /*1f00*/  @P1 BRA `(.L_x_2786) ;  /* 0x0000096000001947 */ /* 0x000fec0003800000 */
[----:B------:R-:W-:-:S05]  /*1f10*/  IMAD.MOV.U32 R12, RZ, RZ, R2 ;  /* 0x000000ffff0c7224 */ /* 0x000fca00078e0002 */
[----:B------:R-:W2:Y:S01]  /*1f20*/  LDG.E.128.CONSTANT R8, [R12.64] ;  /* 0x000000060c087981 */ /* 0x000ea2000c1e9d00 */
[----:B------:R-:W-:Y:S01]  /*1f30*/  IMAD.MOV.U32 R3, RZ, RZ, 0x2c00 ;  /* 0x00002c00ff037424 */ /* 0x000fe200078e00ff */
[----:B------:R-:W-:Y:S01]  /*1f40*/  PRMT R20, R20, 0x5410, R21 ;  /* 0x0000541014147816 */ /* 0x000fe20000000015 */
[----:B------:R-:W-:Y:S01]  /*1f50*/  IMAD.MOV.U32 R4, RZ, RZ, 0x2400 ;  /* 0x00002400ff047424 */ /* 0x000fe200078e00ff */
[----:B------:R-:W-:Y:S01]  /*1f60*/  PRMT R22, R22, 0x5410, R23 ;  /* 0x0000541016167816 */ /* 0x000fe20000000017 */
[----:B------:R-:W-:-:S03]  /*1f70*/  IMAD.MOV.U32 R18, RZ, RZ, 0x3400 ;  /* 0x00003400ff127424 */ /* 0x000fc600078e00ff */
[----:B------:R-:W-:Y:S02]  /*1f80*/  PRMT R3, R4, 0x5410, R3 ;  /* 0x0000541004037816 */ /* 0x000fe40000000003 */
[----:B------:R-:W0:Y:S01]  /*1f90*/  LDS.128 R4, [UR4] ;  /* 0x00000004ff047984 */ /* 0x000e220008000c00 */
[----:B--2---:R-:W-:Y:S02]  /*1fa0*/  LOP3.LUT R26, R8, 0xc000c, RZ, 0xc0, !PT ;  /* 0x000c000c081a7812 */ /* 0x004fe400078ec0ff */
[----:B------:R-:W-:Y:S02]  /*1fb0*/  LOP3.LUT R28, R9, 0xc000c, RZ, 0xc0, !PT ;  /* 0x000c000c091c7812 */ /* 0x000fe400078ec0ff */
[----:B------:R-:W-:Y:S02]  /*1fc0*/  LOP3.LUT R30, R10, 0xc000c, RZ, 0xc0, !PT ;  /* 0x000c000c0a1e7812 */ /* 0x000fe400078ec0ff */
[----:B------:R-:W-:Y:S02]  /*1fd0*/  SHF.R.U32.HI R16, RZ, 0x8, R8 ;  /* 0x00000008ff107819 */ /* 0x000fe40000011608 */
[----:B------:R-:W-:-:S02]  /*1fe0*/  SHF.R.U32.HI R19, RZ, 0x8, R9 ;  /* 0x00000008ff137819 */ /* 0x000fc40000011609 */
[----:B------:R-:W-:Y:S02]  /*1ff0*/  SHF.R.U32.HI R12, RZ, 0x8, R10 ;  /* 0x00000008ff0c7819 */ /* 0x000fe4000001160a */
        /* <DEDUP_REMOVED lines=59> */
[----:B------:R-:W-:Y:S01]  /*23b0*/  LOP3.LUT R35, R12, 0x300030, RZ, 0xc0, !PT ;  /* 0x003000300c237812 */ /* 0x000fe200078ec0ff */
[----:B------:R-:W0:Y:S01]  /*23c0*/  LDS.128 R8, [UR4+0x10] ;  /* 0x00001004ff087984 */ /* 0x000e220008000c00 */
[----:B------:R-:W-:Y:S01]  /*23d0*/  LOP3.LUT R34, R27, 0x300030, RZ, 0xc0, !PT ;  /* 0x003000301b227812 */ /* 0x000fe200078ec0ff */
[-C--:B------:R-:W-:Y:S01]  /*23e0*/  HFMA2 R43, R40, R3.reuse.H1_H1, -66, -66 ;  /* 0xd420d420282b7431 */ /* 0x080fe20000060003 */
[----:B------:R-:W-:Y:S01]  /*23f0*/  LOP3.LUT R40, R35, 0x64006400, RZ, 0xfc, !PT ;  /* 0x6400640023287812 */ /* 0x000fe200078efcff */
[----:B------:R-:W-:Y:S01]  /*2400*/  HFMA2 R45, R42, R3.H1_H1, -66, -66 ;  /* 0xd420d4202a2d7431 */ /* 0x000fe20000060003 */
[----:B------:R-:W-:-:S02]  /*2410*/  LOP3.LUT R44, R44, 0x64006400, RZ, 0xfc, !PT ;  /* 0x640064002c2c7812 */ /* 0x000fc400078efcff */
[----:B------:R-:W-:Y:S01]  /*2420*/  LOP3.LUT R34, R34, 0x64006400, RZ, 0xfc, !PT ;  /* 0x6400640022227812 */ /* 0x000fe200078efcff */
[-C--:B------:R-:W-:Y:S01]  /*2430*/  HFMA2 R35, R40, R3.reuse.H1_H1, -66, -66 ;  /* 0xd420d42028237431 */ /* 0x080fe20000060003 */
[----:B------:R-:W-:Y:S01]  /*2440*/  HFMA2.MMA R36, R43, R6, R36 ;  /* 0x000000062b247235 */ /* 0x000fe20000000024 */
[----:B------:R-:W-:Y:S01]  /*2450*/  HFMA2 R38, R45, R6, R38 ;  /* 0x000000062d267231 */ /* 0x000fe20000000026 */
[----:B------:R-:W-:Y:S01]  /*2460*/  LOP3.LUT R6, R29, 0x64006400, RZ, 0xfc, !PT ;  /* 0x640064001d067812 */ /* 0x000fe200078efcff */
[-C--:B------:R-:W-:Y:S01]  /*2470*/  HFMA2 R39, R44, R3.reuse.H1_H1, -66, -66 ;  /* 0xd420d4202c277431 */ /* 0x080fe20000060003 */
[----:B------:R-:W-:Y:S01]  /*2480*/  LOP3.LUT R40, R32, 0x64006400, RZ, 0xfc, !PT ;  /* 0x6400640020287812 */ /* 0x000fe200078efcff */
[-C--:B------:R-:W-:Y:S01]  /*2490*/  HFMA2 R41, R34, R3.reuse.H1_H1, -66, -66 ;  /* 0xd420d42022297431 */ /* 0x080fe20000060003 */
[----:B------:R-:W-:Y:S01]  /*24a0*/  LOP3.LUT R44, R16, 0xc000c0, RZ, 0xc0, !PT ;  /* 0x00c000c0102c7812 */ /* 0x000fe200078ec0ff */
[-C--:B------:R-:W-:Y:S01]  /*24b0*/  HFMA2 R6, R6, R3.reuse.H0_H0, -18, -18 ;  /* 0xcc80cc8006067431 */ /* 0x080fe20000040003 */
[----:B------:R-:W-:Y:S01]  /*24c0*/  LOP3.LUT R34, R31, 0x64006400, RZ, 0xfc, !PT ;  /* 0x640064001f227812 */ /* 0x000fe200078efcff */
[----:B------:R-:W-:Y:S01]  /*24d0*/  HFMA2 R31, R40, R3.H0_H0, -18, -18 ;  /* 0xcc80cc80281f7431 */ /* 0x000fe20000040003 */
[----:B------:R-:W-:-:S02]  /*24e0*/  LOP3.LUT R29, R19, 0xc000c0, RZ, 0xc0, !PT ;  /* 0x00c000c0131d7812 */ /* 0x000fc400078ec0ff */
[----:B------:R-:W-:Y:S01]  /*24f0*/  LOP3.LUT R16, R16, 0x30003, RZ, 0xc0, !PT ;  /* 0x0003000310107812 */ /* 0x000fe200078ec0ff */
[----:B------:R-:W-:Y:S01]  /*2500*/  HFMA2.MMA R5, R6, R7, R5 ;  /* 0x0000000706057235 */ /* 0x000fe20000000005 */
[----:B------:R-:W-:Y:S01]  /*2510*/  LOP3.LUT R32, R33, 0x64006400, RZ, 0xfc, !PT ;  /* 0x6400640021207812 */ /* 0x000fe200078efcff */
[----:B------:R-:W-:Y:S01]  /*2520*/  HFMA2 R4, R31, R7, R4 ;  /* 0x000000071f047231 */ /* 0x000fe20000000004 */
[----:B------:R-:W-:Y:S02]  /*2530*/  LOP3.LUT R37, R19, 0x300030, RZ, 0xc0, !PT ;  /* 0x0030003013257812 */ /* 0x000fe400078ec0ff */
[C---:B------:R-:W-:Y:S02]  /*2540*/  LOP3.LUT R33, R12.reuse, 0xc000c0, RZ, 0xc0, !PT ;  /* 0x00c000c00c217812 */ /* 0x040fe400078ec0ff */
        /* <DEDUP_REMOVED lines=12> */
[-C--:B------:R-:W-:Y:S01]  /*2610*/  HFMA2 R37, R37, R3.reuse.H1_H1, -66, -66 ;  /* 0xd420d42025257431 */ /* 0x080fe20000060003 */
[----:B------:R-:W-:Y:S01]  /*2620*/  LOP3.LUT R12, R12, 0x64006400, RZ, 0xfc, !PT ;  /* 0x640064000c0c7812 */ /* 0x000fe200078efcff */
[-C--:B------:R-:W-:Y:S01]  /*2630*/  HFMA2 R32, R44, R3.reuse.H0_H0, -18, -18 ;  /* 0xcc80cc802c207431 */ /* 0x080fe20000040003 */
[----:B------:R-:W-:Y:S01]  /*2640*/  HFMA2.MMA R36, R29, R7, R36 ;  /* 0x000000071d247235 */ /* 0x000fe20000000024 */
[-C--:B------:R-:W-:Y:S01]  /*2650*/  HFMA2 R34, R34, R3.reuse.H0_H0, -18, -18 ;  /* 0xcc80cc8022227431 */ /* 0x080fe20000040003 */
[----:B------:R-:W-:Y:S01]  /*2660*/  LOP3.LUT R19, R19, 0x30003, RZ, 0xc0, !PT ;  /* 0x0003000313137812 */ /* 0x000fe200078ec0ff */
[----:B------:R-:W-:Y:S01]  /*2670*/  HFMA2 R42, R42, R3.H0_H0, -18, -18 ;  /* 0xcc80cc802a2a7431 */ /* 0x000fe20000040003 */
[----:B0-----:R-:W-:Y:S01]  /*2680*/  HFMA2.MMA R5, R16, R8, R5 ;  /* 0x0000000810057235 */ /* 0x001fe20000000005 */
[----:B------:R-:W-:Y:S01]  /*2690*/  HADD2 R3, R12, -1026, -1026 ;  /* 0xe402e4020c037430 */ /* 0x000fe20000000000 */
[----:B------:R-:W-:Y:S01]  /*26a0*/  LOP3.LUT R27, R27, 0x30003, RZ, 0xc0, !PT ;  /* 0x000300031b1b7812 */ /* 0x000fe200078ec0ff */
[----:B------:R-:W-:Y:S01]  /*26b0*/  HFMA2 R38, R33, R7, R38 ;  /* 0x0000000721267231 */ /* 0x000fe20000000026 */
[----:B------:R-:W-:-:S02]  /*26c0*/  LOP3.LUT R19, R19, 0x64006400, RZ, 0xfc, !PT ;  /* 0x6400640013137812 */ /* 0x000fc400078efcff */
[----:B------:R-:W-:Y:S01]  /*26d0*/  LOP3.LUT R27, R27, 0x64006400, RZ, 0xfc, !PT ;  /* 0x640064001b1b7812 */ /* 0x000fe200078efcff */
[----:B------:R-:W-:Y:S02]  /*26e0*/  HFMA2.MMA R36, R3, R8, R36 ;  /* 0x0000000803247235 */ /* 0x000fe40000000024 */
[-C--:B------:R-:W-:Y:S01]  /*26f0*/  HFMA2.MMA R5, R30, R9.reuse, R5 ;  /* 0x000000091e057235 */ /* 0x080fe20000000005 */
[----:B------:R-:W-:Y:S02]  /*2700*/  HADD2 R19, R19, -1026, -1026 ;  /* 0xe402e40213137430 */ /* 0x000fe40000000000 */
[----:B------:R-:W-:Y:S01]  /*2710*/  HADD2 R27, R27, -1026, -1026 ;  /* 0xe402e4021b1b7430 */ /* 0x000fe20000000000 */
[----:B------:R-:W-:Y:S01]  /*2720*/  HFMA2.MMA R36, R26, R9, R36 ;  /* 0x000000091a247235 */ /* 0x000fe20000000024 */
[-C--:B------:R-:W-:Y:S01]  /*2730*/  HFMA2 R4, R19, R8.reuse, R4 ;  /* 0x0000000813047231 */ /* 0x080fe20000000004 */
[----:B------:R-:W-:Y:S01]  /*2740*/  HFMA2.MMA R16, R39, R10, R5 ;  /* 0x0000000a27107235 */ /* 0x000fe20000000005 */
[----:B------:R-:W-:-:S02]  /*2750*/  HFMA2 R38, R27, R8, R38 ;  /* 0x000000081b267231 */ /* 0x000fc40000000026 */
[-C--:B------:R-:W-:Y:S01]  /*2760*/  HFMA2 R4, R28, R9.reuse, R4 ;  /* 0x000000091c047231 */ /* 0x080fe20000000004 */
[----:B------:R-:W-:Y:S01]  /*2770*/  HFMA2.MMA R36, R35, R10, R36 ;  /* 0x0000000a23247235 */ /* 0x000fe20000000024 */
[----:B------:R-:W-:Y:S01]  /*2780*/  HFMA2 R38, R18, R9, R38 ;  /* 0x0000000912267231 */ /* 0x000fe20000000026 */
[-C--:B------:R-:W-:Y:S01]  /*2790*/  HFMA2.MMA R16, R32, R11.reuse, R16 ;  /* 0x0000000b20107235 */ /* 0x080fe20000000010 */
[-C--:B------:R-:W-:Y:S02]  /*27a0*/  HFMA2 R4, R37, R10.reuse, R4 ;  /* 0x0000000a25047231 */ /* 0x080fe40000000004 */
[----:B------:R-:W-:Y:S01]  /*27b0*/  HFMA2 R38, R41, R10, R38 ;  /* 0x0000000a29267231 */ /* 0x000fe20000000026 */
[----:B------:R-:W-:Y:S01]  /*27c0*/  HFMA2.MMA R36, R34, R11, R36 ;  /* 0x0000000b22247235 */ /* 0x000fe20000000024 */
        /* <DEDUP_REMOVED lines=10> */
.L_x_2786:
[----:B------:R-:W-:Y:S01]  /*2870*/  LEA R2, P2, R17, R2, 0x2 ;  /* 0x0000000211027211 */ /* 0x000fe200078410ff */
[----:B------:R-:W-:-:S04]  /*2880*/  UIADD3 UR4, UR4, 0x20, URZ ;  /* 0x0000002004047890 */ /* 0x000fc8000fffe03f */
[----:B------:R-:W-:Y:S01]  /*2890*/  IMAD.X R13, R13, 0x1, R14, P2 ;  /* 0x000000010d0d7824 */ /* 0x000fe200010e060e */
[----:B------:R-:W-:Y:S05]  /*28a0*/  @!P0 BRA P3, `(.L_x_2787) ;  /* 0xfffff62000008947 */ /* 0x000fea000183ffff */
.L_x_2785:
[----:B------:R-:W-:Y:S05]  /*28b0*/  @P1 EXIT ;  /* 0x000000000000194d */ /* 0x000fea0003800000 */
[----:B------:R-:W0:Y:S04]  /*28c0*/  S2R R0, SR_CTAID.X ;  /* 0x0000000000007919 */ /* 0x000e280000002500 */
[----:B------:R-:W0:Y:S04]  /*28d0*/  S2R R3, SR_TID.X ;  /* 0x0000000000037919 */ /* 0x000e280000002100 */
[----:B-----5:R-:W1:Y:S01]  /*28e0*/  S2R R5, SR_CTAID.Y ;  /* 0x0000000000057919 */ /* 0x020e620000002600 */
        /* <DEDUP_REMOVED lines=11> */
.L_x_2791:
[----:B------:R-:W0:Y:S02]  /*29a0*/  LDS R4, [R0] ;  /* 0x0000000000047984 */ /* 0x000e240000000800 */
[----:B0-----:R-:W-:-:S06]  /*29b0*/  HADD2 R5, R4, R25 ;  /* 0x0000001904057230 */ /* 0x001fcc0000000000 */
[----:B------:R-:W0:Y:S02]  /*29c0*/  ATOMS.CAST.SPIN R5, [R0], R4, R5 ;  /* 0x000000040005738d */ /* 0x000e240001800005 */
[----:B0-----:R-:W-:-:S13]  /*29d0*/  ISETP.EQ.U32.AND P0, PT, R5, 0x1, PT ;  /* 0x000000010500780c */ /* 0x001fda0003f02070 */
[----:B------:R-:W-:Y:S05]  /*29e0*/  @!P0 BRA `(.L_x_2791) ;  /* 0xffffffb000008947 */ /* 0x000fea000383ffff */
[----:B------:R-:W-:Y:S05]  /*29f0*/  BRA `(.L_x_2789) ;  /* 0x0000003000007947 */ /* 0x000fea0003800000 */
.L_x_2790:
[----:B------:R-:W2:Y:S02]  /*2a00*/  LD.E R0, [R2.64] ;  /* 0x0000000602007980 */ /* 0x000ea4000c101900 */
[----:B--2---:R-:W-:-:S05]  /*2a10*/  IMAD.IADD R5, R25, 0x1, R0 ;  /* 0x0000000119057824 */ /* 0x004fca00078e0200 */
[----:B------:R0:W-:Y:S02]  /*2a20*/  ST.E [R2.64], R5 ;  /* 0x0000000502007985 */ /* 0x0001e4000c101906 */
.L_x_2789:
[----:B------:R-:W-:Y:S05]  /*2a30*/  BSYNC B0 ;  /* 0x0000000000007941 */ /* 0x000fea0003800000 */
.L_x_2788:
[----:B------:R-:W2:Y:S02]  /*2a40*/  ATOM.E.ADD.F16x2.RN.STRONG.GPU P0, RZ, [R2.64+0x4], R24 ;  /* 0x0000041802ff798a */ /* 0x000ea4000810e9c6 */
[----:B--2---:R-:W-:Y:S05]  /*2a50*/  @P0 EXIT ;  /* 0x000000000000094d */ /* 0x004fea0003800000 */
[----:B------:R-:W1:Y:S02]  /*2a60*/  QSPC.E.S P0, RZ, [R2+0x4] ;  /* 0x0000040002ff73aa */ /* 0x000e640000000500 */
[----:B-1----:R-:W-:Y:S05]  /*2a70*/  @!P0 BRA `(.L_x_2792) ;  /* 0x0000008000008947 */ /* 0x002fea0003800000 */
[----:B0-----:R-:W-:-:S04]  /*2a80*/  IADD3 R2, R2, 0x4, RZ ;  /* 0x0000000402027810 */ /* 0x001fc80007ffe0ff */
[----:B------:R-:W-:-:S05]  /*2a90*/  LOP3.LUT R2, R2, 0xffffff, RZ, 0xc0, !PT ;  /* 0x00ffffff02027812 */ /* 0x000fca00078ec0ff */
.L_x_2793:
[----:B------:R-:W0:Y:S02]  /*2aa0*/  LDS R4, [R2] ;  /* 0x0000000002047984 */ /* 0x000e240000000800 */
[----:B0-----:R-:W-:-:S10]  /*2ab0*/  HFMA2.MMA R5, R4, 1, 1, R24 ;  /* 0x3c003c0004057835 */ /* 0x001fd40000000018 */
[----:B------:R-:W0:Y:S02]  /*2ac0*/  ATOMS.CAST.SPIN R5, [R2], R4, R5 ;  /* 0x000000040205738d */ /* 0x000e240001800005 */
[----:B0-----:R-:W-:-:S13]  /*2ad0*/  ISETP.EQ.U32.AND P0, PT, R5, 0x1, PT ;  /* 0x000000010500780c */ /* 0x001fda0003f02070 */
[----:B------:R-:W-:Y:S05]  /*2ae0*/  @!P0 BRA `(.L_x_2793) ;  /* 0xffffffb000008947 */ /* 0x000fea000383ffff */
[----:B------:R-:W-:Y:S05]  /*2af0*/  EXIT ;  /* 0x000000000000794d */ /* 0x000fea0003800000 */
.L_x_2792:
[----:B------:R-:W2:Y:S02]  /*2b00*/  LD.E R0, [R2.64+0x4] ;  /* 0x0000040602007980 */ /* 0x000ea4000c101900 */
[----:B0-2---:R-:W-:-:S05]  /*2b10*/  IMAD.IADD R5, R24, 0x1, R0 ;  /* 0x0000000118057824 */ /* 0x005fca00078e0200 */
[----:B------:R-:W-:Y:S01]  /*2b20*/  ST.E [R2.64+0x4], R5 ;  /* 0x0000040502007985 */ /* 0x000fe2000c101906 */
[----:B------:R-:W-:Y:S05]  /*2b30*/  EXIT ;  /* 0x000000000000794d */ /* 0x000fea0003800000 */
.L_x_2794:
        /* <DEDUP_REMOVED lines=12> */
.L_x_2887:


//--------------------- .text._Z23gemm_half_q_half_kernelILi1ELi2ELb0ELb0ELi32EEvPK6__halfPKjS4_S2_PS0_iiiiPKtS7_iiiiiibS2_i --------------------------
	.section	.text._Z23gemm_half_q_half_kernelILi1ELi2ELb0ELb0ELi32EEvPK6__halfPKjS4_S2_PS0_iiiiPKtS7_iiiiiibS2_i,"ax",@progbits
	.sectioninfo	@"SHI_REGISTERS=40"
	.align	128
        .global         _Z23gemm_half_q_half_kernelILi1ELi2ELb0ELb0ELi32EEvPK6__halfPKjS4_S2_PS0_iiiiPKtS7_iiiiiibS2_i
        .type           _Z23gemm_half_q_half_kernelILi1ELi2ELb0ELb0ELi32EEvPK6__halfPKjS4_S2_PS0_iiiiPKtS7_iiiiiibS2_i,@function
        .size           _Z23gemm_half_q_half_kernelILi1ELi2ELb0ELb0ELi32EEvPK6__halfPKjS4_S2_PS0_iiiiPKtS7_iiiiiibS2_i,(.L_x_2888 - _Z23gemm_half_q_half_kernelILi1ELi2ELb0ELb0ELi32EEvPK6__halfPKjS4_S2_PS0_iiiiPKtS7_iiiiiibS2_i)
        .other          _Z23gemm_half_q_half_kernelILi1ELi2ELb0ELb0ELi32EEvPK6__halfPKjS4_S2_PS0_iiiiPKtS7_iiiiiibS2_i,@"STO_CUDA_ENTRY STV_DEFAULT"
_Z23gemm_half_q_half_kernelILi1ELi2ELb0ELb0ELi32EEvPK6__halfPKjS4_S2_PS0_iiiiPKtS7_iiiiiibS2_i:
.text._Z23gemm_half_q_half_kernelILi1ELi2ELb0ELb0ELi32EEvPK6__halfPKjS4_S2_PS0_iiiiPKtS7_iiiiiibS2_i:
        /* <DEDUP_REMOVED lines=38> */
.L_x_2796:
[----:B------:R-:W-:Y:S05]  /*0260*/  BSYNC B0 ;  /* 0x0000000000007941 */ /* 0x000fea0003800000 */
.L_x_2795:
        /* <DEDUP_REMOVED lines=19> */
[----:B------:R-:W-:Y:S01]  /*03a0*/  LEA.HI R12, R9, R6, RZ, 0x5 ;  /* 0x00000006090c7211 */ /* 0x000fe200078f28ff */
[----:B------:R-:W-:Y:S01]  /*03b0*/  IMAD.MOV.U32 R6, RZ, RZ, RZ ;  /* 0x000000ffff067224 */ /* 0x000fe200078e00ff */
[----:B------:R-:W-:-:S02]  /*03c0*/  @P2 IMNMX R9, R23, c[0x0][0x1bc], PT ;  /* 0x00006f0017092a17 */ /* 0x000fc40003800200 */
[----:B------:R-:W-:Y:S02]  /*03d0*/  @P5 IADD3 R4, R4, -c[0x0][0x1b0], RZ ;  /* 0x80006c0004045a10 */ /* 0x000fe40007ffe0ff */
[----:B------:R-:W-:Y:S02]  /*03e0*/  @P4 IMNMX R8, R23, c[0x0][0x1b8], PT ;  /* 0x00006e0017084a17 */ /* 0x000fe40003800200 */
[----:B------:R-:W-:Y:S02]  /*03f0*/  ISETP.GE.OR P0, PT, R3, c[0x0][0x188], P0 ;  /* 0x0000620003007a0c */ /* 0x000fe40000706670 */
[----:B------:R-:W-:Y:S01]  /*0400*/  @P3 LEA.HI R5, R5, R0, RZ, 0x5 ;  /* 0x0000000005053211 */ /* 0x000fe200078f28ff */
[----:B------:R-:W-:Y:S01]  /*0410*/  IMAD.MOV.U32 R0, RZ, RZ, RZ ;  /* 0x000000ffff007224 */ /* 0x000fe200078e00ff */
[----:B------:R-:W-:Y:S02]  /*0420*/  @P2 IADD3 R10, R9, -c[0x0][0x1b8], RZ ;  /* 0x80006e00090a2a10 */ /* 0x000fe40007ffe0ff */
[----:B------:R-:W-:-:S02]  /*0430*/  @P5 SHF.R.S32.HI R9, RZ, 0x1f, R4 ;  /* 0x0000001fff095819 */ /* 0x000fc40000011404 */
[----:B------:R-:W-:Y:S02]  /*0440*/  @P4 IADD3 R8, R8, -c[0x0][0x1b4], RZ ;  /* 0x80006d0008084a10 */ /* 0x000fe40007ffe0ff */
[----:B------:R-:W-:Y:S02]  /*0450*/  @P3 SHF.R.S32.HI R5, RZ, 0x5, R5 ;  /* 0x00000005ff053819 */ /* 0x000fe40000011405 */
[----:B------:R-:W-:Y:S01]  /*0460*/  @P5 LEA.HI R4, R9, R4, RZ, 0x5 ;  /* 0x0000000409045211 */ /* 0x000fe200078f28ff */
[----:B------:R-:W-:Y:S01]  /*0470*/  @!P0 IMAD.MOV.U32 R17, RZ, RZ, 0x2 ;  /* 0x00000002ff118424 */ /* 0x000fe200078e00ff */
[----:B------:R-:W-:Y:S01]  /*0480*/  @P4 SHF.R.S32.HI R11, RZ, 0x1f, R8 ;  /* 0x0000001fff0b4819 */ /* 0x000fe20000011408 */
[----:B------:R-:W-:Y:S01]  /*0490*/  @P3 IMAD R6, R5, 0x6, RZ ;  /* 0x0000000605063824 */ /* 0x000fe200078e02ff */
[----:B------:R-:W-:Y:S01]  /*04a0*/  @P2 SHF.R.S32.HI R13, RZ, 0x1f, R10 ;  /* 0x0000001fff0d2819 */ /* 0x000fe2000001140a */
[----:B------:R-:W-:Y:S01]  /*04b0*/  IMAD.MOV.U32 R9, RZ, RZ, RZ ;  /* 0x000000ffff097224 */ /* 0x000fe200078e00ff */
[----:B------:R-:W-:Y:S01]  /*04c0*/  @P5 SHF.R.S32.HI R5, RZ, 0x5, R4 ;  /* 0x00000005ff055819 */ /* 0x000fe20000011404 */
[----:B------:R-:W-:Y:S01]  /*04d0*/  @!P0 IMAD R4, R3, c[0x0][0x18c], R18 ;  /* 0x0000630003048a24 */ /* 0x000fe200078e0212 */
[----:B------:R-:W-:-:S02]  /*04e0*/  ISETP.GE.AND P3, PT, R23, R16, PT ;  /* 0x000000101700720c */ /* 0x000fc40003f66270 */
[----:B------:R-:W-:Y:S01]  /*04f0*/  @P6 SHF.R.S32.HI R7, RZ, 0x5, R7 ;  /* 0x00000005ff076819 */ /* 0x000fe20000011407 */
[----:B------:R-:W-:Y:S01]  /*0500*/  @P5 IMAD.SHL.U32 R9, R5, 0x4, RZ ;  /* 0x0000000405095824 */ /* 0x000fe200078e00ff */
[----:B------:R-:W-:Y:S01]  /*0510*/  @P4 LEA.HI R11, R11, R8, RZ, 0x5 ;  /* 0x000000080b0b4211 */ /* 0x000fe200078f28ff */
[----:B------:R-:W-:Y:S01]  /*0520*/  @!P0 IMAD.WIDE R4, R4, R17, c[0x0][0x180] ;  /* 0x0000600004048625 */ /* 0x000fe200078e0211 */
[----:B------:R-:W-:Y:S02]  /*0530*/  @P2 LEA.HI R13, R13, R10, RZ, 0x5 ;  /* 0x0000000a0d0d2211 */ /* 0x000fe400078f28ff */
[----:B------:R-:W-:Y:S01]  /*0540*/  SHF.R.S32.HI R15, RZ, 0x5, R12 ;  /* 0x00000005ff0f7819 */ /* 0x000fe2000001140c */
[----:B------:R-:W-:Y:S01]  /*0550*/  @P6 IMAD R0, R7, 0x5, RZ ;  /* 0x0000000507006824 */ /* 0x000fe200078e02ff */
[----:B------:R-:W-:Y:S01]  /*0560*/  @P4 SHF.R.S32.HI R11, RZ, 0x5, R11 ;  /* 0x00000005ff0b4819 */ /* 0x000fe2000001140b */
[----:B------:R-:W-:Y:S01]  /*0570*/  IMAD.MOV.U32 R7, RZ, RZ, RZ ;  /* 0x000000ffff077224 */ /* 0x000fe200078e00ff */
        /* <DEDUP_REMOVED lines=22> */
.L_x_2798:
        /* <DEDUP_REMOVED lines=41> */
.L_x_2797:
[----:B0-----:R-:W-:Y:S02]  /*0970*/  PRMT R28, RZ, 0x5410, RZ ;  /* 0x00005410ff1c7816 */ /* 0x001fe400000000ff */
[----:B------:R-:W-:Y:S01]  /*0980*/  PRMT R26, RZ, 0x5410, RZ ;  /* 0x00005410ff1a7816 */ /* 0x000fe200000000ff */
[----:B------:R-:W-:Y:S05]  /*0990*/  @P0 BRA `(.L_x_2799) ;  /* 0x00000ab000000947 */ /* 0x000fea0003800000 */
        /* <DEDUP_REMOVED lines=9> */
[C---:B------:R-:W-:Y:S02]  /*0a30*/  LEA R25, P0, R27.reuse, c[0x0][0x168], 0x2 ;  /* 0x00005a001b197a11 */ /* 0x040fe400078010ff */
[----:B------:R-:W-:Y:S02]  /*0a40*/  SHF.L.U64.HI R22, R24, 0x2, R5 ;  /* 0x0000000218167819 */ /* 0x000fe40000010205 */
[----:B------:R-:W-:-:S02]  /*0a50*/  LEA.HI.X R27, R27, c[0x0][0x16c], R0, 0x2, P0 ;  /* 0x00005b001b1b7a11 */ /* 0x000fc400000f1400 */
.L_x_2801:
[----:B------:R-:W-:-:S04]  /*0a60*/  IADD3 R23, R23, 0x10, RZ ;  /* 0x0000001017177810 */ /* 0x000fc80007ffe0ff */
[C---:B------:R-:W-:Y:S02]  /*0a70*/  ISETP.GE.AND P0, PT, R23.reuse, c[0x0][0x1bc], PT ;  /* 0x00006f0017007a0c */ /* 0x040fe40003f06270 */
[----:B------:R-:W-:Y:S01]  /*0a80*/  ISETP.LT.AND P3, PT, R23, R16, PT ;  /* 0x000000101700720c */ /* 0x000fe20003f61270 */
[----:B------:R-:W-:Y:S06]  /*0a90*/  @P1 BRA `(.L_x_2800) ;  /* 0x0000097000001947 */ /* 0x000fec0003800000 */
[----:B------:R-:W-:Y:S01]  /*0aa0*/  IMAD.MOV.U32 R4, RZ, RZ, R25 ;  /* 0x000000ffff047224 */ /* 0x000fe200078e0019 */
[----:B------:R-:W0:Y:S01]  /*0ab0*/  LDS.128 R8, [UR4] ;  /* 0x00000004ff087984 */ /* 0x000e220008000c00 */
[----:B------:R-:W-:-:S06]  /*0ac0*/  IMAD.MOV.U32 R5, RZ, RZ, R27 ;  /* 0x000000ffff057224 */ /* 0x000fcc00078e001b */
[----:B------:R-:W2:Y:S01]  /*0ad0*/  LDG.E.128.CONSTANT R4, [R4.64] ;  /* 0x0000000604047981 */ /* 0x000ea2000c1e9d00 */
[----:B------:R-:W-:Y:S01]  /*0ae0*/  IMAD.MOV.U32 R0, RZ, RZ, 0x3400 ;  /* 0x00003400ff007424 */ /* 0x000fe200078e00ff */
[----:B------:R-:W-:Y:S01]  /*0af0*/  PRMT R20, R20, 0x5410, R21 ;  /* 0x0000541014147816 */ /* 0x000fe20000000015 */
[----:B------:R-:W-:Y:S01]  /*0b00*/  IMAD.MOV.U32 R12, RZ, RZ, 0x2400 ;  /* 0x00002400ff0c7424 */ /* 0x000fe200078e00ff */
[----:B------:R-:W-:Y:S01]  /*0b10*/  PRMT R17, R17, 0x5410, R19 ;  /* 0x0000541011117816 */ /* 0x000fe20000000013 */
[----:B------:R-:W-:-:S03]  /*0b20*/  IMAD.MOV.U32 R2, RZ, RZ, 0x2c00 ;  /* 0x00002c00ff027424 */ /* 0x000fc600078e00ff */
[----:B------:R-:W-:Y:S02]  /*0b30*/  PRMT R0, R0, 0x5410, R12 ;  /* 0x0000541000007816 */ /* 0x000fe4000000000c */
[C---:B--2---:R-:W-:Y:S02]  /*0b40*/  LOP3.LUT R29, R4.reuse, 0xc000c, RZ, 0xc0, !PT ;  /* 0x000c000c041d7812 */ /* 0x044fe400078ec0ff */
        /* <DEDUP_REMOVED lines=18> */
[----:B------:R-:W-:-:S02]  /*0c70*/  HFMA2 R29, R33, R8, RZ.H0_H0 ;  /* 0x00000008211d7231 */ /* 0x000fc400000400ff */
[----:B------:R-:W-:Y:S02]  /*0c80*/  HADD2 R31, R31, -1026, -1026 ;  /* 0xe402e4021f1f7430 */ /* 0x000fe40000000000 */
[-C--:B------:R-:W-:Y:S01]  /*0c90*/  HFMA2 R32, R13, R0.reuse.H0_H0, -258, -258 ;  /* 0xdc08dc080d207431 */ /* 0x080fe20000040000 */
[----:B------:R-:W-:Y:S01]  /*0ca0*/  HFMA2.MMA R12, R12, R9, R30 ;  /* 0x000000090c0c7235 */ /* 0x000fe2000000001e */
[----:B------:R-:W-:Y:S01]  /*0cb0*/  LOP3.LUT R30, R7, 0xc000c, RZ, 0xc0, !PT ;  /* 0x000c000c071e7812 */ /* 0x000fe200078ec0ff */
[----:B------:R-:W-:Y:S01]  /*0cc0*/  HFMA2 R13, R15, R0.H0_H0, -258, -258 ;  /* 0xdc08dc080f0d7431 */ /* 0x000fe20000040000 */
[----:B------:R-:W-:Y:S01]  /*0cd0*/  HFMA2.MMA R14, R31, R8, RZ ;  /* 0x000000081f0e7235 */ /* 0x000fe200000000ff */
[----:B------:R-:W-:Y:S01]  /*0ce0*/  HFMA2 R8, R35, R8, RZ.H0_H0 ;  /* 0x0000000823087231 */ /* 0x000fe200000400ff */
[----:B------:R-:W-:Y:S01]  /*0cf0*/  LOP3.LUT R31, R30, 0x64006400, RZ, 0xfc, !PT ;  /* 0x640064001e1f7812 */ /* 0x000fe200078efcff */
[----:B------:R-:W-:Y:S01]  /*0d00*/  HFMA2 R29, R32, R9, R29 ;  /* 0x00000009201d7231 */ /* 0x000fe2000000001d */
[----:B------:R-:W-:-:S02]  /*0d10*/  LOP3.LUT R15, R4, 0x300030, RZ, 0xc0, !PT ;  /* 0x00300030040f7812 */ /* 0x000fc400078ec0ff */
[-C--:B------:R-:W-:Y:S01]  /*0d20*/  HFMA2.MMA R13, R13, R9.reuse, R14 ;  /* 0x000000090d0d7235 */ /* 0x080fe2000000000e */
[----:B------:R-:W-:Y:S01]  /*0d30*/  LOP3.LUT R30, R6, 0x300030, RZ, 0xc0, !PT ;  /* 0x00300030061e7812 */ /* 0x000fe200078ec0ff */
[----:B------:R-:W-:Y:S01]  /*0d40*/  HFMA2 R37, R31, R0.H0_H0, -258, -258 ;  /* 0xdc08dc081f257431 */ /* 0x000fe20000040000 */
[----:B------:R-:W-:Y:S02]  /*0d50*/  LOP3.LUT R14, R5, 0x300030, RZ, 0xc0, !PT ;  /* 0x00300030050e7812 */ /* 0x000fe400078ec0ff */
[----:B------:R-:W-:Y:S02]  /*0d60*/  LOP3.LUT R32, R7, 0x300030, RZ, 0xc0, !PT ;  /* 0x0030003007207812 */ /* 0x000fe400078ec0ff */
[----:B------:R-:W-:Y:S02]  /*0d70*/  LOP3.LUT R15, R15, 0x64006400, RZ, 0xfc, !PT ;  /* 0x640064000f0f7812 */ /* 0x000fe400078efcff */
[----:B------:R-:W-:Y:S02]  /*0d80*/  LOP3.LUT R33, R30, 0x64006400, RZ, 0xfc, !PT ;  /* 0x640064001e217812 */ /* 0x000fe400078efcff */
[----:B------:R-:W-:Y:S01]  /*0d90*/  LOP3.LUT R31, R14, 0x64006400, RZ, 0xfc, !PT ;  /* 0x640064000e1f7812 */ /* 0x000fe200078efcff */
[----:B------:R-:W-:Y:S01]  /*0da0*/  HFMA2.MMA R14, R37, R9, R8 ;  /* 0x00000009250e7235 */ /* 0x000fe20000000008 */
        /* <DEDUP_REMOVED lines=16> */
[----:B------:R-:W-:Y:S01]  /*0eb0*/  LOP3.LUT R33, R33, 0x64006400, RZ, 0xfc, !PT ;  /* 0x6400640021217812 */ /* 0x000fe200078efcff */
[-C--:B------:R-:W-:Y:S01]  /*0ec0*/  HFMA2 R31, R31, R0.reuse.H1_H1, -18, -18 ;  /* 0xcc80cc801f1f7431 */ /* 0x080fe20000060000 */
[----:B------:R-:W-:Y:S01]  /*0ed0*/  LOP3.LUT R37, R37, 0x64006400, RZ, 0xfc, !PT ;  /* 0x6400640025257812 */ /* 0x000fe200078efcff */
[-C--:B------:R-:W-:Y:S01]  /*0ee0*/  HFMA2 R32, R35, R0.reuse.H1_H1, -18, -18 ;  /* 0xcc80cc8023207431 */ /* 0x080fe20000060000 */
[----:B------:R-:W-:Y:S01]  /*0ef0*/  SHF.R.U32.HI R4, RZ, 0x8, R4 ;  /* 0x00000008ff047819 */ /* 0x000fe20000011604 */
[-C--:B------:R-:W-:Y:S01]  /*0f00*/  HFMA2 R30, R33, R0.reuse.H1_H1, -18, -18 ;  /* 0xcc80cc80211e7431 */ /* 0x080fe20000060000 */
[----:B------:R-:W-:Y:S01]  /*0f10*/  SHF.R.U32.HI R7, RZ, 0x8, R7 ;  /* 0x00000008ff077819 */ /* 0x000fe20000011607 */
[----:B------:R-:W-:Y:S01]  /*0f20*/  HFMA2 R37, R37, R0.H1_H1, -18, -18 ;  /* 0xcc80cc8025257431 */ /* 0x000fe20000060000 */
[----:B------:R-:W-:Y:S01]  /*0f30*/  SHF.R.U32.HI R6, RZ, 0x8, R6 ;  /* 0x00000008ff067819 */ /* 0x000fe20000011606 */
        /* <DEDUP_REMOVED lines=12> */
[----:B------:R-:W-:Y:S01]  /*1000*/  SHF.R.U32.HI R5, RZ, 0x8, R5 ;  /* 0x00000008ff057819 */ /* 0x000fe20000011605 */
        /* <DEDUP_REMOVED lines=9> */
[----:B0-----:R-:W-:Y:S01]  /*10a0*/  HFMA2.MMA R8, R37, R12, R8 ;  /* 0x0000000c25087235 */ /* 0x001fe20000000008 */
[----:B------:R-:W-:Y:S01]  /*10b0*/  LOP3.LUT R35, R35, 0x64006400, RZ, 0xfc, !PT ;  /* 0x6400640023237812 */ /* 0x000fe200078efcff */
[----:B------:R-:W-:Y:S01]  /*10c0*/  HADD2 R33, R33, -1026, -1026 ;  /* 0xe402e40221217430 */ /* 0x000fe20000000000 */
[C---:B------:R-:W-:Y:S01]  /*10d0*/  LOP3.LUT R30, R5.reuse, 0xc000c, RZ, 0xc0, !PT ;  /* 0x000c000c051e7812 */ /* 0x040fe200078ec0ff */
[----:B------:R-:W-:Y:S01]  /*10e0*/  HADD2 R36, R31, -1026, -1026 ;  /* 0xe402e4021f247430 */ /* 0x000fe20000000000 */
[----:B------:R-:W-:Y:S01]  /*10f0*/  LOP3.LUT R31, R5, 0x300030, RZ, 0xc0, !PT ;  /* 0x00300030051f7812 */ /* 0x000fe200078ec0ff */
[----:B------:R-:W-:Y:S01]  /*1100*/  HADD2 R35, R35, -1026, -1026 ;  /* 0xe402e40223237430 */ /* 0x000fe20000000000 */
[----:B------:R-:W-:Y:S01]  /*1110*/  HFMA2.MMA R8, R32, R13, R8 ;  /* 0x0000000d20087235 */ /* 0x000fe20000000008 */
[-C--:B------:R-:W-:Y:S01]  /*1120*/  HFMA2 R29, R36, R12.reuse, R29 ;  /* 0x0000000c241d7231 */ /* 0x080fe2000000001d */
[----:B------:R-:W-:Y:S01]  /*1130*/  HFMA2.MMA R9, R33, R12, R9 ;  /* 0x0000000c21097235 */ /* 0x000fe20000000009 */
[----:B------:R-:W-:Y:S01]  /*1140*/  HFMA2 R11, R35, R12, R11 ;  /* 0x0000000c230b7231 */ /* 0x000fe2000000000b */
[----:B------:R-:W-:-:S02]  /*1150*/  LOP3.LUT R12, R4, 0x300030, RZ, 0xc0, !PT ;  /* 0x00300030040c7812 */ /* 0x000fc400078ec0ff */
[----:B------:R-:W-:Y:S02]  /*1160*/  LOP3.LUT R32, R6, 0x300030, RZ, 0xc0, !PT ;  /* 0x0030003006207812 */ /* 0x000fe400078ec0ff */
[----:B------:R-:W-:Y:S01]  /*1170*/  LOP3.LUT R33, R7, 0x300030, RZ, 0xc0, !PT ;  /* 0x0030003007217812 */ /* 0x000fe200078ec0ff */
[----:B------:R-:W-:Y:S01]  /*1180*/  HFMA2.MMA R11, R34, R13, R11 ;  /* 0x0000000d220b7235 */ /* 0x000fe2000000000b */
[----:B------:R-:W-:Y:S02]  /*1190*/  LOP3.LUT R30, R30, 0x64006400, RZ, 0xfc, !PT ;  /* 0x640064001e1e7812 */ /* 0x000fe400078efcff */
        /* <DEDUP_REMOVED lines=14> */
[----:B------:R-:W-:Y:S01]  /*1280*/  HFMA2.MMA R29, R30, R13, R29 ;  /* 0x0000000d1e1d7235 */ /* 0x000fe2000000001d */
[----:B------:R-:W-:Y:S01]  /*1290*/  LOP3.LUT R5, R4, 0x64006400, RZ, 0xfc, !PT ;  /* 0x6400640004057812 */ /* 0x000fe200078efcff */
[----:B------:R-:W-:Y:S01]  /*12a0*/  HFMA2 R9, R31, R14, R9 ;  /* 0x0000000e1f097231 */ /* 0x000fe20000000009 */
[----:B------:R-:W-:Y:S01]  /*12b0*/  LOP3.LUT R7, R2, 0x64006400, RZ, 0xfc, !PT ;  /* 0x6400640002077812 */ /* 0x000fe200078efcff */
[-C--:B------:R-:W-:Y:S01]  /*12c0*/  HFMA2.MMA R11, R37, R14.reuse, R11 ;  /* 0x0000000e250b7235 */ /* 0x080fe2000000000b */
[----:B------:R-:W-:Y:S01]  /*12d0*/  LOP3.LUT R13, R6, 0x64006400, RZ, 0xfc, !PT ;  /* 0x64006400060d7812 */ /* 0x000fe200078efcff */
[-C--:B------:R-:W-:Y:S01]  /*12e0*/  HFMA2 R5, R5, R0.reuse.H1_H1, -18, -18 ;  /* 0xcc80cc8005057431 */ /* 0x080fe20000060000 */
[----:B------:R-:W-:Y:S01]  /*12f0*/  LOP3.LUT R10, R10, 0x64006400, RZ, 0xfc, !PT ;  /* 0x640064000a0a7812 */ /* 0x000fe200078efcff */
[-C--:B------:R-:W-:Y:S01]  /*1300*/  HFMA2 R2, R7, R0.reuse.H1_H1, -18, -18 ;  /* 0xcc80cc8007027431 */ /* 0x080fe20000060000 */
[----:B------:R-:W-:Y:S01]  /*1310*/  HFMA2.MMA R29, R33, R14, R29 ;  /* 0x0000000e211d7235 */ /* 0x000fe2000000001d */
[----:B------:R-:W-:-:S02]  /*1320*/  HFMA2 R4, R13, R0.H1_H1, -18, -18 ;  /* 0xcc80cc800d047431 */ /* 0x000fc40000060000 */
[----:B------:R-:W-:Y:S02]  /*1330*/  HFMA2 R0, R10, R0.H1_H1, -18, -18 ;  /* 0xcc80cc800a007431 */ /* 0x000fe40000060000 */
[----:B------:R-:W-:Y:S01]  /*1340*/  HFMA2 R8, R35, R14, R8 ;  /* 0x0000000e23087231 */ /* 0x000fe20000000008 */
[-C--:B------:R-:W-:Y:S01]  /*1350*/  HFMA2.MMA R29, R2, R15.reuse, R29 ;  /* 0x0000000f021d7235 */ /* 0x080fe2000000001d */
[-C--:B------:R-:W-:Y:S02]  /*1360*/  HFMA2 R9, R4, R15.reuse, R9 ;  /* 0x0000000f04097231 */ /* 0x080fe40000000009 */
[----:B------:R-:W-:Y:S01]  /*1370*/  HFMA2.MMA R11, R0, R15, R11 ;  /* 0x0000000f000b7235 */ /* 0x000fe2000000000b */
[----:B------:R-:W-:Y:S02]  /*1380*/  HFMA2 R8, R5, R15, R8 ;  /* 0x0000000f05087231 */ /* 0x000fe40000000008 */
[----:B------:R-:W-:Y:S02]  /*1390*/  HADD2 R9, R9.H0_H0, R9.H1_H1 ;  /* 0x3000000909097230 */ /* 0x000fe40000000800 */
[----:B------:R-:W-:-:S02]  /*13a0*/  HADD2 R8, R8.H0_H0, R8.H1_H1 ;  /* 0x3000000808087230 */ /* 0x000fc40000000800 */
[----:B------:R-:W-:-:S03]  /*13b0*/  HADD2 R4, R29.H0_H0, R29.H1_H1 ;  /* 0x3000001d1d047230 */ /* 0x000fc60000000800 */
[----:B------:R-:W-:Y:S02]  /*13c0*/  HADD2 R11, R11.H0_H0, R11.H1_H1 ;  /* 0x3000000b0b0b7230 */ /* 0x000fe40000000800 */
[----:B------:R-:W-:-:S03]  /*13d0*/  PRMT R8, R8, 0x5410, R4 ;  /* 0x0000541008087816 */ /* 0x000fc60000000004 */
[----:B------:R-:W-:Y:S02]  /*13e0*/  PRMT R9, R9, 0x5410, R11 ;  /* 0x0000541009097816 */ /* 0x000fe4000000000b */
[----:B------:R-:W-:-:S04]  /*13f0*/  HFMA2 R28, R8, R17, R28 ;  /* 0x00000011081c7231 */ /* 0x000fc8000000001c */
[----:B------:R-:W-:Y:S02]  /*1400*/  HFMA2.MMA R26, R9, R20, R26 ;  /* 0x00000014091a7235 */ /* 0x000fe4000000001a */
.L_x_2800:
[----:B------:R-:W-:Y:S01]  /*1410*/  LEA R25, P2, R24, R25, 0x2 ;  /* 0x0000001918197211 */ /* 0x000fe200078410ff */
[----:B------:R-:W-:-:S04]  /*1420*/  UIADD3 UR4, UR4, 0x20, URZ ;  /* 0x0000002004047890 */ /* 0x000fc8000fffe03f */
[----:B------:R-:W-:Y:S01]  /*1430*/  IMAD.X R27, R27, 0x1, R22, P2 ;  /* 0x000000011b1b7824 */ /* 0x000fe200010e0616 */
[----:B------:R-:W-:Y:S05]  /*1440*/  @!P0 BRA P3, `(.L_x_2801) ;  /* 0xfffff61000008947 */ /* 0x000fea000183ffff */
.L_x_2799:
        /* <DEDUP_REMOVED lines=10> */
.L_x_2805:
[----:B------:R-:W0:Y:S02]  /*14f0*/  LDS R4, [R0] ;  /* 0x0000000000047984 */ /* 0x000e240000000800 */
[----:B0-----:R-:W-:-:S06]  /*1500*/  HADD2 R5, R4, R28 ;  /* 0x0000001c04057230 */ /* 0x001fcc0000000000 */
[----:B------:R-:W0:Y:S02]  /*1510*/  ATOMS.CAST.SPIN R5, [R0], R4, R5 ;  /* 0x000000040005738d */ /* 0x000e240001800005 */
[----:B0-----:R-:W-:-:S13]  /*1520*/  ISETP.EQ.U32.AND P0, PT, R5, 0x1, PT ;  /* 0x000000010500780c */ /* 0x001fda0003f02070 */
[----:B------:R-:W-:Y:S05]  /*1530*/  @!P0 BRA `(.L_x_2805) ;  /* 0xffffffb000008947 */ /* 0x000fea000383ffff */
[----:B------:R-:W-:Y:S05]  /*1540*/  BRA `(.L_x_2803) ;  /* 0x0000003000007947 */ /* 0x000fea0003800000 */
.L_x_2804:
[----:B------:R-:W2:Y:S02]  /*1550*/  LD.E R0, [R2.64] ;  /* 0x0000000602007980 */ /* 0x000ea4000c101900 */
[----:B--2---:R-:W-:-:S05]  /*1560*/  IMAD.IADD R5, R28, 0x1, R0 ;  /* 0x000000011c057824 */ /* 0x004fca00078e0200 */
[----:B------:R0:W-:Y:S02]  /*1570*/  ST.E [R2.64], R5 ;  /* 0x0000000502007985 */ /* 0x0001e4000c101906 */
.L_x_2803:
[----:B------:R-:W-:Y:S05]  /*1580*/  BSYNC B0 ;  /* 0x0000000000007941 */ /* 0x000fea0003800000 */
.L_x_2802:
[----:B------:R-:W2:Y:S02]  /*1590*/  ATOM.E.ADD.F16x2.RN.STRONG.GPU P0, RZ, [R2.64+0x4], R26 ;  /* 0x0000041a02ff798a */ /* 0x000ea4000810e9c6 */
[----:B--2---:R-:W-:Y:S05]  /*15a0*/  @P0 EXIT ;  /* 0x000000000000094d */ /* 0x004fea0003800000 */
[----:B------:R-:W1:Y:S02]  /*15b0*/  QSPC.E.S P0, RZ, [R2+0x4] ;  /* 0x0000040002ff73aa */ /* 0x000e640000000500 */
[----:B-1----:R-:W-:Y:S05]  /*15c0*/  @!P0 BRA `(.L_x_2806) ;  /* 0x0000008000008947 */ /* 0x002fea0003800000 */
[----:B0-----:R-:W-:-:S04]  /*15d0*/  IADD3 R2, R2, 0x4, RZ ;  /* 0x0000000402027810 */ /* 0x001fc80007ffe0ff */
[----:B------:R-:W-:-:S05]  /*15e0*/  LOP3.LUT R2, R2, 0xffffff, RZ, 0xc0, !PT ;  /* 0x00ffffff02027812 */ /* 0x000fca00078ec0ff */
.L_x_2807:
[----:B------:R-:W0:Y:S02]  /*15f0*/  LDS R4, [R2] ;  /* 0x0000000002047984 */ /* 0x000e240000000800 */
[----:B0-----:R-:W-:-:S10]  /*1600*/  HFMA2.MMA R5, R4, 1, 1, R26 ;  /* 0x3c003c0004057835 */ /* 0x001fd4000000001a */
[----:B------:R-:W0:Y:S02]  /*1610*/  ATOMS.CAST.SPIN R5, [R2], R4, R5 ;  /* 0x000000040205738d */ /* 0x000e240001800005 */
[----:B0-----:R-:W-:-:S13]  /*1620*/  ISETP.EQ.U32.AND P0, PT, R5, 0x1, PT ;  /* 0x000000010500780c */ /* 0x001fda0003f02070 */
[----:B------:R-:W-:Y:S05]  /*1630*/  @!P0 BRA `(.L_x_2807) ;  /* 0xffffffb000008947 */ /* 0x000fea000383ffff */
[----:B------:R-:W-:Y:S05]  /*1640*/  EXIT ;  /* 0x000000000000794d */ /* 0x000fea0003800000 */
.L_x_2806:
[----:B------:R-:W2:Y:S02]  /*1650*/  LD.E R0, [R2.64+0x4] ;  /* 0x0000040602007980 */ /* 0x000ea4000c101900 */
[----:B0-2---:R-:W-:-:S05]  /*1660*/  IMAD.IADD R5, R26, 0x1, R0 ;  /* 0x000000011a057824 */ /* 0x005fca00078e0200 */
[----:B------:R-:W-:Y:S01]  /*1670*/  ST.E [R2.64+0x4], R5 ;  /* 0x0000040502007985 */ /* 0x000fe2000c101906 */
[----:B------:R-:W-:Y:S05]  /*1680*/  EXIT ;  /* 0x000000000000794d */ /* 0x000fea0003800000 */
.L_x_2808:
        /* <DEDUP_REMOVED lines=15> */
.L_x_2888:


//--------------------- .nv.shared._Z23gemm_half_q_half_kernelILi4ELi32ELb0ELb0ELi64EEvPK6__halfPKjS4_S2_PS0_iiiiPKtS7_iiiiiibS2_i --------------------------
	.section	.nv.shared._Z23gemm_half_q_half_kernelILi4ELi32ELb0ELb0ELi64EEvPK6__halfPKjS4_S2_PS0_iiiiPKtS7_iiiiiibS2_i,"aw",@nobits
	.sectionflags	@""
	.align	2
.nv.shared._Z23gemm_half_q_half_kernelILi4ELi32ELb0ELb0ELi64EEvPK6__halfPKjS4_S2_PS0_iiiiPKtS7_iiiiiibS2_i:
	.zero		512


//--------------------- .nv.global                --------------------------
	.section	.nv.global,"aw",@nobits
.nv.global:
	.type		_ZN46_INTERNAL_1821ad81_15_unit_exl2_1a_cu_4c06ba6e4cuda3std3__48in_placeE,@object
	.size		_ZN46_INTERNAL_1821ad81_15_unit_exl2_1a_cu_4c06ba6e4cuda3std3__48in_placeE,(_ZN46_INTERNAL_1821ad81_15_unit_exl2_1a_cu_4c06ba6e4cuda3std6ranges3__45__cpo8distanceE - _ZN46_INTERNAL_1821ad81_15_unit_exl2_1a_cu_4c06ba6e4cuda3std3__48in_placeE)
_ZN46_INTERNAL_1821ad81_15_unit_exl2_1a_cu_4c06ba6e4cuda3std3__48in_placeE:
	.zero		1
	.type		_ZN46_INTERNAL_1821ad81_15_unit_exl2_1a_cu_4c06ba6e4cuda3std6ranges3__45__cpo8distanceE,@object
	.size		_ZN46_INTERNAL_1821ad81_15_unit_exl2_1a_cu_4c06ba6e4cuda3std6ranges3__45__cpo8distanceE,(_ZN46_INTERNAL_1821ad81_15_unit_exl2_1a_cu_4c06ba6e4cuda3std3__45__cpo6cbeginE - _ZN46_INTERNAL_1821ad81_15_unit_exl2_1a_cu_4c06ba6e4cuda3std6ranges3__45__cpo8distanceE)
_ZN46_INTERNAL_1821ad81_15_unit_exl2_1a_cu_4c06ba6e4cuda3std6ranges3__45__cpo8distanceE:
	.zero		1
	.type		_ZN46_INTERNAL_1821ad81_15_unit_exl2_1a_cu_4c06ba6e4cuda3std3__45__cpo6cbeginE,@object
	.size		_ZN46_INTERNAL_1821ad81_15_unit_exl2_1a_cu_4c06ba6e4cuda3std3__45__cpo6cbeginE,(_ZN46_INTERNAL_1821ad81_15_unit_exl2_1a_cu_4c06ba6e4cuda3std6ranges3__45__cpo7advanceE - _ZN46_INTERNAL_1821ad81_15_unit_exl2_1a_cu_4c06ba6e4cuda3std3__45__cpo6cbeginE)
_ZN46_INTERNAL_1821ad81_15_unit_exl2_1a_cu_4c06ba6e4cuda3std3__45__cpo6cbeginE:
	.zero		1
	.type		_ZN46_INTERNAL_1821ad81_15_unit_exl2_1a_cu_4c06ba6e4cuda3std6ranges3__45__cpo7advanceE,@object
	.size		_ZN46_INTERNAL_1821ad81_15_unit_exl2_1a_cu_4c06ba6e4cuda3std6ranges3__45__cpo7advanceE,(_ZN46_INTERNAL_1821ad81_15_unit_exl2_1a_cu_4c06ba6e4cuda3std3__45__cpo7crbeginE - _ZN46_INTERNAL_1821ad81_15_unit_exl2_1a_cu_4c06ba6e4cuda3std6ranges3__45__cpo7advanceE)
_ZN46_INTERNAL_1821ad81_15_unit_exl2_1a_cu_4c06ba6e4cuda3std6ranges3__45__cpo7advanceE:
	.zero		1
	.type		_ZN46_INTERNAL_1821ad81_15_unit_exl2_1a_cu_4c06ba6e4cuda3std3__45__cpo7crbeginE,@object
	.size		_ZN46_INTERNAL_1821ad81_15_unit_exl2_1a_cu_4c06ba6e4cuda3std3__45__cpo7crbeginE,(_ZN46_INTERNAL_1821ad81_15_unit_exl2_1a_cu_4c06ba6e4cuda3std6ranges3__45__cpo4dataE - _ZN46_INTERNAL_1821ad81_15_unit_exl2_1a_cu_4c06ba6e4cuda3std3__45__cpo7crbeginE)
_ZN46_INTERNAL_1821ad81_15_unit_exl2_1a_cu_4c06ba6e4cuda3std3__45__cpo7crbeginE:
	.zero		1
	.type		_ZN46_INTERNAL_1821ad81_15_unit_exl2_1a_cu_4c06ba6e4cuda3std6ranges3__45__cpo4dataE,@object
	.size		_ZN46_INTERNAL_1821ad81_15_unit_exl2_1a_cu_4c06ba6e4cuda3std6ranges3__45__cpo4dataE,(_ZN46_INTERNAL_1821ad81_15_unit_exl2_1a_cu_4c06ba6e4cuda3std6ranges3__45__cpo5beginE - _ZN46_INTERNAL_1821ad81_15_unit_exl2_1a_cu_4c06ba6e4cuda3std6ranges3__45__cpo4dataE)
_ZN46_INTERNAL_1821ad81_15_unit_exl2_1a_cu_4c06ba6e4cuda3std6ranges3__45__cpo4dataE:
	.zero		1
	.type		_ZN46_INTERNAL_1821ad81_15_unit_exl2_1a_cu_4c06ba6e4cuda3std6ranges3__45__cpo5beginE,@object
	.size		_ZN46_INTERNAL_1821ad81_15_unit_exl2_1a_cu_4c06ba6e4cuda3std6ranges3__45__cpo5beginE,(_ZN46_INTERNAL_1821ad81_15_unit_exl2_1a_cu_4c06ba6e4cuda3std3__448_GLOBAL__N__1821ad81_15_unit_exl2_1a_cu_4c06ba6e6ignoreE - _ZN46_INTERNAL_1821ad81_15_unit_exl2_1a_cu_4c06ba6e4cuda3std6ranges3__45__cpo5beginE)
_ZN46_INTERNAL_1821ad81_15_unit_exl2_1a_cu_4c06ba6e4cuda3std6ranges3__45__cpo5beginE:
	.zero		1
	.type		_ZN46_INTERNAL_1821ad81_15_unit_exl2_1a_cu_4c06ba6e4cuda3std3__448_GLOBAL__N__1821ad81_15_unit_exl2_1a_cu_4c06ba6e6ignoreE,@object
	.size		_ZN46_INTERNAL_1821ad81_15_unit_exl2_1a_cu_4c06ba6e4cuda3std3__448_GLOBAL__N__1821ad81_15_unit_exl2_1a_cu_4c06ba6e6ignoreE,(_ZN46_INTERNAL_1821ad81_15_unit_exl2_1a_cu_4c06ba6e4cuda3std6ranges3__45__cpo4sizeE - _ZN46_INTERNAL_1821ad81_15_unit_exl2_1a_cu_4c06ba6e4cuda3std3__448_GLOBAL__N__1821ad81_15_unit_exl2_1a_cu_4c06ba6e6ignoreE)
_ZN46_INTERNAL_1821ad81_15_unit_exl2_1a_cu_4c06ba6e4cuda3std3__448_GLOBAL__N__1821ad81_15_unit_exl2_1a_cu_4c06ba6e6ignoreE:
	.zero		1
	.type		_ZN46_INTERNAL_1821ad81_15_unit_exl2_1a_cu_4c06ba6e4cuda3std6ranges3__45__cpo4sizeE,@object
	.size		_ZN46_INTERNAL_1821ad81_15_unit_exl2_1a_cu_4c06ba6e4cuda3std6ranges3__45__cpo4sizeE,(_ZN46_INTERNAL_1821ad81_15_unit_exl2_1a_cu_4c06ba6e4cuda3std3__45__cpo5beginE - _ZN46_INTERNAL_1821ad81_15_unit_exl2_1a_cu_4c06ba6e4cuda3std6ranges3__45__cpo4sizeE)
_ZN46_INTERNAL_1821ad81_15_unit_exl2_1a_cu_4c06ba6e4cuda3std6ranges3__45__cpo4sizeE:
	.zero		1
	.type		_ZN46_INTERNAL_1821ad81_15_unit_exl2_1a_cu_4c06ba6e4cuda3std3__45__cpo5beginE,@object
	.size		_ZN46_INTERNAL_1821ad81_15_unit_exl2_1a_cu_4c06ba6e4cuda3std3__45__cpo5beginE,(_ZN46_INTERNAL_1821ad81_15_unit_exl2_1a_cu_4c06ba6e4cuda3std6ranges3__45__cpo6cbeginE - _ZN46_INTERNAL_1821ad81_15_unit_exl2_1a_cu_4c06ba6e4cuda3std3__45__cpo5beginE)
_ZN46_INTERNAL_1821ad81_15_unit_exl2_1a_cu_4c06ba6e4cuda3std3__45__cpo5beginE:
	.zero		1
	.type		_ZN46_INTERNAL_1821ad81_15_unit_exl2_1a_cu_4c06ba6e4cuda3std6ranges3__45__cpo6cbeginE,@object
	.size		_ZN46_INTERNAL_1821ad81_15_unit_exl2_1a_cu_4c06ba6e4cuda3std6ranges3__45__cpo6cbeginE,(_ZN46_INTERNAL_1821ad81_15_unit_exl2_1a_cu_4c06ba6e4cuda3std3__45__cpo6rbeginE - _ZN46_INTERNAL_1821ad81_15_unit_exl2_1a_cu_4c06ba6e4cuda3std6ranges3__45__cpo6cbeginE)
_ZN46_INTERNAL_1821ad81_15_unit_exl2_1a_cu_4c06ba6e4cuda3std6ranges3__45__cpo6cbeginE:
	.zero		1
	.type		_ZN46_INTERNAL_1821ad81_15_unit_exl2_1a_cu_4c06ba6e4cuda3std3__45__cpo6rbeginE,@object
	.size		_ZN46_INTERNAL_1821ad81_15_unit_exl2_1a_cu_4c06ba6e4cuda3std3__45__cpo6rbeginE,(_ZN46_INTERNAL_1821ad81_15_unit_exl2_1a_cu_4c06ba6e4cuda3std6ranges3__45__cpo4nextE - _ZN46_INTERNAL_1821ad81_15_unit_exl2_1a_cu_4c06ba6e4cuda3std3__45__cpo6rbeginE)
_ZN46_INTERNAL_1821ad81_15_unit_exl2_1a_cu_4c06ba6e4cuda3std3__45__cpo6rbeginE:
	.zero		1
	.type		_ZN46_INTERNAL_1821ad81_15_unit_exl2_1a_cu_4c06ba6e4cuda3std6ranges3__45__cpo4nextE,@object
	.size		_ZN46_INTERNAL_1821ad81_15_unit_exl2_1a_cu_4c06ba6e4cuda3std6ranges3__45__cpo4nextE,(_ZN46_INTERNAL_1821ad81_15_unit_exl2_1a_cu_4c06ba6e4cuda3std6ranges3__45__cpo4swapE - _ZN46_INTERNAL_1821ad81_15_unit_exl2_1a_cu_4c06ba6e4cuda3std6ranges3__45__cpo4nextE)
_ZN46_INTERNAL_1821ad81_15_unit_exl2_1a_cu_4c06ba6e4cuda3std6ranges3__45__cpo4nextE:
	.zero		1
	.type		_ZN46_INTERNAL_1821ad81_15_unit_exl2_1a_cu_4c06ba6e4cuda3std6ranges3__45__cpo4swapE,@object
	.size		_ZN46_INTERNAL_1821ad81_15_unit_exl2_1a_cu_4c06ba6e4cuda3std6ranges3__45__cpo4swapE,(_ZN46_INTERNAL_1821ad81_15_unit_exl2_1a_cu_4c06ba6e4cuda3std3__420unreachable_sentinelE - _ZN46_INTERNAL_1821ad81_15_unit_exl2_1a_cu_4c06ba6e4cuda3std6ranges3__45__cpo4swapE)
_ZN46_INTERNAL_1821ad81_15_unit_exl2_1a_cu_4c06ba6e4cuda3std6ranges3__45__cpo4swapE:
	.zero		1
	.type		_ZN46_INTERNAL_1821ad81_15_unit_exl2_1a_cu_4c06ba6e4cuda3std3__420unreachable_sentinelE,@object
	.size		_ZN46_INTERNAL_1821ad81_15_unit_exl2_1a_cu_4c06ba6e4cuda3std3__420unreachable_sentinelE,(_ZN46_INTERNAL_1821ad81_15_unit_exl2_1a_cu_4c06ba6e6thrust23THRUST_300001_SM_800_NS6system6detail10sequential3seqE - _ZN46_INTERNAL_1821ad81_15_unit_exl2_1a_cu_4c06ba6e4cuda3std3__420unreachable_sentinelE)
_ZN46_INTERNAL_1821ad81_15_unit_exl2_1a_cu_4c06ba6e4cuda3std3__420unreachable_sentinelE:
	.zero		1
	.type		_ZN46_INTERNAL_1821ad81_15_unit_exl2_1a_cu_4c06ba6e6thrust23THRUST_300001_SM_800_NS6system6detail10sequential3seqE,@object
	.size		_ZN46_INTERNAL_1821ad81_15_unit_exl2_1a_cu_4c06ba6e6thrust23THRUST_300001_SM_800_NS6system6detail10sequential3seqE,(_ZN46_INTERNAL_1821ad81_15_unit_exl2_1a_cu_4c06ba6e4cuda3std3__45__cpo4cendE - _ZN46_INTERNAL_1821ad81_15_unit_exl2_1a_cu_4c06ba6e6thrust23THRUST_300001_SM_800_NS6system6detail10sequential3seqE)
_ZN46_INTERNAL_1821ad81_15_unit_exl2_1a_cu_4c06ba6e6thrust23THRUST_300001_SM_800_NS6system6detail10sequential3seqE:
	.zero		1
	.type		_ZN46_INTERNAL_1821ad81_15_unit_exl2_1a_cu_4c06ba6e4cuda3std3__45__cpo4cendE,@object
	.size		_ZN46_INTERNAL_1821ad81_15_unit_exl2_1a_cu_4c06ba6e4cuda3std3__45__cpo4cendE,(_ZN46_INTERNAL_1821ad81_15_unit_exl2_1a_cu_4c06ba6e4cuda3std6ranges3__45__cpo9iter_swapE - _ZN46_INTERNAL_1821ad81_15_unit_exl2_1a_cu_4c06ba6e4cuda3std3__45__cpo4cendE)
_ZN46_INTERNAL_1821ad81_15_unit_exl2_1a_cu_4c06ba6e4cuda3std3__45__cpo4cendE:
	.zero		1
	.type		_ZN46_INTERNAL_1821ad81_15_unit_exl2_1a_cu_4c06ba6e4cuda3std6ranges3__45__cpo9iter_swapE,@object
	.size		_ZN46_INTERNAL_1821ad81_15_unit_exl2_1a_cu_4c06ba6e4cuda3std6ranges3__45__cpo9iter_swapE,(_ZN46_INTERNAL_1821ad81_15_unit_exl2_1a_cu_4c06ba6e4cuda3std3__45__cpo5crendE - _ZN46_INTERNAL_1821ad81_15_unit_exl2_1a_cu_4c06ba6e4cuda3std6ranges3__45__cpo9iter_swapE)
_ZN46_INTERNAL_1821ad81_15_unit_exl2_1a_cu_4c06ba6e4cuda3std6ranges3__45__cpo9iter_swapE:
	.zero		1
	.type		_ZN46_INTERNAL_1821ad81_15_unit_exl2_1a_cu_4c06ba6e4cuda3std3__45__cpo5crendE,@object
	.size		_ZN46_INTERNAL_1821ad81_15_unit_exl2_1a_cu_4c06ba6e4cuda3std3__45__cpo5crendE,(_ZN46_INTERNAL_1821ad81_15_unit_exl2_1a_cu_4c06ba6e4cuda3std6ranges3__45__cpo5cdataE - _ZN46_INTERNAL_1821ad81_15_unit_exl2_1a_cu_4c06ba6e4cuda3std3__45__cpo5crendE)
_ZN46_INTERNAL_1821ad81_15_unit_exl2_1a_cu_4c06ba6e4cuda3std3__45__cpo5crendE:
	.zero		1
	.type		_ZN46_INTERNAL_1821ad81_15_unit_exl2_1a_cu_4c06ba6e4cuda3std6ranges3__45__cpo5cdataE,@object
	.size		_ZN46_INTERNAL_1821ad81_15_unit_exl2_1a_cu_4c06ba6e4cuda3std6ranges3__45__cpo5cdataE,(_ZN46_INTERNAL_1821ad81_15_unit_exl2_1a_cu_4c06ba6e4cuda3std6ranges3__45__cpo3endE - _ZN46_INTERNAL_1821ad81_15_unit_exl2_1a_cu_4c06ba6e4cuda3std6ranges3__45__cpo5cdataE)
_ZN46_INTERNAL_1821ad81_15_unit_exl2_1a_cu_4c06ba6e4cuda3std6ranges3__45__cpo5cdataE:
	.zero		1
	.type		_ZN46_INTERNAL_1821ad81_15_unit_exl2_1a_cu_4c06ba6e4cuda3std6ranges3__45__cpo3endE,@object
	.size		_ZN46_INTERNAL_1821ad81_15_unit_exl2_1a_cu_4c06ba6e4cuda3std6ranges3__45__cpo3endE,(_ZN46_INTERNAL_1821ad81_15_unit_exl2_1a_cu_4c06ba6e4cuda3std3__419piecewise_constructE - _ZN46_INTERNAL_1821ad81_15_unit_exl2_1a_cu_4c06ba6e4cuda3std6ranges3__45__cpo3endE)
_ZN46_INTERNAL_1821ad81_15_unit_exl2_1a_cu_4c06ba6e4cuda3std6ranges3__45__cpo3endE:
	.zero		1
	.type		_ZN46_INTERNAL_1821ad81_15_unit_exl2_1a_cu_4c06ba6e4cuda3std3__419piecewise_constructE,@object
	.size		_ZN46_INTERNAL_1821ad81_15_unit_exl2_1a_cu_4c06ba6e4cuda3std3__419piecewise_constructE,(_ZN46_INTERNAL_1821ad81_15_unit_exl2_1a_cu_4c06ba6e4cuda3std6ranges3__45__cpo5ssizeE - _ZN46_INTERNAL_1821ad81_15_unit_exl2_1a_cu_4c06ba6e4cuda3std3__419piecewise_constructE)
_ZN46_INTERNAL_1821ad81_15_unit_exl2_1a_cu_4c06ba6e4cuda3std3__419piecewise_constructE:
	.zero		1
	.type		_ZN46_INTERNAL_1821ad81_15_unit_exl2_1a_cu_4c06ba6e4cuda3std6ranges3__45__cpo5ssizeE,@object
	.size		_ZN46_INTERNAL_1821ad81_15_unit_exl2_1a_cu_4c06ba6e4cuda3std6ranges3__45__cpo5ssizeE,(_ZN46_INTERNAL_1821ad81_15_unit_exl2_1a_cu_4c06ba6e4cuda3std3__45__cpo3endE - _ZN46_INTERNAL_1821ad81_15_unit_exl2_1a_cu_4c06ba6e4cuda3std6ranges3__45__cpo5ssizeE)
_ZN46_INTERNAL_1821ad81_15_unit_exl2_1a_cu_4c06ba6e4cuda3std6ranges3__45__cpo5ssizeE:
	.zero		1
	.type		_ZN46_INTERNAL_1821ad81_15_unit_exl2_1a_cu_4c06ba6e4cuda3std3__45__cpo3endE,@object
	.size		_ZN46_INTERNAL_1821ad81_15_unit_exl2_1a_cu_4c06ba6e4cuda3std3__45__cpo3endE,(_ZN46_INTERNAL_1821ad81_15_unit_exl2_1a_cu_4c06ba6e4cuda3std6ranges3__45__cpo4cendE - _ZN46_INTERNAL_1821ad81_15_unit_exl2_1a_cu_4c06ba6e4cuda3std3__45__cpo3endE)
_ZN46_INTERNAL_1821ad81_15_unit_exl2_1a_cu_4c06ba6e4cuda3std3__45__cpo3endE:
	.zero		1
	.type		_ZN46_INTERNAL_1821ad81_15_unit_exl2_1a_cu_4c06ba6e4cuda3std6ranges3__45__cpo4cendE,@object
	.size		_ZN46_INTERNAL_1821ad81_15_unit_exl2_1a_cu_4c06ba6e4cuda3std6ranges3__45__cpo4cendE,(_ZN46_INTERNAL_1821ad81_15_unit_exl2_1a_cu_4c06ba6e4cuda3std3__45__cpo4rendE - _ZN46_INTERNAL_1821ad81_15_unit_exl2_1a_cu_4c06ba6e4cuda3std6ranges3__45__cpo4cendE)
_ZN46_INTERNAL_1821ad81_15_unit_exl2_1a_cu_4c06ba6e4cuda3std6ranges3__45__cpo4cendE:
	.zero		1
	.type		_ZN46_INTERNAL_1821ad81_15_unit_exl2_1a_cu_4c06ba6e4cuda3std3__45__cpo4rendE,@object
	.size		_ZN46_INTERNAL_1821ad81_15_unit_exl2_1a_cu_4c06ba6e4cuda3std3__45__cpo4rendE,(_ZN46_INTERNAL_1821ad81_15_unit_exl2_1a_cu_4c06ba6e4cuda3std6ranges3__45__cpo4prevE - _ZN46_INTERNAL_1821ad81_15_unit_exl2_1a_cu_4c06ba6e4cuda3std3__45__cpo4rendE)
_ZN46_INTERNAL_1821ad81_15_unit_exl2_1a_cu_4c06ba6e4cuda3std3__45__cpo4rendE:
	.zero		1
	.type		_ZN46_INTERNAL_1821ad81_15_unit_exl2_1a_cu_4c06ba6e4cuda3std6ranges3__45__cpo4prevE,@object
	.size		_ZN46_INTERNAL_1821ad81_15_unit_exl2_1a_cu_4c06ba6e4cuda3std6ranges3__45__cpo4prevE,(_ZN46_INTERNAL_1821ad81_15_unit_exl2_1a_cu_4c06ba6e4cuda3std6ranges3__45__cpo9iter_moveE - _ZN46_INTERNAL_1821ad81_15_unit_exl2_1a_cu_4c06ba6e4cuda3std6ranges3__45__cpo4prevE)
_ZN46_INTERNAL_1821ad81_15_unit_exl2_1a_cu_4c06ba6e4cuda3std6ranges3__45__cpo4prevE:
	.zero		1
	.type		_ZN46_INTERNAL_1821ad81_15_unit_exl2_1a_cu_4c06ba6e4cuda3std6ranges3__45__cpo9iter_moveE,@object
	.size		_ZN46_INTERNAL_1821ad81_15_unit_exl2_1a_cu_4c06ba6e4cuda3std6ranges3__45__cpo9iter_moveE,(.L_13 - _ZN46_INTERNAL_1821ad81_15_unit_exl2_1a_cu_4c06ba6e4cuda3std6ranges3__45__cpo9iter_moveE)
_ZN46_INTERNAL_1821ad81_15_unit_exl2_1a_cu_4c06ba6e4cuda3std6ranges3__45__cpo9iter_moveE:
	.zero		1
.L_13:


//--------------------- .nv.shared._Z23gemm_half_q_half_kernelILi4ELi48ELb0ELb0ELi64EEvPK6__halfPKjS4_S2_PS0_iiiiPKtS7_iiiiiibS2_i --------------------------
	.section	.nv.shared._Z23gemm_half_q_half_kernelILi4ELi48ELb0ELb0ELi64EEvPK6__halfPKjS4_S2_PS0_iiiiPKtS7_iiiiiibS2_i,"aw",@nobits
	.sectionflags	@""
	.align	2
.nv.shared._Z23gemm_half_q_half_kernelILi4ELi48ELb0ELb0ELi64EEvPK6__halfPKjS4_S2_PS0_iiiiPKtS7_iiiiiibS2_i:
	.zero		512


//--------------------- .nv.shared._Z23gemm_half_q_half_kernelILi4ELi16ELb0ELb0ELi64EEvPK6__halfPKjS4_S2_PS0_iiiiPKtS7_iiiiiibS2_i --------------------------
	.section	.nv.shared._Z23gemm_half_q_half_kernelILi4ELi16ELb0ELb0ELi64EEvPK6__halfPKjS4_S2_PS0_iiiiPKtS7_iiiiiibS2_i,"aw",@nobits
	.sectionflags	@""
	.align	2
.nv.shared._Z23gemm_half_q_half_kernelILi4ELi16ELb0ELb0ELi64EEvPK6__halfPKjS4_S2_PS0_iiiiPKtS7_iiiiiibS2_i:
	.zero		512


//--------------------- .nv.shared._Z23gemm_half_q_half_kernelILi4ELi24ELb0ELb0ELi64EEvPK6__halfPKjS4_S2_PS0_iiiiPKtS7_iiiiiibS2_i --------------------------
	.section	.nv.shared._Z23gemm_half_q_half_kernelILi4ELi24ELb0ELb0ELi64EEvPK6__halfPKjS4_S2_PS0_iiiiPKtS7_iiiiiibS2_i,"aw",@nobits
	.sectionflags	@""
	.align	2
.nv.shared._Z23gemm_half_q_half_kernelILi4ELi24ELb0ELb0ELi64EEvPK6__halfPKjS4_S2_PS0_iiiiPKtS7_iiiiiibS2_i:
	.zero		512


//--------------------- .nv.shared._Z23gemm_half_q_half_kernelILi4ELi8ELb0ELb0ELi64EEvPK6__halfPKjS4_S2_PS0_iiiiPKtS7_iiiiiibS2_i --------------------------
	.section	.nv.shared._Z23gemm_half_q_half_kernelILi4ELi8ELb0ELb0ELi64EEvPK6__halfPKjS4_S2_PS0_iiiiPKtS7_iiiiiibS2_i,"aw",@nobits
	.sectionflags	@""
	.align	2
.nv.shared._Z23gemm_half_q_half_kernelILi4ELi8ELb0ELb0ELi64EEvPK6__halfPKjS4_S2_PS0_iiiiPKtS7_iiiiiibS2_i:
	.zero		512


//--------------------- .nv.shared._Z23gemm_half_q_half_kernelILi4ELi12ELb0ELb0ELi64EEvPK6__halfPKjS4_S2_PS0_iiiiPKtS7_iiiiiibS2_i --------------------------
	.section	.nv.shared._Z23gemm_half_q_half_kernelILi4ELi12ELb0ELb0ELi64EEvPK6__halfPKjS4_S2_PS0_iiiiPKtS7_iiiiiibS2_i,"aw",@nobits
	.sectionflags	@""
	.align	2
.nv.shared._Z23gemm_half_q_half_kernelILi4ELi12ELb0ELb0ELi64EEvPK6__halfPKjS4_S2_PS0_iiiiPKtS7_iiiiiibS2_i:
	.zero		512


//--------------------- .nv.shared._Z23gemm_half_q_half_kernelILi4ELi14ELb0ELb0ELi64EEvPK6__halfPKjS4_S2_PS0_iiiiPKtS7_iiiiiibS2_i --------------------------
	.section	.nv.shared._Z23gemm_half_q_half_kernelILi4ELi14ELb0ELb0ELi64EEvPK6__halfPKjS4_S2_PS0_iiiiPKtS7_iiiiiibS2_i,"aw",@nobits
	.sectionflags	@""
	.align	2
.nv.shared._Z23gemm_half_q_half_kernelILi4ELi14ELb0ELb0ELi64EEvPK6__halfPKjS4_S2_PS0_iiiiPKtS7_iiiiiibS2_i:
	.zero		512


//--------------------- .nv.shared._Z23gemm_half_q_half_kernelILi4ELi4ELb0ELb0ELi64EEvPK6__halfPKjS4_S2_PS0_iiiiPKtS7_iiiiiibS2_i --------------------------
	.section	.nv.shared._Z23gemm_half_q_half_kernelILi4ELi4ELb0ELb0ELi64EEvPK6__halfPKjS4_S2_PS0_iiiiPKtS7_iiiiiibS2_i,"aw",@nobits
	.sectionflags	@""
	.align	2
.nv.shared._Z23gemm_half_q_half_kernelILi4ELi4ELb0ELb0ELi64EEvPK6__halfPKjS4_S2_PS0_iiiiPKtS7_iiiiiibS2_i:
	.zero		512


//--------------------- .nv.shared._Z23gemm_half_q_half_kernelILi4ELi6ELb0ELb0ELi64EEvPK6__halfPKjS4_S2_PS0_iiiiPKtS7_iiiiiibS2_i --------------------------
	.section	.nv.shared._Z23gemm_half_q_half_kernelILi4ELi6ELb0ELb0ELi64EEvPK6__halfPKjS4_S2_PS0_iiiiPKtS7_iiiiiibS2_i,"aw",@nobits
	.sectionflags	@""
	.align	2
.nv.shared._Z23gemm_half_q_half_kernelILi4ELi6ELb0ELb0ELi64EEvPK6__halfPKjS4_S2_PS0_iiiiPKtS7_iiiiiibS2_i:
	.zero		512


//--------------------- .nv.shared._Z23gemm_half_q_half_kernelILi4ELi2ELb0ELb0ELi64EEvPK6__halfPKjS4_S2_PS0_iiiiPKtS7_iiiiiibS2_i --------------------------
	.section	.nv.shared._Z23gemm_half_q_half_kernelILi4ELi2ELb0ELb0ELi64EEvPK6__halfPKjS4_S2_PS0_iiiiPKtS7_iiiiiibS2_i,"aw",@nobits
	.sectionflags	@""
	.align	2
.nv.shared._Z23gemm_half_q_half_kernelILi4ELi2ELb0ELb0ELi64EEvPK6__halfPKjS4_S2_PS0_iiiiPKtS7_iiiiiibS2_i:
	.zero		512


//--------------------- .nv.shared._Z23gemm_half_q_half_kernelILi4ELi32ELb0ELb0ELi32EEvPK6__halfPKjS4_S2_PS0_iiiiPKtS7_iiiiiibS2_i --------------------------
	.section	.nv.shared._Z23gemm_half_q_half_kernelILi4ELi32ELb0ELb0ELi32EEvPK6__halfPKjS4_S2_PS0_iiiiPKtS7_iiiiiibS2_i,"aw",@nobits
	.sectionflags	@""
	.align	2
.nv.shared._Z23gemm_half_q_half_kernelILi4ELi32ELb0ELb0ELi32EEvPK6__halfPKjS4_S2_PS0_iiiiPKtS7_iiiiiibS2_i:
	.zero		256


//--------------------- .nv.shared._Z23gemm_half_q_half_kernelILi4ELi48ELb0ELb0ELi32EEvPK6__halfPKjS4_S2_PS0_iiiiPKtS7_iiiiiibS2_i --------------------------
	.section	.nv.shared._Z23gemm_half_q_half_kernelILi4ELi48ELb0ELb0ELi32EEvPK6__halfPKjS4_S2_PS0_iiiiPKtS7_iiiiiibS2_i,"aw",@nobits
	.sectionflags	@""
	.align	2
.nv.shared._Z23gemm_half_q_half_kernelILi4ELi48ELb0ELb0ELi32EEvPK6__halfPKjS4_S2_PS0_iiiiPKtS7_iiiiiibS2_i:
	.zero		256


//--------------------- .nv.shared._Z23gemm_half_q_half_kernelILi4ELi16ELb0ELb0ELi32EEvPK6__halfPKjS4_S2_PS0_iiiiPKtS7_iiiiiibS2_i --------------------------
	.section	.nv.shared._Z23gemm_half_q_half_kernelILi4ELi16ELb0ELb0ELi32EEvPK6__halfPKjS4_S2_PS0_iiiiPKtS7_iiiiiibS2_i,"aw",@nobits
	.sectionflags	@""
	.align	2
.nv.shared._Z23gemm_half_q_half_kernelILi4ELi16ELb0ELb0ELi32EEvPK6__halfPKjS4_S2_PS0_iiiiPKtS7_iiiiiibS2_i:
	.zero		256


//--------------------- .nv.shared._Z23gemm_half_q_half_kernelILi4ELi24ELb0ELb0ELi32EEvPK6__halfPKjS4_S2_PS0_iiiiPKtS7_iiiiiibS2_i --------------------------
	.section	.nv.shared._Z23gemm_half_q_half_kernelILi4ELi24ELb0ELb0ELi32EEvPK6__halfPKjS4_S2_PS0_iiiiPKtS7_iiiiiibS2_i,"aw",@nobits
	.sectionflags	@""
	.align	2
.nv.shared._Z23gemm_half_q_half_kernelILi4ELi24ELb0ELb0ELi32EEvPK6__halfPKjS4_S2_PS0_iiiiPKtS7_iiiiiibS2_i:
	.zero		256


//--------------------- .nv.shared._Z23gemm_half_q_half_kernelILi4ELi8ELb0ELb0ELi32EEvPK6__halfPKjS4_S2_PS0_iiiiPKtS7_iiiiiibS2_i --------------------------
	.section	.nv.shared._Z23gemm_half_q_half_kernelILi4ELi8ELb0ELb0ELi32EEvPK6__halfPKjS4_S2_PS0_iiiiPKtS7_iiiiiibS2_i,"aw",@nobits
	.sectionflags	@""
	.align	2
.nv.shared._Z23gemm_half_q_half_kernelILi4ELi8ELb0ELb0ELi32EEvPK6__halfPKjS4_S2_PS0_iiiiPKtS7_iiiiiibS2_i:
	.zero		256


//--------------------- .nv.shared._Z23gemm_half_q_half_kernelILi4ELi12ELb0ELb0ELi32EEvPK6__halfPKjS4_S2_PS0_iiiiPKtS7_iiiiiibS2_i --------------------------
	.section	.nv.shared._Z23gemm_half_q_half_kernelILi4ELi12ELb0ELb0ELi32EEvPK6__halfPKjS4_S2_PS0_iiiiPKtS7_iiiiiibS2_i,"aw",@nobits
	.sectionflags	@""
	.align	2
.nv.shared._Z23gemm_half_q_half_kernelILi4ELi12ELb0ELb0ELi32EEvPK6__halfPKjS4_S2_PS0_iiiiPKtS7_iiiiiibS2_i:
	.zero		256


//--------------------- .nv.shared._Z23gemm_half_q_half_kernelILi4ELi14ELb0ELb0ELi32EEvPK6__halfPKjS4_S2_PS0_iiiiPKtS7_iiiiiibS2_i --------------------------
	.section	.nv.shared._Z23gemm_half_q_half_kernelILi4ELi14ELb0ELb0ELi32EEvPK6__halfPKjS4_S2_PS0_iiiiPKtS7_iiiiiibS2_i,"aw",@nobits
	.sectionflags	@""
	.align	2
.nv.shared._Z23gemm_half_q_half_kernelILi4ELi14ELb0ELb0ELi32EEvPK6__halfPKjS4_S2_PS0_iiiiPKtS7_iiiiiibS2_i:
	.zero		256


//--------------------- .nv.shared._Z23gemm_half_q_half_kernelILi4ELi4ELb0ELb0ELi32EEvPK6__halfPKjS4_S2_PS0_iiiiPKtS7_iiiiiibS2_i --------------------------
	.section	.nv.shared._Z23gemm_half_q_half_kernelILi4ELi4ELb0ELb0ELi32EEvPK6__halfPKjS4_S2_PS0_iiiiPKtS7_iiiiiibS2_i,"aw",@nobits
	.sectionflags	@""
	.align	2
.nv.shared._Z23gemm_half_q_half_kernelILi4ELi4ELb0ELb0ELi32EEvPK6__halfPKjS4_S2_PS0_iiiiPKtS7_iiiiiibS2_i:
	.zero		256


//--------------------- .nv.shared._Z23gemm_half_q_half_kernelILi4ELi6ELb0ELb0ELi32EEvPK6__halfPKjS4_S2_PS0_iiiiPKtS7_iiiiiibS2_i --------------------------
	.section	.nv.shared._Z23gemm_half_q_half_kernelILi4ELi6ELb0ELb0ELi32EEvPK6__halfPKjS4_S2_PS0_iiiiPKtS7_iiiiiibS2_i,"aw",@nobits
	.sectionflags	@""
	.align	2
.nv.shared._Z23gemm_half_q_half_kernelILi4ELi6ELb0ELb0ELi32EEvPK6__halfPKjS4_S2_PS0_iiiiPKtS7_iiiiiibS2_i:
	.zero		256


//--------------------- .nv.shared._Z23gemm_half_q_half_kernelILi4ELi2ELb0ELb0ELi32EEvPK6__halfPKjS4_S2_PS0_iiiiPKtS7_iiiiiibS2_i --------------------------
	.section	.nv.shared._Z23gemm_half_q_half_kernelILi4ELi2ELb0ELb0ELi32EEvPK6__halfPKjS4_S2_PS0_iiiiPKtS7_iiiiiibS2_i,"aw",@nobits
	.sectionflags	@""
	.align	2
.nv.shared._Z23gemm_half_q_half_kernelILi4ELi2ELb0ELb0ELi32EEvPK6__halfPKjS4_S2_PS0_iiiiPKtS7_iiiiiibS2_i:
	.zero		256


//--------------------- .nv.shared._Z23gemm_half_q_half_kernelILi3ELi32ELb0ELb0ELi64EEvPK6__halfPKjS4_S2_PS0_iiiiPKtS7_iiiiiibS2_i --------------------------
	.section	.nv.shared._Z23gemm_half_q_half_kernelILi3ELi32ELb0ELb0ELi64EEvPK6__halfPKjS4_S2_PS0_iiiiPKtS7_iiiiiibS2_i,"aw",@nobits
	.sectionflags	@""
	.align	2
.nv.shared._Z23gemm_half_q_half_kernelILi3ELi32ELb0ELb0ELi64EEvPK6__halfPKjS4_S2_PS0_iiiiPKtS7_iiiiiibS2_i:
	.zero		384


//--------------------- .nv.shared._Z23gemm_half_q_half_kernelILi3ELi48ELb0ELb0ELi64EEvPK6__halfPKjS4_S2_PS0_iiiiPKtS7_iiiiiibS2_i --------------------------
	.section	.nv.shared._Z23gemm_half_q_half_kernelILi3ELi48ELb0ELb0ELi64EEvPK6__halfPKjS4_S2_PS0_iiiiPKtS7_iiiiiibS2_i,"aw",@nobits
	.sectionflags	@""
	.align	2
.nv.shared._Z23gemm_half_q_half_kernelILi3ELi48ELb0ELb0ELi64EEvPK6__halfPKjS4_S2_PS0_iiiiPKtS7_iiiiiibS2_i:
	.zero		384


//--------------------- .nv.shared._Z23gemm_half_q_half_kernelILi3ELi16ELb0ELb0ELi64EEvPK6__halfPKjS4_S2_PS0_iiiiPKtS7_iiiiiibS2_i --------------------------
	.section	.nv.shared._Z23gemm_half_q_half_kernelILi3ELi16ELb0ELb0ELi64EEvPK6__halfPKjS4_S2_PS0_iiiiPKtS7_iiiiiibS2_i,"aw",@nobits
	.sectionflags	@""
	.align	2
.nv.shared._Z23gemm_half_q_half_kernelILi3ELi16ELb0ELb0ELi64EEvPK6__halfPKjS4_S2_PS0_iiiiPKtS7_iiiiiibS2_i:
	.zero		384


//--------------------- .nv.shared._Z23gemm_half_q_half_kernelILi3ELi24ELb0ELb0ELi64EEvPK6__halfPKjS4_S2_PS0_iiiiPKtS7_iiiiiibS2_i --------------------------
	.section	.nv.shared._Z23gemm_half_q_half_kernelILi3ELi24ELb0ELb0ELi64EEvPK6__halfPKjS4_S2_PS0_iiiiPKtS7_iiiiiibS2_i,"aw",@nobits
	.sectionflags	@""
	.align	2
.nv.shared._Z23gemm_half_q_half_kernelILi3ELi24ELb0ELb0ELi64EEvPK6__halfPKjS4_S2_PS0_iiiiPKtS7_iiiiiibS2_i:
	.zero		384


//--------------------- .nv.shared._Z23gemm_half_q_half_kernelILi3ELi8ELb0ELb0ELi64EEvPK6__halfPKjS4_S2_PS0_iiiiPKtS7_iiiiiibS2_i --------------------------
	.section	.nv.shared._Z23gemm_half_q_half_kernelILi3ELi8ELb0ELb0ELi64EEvPK6__halfPKjS4_S2_PS0_iiiiPKtS7_iiiiiibS2_i,"aw",@nobits
	.sectionflags	@""
	.align	2
.nv.shared._Z23gemm_half_q_half_kernelILi3ELi8ELb0ELb0ELi64EEvPK6__halfPKjS4_S2_PS0_iiiiPKtS7_iiiiiibS2_i:
	.zero		384


//--------------------- .nv.shared._Z23gemm_half_q_half_kernelILi3ELi12ELb0ELb0ELi64EEvPK6__halfPKjS4_S2_PS0_iiiiPKtS7_iiiiiibS2_i --------------------------
	.section	.nv.shared._Z23gemm_half_q_half_kernelILi3ELi12ELb0ELb0ELi64EEvPK6__halfPKjS4_S2_PS0_iiiiPKtS7_iiiiiibS2_i,"aw",@nobits
	.sectionflags	@""
	.align	2
.nv.shared._Z23gemm_half_q_half_kernelILi3ELi12ELb0ELb0ELi64EEvPK6__halfPKjS4_S2_PS0_iiiiPKtS7_iiiiiibS2_i:
	.zero		384


//--------------------- .nv.shared._Z23gemm_half_q_half_kernelILi3ELi14ELb0ELb0ELi64EEvPK6__halfPKjS4_S2_PS0_iiiiPKtS7_iiiiiibS2_i --------------------------
	.section	.nv.shared._Z23gemm_half_q_half_kernelILi3ELi14ELb0ELb0ELi64EEvPK6__halfPKjS4_S2_PS0_iiiiPKtS7_iiiiiibS2_i,"aw",@nobits
	.sectionflags	@""
	.align	2
.nv.shared._Z23gemm_half_q_half_kernelILi3ELi14ELb0ELb0ELi64EEvPK6__halfPKjS4_S2_PS0_iiiiPKtS7_iiiiiibS2_i:
	.zero		384


//--------------------- .nv.shared._Z23gemm_half_q_half_kernelILi3ELi4ELb0ELb0ELi64EEvPK6__halfPKjS4_S2_PS0_iiiiPKtS7_iiiiiibS2_i --------------------------
	.section	.nv.shared._Z23gemm_half_q_half_kernelILi3ELi4ELb0ELb0ELi64EEvPK6__halfPKjS4_S2_PS0_iiiiPKtS7_iiiiiibS2_i,"aw",@nobits
	.sectionflags	@""
	.align	2
.nv.shared._Z23gemm_half_q_half_kernelILi3ELi4ELb0ELb0ELi64EEvPK6__halfPKjS4_S2_PS0_iiiiPKtS7_iiiiiibS2_i:
	.zero		384


//--------------------- .nv.shared._Z23gemm_half_q_half_kernelILi3ELi6ELb0ELb0ELi64EEvPK6__halfPKjS4_S2_PS0_iiiiPKtS7_iiiiiibS2_i --------------------------
	.section	.nv.shared._Z23gemm_half_q_half_kernelILi3ELi6ELb0ELb0ELi64EEvPK6__halfPKjS4_S2_PS0_iiiiPKtS7_iiiiiibS2_i,"aw",@nobits
	.sectionflags	@""
	.align	2
.nv.shared._Z23gemm_half_q_half_kernelILi3ELi6ELb0ELb0ELi64EEvPK6__halfPKjS4_S2_PS0_iiiiPKtS7_iiiiiibS2_i:
	.zero		384


//--------------------- .nv.shared._Z23gemm_half_q_half_kernelILi3ELi2ELb0ELb0ELi64EEvPK6__halfPKjS4_S2_PS0_iiiiPKtS7_iiiiiibS2_i --------------------------
	.section	.nv.shared._Z23gemm_half_q_half_kernelILi3ELi2ELb0ELb0ELi64EEvPK6__halfPKjS4_S2_PS0_iiiiPKtS7_iiiiiibS2_i,"aw",@nobits
	.sectionflags	@""
	.align	2
.nv.shared._Z23gemm_half_q_half_kernelILi3ELi2ELb0ELb0ELi64EEvPK6__halfPKjS4_S2_PS0_iiiiPKtS7_iiiiiibS2_i:
	.zero		384


//--------------------- .nv.shared._Z23gemm_half_q_half_kernelILi3ELi32ELb0ELb0ELi32EEvPK6__halfPKjS4_S2_PS0_iiiiPKtS7_iiiiiibS2_i --------------------------
	.section	.nv.shared._Z23gemm_half_q_half_kernelILi3ELi32ELb0ELb0ELi32EEvPK6__halfPKjS4_S2_PS0_iiiiPKtS7_iiiiiibS2_i,"aw",@nobits
	.sectionflags	@""
	.align	2
.nv.shared._Z23gemm_half_q_half_kernelILi3ELi32ELb0ELb0ELi32EEvPK6__halfPKjS4_S2_PS0_iiiiPKtS7_iiiiiibS2_i:
	.zero		192


//--------------------- .nv.shared._Z23gemm_half_q_half_kernelILi3ELi48ELb0ELb0ELi32EEvPK6__halfPKjS4_S2_PS0_iiiiPKtS7_iiiiiibS2_i --------------------------
	.section	.nv.shared._Z23gemm_half_q_half_kernelILi3ELi48ELb0ELb0ELi32EEvPK6__halfPKjS4_S2_PS0_iiiiPKtS7_iiiiiibS2_i,"aw",@nobits
	.sectionflags	@""
	.align	2
.nv.shared._Z23gemm_half_q_half_kernelILi3ELi48ELb0ELb0ELi32EEvPK6__halfPKjS4_S2_PS0_iiiiPKtS7_iiiiiibS2_i:
	.zero		192


//--------------------- .nv.shared._Z23gemm_half_q_half_kernelILi3ELi16ELb0ELb0ELi32EEvPK6__halfPKjS4_S2_PS0_iiiiPKtS7_iiiiiibS2_i --------------------------
	.section	.nv.shared._Z23gemm_half_q_half_kernelILi3ELi16ELb0ELb0ELi32EEvPK6__halfPKjS4_S2_PS0_iiiiPKtS7_iiiiiibS2_i,"aw",@nobits
	.sectionflags	@""
	.align	2
.nv.shared._Z23gemm_half_q_half_kernelILi3ELi16ELb0ELb0ELi32EEvPK6__halfPKjS4_S2_PS0_iiiiPKtS7_iiiiiibS2_i:
	.zero		192


//--------------------- .nv.shared._Z23gemm_half_q_half_kernelILi3ELi24ELb0ELb0ELi32EEvPK6__halfPKjS4_S2_PS0_iiiiPKtS7_iiiiiibS2_i --------------------------
	.section	.nv.shared._Z23gemm_half_q_half_kernelILi3ELi24ELb0ELb0ELi32EEvPK6__halfPKjS4_S2_PS0_iiiiPKtS7_iiiiiibS2_i,"aw",@nobits
	.sectionflags	@""
	.align	2
.nv.shared._Z23gemm_half_q_half_kernelILi3ELi24ELb0ELb0ELi32EEvPK6__halfPKjS4_S2_PS0_iiiiPKtS7_iiiiiibS2_i:
	.zero		192


//--------------------- .nv.shared._Z23gemm_half_q_half_kernelILi3ELi8ELb0ELb0ELi32EEvPK6__halfPKjS4_S2_PS0_iiiiPKtS7_iiiiiibS2_i --------------------------
	.section	.nv.shared._Z23gemm_half_q_half_kernelILi3ELi8ELb0ELb0ELi32EEvPK6__halfPKjS4_S2_PS0_iiiiPKtS7_iiiiiibS2_i,"aw",@nobits
	.sectionflags	@""
	.align	2
.nv.shared._Z23gemm_half_q_half_kernelILi3ELi8ELb0ELb0ELi32EEvPK6__halfPKjS4_S2_PS0_iiiiPKtS7_iiiiiibS2_i:
	.zero		192


//--------------------- .nv.shared._Z23gemm_half_q_half_kernelILi3ELi12ELb0ELb0ELi32EEvPK6__halfPKjS4_S2_PS0_iiiiPKtS7_iiiiiibS2_i --------------------------
	.section	.nv.shared._Z23gemm_half_q_half_kernelILi3ELi12ELb0ELb0ELi32EEvPK6__halfPKjS4_S2_PS0_iiiiPKtS7_iiiiiibS2_i,"aw",@nobits
	.sectionflags	@""
	.align	2
.nv.shared._Z23gemm_half_q_half_kernelILi3ELi12ELb0ELb0ELi32EEvPK6__halfPKjS4_S2_PS0_iiiiPKtS7_iiiiiibS2_i:
	.zero		192


//--------------------- .nv.shared._Z23gemm_half_q_half_kernelILi3ELi14ELb0ELb0ELi32EEvPK6__halfPKjS4_S2_PS0_iiiiPKtS7_iiiiiibS2_i --------------------------
	.section	.nv.shared._Z23gemm_half_q_half_kernelILi3ELi14ELb0ELb0ELi32EEvPK6__halfPKjS4_S2_PS0_iiiiPKtS7_iiiiiibS2_i,"aw",@nobits
	.sectionflags	@""
	.align	2
.nv.shared._Z23gemm_half_q_half_kernelILi3ELi14ELb0ELb0ELi32EEvPK6__halfPKjS4_S2_PS0_iiiiPKtS7_iiiiiibS2_i:
	.zero		192


//--------------------- .nv.shared._Z23gemm_half_q_half_kernelILi3ELi4ELb0ELb0ELi32EEvPK6__halfPKjS4_S2_PS0_iiiiPKtS7_iiiiiibS2_i --------------------------
	.section	.nv.shared._Z23gemm_half_q_half_kernelILi3ELi4ELb0ELb0ELi32EEvPK6__halfPKjS4_S2_PS0_iiiiPKtS7_iiiiiibS2_i,"aw",@nobits
	.sectionflags	@""
	.align	2
.nv.shared._Z23gemm_half_q_half_kernelILi3ELi4ELb0ELb0ELi32EEvPK6__halfPKjS4_S2_PS0_iiiiPKtS7_iiiiiibS2_i:
	.zero		192


//--------------------- .nv.shared._Z23gemm_half_q_half_kernelILi3ELi6ELb0ELb0ELi32EEvPK6__halfPKjS4_S2_PS0_iiiiPKtS7_iiiiiibS2_i --------------------------
	.section	.nv.shared._Z23gemm_half_q_half_kernelILi3ELi6ELb0ELb0ELi32EEvPK6__halfPKjS4_S2_PS0_iiiiPKtS7_iiiiiibS2_i,"aw",@nobits
	.sectionflags	@""
	.align	2
.nv.shared._Z23gemm_half_q_half_kernelILi3ELi6ELb0ELb0ELi32EEvPK6__halfPKjS4_S2_PS0_iiiiPKtS7_iiiiiibS2_i:
	.zero		192


//--------------------- .nv.shared._Z23gemm_half_q_half_kernelILi3ELi2ELb0ELb0ELi32EEvPK6__halfPKjS4_S2_PS0_iiiiPKtS7_iiiiiibS2_i --------------------------
	.section	.nv.shared._Z23gemm_half_q_half_kernelILi3ELi2ELb0ELb0ELi32EEvPK6__halfPKjS4_S2_PS0_iiiiPKtS7_iiiiiibS2_i,"aw",@nobits
	.sectionflags	@""
	.align	2
.nv.shared._Z23gemm_half_q_half_kernelILi3ELi2ELb0ELb0ELi32EEvPK6__halfPKjS4_S2_PS0_iiiiPKtS7_iiiiiibS2_i:
	.zero		192


//--------------------- .nv.shared._Z23gemm_half_q_half_kernelILi2ELi32ELb0ELb0ELi64EEvPK6__halfPKjS4_S2_PS0_iiiiPKtS7_iiiiiibS2_i --------------------------
	.section	.nv.shared._Z23gemm_half_q_half_kernelILi2ELi32ELb0ELb0ELi64EEvPK6__halfPKjS4_S2_PS0_iiiiPKtS7_iiiiiibS2_i,"aw",@nobits
	.sectionflags	@""
	.align	2
.nv.shared._Z23gemm_half_q_half_kernelILi2ELi32ELb0ELb0ELi64EEvPK6__halfPKjS4_S2_PS0_iiiiPKtS7_iiiiiibS2_i:
	.zero		256


//--------------------- .nv.shared._Z23gemm_half_q_half_kernelILi2ELi48ELb0ELb0ELi64EEvPK6__halfPKjS4_S2_PS0_iiiiPKtS7_iiiiiibS2_i --------------------------
	.section	.nv.shared._Z23gemm_half_q_half_kernelILi2ELi48ELb0ELb0ELi64EEvPK6__halfPKjS4_S2_PS0_iiiiPKtS7_iiiiiibS2_i,"aw",@nobits
	.sectionflags	@""
	.align	2
.nv.shared._Z23gemm_half_q_half_kernelILi2ELi48ELb0ELb0ELi64EEvPK6__halfPKjS4_S2_PS0_iiiiPKtS7_iiiiiibS2_i:
	.zero		256


//--------------------- .nv.shared._Z23gemm_half_q_half_kernelILi2ELi16ELb0ELb0ELi64EEvPK6__halfPKjS4_S2_PS0_iiiiPKtS7_iiiiiibS2_i --------------------------
	.section	.nv.shared._Z23gemm_half_q_half_kernelILi2ELi16ELb0ELb0ELi64EEvPK6__halfPKjS4_S2_PS0_iiiiPKtS7_iiiiiibS2_i,"aw",@nobits
	.sectionflags	@""
	.align	2
.nv.shared._Z23gemm_half_q_half_kernelILi2ELi16ELb0ELb0ELi64EEvPK6__halfPKjS4_S2_PS0_iiiiPKtS7_iiiiiibS2_i:
	.zero		256


//--------------------- .nv.shared._Z23gemm_half_q_half_kernelILi2ELi24ELb0ELb0ELi64EEvPK6__halfPKjS4_S2_PS0_iiiiPKtS7_iiiiiibS2_i --------------------------
	.section	.nv.shared._Z23gemm_half_q_half_kernelILi2ELi24ELb0ELb0ELi64EEvPK6__halfPKjS4_S2_PS0_iiiiPKtS7_iiiiiibS2_i,"aw",@nobits
	.sectionflags	@""
	.align	2
.nv.shared._Z23gemm_half_q_half_kernelILi2ELi24ELb0ELb0ELi64EEvPK6__halfPKjS4_S2_PS0_iiiiPKtS7_iiiiiibS2_i:
	.zero		256


//--------------------- .nv.shared._Z23gemm_half_q_half_kernelILi2ELi8ELb0ELb0ELi64EEvPK6__halfPKjS4_S2_PS0_iiiiPKtS7_iiiiiibS2_i --------------------------
	.section	.nv.shared._Z23gemm_half_q_half_kernelILi2ELi8ELb0ELb0ELi64EEvPK6__halfPKjS4_S2_PS0_iiiiPKtS7_iiiiiibS2_i,"aw",@nobits
	.sectionflags	@""
	.align	2
.nv.shared._Z23gemm_half_q_half_kernelILi2ELi8ELb0ELb0ELi64EEvPK6__halfPKjS4_S2_PS0_iiiiPKtS7_iiiiiibS2_i:
	.zero		256


//--------------------- .nv.shared._Z23gemm_half_q_half_kernelILi2ELi12ELb0ELb0ELi64EEvPK6__halfPKjS4_S2_PS0_iiiiPKtS7_iiiiiibS2_i --------------------------
	.section	.nv.shared._Z23gemm_half_q_half_kernelILi2ELi12ELb0ELb0ELi64EEvPK6__halfPKjS4_S2_PS0_iiiiPKtS7_iiiiiibS2_i,"aw",@nobits
	.sectionflags	@""
	.align	2
.nv.shared._Z23gemm_half_q_half_kernelILi2ELi12ELb0ELb0ELi64EEvPK6__halfPKjS4_S2_PS0_iiiiPKtS7_iiiiiibS2_i:
	.zero		256


//--------------------- .nv.shared._Z23gemm_half_q_half_kernelILi2ELi14ELb0ELb0ELi64EEvPK6__halfPKjS4_S2_PS0_iiiiPKtS7_iiiiiibS2_i --------------------------
	.section	.nv.shared._Z23gemm_half_q_half_kernelILi2ELi14ELb0ELb0ELi64EEvPK6__halfPKjS4_S2_PS0_iiiiPKtS7_iiiiiibS2_i,"aw",@nobits
	.sectionflags	@""
	.align	2
.nv.shared._Z23gemm_half_q_half_kernelILi2ELi14ELb0ELb0ELi64EEvPK6__halfPKjS4_S2_PS0_iiiiPKtS7_iiiiiibS2_i:
	.zero		256


//--------------------- .nv.shared._Z23gemm_half_q_half_kernelILi2ELi4ELb0ELb0ELi64EEvPK6__halfPKjS4_S2_PS0_iiiiPKtS7_iiiiiibS2_i --------------------------
	.section	.nv.shared._Z23gemm_half_q_half_kernelILi2ELi4ELb0ELb0ELi64EEvPK6__halfPKjS4_S2_PS0_iiiiPKtS7_iiiiiibS2_i,"aw",@nobits
	.sectionflags	@""
	.align	2
.nv.shared._Z23gemm_half_q_half_kernelILi2ELi4ELb0ELb0ELi64EEvPK6__halfPKjS4_S2_PS0_iiiiPKtS7_iiiiiibS2_i:
	.zero		256


//--------------------- .nv.shared._Z23gemm_half_q_half_kernelILi2ELi6ELb0ELb0ELi64EEvPK6__halfPKjS4_S2_PS0_iiiiPKtS7_iiiiiibS2_i --------------------------
	.section	.nv.shared._Z23gemm_half_q_half_kernelILi2ELi6ELb0ELb0ELi64EEvPK6__halfPKjS4_S2_PS0_iiiiPKtS7_iiiiiibS2_i,"aw",@nobits
	.sectionflags	@""
	.align	2
.nv.shared._Z23gemm_half_q_half_kernelILi2ELi6ELb0ELb0ELi64EEvPK6__halfPKjS4_S2_PS0_iiiiPKtS7_iiiiiibS2_i:
	.zero		256


//--------------------- .nv.shared._Z23gemm_half_q_half_kernelILi2ELi2ELb0ELb0ELi64EEvPK6__halfPKjS4_S2_PS0_iiiiPKtS7_iiiiiibS2_i --------------------------
	.section	.nv.shared._Z23gemm_half_q_half_kernelILi2ELi2ELb0ELb0ELi64EEvPK6__halfPKjS4_S2_PS0_iiiiPKtS7_iiiiiibS2_i,"aw",@nobits
	.sectionflags	@""
	.align	2
.nv.shared._Z23gemm_half_q_half_kernelILi2ELi2ELb0ELb0ELi64EEvPK6__halfPKjS4_S2_PS0_iiiiPKtS7_iiiiiibS2_i:
	.zero		256


//--------------------- .nv.shared._Z23gemm_half_q_half_kernelILi2ELi32ELb0ELb0ELi32EEvPK6__halfPKjS4_S2_PS0_iiiiPKtS7_iiiiiibS2_i --------------------------
	.section	.nv.shared._Z23gemm_half_q_half_kernelILi2ELi32ELb0ELb0ELi32EEvPK6__halfPKjS4_S2_PS0_iiiiPKtS7_iiiiiibS2_i,"aw",@nobits
	.sectionflags	@""
	.align	2
.nv.shared._Z23gemm_half_q_half_kernelILi2ELi32ELb0ELb0ELi32EEvPK6__halfPKjS4_S2_PS0_iiiiPKtS7_iiiiiibS2_i:
	.zero		128


//--------------------- .nv.shared._Z23gemm_half_q_half_kernelILi2ELi48ELb0ELb0ELi32EEvPK6__halfPKjS4_S2_PS0_iiiiPKtS7_iiiiiibS2_i --------------------------
	.section	.nv.shared._Z23gemm_half_q_half_kernelILi2ELi48ELb0ELb0ELi32EEvPK6__halfPKjS4_S2_PS0_iiiiPKtS7_iiiiiibS2_i,"aw",@nobits
	.sectionflags	@""
	.align	2
.nv.shared._Z23gemm_half_q_half_kernelILi2ELi48ELb0ELb0ELi32EEvPK6__halfPKjS4_S2_PS0_iiiiPKtS7_iiiiiibS2_i:
	.zero		128


//--------------------- .nv.shared._Z23gemm_half_q_half_kernelILi2ELi16ELb0ELb0ELi32EEvPK6__halfPKjS4_S2_PS0_iiiiPKtS7_iiiiiibS2_i --------------------------
	.section	.nv.shared._Z23gemm_half_q_half_kernelILi2ELi16ELb0ELb0ELi32EEvPK6__halfPKjS4_S2_PS0_iiiiPKtS7_iiiiiibS2_i,"aw",@nobits
	.sectionflags	@""
	.align	2
.nv.shared._Z23gemm_half_q_half_kernelILi2ELi16ELb0ELb0ELi32EEvPK6__halfPKjS4_S2_PS0_iiiiPKtS7_iiiiiibS2_i:
	.zero		128


//--------------------- .nv.shared._Z23gemm_half_q_half_kernelILi2ELi24ELb0ELb0ELi32EEvPK6__halfPKjS4_S2_PS0_iiiiPKtS7_iiiiiibS2_i --------------------------
	.section	.nv.shared._Z23gemm_half_q_half_kernelILi2ELi24ELb0ELb0ELi32EEvPK6__halfPKjS4_S2_PS0_iiiiPKtS7_iiiiiibS2_i,"aw",@nobits
	.sectionflags	@""
	.align	2
.nv.shared._Z23gemm_half_q_half_kernelILi2ELi24ELb0ELb0ELi32EEvPK6__halfPKjS4_S2_PS0_iiiiPKtS7_iiiiiibS2_i:
	.zero		128


//--------------------- .nv.shared._Z23gemm_half_q_half_kernelILi2ELi8ELb0ELb0ELi32EEvPK6__halfPKjS4_S2_PS0_iiiiPKtS7_iiiiiibS2_i --------------------------
	.section	.nv.shared._Z23gemm_half_q_half_kernelILi2ELi8ELb0ELb0ELi32EEvPK6__halfPKjS4_S2_PS0_iiiiPKtS7_iiiiiibS2_i,"aw",@nobits
	.sectionflags	@""
	.align	2
.nv.shared._Z23gemm_half_q_half_kernelILi2ELi8ELb0ELb0ELi32EEvPK6__halfPKjS4_S2_PS0_iiiiPKtS7_iiiiiibS2_i:
	.zero		128


//--------------------- .nv.shared._Z23gemm_half_q_half_kernelILi2ELi12ELb0ELb0ELi32EEvPK6__halfPKjS4_S2_PS0_iiiiPKtS7_iiiiiibS2_i --------------------------
	.section	.nv.shared._Z23gemm_half_q_half_kernelILi2ELi12ELb0ELb0ELi32EEvPK6__halfPKjS4_S2_PS0_iiiiPKtS7_iiiiiibS2_i,"aw",@nobits
	.sectionflags	@""
	.align	2
.nv.shared._Z23gemm_half_q_half_kernelILi2ELi12ELb0ELb0ELi32EEvPK6__halfPKjS4_S2_PS0_iiiiPKtS7_iiiiiibS2_i:
	.zero		128


//--------------------- .nv.shared._Z23gemm_half_q_half_kernelILi2ELi14ELb0ELb0ELi32EEvPK6__halfPKjS4_S2_PS0_iiiiPKtS7_iiiiiibS2_i --------------------------
	.section	.nv.shared._Z23gemm_half_q_half_kernelILi2ELi14ELb0ELb0ELi32EEvPK6__halfPKjS4_S2_PS0_iiiiPKtS7_iiiiiibS2_i,"aw",@nobits
	.sectionflags	@""
	.align	2
.nv.shared._Z23gemm_half_q_half_kernelILi2ELi14ELb0ELb0ELi32EEvPK6__halfPKjS4_S2_PS0_iiiiPKtS7_iiiiiibS2_i:
	.zero		128


//--------------------- .nv.shared._Z23gemm_half_q_half_kernelILi2ELi4ELb0ELb0ELi32EEvPK6__halfPKjS4_S2_PS0_iiiiPKtS7_iiiiiibS2_i --------------------------
	.section	.nv.shared._Z23gemm_half_q_half_kernelILi2ELi4ELb0ELb0ELi32EEvPK6__halfPKjS4_S2_PS0_iiiiPKtS7_iiiiiibS2_i,"aw",@nobits
	.sectionflags	@""
	.align	2
.nv.shared._Z23gemm_half_q_half_kernelILi2ELi4ELb0ELb0ELi32EEvPK6__halfPKjS4_S2_PS0_iiiiPKtS7_iiiiiibS2_i:
	.zero		128


//--------------------- .nv.shared._Z23gemm_half_q_half_kernelILi2ELi6ELb0ELb0ELi32EEvPK6__halfPKjS4_S2_PS0_iiiiPKtS7_iiiiiibS2_i --------------------------
	.section	.nv.shared._Z23gemm_half_q_half_kernelILi2ELi6ELb0ELb0ELi32EEvPK6__halfPKjS4_S2_PS0_iiiiPKtS7_iiiiiibS2_i,"aw",@nobits
	.sectionflags	@""
	.align	2
.nv.shared._Z23gemm_half_q_half_kernelILi2ELi6ELb0ELb0ELi32EEvPK6__halfPKjS4_S2_PS0_iiiiPKtS7_iiiiiibS2_i:
	.zero		128


//--------------------- .nv.shared._Z23gemm_half_q_half_kernelILi2ELi2ELb0ELb0ELi32EEvPK6__halfPKjS4_S2_PS0_iiiiPKtS7_iiiiiibS2_i --------------------------
	.section	.nv.shared._Z23gemm_half_q_half_kernelILi2ELi2ELb0ELb0ELi32EEvPK6__halfPKjS4_S2_PS0_iiiiPKtS7_iiiiiibS2_i,"aw",@nobits
	.sectionflags	@""
	.align	2
.nv.shared._Z23gemm_half_q_half_kernelILi2ELi2ELb0ELb0ELi32EEvPK6__halfPKjS4_S2_PS0_iiiiPKtS7_iiiiiibS2_i:
	.zero		128


//--------------------- .nv.shared._Z23gemm_half_q_half_kernelILi1ELi32ELb0ELb0ELi64EEvPK6__halfPKjS4_S2_PS0_iiiiPKtS7_iiiiiibS2_i --------------------------
	.section	.nv.shared._Z23gemm_half_q_half_kernelILi1ELi32ELb0ELb0ELi64EEvPK6__halfPKjS4_S2_PS0_iiiiPKtS7_iiiiiibS2_i,"aw",@nobits
	.sectionflags	@""
	.align	2
.nv.shared._Z23gemm_half_q_half_kernelILi1ELi32ELb0ELb0ELi64EEvPK6__halfPKjS4_S2_PS0_iiiiPKtS7_iiiiiibS2_i:
	.zero		128


//--------------------- .nv.shared._Z23gemm_half_q_half_kernelILi1ELi48ELb0ELb0ELi64EEvPK6__halfPKjS4_S2_PS0_iiiiPKtS7_iiiiiibS2_i --------------------------
	.section	.nv.shared._Z23gemm_half_q_half_kernelILi1ELi48ELb0ELb0ELi64EEvPK6__halfPKjS4_S2_PS0_iiiiPKtS7_iiiiiibS2_i,"aw",@nobits
	.sectionflags	@""
	.align	2
.nv.shared._Z23gemm_half_q_half_kernelILi1ELi48ELb0ELb0ELi64EEvPK6__halfPKjS4_S2_PS0_iiiiPKtS7_iiiiiibS2_i:
	.zero		128


//--------------------- .nv.shared._Z23gemm_half_q_half_kernelILi1ELi16ELb0ELb0ELi64EEvPK6__halfPKjS4_S2_PS0_iiiiPKtS7_iiiiiibS2_i --------------------------
	.section	.nv.shared._Z23gemm_half_q_half_kernelILi1ELi16ELb0ELb0ELi64EEvPK6__halfPKjS4_S2_PS0_iiiiPKtS7_iiiiiibS2_i,"aw",@nobits
	.sectionflags	@""
	.align	2
.nv.shared._Z23gemm_half_q_half_kernelILi1ELi16ELb0ELb0ELi64EEvPK6__halfPKjS4_S2_PS0_iiiiPKtS7_iiiiiibS2_i:
	.zero		128


//--------------------- .nv.shared._Z23gemm_half_q_half_kernelILi1ELi24ELb0ELb0ELi64EEvPK6__halfPKjS4_S2_PS0_iiiiPKtS7_iiiiiibS2_i --------------------------
	.section	.nv.shared._Z23gemm_half_q_half_kernelILi1ELi24ELb0ELb0ELi64EEvPK6__halfPKjS4_S2_PS0_iiiiPKtS7_iiiiiibS2_i,"aw",@nobits
	.sectionflags	@""
	.align	2
.nv.shared._Z23gemm_half_q_half_kernelILi1ELi24ELb0ELb0ELi64EEvPK6__halfPKjS4_S2_PS0_iiiiPKtS7_iiiiiibS2_i:
	.zero		128


//--------------------- .nv.shared._Z23gemm_half_q_half_kernelILi1ELi8ELb0ELb0ELi64EEvPK6__halfPKjS4_S2_PS0_iiiiPKtS7_iiiiiibS2_i --------------------------
	.section	.nv.shared._Z23gemm_half_q_half_kernelILi1ELi8ELb0ELb0ELi64EEvPK6__halfPKjS4_S2_PS0_iiiiPKtS7_iiiiiibS2_i,"aw",@nobits
	.sectionflags	@""
	.align	2
.nv.shared._Z23gemm_half_q_half_kernelILi1ELi8ELb0ELb0ELi64EEvPK6__halfPKjS4_S2_PS0_iiiiPKtS7_iiiiiibS2_i:
	.zero		128


//--------------------- .nv.shared._Z23gemm_half_q_half_kernelILi1ELi12ELb0ELb0ELi64EEvPK6__halfPKjS4_S2_PS0_iiiiPKtS7_iiiiiibS2_i --------------------------
	.section	.nv.shared._Z23gemm_half_q_half_kernelILi1ELi12ELb0ELb0ELi64EEvPK6__halfPKjS4_S2_PS0_iiiiPKtS7_iiiiiibS2_i,"aw",@nobits
	.sectionflags	@""
	.align	2
.nv.shared._Z23gemm_half_q_half_kernelILi1ELi12ELb0ELb0ELi64EEvPK6__halfPKjS4_S2_PS0_iiiiPKtS7_iiiiiibS2_i:
	.zero		128


//--------------------- .nv.shared._Z23gemm_half_q_half_kernelILi1ELi14ELb0ELb0ELi64EEvPK6__halfPKjS4_S2_PS0_iiiiPKtS7_iiiiiibS2_i --------------------------
	.section	.nv.shared._Z23gemm_half_q_half_kernelILi1ELi14ELb0ELb0ELi64EEvPK6__halfPKjS4_S2_PS0_iiiiPKtS7_iiiiiibS2_i,"aw",@nobits
	.sectionflags	@""
	.align	2
.nv.shared._Z23gemm_half_q_half_kernelILi1ELi14ELb0ELb0ELi64EEvPK6__halfPKjS4_S2_PS0_iiiiPKtS7_iiiiiibS2_i:
	.zero		128


//--------------------- .nv.shared._Z23gemm_half_q_half_kernelILi1ELi4ELb0ELb0ELi64EEvPK6__halfPKjS4_S2_PS0_iiiiPKtS7_iiiiiibS2_i --------------------------
	.section	.nv.shared._Z23gemm_half_q_half_kernelILi1ELi4ELb0ELb0ELi64EEvPK6__halfPKjS4_S2_PS0_iiiiPKtS7_iiiiiibS2_i,"aw",@nobits
	.sectionflags	@""
	.align	2
.nv.shared._Z23gemm_half_q_half_kernelILi1ELi4ELb0ELb0ELi64EEvPK6__halfPKjS4_S2_PS0_iiiiPKtS7_iiiiiibS2_i:
	.zero		128


//--------------------- .nv.shared._Z23gemm_half_q_half_kernelILi1ELi6ELb0ELb0ELi64EEvPK6__halfPKjS4_S2_PS0_iiiiPKtS7_iiiiiibS2_i --------------------------
	.section	.nv.shared._Z23gemm_half_q_half_kernelILi1ELi6ELb0ELb0ELi64EEvPK6__halfPKjS4_S2_PS0_iiiiPKtS7_iiiiiibS2_i,"aw",@nobits
	.sectionflags	@""
	.align	2
.nv.shared._Z23gemm_half_q_half_kernelILi1ELi6ELb0ELb0ELi64EEvPK6__halfPKjS4_S2_PS0_iiiiPKtS7_iiiiiibS2_i:
	.zero		128


//--------------------- .nv.shared._Z23gemm_half_q_half_kernelILi1ELi2ELb0ELb0ELi64EEvPK6__halfPKjS4_S2_PS0_iiiiPKtS7_iiiiiibS2_i --------------------------
	.section	.nv.shared._Z23gemm_half_q_half_kernelILi1ELi2ELb0ELb0ELi64EEvPK6__halfPKjS4_S2_PS0_iiiiPKtS7_iiiiiibS2_i,"aw",@nobits
	.sectionflags	@""
	.align	2
.nv.shared._Z23gemm_half_q_half_kernelILi1ELi2ELb0ELb0ELi64EEvPK6__halfPKjS4_S2_PS0_iiiiPKtS7_iiiiiibS2_i:
	.zero		128


//--------------------- .nv.shared._Z23gemm_half_q_half_kernelILi1ELi32ELb0ELb0ELi32EEvPK6__halfPKjS4_S2_PS0_iiiiPKtS7_iiiiiibS2_i --------------------------
	.section	.nv.shared._Z23gemm_half_q_half_kernelILi1ELi32ELb0ELb0ELi32EEvPK6__halfPKjS4_S2_PS0_iiiiPKtS7_iiiiiibS2_i,"aw",@nobits
	.sectionflags	@""
	.align	2
.nv.shared._Z23gemm_half_q_half_kernelILi1ELi32ELb0ELb0ELi32EEvPK6__halfPKjS4_S2_PS0_iiiiPKtS7_iiiiiibS2_i:
	.zero		64


//--------------------- .nv.shared._Z23gemm_half_q_half_kernelILi1ELi48ELb0ELb0ELi32EEvPK6__halfPKjS4_S2_PS0_iiiiPKtS7_iiiiiibS2_i --------------------------
	.section	.nv.shared._Z23gemm_half_q_half_kernelILi1ELi48ELb0ELb0ELi32EEvPK6__halfPKjS4_S2_PS0_iiiiPKtS7_iiiiiibS2_i,"aw",@nobits
	.sectionflags	@""
	.align	2
.nv.shared._Z23gemm_half_q_half_kernelILi1ELi48ELb0ELb0ELi32EEvPK6__halfPKjS4_S2_PS0_iiiiPKtS7_iiiiiibS2_i:
	.zero		64


//--------------------- .nv.shared._Z23gemm_half_q_half_kernelILi1ELi16ELb0ELb0ELi32EEvPK6__halfPKjS4_S2_PS0_iiiiPKtS7_iiiiiibS2_i --------------------------
	.section	.nv.shared._Z23gemm_half_q_half_kernelILi1ELi16ELb0ELb0ELi32EEvPK6__halfPKjS4_S2_PS0_iiiiPKtS7_iiiiiibS2_i,"aw",@nobits
	.sectionflags	@""
	.align	2
.nv.shared._Z23gemm_half_q_half_kernelILi1ELi16ELb0ELb0ELi32EEvPK6__halfPKjS4_S2_PS0_iiiiPKtS7_iiiiiibS2_i:
	.zero		64


//--------------------- .nv.shared._Z23gemm_half_q_half_kernelILi1ELi24ELb0ELb0ELi32EEvPK6__halfPKjS4_S2_PS0_iiiiPKtS7_iiiiiibS2_i --------------------------
	.section	.nv.shared._Z23gemm_half_q_half_kernelILi1ELi24ELb0ELb0ELi32EEvPK6__halfPKjS4_S2_PS0_iiiiPKtS7_iiiiiibS2_i,"aw",@nobits
	.sectionflags	@""
	.align	2
.nv.shared._Z23gemm_half_q_half_kernelILi1ELi24ELb0ELb0ELi32EEvPK6__halfPKjS4_S2_PS0_iiiiPKtS7_iiiiiibS2_i:
	.zero		64


//--------------------- .nv.shared._Z23gemm_half_q_half_kernelILi1ELi8ELb0ELb0ELi32EEvPK6__halfPKjS4_S2_PS0_iiiiPKtS7_iiiiiibS2_i --------------------------
	.section	.nv.shared._Z23gemm_half_q_half_kernelILi1ELi8ELb0ELb0ELi32EEvPK6__halfPKjS4_S2_PS0_iiiiPKtS7_iiiiiibS2_i,"aw",@nobits
	.sectionflags	@""
	.align	2
.nv.shared._Z23gemm_half_q_half_kernelILi1ELi8ELb0ELb0ELi32EEvPK6__halfPKjS4_S2_PS0_iiiiPKtS7_iiiiiibS2_i:
	.zero		64


//--------------------- .nv.shared._Z23gemm_half_q_half_kernelILi1ELi12ELb0ELb0ELi32EEvPK6__halfPKjS4_S2_PS0_iiiiPKtS7_iiiiiibS2_i --------------------------
	.section	.nv.shared._Z23gemm_half_q_half_kernelILi1ELi12ELb0ELb0ELi32EEvPK6__halfPKjS4_S2_PS0_iiiiPKtS7_iiiiiibS2_i,"aw",@nobits
	.sectionflags	@""
	.align	2
.nv.shared._Z23gemm_half_q_half_kernelILi1ELi12ELb0ELb0ELi32EEvPK6__halfPKjS4_S2_PS0_iiiiPKtS7_iiiiiibS2_i:
	.zero		64


//--------------------- .nv.shared._Z23gemm_half_q_half_kernelILi1ELi14ELb0ELb0ELi32EEvPK6__halfPKjS4_S2_PS0_iiiiPKtS7_iiiiiibS2_i --------------------------
	.section	.nv.shared._Z23gemm_half_q_half_kernelILi1ELi14ELb0ELb0ELi32EEvPK6__halfPKjS4_S2_PS0_iiiiPKtS7_iiiiiibS2_i,"aw",@nobits
	.sectionflags	@""
	.align	2
.nv.shared._Z23gemm_half_q_half_kernelILi1ELi14ELb0ELb0ELi32EEvPK6__halfPKjS4_S2_PS0_iiiiPKtS7_iiiiiibS2_i:
	.zero		64


//--------------------- .nv.shared._Z23gemm_half_q_half_kernelILi1ELi4ELb0ELb0ELi32EEvPK6__halfPKjS4_S2_PS0_iiiiPKtS7_iiiiiibS2_i --------------------------
	.section	.nv.shared._Z23gemm_half_q_half_kernelILi1ELi4ELb0ELb0ELi32EEvPK6__halfPKjS4_S2_PS0_iiiiPKtS7_iiiiiibS2_i,"aw",@nobits
	.sectionflags	@""
	.align	2
.nv.shared._Z23gemm_half_q_half_kernelILi1ELi4ELb0ELb0ELi32EEvPK6__halfPKjS4_S2_PS0_iiiiPKtS7_iiiiiibS2_i:
	.zero		64


//--------------------- .nv.shared._Z23gemm_half_q_half_kernelILi1ELi6ELb0ELb0ELi32EEvPK6__halfPKjS4_S2_PS0_iiiiPKtS7_iiiiiibS2_i --------------------------
	.section	.nv.shared._Z23gemm_half_q_half_kernelILi1ELi6ELb0ELb0ELi32EEvPK6__halfPKjS4_S2_PS0_iiiiPKtS7_iiiiiibS2_i,"aw",@nobits
	.sectionflags	@""
	.align	2
.nv.shared._Z23gemm_half_q_half_kernelILi1ELi6ELb0ELb0ELi32EEvPK6__halfPKjS4_S2_PS0_iiiiPKtS7_iiiiiibS2_i:
	.zero		64


//--------------------- .nv.shared._Z23gemm_half_q_half_kernelILi1ELi2ELb0ELb0ELi32EEvPK6__halfPKjS4_S2_PS0_iiiiPKtS7_iiiiiibS2_i --------------------------
	.section	.nv.shared._Z23gemm_half_q_half_kernelILi1ELi2ELb0ELb0ELi32EEvPK6__halfPKjS4_S2_PS0_iiiiPKtS7_iiiiiibS2_i,"aw",@nobits
	.sectionflags	@""
	.align	2
.nv.shared._Z23gemm_half_q_half_kernelILi1ELi2ELb0ELb0ELi32EEvPK6__halfPKjS4_S2_PS0_iiiiPKtS7_iiiiiibS2_i:
	.zero		64
